// Copyright (c) 2024, Jay Shah, Ganesh Bikshandi, Ying Zhang, Vijay Thakkar, Pradeep Ramani, Tri Dao.
// Splitting the different template instantiations to different files to speed up compilation.
// This file is auto-generated. See "generate_kernels.py"

#include "flash_fwd_launch_template.h"

#ifndef FLASHATTENTION_DISABLE_HDIM64
template void run_mha_fwd_<90, cutlass::bfloat16_t, 64, 512, true, false, false, true>(Flash_fwd_params &params, cudaStream_t stream);
#endif


// ===== COMPILED SASS (sm_90a) =====

	.target	sm_90a

	.elftype	@"ET_EXEC"


//--------------------- .note.nv.tkinfo           --------------------------
	.section	.note.nv.tkinfo,"",@"SHT_NOTE"
	.sectionflags	@"SHF_NOTE_NV_TKINFO"
	.tkinfo
        /*0018*/ 	.word	0x00000002
        /*0030*/ 	.string	""
        /*0030*/ 	.string	"ptxas"
        /*0030*/ 	.string	"Cuda compilation tools, release 13.0, V13.0.88"
        /*0030*/ 	.string	"Build cuda_13.0.r13.0/compiler.36424714_0"
        /*0030*/ 	.string	"-arch sm_90a -m 64 "



//--------------------- .note.nv.cuinfo           --------------------------
	.section	.note.nv.cuinfo,"",@"SHT_NOTE"
	.sectionflags	@"SHF_NOTE_NV_CUINFO"
        /*0018*/ 	.short	0x0002
        /*001a*/ 	.short	0x005a
        /*001c*/ 	.short	0x0082
	.zero		2


//--------------------- .nv.info                  --------------------------
	.section	.nv.info,"",@"SHT_CUDA_INFO"
	.align	4


	//----- nvinfo : EIATTR_REGCOUNT
	.align		4
        /*0000*/ 	.byte	0x04, 0x2f
        /*0002*/ 	.short	(.L_20 - .L_19)
	.align		4
.L_19:
        /*0004*/ 	.word	index@(_ZN7cutlass13device_kernelIN5flash11enable_sm90INS1_16FlashAttnFwdSm90INS1_25CollectiveMainloopFwdSm90ILi2EN4cute5tupleIJNS5_1CILi1EEES8_S8_EEENS6_IJNS7_ILi64EEESA_SA_EEELi512ENS_10bfloat16_tEfNS_4arch4Sm90ELb1ELb0ELb0ELb1ELb0ELb1ELb1ELb0ELb0ELb1ELb1ELb0EEENS1_21CollectiveEpilogueFwdINS6_IJSA_NS7_ILi512EEESA_EEES9_SC_SE_Li256ELb1ELb1ELb1ELb0EEENS1_36VarlenDynamicPersistentTileSchedulerILi64ELi64ELi256ELi128ELb1ELb1ELb1ELb1ELb1ELb1EEEEEEEEEvNT_6ParamsE)
        /*0008*/ 	.word	0x000000a8


	//----- nvinfo : EIATTR_FRAME_SIZE
	.align		4
.L_20:
        /*000c*/ 	.byte	0x04, 0x11
        /*000e*/ 	.short	(.L_22 - .L_21)
	.align		4
.L_21:
        /*0010*/ 	.word	index@(_ZN7cutlass13device_kernelIN5flash11enable_sm90INS1_16FlashAttnFwdSm90INS1_25CollectiveMainloopFwdSm90ILi2EN4cute5tupleIJNS5_1CILi1EEES8_S8_EEENS6_IJNS7_ILi64EEESA_SA_EEELi512ENS_10bfloat16_tEfNS_4arch4Sm90ELb1ELb0ELb0ELb1ELb0ELb1ELb1ELb0ELb0ELb1ELb1ELb0EEENS1_21CollectiveEpilogueFwdINS6_IJSA_NS7_ILi512EEESA_EEES9_SC_SE_Li256ELb1ELb1ELb1ELb0EEENS1_36VarlenDynamicPersistentTileSchedulerILi64ELi64ELi256ELi128ELb1ELb1ELb1ELb1ELb1ELb1EEEEEEEEEvNT_6ParamsE)
        /*0014*/ 	.word	0x00000088


	//----- nvinfo : EIATTR_REGCOUNT
	.align		4
.L_22:
        /*0018*/ 	.byte	0x04, 0x2f
        /*001a*/ 	.short	(.L_24 - .L_23)
	.align		4
.L_23:
        /*001c*/ 	.word	index@(_ZN7cutlass13device_kernelIN5flash11enable_sm90INS1_16FlashAttnFwdSm90INS1_25CollectiveMainloopFwdSm90ILi2EN4cute5tupleIJNS5_1CILi1EEES8_S8_EEENS6_IJNS7_ILi64EEESA_SA_EEELi512ENS_10bfloat16_tEfNS_4arch4Sm90ELb1ELb0ELb0ELb1ELb0ELb0ELb1ELb0ELb0ELb1ELb1ELb0EEENS1_21CollectiveEpilogueFwdINS6_IJSA_NS7_ILi512EEESA_EEES9_SC_SE_Li256ELb1ELb1ELb1ELb0EEENS1_36VarlenDynamicPersistentTileSchedulerILi64ELi64ELi256ELi128ELb1ELb1ELb1ELb1ELb1ELb1EEEEEEEEEvNT_6ParamsE)
        /*0020*/ 	.word	0x000000a8


	//----- nvinfo : EIATTR_FRAME_SIZE
	.align		4
.L_24:
        /*0024*/ 	.byte	0x04, 0x11
        /*0026*/ 	.short	(.L_26 - .L_25)
	.align		4
.L_25:
        /*0028*/ 	.word	index@(_ZN7cutlass13device_kernelIN5flash11enable_sm90INS1_16FlashAttnFwdSm90INS1_25CollectiveMainloopFwdSm90ILi2EN4cute5tupleIJNS5_1CILi1EEES8_S8_EEENS6_IJNS7_ILi64EEESA_SA_EEELi512ENS_10bfloat16_tEfNS_4arch4Sm90ELb1ELb0ELb0ELb1ELb0ELb0ELb1ELb0ELb0ELb1ELb1ELb0EEENS1_21CollectiveEpilogueFwdINS6_IJSA_NS7_ILi512EEESA_EEES9_SC_SE_Li256ELb1ELb1ELb1ELb0EEENS1_36VarlenDynamicPersistentTileSchedulerILi64ELi64ELi256ELi128ELb1ELb1ELb1ELb1ELb1ELb1EEEEEEEEEvNT_6ParamsE)
        /*002c*/ 	.word	0x00000078


	//----- nvinfo : EIATTR_REGCOUNT
	.align		4
.L_26:
        /*0030*/ 	.byte	0x04, 0x2f
        /*0032*/ 	.short	(.L_28 - .L_27)
	.align		4
.L_27:
        /*0034*/ 	.word	index@(_ZN7cutlass13device_kernelIN5flash11enable_sm90INS1_16FlashAttnFwdSm90INS1_25CollectiveMainloopFwdSm90ILi2EN4cute5tupleIJNS5_1CILi1EEES8_S8_EEENS6_IJNS7_ILi64EEESA_SA_EEELi512ENS_10bfloat16_tEfNS_4arch4Sm90ELb1ELb0ELb0ELb1ELb0ELb1ELb0ELb0ELb0ELb1ELb1ELb0EEENS1_21CollectiveEpilogueFwdINS6_IJSA_NS7_ILi512EEESA_EEES9_SC_SE_Li256ELb1ELb1ELb1ELb0EEENS1_36VarlenDynamicPersistentTileSchedulerILi64ELi64ELi256ELi128ELb1ELb1ELb1ELb1ELb1ELb1EEEEEEEEEvNT_6ParamsE)
        /*0038*/ 	.word	0x000000a8


	//----- nvinfo : EIATTR_FRAME_SIZE
	.align		4
.L_28:
        /*003c*/ 	.byte	0x04, 0x11
        /*003e*/ 	.short	(.L_30 - .L_29)
	.align		4
.L_29:
        /*0040*/ 	.word	index@(_ZN7cutlass13device_kernelIN5flash11enable_sm90INS1_16FlashAttnFwdSm90INS1_25CollectiveMainloopFwdSm90ILi2EN4cute5tupleIJNS5_1CILi1EEES8_S8_EEENS6_IJNS7_ILi64EEESA_SA_EEELi512ENS_10bfloat16_tEfNS_4arch4Sm90ELb1ELb0ELb0ELb1ELb0ELb1ELb0ELb0ELb0ELb1ELb1ELb0EEENS1_21CollectiveEpilogueFwdINS6_IJSA_NS7_ILi512EEESA_EEES9_SC_SE_Li256ELb1ELb1ELb1ELb0EEENS1_36VarlenDynamicPersistentTileSchedulerILi64ELi64ELi256ELi128ELb1ELb1ELb1ELb1ELb1ELb1EEEEEEEEEvNT_6ParamsE)
        /*0044*/ 	.word	0x00000070


	//----- nvinfo : EIATTR_REGCOUNT
	.align		4
.L_30:
        /*0048*/ 	.byte	0x04, 0x2f
        /*004a*/ 	.short	(.L_32 - .L_31)
	.align		4
.L_31:
        /*004c*/ 	.word	index@(_ZN7cutlass13device_kernelIN5flash11enable_sm90INS1_16FlashAttnFwdSm90INS1_25CollectiveMainloopFwdSm90ILi2EN4cute5tupleIJNS5_1CILi1EEES8_S8_EEENS6_IJNS7_ILi64EEESA_SA_EEELi512ENS_10bfloat16_tEfNS_4arch4Sm90ELb1ELb0ELb0ELb1ELb0ELb0ELb0ELb0ELb0ELb1ELb1ELb0EEENS1_21CollectiveEpilogueFwdINS6_IJSA_NS7_ILi512EEESA_EEES9_SC_SE_Li256ELb1ELb1ELb1ELb0EEENS1_36VarlenDynamicPersistentTileSchedulerILi64ELi64ELi256ELi128ELb1ELb1ELb1ELb1ELb1ELb1EEEEEEEEEvNT_6ParamsE)
        /*0050*/ 	.word	0x000000a8


	//----- nvinfo : EIATTR_FRAME_SIZE
	.align		4
.L_32:
        /*0054*/ 	.byte	0x04, 0x11
        /*0056*/ 	.short	(.L_34 - .L_33)
	.align		4
.L_33:
        /*0058*/ 	.word	index@(_ZN7cutlass13device_kernelIN5flash11enable_sm90INS1_16FlashAttnFwdSm90INS1_25CollectiveMainloopFwdSm90ILi2EN4cute5tupleIJNS5_1CILi1EEES8_S8_EEENS6_IJNS7_ILi64EEESA_SA_EEELi512ENS_10bfloat16_tEfNS_4arch4Sm90ELb1ELb0ELb0ELb1ELb0ELb0ELb0ELb0ELb0ELb1ELb1ELb0EEENS1_21CollectiveEpilogueFwdINS6_IJSA_NS7_ILi512EEESA_EEES9_SC_SE_Li256ELb1ELb1ELb1ELb0EEENS1_36VarlenDynamicPersistentTileSchedulerILi64ELi64ELi256ELi128ELb1ELb1ELb1ELb1ELb1ELb1EEEEEEEEEvNT_6ParamsE)
        /*005c*/ 	.word	0x00000068


	//----- nvinfo : EIATTR_REGCOUNT
	.align		4
.L_34:
        /*0060*/ 	.byte	0x04, 0x2f
        /*0062*/ 	.short	(.L_36 - .L_35)
	.align		4
.L_35:
        /*0064*/ 	.word	index@(_ZN7cutlass13device_kernelIN5flash11enable_sm90INS1_16FlashAttnFwdSm90INS1_25CollectiveMainloopFwdSm90ILi2EN4cute5tupleIJNS5_1CILi1EEES8_S8_EEENS6_IJNS7_ILi64EEESA_SA_EEELi512ENS_10bfloat16_tEfNS_4arch4Sm90ELb1ELb0ELb0ELb0ELb0ELb0ELb1ELb0ELb0ELb1ELb1ELb0EEENS1_21CollectiveEpilogueFwdINS6_IJSA_NS7_ILi512EEESA_EEES9_SC_SE_Li256ELb0ELb1ELb1ELb0EEENS1_19SingleTileSchedulerILb0ELb1ELb1ELi64EEEEEEEEEvNT_6ParamsE)
        /*0068*/ 	.word	0x000000a8


	//----- nvinfo : EIATTR_FRAME_SIZE
	.align		4
.L_36:
        /*006c*/ 	.byte	0x04, 0x11
        /*006e*/ 	.short	(.L_38 - .L_37)
	.align		4
.L_37:
        /*0070*/ 	.word	index@(_ZN7cutlass13device_kernelIN5flash11enable_sm90INS1_16FlashAttnFwdSm90INS1_25CollectiveMainloopFwdSm90ILi2EN4cute5tupleIJNS5_1CILi1EEES8_S8_EEENS6_IJNS7_ILi64EEESA_SA_EEELi512ENS_10bfloat16_tEfNS_4arch4Sm90ELb1ELb0ELb0ELb0ELb0ELb0ELb1ELb0ELb0ELb1ELb1ELb0EEENS1_21CollectiveEpilogueFwdINS6_IJSA_NS7_ILi512EEESA_EEES9_SC_SE_Li256ELb0ELb1ELb1ELb0EEENS1_19SingleTileSchedulerILb0ELb1ELb1ELi64EEEEEEEEEvNT_6ParamsE)
        /*0074*/ 	.word	0x00000038


	//----- nvinfo : EIATTR_REGCOUNT
	.align		4
.L_38:
        /*0078*/ 	.byte	0x04, 0x2f
        /*007a*/ 	.short	(.L_40 - .L_39)
	.align		4
.L_39:
        /*007c*/ 	.word	index@(_ZN7cutlass13device_kernelIN5flash11enable_sm90INS1_16FlashAttnFwdSm90INS1_25CollectiveMainloopFwdSm90ILi2EN4cute5tupleIJNS5_1CILi1EEES8_S8_EEENS6_IJNS7_ILi64EEESA_SA_EEELi512ENS_10bfloat16_tEfNS_4arch4Sm90ELb1ELb0ELb0ELb0ELb0ELb0ELb0ELb0ELb0ELb1ELb1ELb0EEENS1_21CollectiveEpilogueFwdINS6_IJSA_NS7_ILi512EEESA_EEES9_SC_SE_Li256ELb0ELb1ELb1ELb0EEENS1_19SingleTileSchedulerILb0ELb1ELb1ELi64EEEEEEEEEvNT_6ParamsE)
        /*0080*/ 	.word	0x000000a8


	//----- nvinfo : EIATTR_FRAME_SIZE
	.align		4
.L_40:
        /*0084*/ 	.byte	0x04, 0x11
        /*0086*/ 	.short	(.L_42 - .L_41)
	.align		4
.L_41:
        /*0088*/ 	.word	index@(_ZN7cutlass13device_kernelIN5flash11enable_sm90INS1_16FlashAttnFwdSm90INS1_25CollectiveMainloopFwdSm90ILi2EN4cute5tupleIJNS5_1CILi1EEES8_S8_EEENS6_IJNS7_ILi64EEESA_SA_EEELi512ENS_10bfloat16_tEfNS_4arch4Sm90ELb1ELb0ELb0ELb0ELb0ELb0ELb0ELb0ELb0ELb1ELb1ELb0EEENS1_21CollectiveEpilogueFwdINS6_IJSA_NS7_ILi512EEESA_EEES9_SC_SE_Li256ELb0ELb1ELb1ELb0EEENS1_19SingleTileSchedulerILb0ELb1ELb1ELi64EEEEEEEEEvNT_6ParamsE)
        /*008c*/ 	.word	0x00000010


	//----- nvinfo : EIATTR_REGCOUNT
	.align		4
.L_42:
        /*0090*/ 	.byte	0x04, 0x2f
        /*0092*/ 	.short	(.L_44 - .L_43)
	.align		4
.L_43:
        /*0094*/ 	.word	index@(_ZN7cutlass13device_kernelIN5flash11enable_sm90INS1_16FlashAttnFwdSm90INS1_25CollectiveMainloopFwdSm90ILi2EN4cute5tupleIJNS5_1CILi1EEES8_S8_EEENS6_IJNS7_ILi64EEESA_SA_EEELi512ENS_10bfloat16_tEfNS_4arch4Sm90ELb0ELb1ELb0ELb1ELb0ELb1ELb1ELb0ELb0ELb1ELb1ELb0EEENS1_21CollectiveEpilogueFwdINS6_IJSA_NS7_ILi512EEESA_EEES9_SC_SE_Li256ELb1ELb1ELb1ELb0EEENS1_36VarlenDynamicPersistentTileSchedulerILi64ELi64ELi256ELi128ELb1ELb1ELb1ELb1ELb0ELb1EEEEEEEEEvNT_6ParamsE)
        /*0098*/ 	.word	0x000000a8


	//----- nvinfo : EIATTR_FRAME_SIZE
	.align		4
.L_44:
        /*009c*/ 	.byte	0x04, 0x11
        /*009e*/ 	.short	(.L_46 - .L_45)
	.align		4
.L_45:
        /*00a0*/ 	.word	index@(_ZN7cutlass13device_kernelIN5flash11enable_sm90INS1_16FlashAttnFwdSm90INS1_25CollectiveMainloopFwdSm90ILi2EN4cute5tupleIJNS5_1CILi1EEES8_S8_EEENS6_IJNS7_ILi64EEESA_SA_EEELi512ENS_10bfloat16_tEfNS_4arch4Sm90ELb0ELb1ELb0ELb1ELb0ELb1ELb1ELb0ELb0ELb1ELb1ELb0EEENS1_21CollectiveEpilogueFwdINS6_IJSA_NS7_ILi512EEESA_EEES9_SC_SE_Li256ELb1ELb1ELb1ELb0EEENS1_36VarlenDynamicPersistentTileSchedulerILi64ELi64ELi256ELi128ELb1ELb1ELb1ELb1ELb0ELb1EEEEEEEEEvNT_6ParamsE)
        /*00a4*/ 	.word	0x00000090


	//----- nvinfo : EIATTR_REGCOUNT
	.align		4
.L_46:
        /*00a8*/ 	.byte	0x04, 0x2f
        /*00aa*/ 	.short	(.L_48 - .L_47)
	.align		4
.L_47:
        /*00ac*/ 	.word	index@(_ZN7cutlass13device_kernelIN5flash11enable_sm90INS1_16FlashAttnFwdSm90INS1_25CollectiveMainloopFwdSm90ILi2EN4cute5tupleIJNS5_1CILi1EEES8_S8_EEENS6_IJNS7_ILi64EEESA_SA_EEELi512ENS_10bfloat16_tEfNS_4arch4Sm90ELb0ELb1ELb0ELb1ELb0ELb0ELb1ELb0ELb0ELb1ELb1ELb0EEENS1_21CollectiveEpilogueFwdINS6_IJSA_NS7_ILi512EEESA_EEES9_SC_SE_Li256ELb1ELb1ELb1ELb0EEENS1_36VarlenDynamicPersistentTileSchedulerILi64ELi64ELi256ELi128ELb1ELb1ELb1ELb1ELb0ELb1EEEEEEEEEvNT_6ParamsE)
        /*00b0*/ 	.word	0x000000a8


	//----- nvinfo : EIATTR_FRAME_SIZE
	.align		4
.L_48:
        /*00b4*/ 	.byte	0x04, 0x11
        /*00b6*/ 	.short	(.L_50 - .L_49)
	.align		4
.L_49:
        /*00b8*/ 	.word	index@(_ZN7cutlass13device_kernelIN5flash11enable_sm90INS1_16FlashAttnFwdSm90INS1_25CollectiveMainloopFwdSm90ILi2EN4cute5tupleIJNS5_1CILi1EEES8_S8_EEENS6_IJNS7_ILi64EEESA_SA_EEELi512ENS_10bfloat16_tEfNS_4arch4Sm90ELb0ELb1ELb0ELb1ELb0ELb0ELb1ELb0ELb0ELb1ELb1ELb0EEENS1_21CollectiveEpilogueFwdINS6_IJSA_NS7_ILi512EEESA_EEES9_SC_SE_Li256ELb1ELb1ELb1ELb0EEENS1_36VarlenDynamicPersistentTileSchedulerILi64ELi64ELi256ELi128ELb1ELb1ELb1ELb1ELb0ELb1EEEEEEEEEvNT_6ParamsE)
        /*00bc*/ 	.word	0x00000078


	//----- nvinfo : EIATTR_REGCOUNT
	.align		4
.L_50:
        /*00c0*/ 	.byte	0x04, 0x2f
        /*00c2*/ 	.short	(.L_52 - .L_51)
	.align		4
.L_51:
        /*00c4*/ 	.word	index@(_ZN7cutlass13device_kernelIN5flash11enable_sm90INS1_16FlashAttnFwdSm90INS1_25CollectiveMainloopFwdSm90ILi2EN4cute5tupleIJNS5_1CILi1EEES8_S8_EEENS6_IJNS7_ILi64EEESA_SA_EEELi512ENS_10bfloat16_tEfNS_4arch4Sm90ELb0ELb1ELb0ELb1ELb0ELb1ELb0ELb0ELb0ELb1ELb1ELb0EEENS1_21CollectiveEpilogueFwdINS6_IJSA_NS7_ILi512EEESA_EEES9_SC_SE_Li256ELb1ELb1ELb1ELb0EEENS1_36VarlenDynamicPersistentTileSchedulerILi64ELi64ELi256ELi128ELb1ELb1ELb1ELb1ELb0ELb1EEEEEEEEEvNT_6ParamsE)
        /*00c8*/ 	.word	0x000000a8


	//----- nvinfo : EIATTR_FRAME_SIZE
	.align		4
.L_52:
        /*00cc*/ 	.byte	0x04, 0x11
        /*00ce*/ 	.short	(.L_54 - .L_53)
	.align		4
.L_53:
        /*00d0*/ 	.word	index@(_ZN7cutlass13device_kernelIN5flash11enable_sm90INS1_16FlashAttnFwdSm90INS1_25CollectiveMainloopFwdSm90ILi2EN4cute5tupleIJNS5_1CILi1EEES8_S8_EEENS6_IJNS7_ILi64EEESA_SA_EEELi512ENS_10bfloat16_tEfNS_4arch4Sm90ELb0ELb1ELb0ELb1ELb0ELb1ELb0ELb0ELb0ELb1ELb1ELb0EEENS1_21CollectiveEpilogueFwdINS6_IJSA_NS7_ILi512EEESA_EEES9_SC_SE_Li256ELb1ELb1ELb1ELb0EEENS1_36VarlenDynamicPersistentTileSchedulerILi64ELi64ELi256ELi128ELb1ELb1ELb1ELb1ELb0ELb1EEEEEEEEEvNT_6ParamsE)
        /*00d4*/ 	.word	0x00000070


	//----- nvinfo : EIATTR_REGCOUNT
	.align		4
.L_54:
        /*00d8*/ 	.byte	0x04, 0x2f
        /*00da*/ 	.short	(.L_56 - .L_55)
	.align		4
.L_55:
        /*00dc*/ 	.word	index@(_ZN7cutlass13device_kernelIN5flash11enable_sm90INS1_16FlashAttnFwdSm90INS1_25CollectiveMainloopFwdSm90ILi2EN4cute5tupleIJNS5_1CILi1EEES8_S8_EEENS6_IJNS7_ILi64EEESA_SA_EEELi512ENS_10bfloat16_tEfNS_4arch4Sm90ELb0ELb1ELb0ELb1ELb0ELb0ELb0ELb0ELb0ELb1ELb1ELb0EEENS1_21CollectiveEpilogueFwdINS6_IJSA_NS7_ILi512EEESA_EEES9_SC_SE_Li256ELb1ELb1ELb1ELb0EEENS1_36VarlenDynamicPersistentTileSchedulerILi64ELi64ELi256ELi128ELb1ELb1ELb1ELb1ELb0ELb1EEEEEEEEEvNT_6ParamsE)
        /*00e0*/ 	.word	0x000000a8


	//----- nvinfo : EIATTR_FRAME_SIZE
	.align		4
.L_56:
        /*00e4*/ 	.byte	0x04, 0x11
        /*00e6*/ 	.short	(.L_58 - .L_57)
	.align		4
.L_57:
        /*00e8*/ 	.word	index@(_ZN7cutlass13device_kernelIN5flash11enable_sm90INS1_16FlashAttnFwdSm90INS1_25CollectiveMainloopFwdSm90ILi2EN4cute5tupleIJNS5_1CILi1EEES8_S8_EEENS6_IJNS7_ILi64EEESA_SA_EEELi512ENS_10bfloat16_tEfNS_4arch4Sm90ELb0ELb1ELb0ELb1ELb0ELb0ELb0ELb0ELb0ELb1ELb1ELb0EEENS1_21CollectiveEpilogueFwdINS6_IJSA_NS7_ILi512EEESA_EEES9_SC_SE_Li256ELb1ELb1ELb1ELb0EEENS1_36VarlenDynamicPersistentTileSchedulerILi64ELi64ELi256ELi128ELb1ELb1ELb1ELb1ELb0ELb1EEEEEEEEEvNT_6ParamsE)
        /*00ec*/ 	.word	0x00000060


	//----- nvinfo : EIATTR_REGCOUNT
	.align		4
.L_58:
        /*00f0*/ 	.byte	0x04, 0x2f
        /*00f2*/ 	.short	(.L_60 - .L_59)
	.align		4
.L_59:
        /*00f4*/ 	.word	index@(_ZN7cutlass13device_kernelIN5flash11enable_sm90INS1_16FlashAttnFwdSm90INS1_25CollectiveMainloopFwdSm90ILi2EN4cute5tupleIJNS5_1CILi1EEES8_S8_EEENS6_IJNS7_ILi64EEESA_SA_EEELi512ENS_10bfloat16_tEfNS_4arch4Sm90ELb0ELb1ELb0ELb0ELb0ELb0ELb1ELb0ELb0ELb1ELb1ELb0EEENS1_21CollectiveEpilogueFwdINS6_IJSA_NS7_ILi512EEESA_EEES9_SC_SE_Li256ELb0ELb1ELb1ELb0EEENS1_19SingleTileSchedulerILb0ELb1ELb1ELi64EEEEEEEEEvNT_6ParamsE)
        /*00f8*/ 	.word	0x000000a8


	//----- nvinfo : EIATTR_FRAME_SIZE
	.align		4
.L_60:
        /*00fc*/ 	.byte	0x04, 0x11
        /*00fe*/ 	.short	(.L_62 - .L_61)
	.align		4
.L_61:
        /*0100*/ 	.word	index@(_ZN7cutlass13device_kernelIN5flash11enable_sm90INS1_16FlashAttnFwdSm90INS1_25CollectiveMainloopFwdSm90ILi2EN4cute5tupleIJNS5_1CILi1EEES8_S8_EEENS6_IJNS7_ILi64EEESA_SA_EEELi512ENS_10bfloat16_tEfNS_4arch4Sm90ELb0ELb1ELb0ELb0ELb0ELb0ELb1ELb0ELb0ELb1ELb1ELb0EEENS1_21CollectiveEpilogueFwdINS6_IJSA_NS7_ILi512EEESA_EEES9_SC_SE_Li256ELb0ELb1ELb1ELb0EEENS1_19SingleTileSchedulerILb0ELb1ELb1ELi64EEEEEEEEEvNT_6ParamsE)
        /*0104*/ 	.word	0x00000038


	//----- nvinfo : EIATTR_REGCOUNT
	.align		4
.L_62:
        /*0108*/ 	.byte	0x04, 0x2f
        /*010a*/ 	.short	(.L_64 - .L_63)
	.align		4
.L_63:
        /*010c*/ 	.word	index@(_ZN7cutlass13device_kernelIN5flash11enable_sm90INS1_16FlashAttnFwdSm90INS1_25CollectiveMainloopFwdSm90ILi2EN4cute5tupleIJNS5_1CILi1EEES8_S8_EEENS6_IJNS7_ILi64EEESA_SA_EEELi512ENS_10bfloat16_tEfNS_4arch4Sm90ELb0ELb1ELb0ELb0ELb0ELb0ELb0ELb0ELb0ELb1ELb1ELb0EEENS1_21CollectiveEpilogueFwdINS6_IJSA_NS7_ILi512EEESA_EEES9_SC_SE_Li256ELb0ELb1ELb1ELb0EEENS1_19SingleTileSchedulerILb0ELb1ELb1ELi64EEEEEEEEEvNT_6ParamsE)
        /*0110*/ 	.word	0x000000a8


	//----- nvinfo : EIATTR_FRAME_SIZE
	.align		4
.L_64:
        /*0114*/ 	.byte	0x04, 0x11
        /*0116*/ 	.short	(.L_66 - .L_65)
	.align		4
.L_65:
        /*0118*/ 	.word	index@(_ZN7cutlass13device_kernelIN5flash11enable_sm90INS1_16FlashAttnFwdSm90INS1_25CollectiveMainloopFwdSm90ILi2EN4cute5tupleIJNS5_1CILi1EEES8_S8_EEENS6_IJNS7_ILi64EEESA_SA_EEELi512ENS_10bfloat16_tEfNS_4arch4Sm90ELb0ELb1ELb0ELb0ELb0ELb0ELb0ELb0ELb0ELb1ELb1ELb0EEENS1_21CollectiveEpilogueFwdINS6_IJSA_NS7_ILi512EEESA_EEES9_SC_SE_Li256ELb0ELb1ELb1ELb0EEENS1_19SingleTileSchedulerILb0ELb1ELb1ELi64EEEEEEEEEvNT_6ParamsE)
        /*011c*/ 	.word	0x00000010


	//----- nvinfo : EIATTR_REGCOUNT
	.align		4
.L_66:
        /*0120*/ 	.byte	0x04, 0x2f
        /*0122*/ 	.short	(.L_68 - .L_67)
	.align		4
.L_67:
        /*0124*/ 	.word	index@(_ZN7cutlass13device_kernelIN5flash11enable_sm90INS1_16FlashAttnFwdSm90INS1_25CollectiveMainloopFwdSm90ILi2EN4cute5tupleIJNS5_1CILi1EEES8_S8_EEENS6_IJNS7_ILi64EEESA_SA_EEELi512ENS_10bfloat16_tEfNS_4arch4Sm90ELb0ELb0ELb0ELb1ELb0ELb1ELb1ELb0ELb0ELb1ELb1ELb0EEENS1_21CollectiveEpilogueFwdINS6_IJSA_NS7_ILi512EEESA_EEES9_SC_SE_Li256ELb1ELb1ELb1ELb0EEENS1_36VarlenDynamicPersistentTileSchedulerILi64ELi64ELi256ELi128ELb1ELb1ELb1ELb0ELb1ELb1EEEEEEEEEvNT_6ParamsE)
        /*0128*/ 	.word	0x000000a8


	//----- nvinfo : EIATTR_FRAME_SIZE
	.align		4
.L_68:
        /*012c*/ 	.byte	0x04, 0x11
        /*012e*/ 	.short	(.L_70 - .L_69)
	.align		4
.L_69:
        /*0130*/ 	.word	index@(_ZN7cutlass13device_kernelIN5flash11enable_sm90INS1_16FlashAttnFwdSm90INS1_25CollectiveMainloopFwdSm90ILi2EN4cute5tupleIJNS5_1CILi1EEES8_S8_EEENS6_IJNS7_ILi64EEESA_SA_EEELi512ENS_10bfloat16_tEfNS_4arch4Sm90ELb0ELb0ELb0ELb1ELb0ELb1ELb1ELb0ELb0ELb1ELb1ELb0EEENS1_21CollectiveEpilogueFwdINS6_IJSA_NS7_ILi512EEESA_EEES9_SC_SE_Li256ELb1ELb1ELb1ELb0EEENS1_36VarlenDynamicPersistentTileSchedulerILi64ELi64ELi256ELi128ELb1ELb1ELb1ELb0ELb1ELb1EEEEEEEEEvNT_6ParamsE)
        /*0134*/ 	.word	0x00000098


	//----- nvinfo : EIATTR_REGCOUNT
	.align		4
.L_70:
        /*0138*/ 	.byte	0x04, 0x2f
        /*013a*/ 	.short	(.L_72 - .L_71)
	.align		4
.L_71:
        /*013c*/ 	.word	index@(_ZN7cutlass13device_kernelIN5flash11enable_sm90INS1_16FlashAttnFwdSm90INS1_25CollectiveMainloopFwdSm90ILi2EN4cute5tupleIJNS5_1CILi1EEES8_S8_EEENS6_IJNS7_ILi64EEESA_SA_EEELi512ENS_10bfloat16_tEfNS_4arch4Sm90ELb0ELb0ELb0ELb1ELb0ELb0ELb1ELb0ELb0ELb1ELb1ELb0EEENS1_21CollectiveEpilogueFwdINS6_IJSA_NS7_ILi512EEESA_EEES9_SC_SE_Li256ELb1ELb1ELb1ELb0EEENS1_36VarlenDynamicPersistentTileSchedulerILi64ELi64ELi256ELi128ELb1ELb1ELb1ELb0ELb1ELb1EEEEEEEEEvNT_6ParamsE)
        /*0140*/ 	.word	0x000000a8


	//----- nvinfo : EIATTR_FRAME_SIZE
	.align		4
.L_72:
        /*0144*/ 	.byte	0x04, 0x11
        /*0146*/ 	.short	(.L_74 - .L_73)
	.align		4
.L_73:
        /*0148*/ 	.word	index@(_ZN7cutlass13device_kernelIN5flash11enable_sm90INS1_16FlashAttnFwdSm90INS1_25CollectiveMainloopFwdSm90ILi2EN4cute5tupleIJNS5_1CILi1EEES8_S8_EEENS6_IJNS7_ILi64EEESA_SA_EEELi512ENS_10bfloat16_tEfNS_4arch4Sm90ELb0ELb0ELb0ELb1ELb0ELb0ELb1ELb0ELb0ELb1ELb1ELb0EEENS1_21CollectiveEpilogueFwdINS6_IJSA_NS7_ILi512EEESA_EEES9_SC_SE_Li256ELb1ELb1ELb1ELb0EEENS1_36VarlenDynamicPersistentTileSchedulerILi64ELi64ELi256ELi128ELb1ELb1ELb1ELb0ELb1ELb1EEEEEEEEEvNT_6ParamsE)
        /*014c*/ 	.word	0x00000078


	//----- nvinfo : EIATTR_REGCOUNT
	.align		4
.L_74:
        /*0150*/ 	.byte	0x04, 0x2f
        /*0152*/ 	.short	(.L_76 - .L_75)
	.align		4
.L_75:
        /*0154*/ 	.word	index@(_ZN7cutlass13device_kernelIN5flash11enable_sm90INS1_16FlashAttnFwdSm90INS1_25CollectiveMainloopFwdSm90ILi2EN4cute5tupleIJNS5_1CILi1EEES8_S8_EEENS6_IJNS7_ILi64EEESA_SA_EEELi512ENS_10bfloat16_tEfNS_4arch4Sm90ELb0ELb0ELb0ELb1ELb0ELb1ELb0ELb0ELb0ELb1ELb1ELb0EEENS1_21CollectiveEpilogueFwdINS6_IJSA_NS7_ILi512EEESA_EEES9_SC_SE_Li256ELb1ELb1ELb1ELb0EEENS1_36VarlenDynamicPersistentTileSchedulerILi64ELi64ELi256ELi128ELb1ELb1ELb1ELb0ELb1ELb1EEEEEEEEEvNT_6ParamsE)
        /*0158*/ 	.word	0x000000a8


	//----- nvinfo : EIATTR_FRAME_SIZE
	.align		4
.L_76:
        /*015c*/ 	.byte	0x04, 0x11
        /*015e*/ 	.short	(.L_78 - .L_77)
	.align		4
.L_77:
        /*0160*/ 	.word	index@(_ZN7cutlass13device_kernelIN5flash11enable_sm90INS1_16FlashAttnFwdSm90INS1_25CollectiveMainloopFwdSm90ILi2EN4cute5tupleIJNS5_1CILi1EEES8_S8_EEENS6_IJNS7_ILi64EEESA_SA_EEELi512ENS_10bfloat16_tEfNS_4arch4Sm90ELb0ELb0ELb0ELb1ELb0ELb1ELb0ELb0ELb0ELb1ELb1ELb0EEENS1_21CollectiveEpilogueFwdINS6_IJSA_NS7_ILi512EEESA_EEES9_SC_SE_Li256ELb1ELb1ELb1ELb0EEENS1_36VarlenDynamicPersistentTileSchedulerILi64ELi64ELi256ELi128ELb1ELb1ELb1ELb0ELb1ELb1EEEEEEEEEvNT_6ParamsE)
        /*0164*/ 	.word	0x00000080


	//----- nvinfo : EIATTR_REGCOUNT
	.align		4
.L_78:
        /*0168*/ 	.byte	0x04, 0x2f
        /*016a*/ 	.short	(.L_80 - .L_79)
	.align		4
.L_79:
        /*016c*/ 	.word	index@(_ZN7cutlass13device_kernelIN5flash11enable_sm90INS1_16FlashAttnFwdSm90INS1_25CollectiveMainloopFwdSm90ILi2EN4cute5tupleIJNS5_1CILi1EEES8_S8_EEENS6_IJNS7_ILi64EEESA_SA_EEELi512ENS_10bfloat16_tEfNS_4arch4Sm90ELb0ELb0ELb0ELb1ELb0ELb0ELb0ELb0ELb0ELb1ELb1ELb0EEENS1_21CollectiveEpilogueFwdINS6_IJSA_NS7_ILi512EEESA_EEES9_SC_SE_Li256ELb1ELb1ELb1ELb0EEENS1_36VarlenDynamicPersistentTileSchedulerILi64ELi64ELi256ELi128ELb1ELb1ELb1ELb0ELb1ELb1EEEEEEEEEvNT_6ParamsE)
        /*0170*/ 	.word	0x000000a8


	//----- nvinfo : EIATTR_FRAME_SIZE
	.align		4
.L_80:
        /*0174*/ 	.byte	0x04, 0x11
        /*0176*/ 	.short	(.L_82 - .L_81)
	.align		4
.L_81:
        /*0178*/ 	.word	index@(_ZN7cutlass13device_kernelIN5flash11enable_sm90INS1_16FlashAttnFwdSm90INS1_25CollectiveMainloopFwdSm90ILi2EN4cute5tupleIJNS5_1CILi1EEES8_S8_EEENS6_IJNS7_ILi64EEESA_SA_EEELi512ENS_10bfloat16_tEfNS_4arch4Sm90ELb0ELb0ELb0ELb1ELb0ELb0ELb0ELb0ELb0ELb1ELb1ELb0EEENS1_21CollectiveEpilogueFwdINS6_IJSA_NS7_ILi512EEESA_EEES9_SC_SE_Li256ELb1ELb1ELb1ELb0EEENS1_36VarlenDynamicPersistentTileSchedulerILi64ELi64ELi256ELi128ELb1ELb1ELb1ELb0ELb1ELb1EEEEEEEEEvNT_6ParamsE)
        /*017c*/ 	.word	0x00000068


	//----- nvinfo : EIATTR_REGCOUNT
	.align		4
.L_82:
        /*0180*/ 	.byte	0x04, 0x2f
        /*0182*/ 	.short	(.L_84 - .L_83)
	.align		4
.L_83:
        /*0184*/ 	.word	index@(_ZN7cutlass13device_kernelIN5flash11enable_sm90INS1_16FlashAttnFwdSm90INS1_25CollectiveMainloopFwdSm90ILi2EN4cute5tupleIJNS5_1CILi1EEES8_S8_EEENS6_IJNS7_ILi64EEESA_SA_EEELi512ENS_10bfloat16_tEfNS_4arch4Sm90ELb0ELb0ELb0ELb0ELb0ELb0ELb1ELb0ELb0ELb1ELb1ELb0EEENS1_21CollectiveEpilogueFwdINS6_IJSA_NS7_ILi512EEESA_EEES9_SC_SE_Li256ELb0ELb1ELb1ELb0EEENS1_19SingleTileSchedulerILb0ELb1ELb1ELi64EEEEEEEEEvNT_6ParamsE)
        /*0188*/ 	.word	0x000000a8


	//----- nvinfo : EIATTR_FRAME_SIZE
	.align		4
.L_84:
        /*018c*/ 	.byte	0x04, 0x11
        /*018e*/ 	.short	(.L_86 - .L_85)
	.align		4
.L_85:
        /*0190*/ 	.word	index@(_ZN7cutlass13device_kernelIN5flash11enable_sm90INS1_16FlashAttnFwdSm90INS1_25CollectiveMainloopFwdSm90ILi2EN4cute5tupleIJNS5_1CILi1EEES8_S8_EEENS6_IJNS7_ILi64EEESA_SA_EEELi512ENS_10bfloat16_tEfNS_4arch4Sm90ELb0ELb0ELb0ELb0ELb0ELb0ELb1ELb0ELb0ELb1ELb1ELb0EEENS1_21CollectiveEpilogueFwdINS6_IJSA_NS7_ILi512EEESA_EEES9_SC_SE_Li256ELb0ELb1ELb1ELb0EEENS1_19SingleTileSchedulerILb0ELb1ELb1ELi64EEEEEEEEEvNT_6ParamsE)
        /*0194*/ 	.word	0x00000030


	//----- nvinfo : EIATTR_REGCOUNT
	.align		4
.L_86:
        /*0198*/ 	.byte	0x04, 0x2f
        /*019a*/ 	.short	(.L_88 - .L_87)
	.align		4
.L_87:
        /*019c*/ 	.word	index@(_ZN7cutlass13device_kernelIN5flash11enable_sm90INS1_16FlashAttnFwdSm90INS1_25CollectiveMainloopFwdSm90ILi2EN4cute5tupleIJNS5_1CILi1EEES8_S8_EEENS6_IJNS7_ILi64EEESA_SA_EEELi512ENS_10bfloat16_tEfNS_4arch4Sm90ELb0ELb0ELb0ELb0ELb0ELb0ELb0ELb0ELb0ELb1ELb1ELb0EEENS1_21CollectiveEpilogueFwdINS6_IJSA_NS7_ILi512EEESA_EEES9_SC_SE_Li256ELb0ELb1ELb1ELb0EEENS1_19SingleTileSchedulerILb0ELb1ELb1ELi64EEEEEEEEEvNT_6ParamsE)
        /*01a0*/ 	.word	0x000000a8


	//----- nvinfo : EIATTR_FRAME_SIZE
	.align		4
.L_88:
        /*01a4*/ 	.byte	0x04, 0x11
        /*01a6*/ 	.short	(.L_90 - .L_89)
	.align		4
.L_89:
        /*01a8*/ 	.word	index@(_ZN7cutlass13device_kernelIN5flash11enable_sm90INS1_16FlashAttnFwdSm90INS1_25CollectiveMainloopFwdSm90ILi2EN4cute5tupleIJNS5_1CILi1EEES8_S8_EEENS6_IJNS7_ILi64EEESA_SA_EEELi512ENS_10bfloat16_tEfNS_4arch4Sm90ELb0ELb0ELb0ELb0ELb0ELb0ELb0ELb0ELb0ELb1ELb1ELb0EEENS1_21CollectiveEpilogueFwdINS6_IJSA_NS7_ILi512EEESA_EEES9_SC_SE_Li256ELb0ELb1ELb1ELb0EEENS1_19SingleTileSchedulerILb0ELb1ELb1ELi64EEEEEEEEEvNT_6ParamsE)
        /*01ac*/ 	.word	0x00000018


	//----- nvinfo : EIATTR_MIN_STACK_SIZE
	.align		4
.L_90:
        /*01b0*/ 	.byte	0x04, 0x12
        /*01b2*/ 	.short	(.L_92 - .L_91)
	.align		4
.L_91:
        /*01b4*/ 	.word	index@(_ZN7cutlass13device_kernelIN5flash11enable_sm90INS1_16FlashAttnFwdSm90INS1_25CollectiveMainloopFwdSm90ILi2EN4cute5tupleIJNS5_1CILi1EEES8_S8_EEENS6_IJNS7_ILi64EEESA_SA_EEELi512ENS_10bfloat16_tEfNS_4arch4Sm90ELb0ELb0ELb0ELb0ELb0ELb0ELb0ELb0ELb0ELb1ELb1ELb0EEENS1_21CollectiveEpilogueFwdINS6_IJSA_NS7_ILi512EEESA_EEES9_SC_SE_Li256ELb0ELb1ELb1ELb0EEENS1_19SingleTileSchedulerILb0ELb1ELb1ELi64EEEEEEEEEvNT_6ParamsE)
        /*01b8*/ 	.word	0x00000018


	//----- nvinfo : EIATTR_MIN_STACK_SIZE
	.align		4
.L_92:
        /*01bc*/ 	.byte	0x04, 0x12
        /*01be*/ 	.short	(.L_94 - .L_93)
	.align		4
.L_93:
        /*01c0*/ 	.word	index@(_ZN7cutlass13device_kernelIN5flash11enable_sm90INS1_16FlashAttnFwdSm90INS1_25CollectiveMainloopFwdSm90ILi2EN4cute5tupleIJNS5_1CILi1EEES8_S8_EEENS6_IJNS7_ILi64EEESA_SA_EEELi512ENS_10bfloat16_tEfNS_4arch4Sm90ELb0ELb0ELb0ELb0ELb0ELb0ELb1ELb0ELb0ELb1ELb1ELb0EEENS1_21CollectiveEpilogueFwdINS6_IJSA_NS7_ILi512EEESA_EEES9_SC_SE_Li256ELb0ELb1ELb1ELb0EEENS1_19SingleTileSchedulerILb0ELb1ELb1ELi64EEEEEEEEEvNT_6ParamsE)
        /*01c4*/ 	.word	0x00000030


	//----- nvinfo : EIATTR_MIN_STACK_SIZE
	.align		4
.L_94:
        /*01c8*/ 	.byte	0x04, 0x12
        /*01ca*/ 	.short	(.L_96 - .L_95)
	.align		4
.L_95:
        /*01cc*/ 	.word	index@(_ZN7cutlass13device_kernelIN5flash11enable_sm90INS1_16FlashAttnFwdSm90INS1_25CollectiveMainloopFwdSm90ILi2EN4cute5tupleIJNS5_1CILi1EEES8_S8_EEENS6_IJNS7_ILi64EEESA_SA_EEELi512ENS_10bfloat16_tEfNS_4arch4Sm90ELb0ELb0ELb0ELb1ELb0ELb0ELb0ELb0ELb0ELb1ELb1ELb0EEENS1_21CollectiveEpilogueFwdINS6_IJSA_NS7_ILi512EEESA_EEES9_SC_SE_Li256ELb1ELb1ELb1ELb0EEENS1_36VarlenDynamicPersistentTileSchedulerILi64ELi64ELi256ELi128ELb1ELb1ELb1ELb0ELb1ELb1EEEEEEEEEvNT_6ParamsE)
        /*01d0*/ 	.word	0x00000068


	//----- nvinfo : EIATTR_MIN_STACK_SIZE
	.align		4
.L_96:
        /*01d4*/ 	.byte	0x04, 0x12
        /*01d6*/ 	.short	(.L_98 - .L_97)
	.align		4
.L_97:
        /*01d8*/ 	.word	index@(_ZN7cutlass13device_kernelIN5flash11enable_sm90INS1_16FlashAttnFwdSm90INS1_25CollectiveMainloopFwdSm90ILi2EN4cute5tupleIJNS5_1CILi1EEES8_S8_EEENS6_IJNS7_ILi64EEESA_SA_EEELi512ENS_10bfloat16_tEfNS_4arch4Sm90ELb0ELb0ELb0ELb1ELb0ELb1ELb0ELb0ELb0ELb1ELb1ELb0EEENS1_21CollectiveEpilogueFwdINS6_IJSA_NS7_ILi512EEESA_EEES9_SC_SE_Li256ELb1ELb1ELb1ELb0EEENS1_36VarlenDynamicPersistentTileSchedulerILi64ELi64ELi256ELi128ELb1ELb1ELb1ELb0ELb1ELb1EEEEEEEEEvNT_6ParamsE)
        /*01dc*/ 	.word	0x00000080


	//----- nvinfo : EIATTR_MIN_STACK_SIZE
	.align		4
.L_98:
        /*01e0*/ 	.byte	0x04, 0x12
        /*01e2*/ 	.short	(.L_100 - .L_99)
	.align		4
.L_99:
        /*01e4*/ 	.word	index@(_ZN7cutlass13device_kernelIN5flash11enable_sm90INS1_16FlashAttnFwdSm90INS1_25CollectiveMainloopFwdSm90ILi2EN4cute5tupleIJNS5_1CILi1EEES8_S8_EEENS6_IJNS7_ILi64EEESA_SA_EEELi512ENS_10bfloat16_tEfNS_4arch4Sm90ELb0ELb0ELb0ELb1ELb0ELb0ELb1ELb0ELb0ELb1ELb1ELb0EEENS1_21CollectiveEpilogueFwdINS6_IJSA_NS7_ILi512EEESA_EEES9_SC_SE_Li256ELb1ELb1ELb1ELb0EEENS1_36VarlenDynamicPersistentTileSchedulerILi64ELi64ELi256ELi128ELb1ELb1ELb1ELb0ELb1ELb1EEEEEEEEEvNT_6ParamsE)
        /*01e8*/ 	.word	0x00000078


	//----- nvinfo : EIATTR_MIN_STACK_SIZE
	.align		4
.L_100:
        /*01ec*/ 	.byte	0x04, 0x12
        /*01ee*/ 	.short	(.L_102 - .L_101)
	.align		4
.L_101:
        /*01f0*/ 	.word	index@(_ZN7cutlass13device_kernelIN5flash11enable_sm90INS1_16FlashAttnFwdSm90INS1_25CollectiveMainloopFwdSm90ILi2EN4cute5tupleIJNS5_1CILi1EEES8_S8_EEENS6_IJNS7_ILi64EEESA_SA_EEELi512ENS_10bfloat16_tEfNS_4arch4Sm90ELb0ELb0ELb0ELb1ELb0ELb1ELb1ELb0ELb0ELb1ELb1ELb0EEENS1_21CollectiveEpilogueFwdINS6_IJSA_NS7_ILi512EEESA_EEES9_SC_SE_Li256ELb1ELb1ELb1ELb0EEENS1_36VarlenDynamicPersistentTileSchedulerILi64ELi64ELi256ELi128ELb1ELb1ELb1ELb0ELb1ELb1EEEEEEEEEvNT_6ParamsE)
        /*01f4*/ 	.word	0x00000098


	//----- nvinfo : EIATTR_MIN_STACK_SIZE
	.align		4
.L_102:
        /*01f8*/ 	.byte	0x04, 0x12
        /*01fa*/ 	.short	(.L_104 - .L_103)
	.align		4
.L_103:
        /*01fc*/ 	.word	index@(_ZN7cutlass13device_kernelIN5flash11enable_sm90INS1_16FlashAttnFwdSm90INS1_25CollectiveMainloopFwdSm90ILi2EN4cute5tupleIJNS5_1CILi1EEES8_S8_EEENS6_IJNS7_ILi64EEESA_SA_EEELi512ENS_10bfloat16_tEfNS_4arch4Sm90ELb0ELb1ELb0ELb0ELb0ELb0ELb0ELb0ELb0ELb1ELb1ELb0EEENS1_21CollectiveEpilogueFwdINS6_IJSA_NS7_ILi512EEESA_EEES9_SC_SE_Li256ELb0ELb1ELb1ELb0EEENS1_19SingleTileSchedulerILb0ELb1ELb1ELi64EEEEEEEEEvNT_6ParamsE)
        /*0200*/ 	.word	0x00000010


	//----- nvinfo : EIATTR_MIN_STACK_SIZE
	.align		4
.L_104:
        /*0204*/ 	.byte	0x04, 0x12
        /*0206*/ 	.short	(.L_106 - .L_105)
	.align		4
.L_105:
        /*0208*/ 	.word	index@(_ZN7cutlass13device_kernelIN5flash11enable_sm90INS1_16FlashAttnFwdSm90INS1_25CollectiveMainloopFwdSm90ILi2EN4cute5tupleIJNS5_1CILi1EEES8_S8_EEENS6_IJNS7_ILi64EEESA_SA_EEELi512ENS_10bfloat16_tEfNS_4arch4Sm90ELb0ELb1ELb0ELb0ELb0ELb0ELb1ELb0ELb0ELb1ELb1ELb0EEENS1_21CollectiveEpilogueFwdINS6_IJSA_NS7_ILi512EEESA_EEES9_SC_SE_Li256ELb0ELb1ELb1ELb0EEENS1_19SingleTileSchedulerILb0ELb1ELb1ELi64EEEEEEEEEvNT_6ParamsE)
        /*020c*/ 	.word	0x00000038


	//----- nvinfo : EIATTR_MIN_STACK_SIZE
	.align		4
.L_106:
        /*0210*/ 	.byte	0x04, 0x12
        /*0212*/ 	.short	(.L_108 - .L_107)
	.align		4
.L_107:
        /*0214*/ 	.word	index@(_ZN7cutlass13device_kernelIN5flash11enable_sm90INS1_16FlashAttnFwdSm90INS1_25CollectiveMainloopFwdSm90ILi2EN4cute5tupleIJNS5_1CILi1EEES8_S8_EEENS6_IJNS7_ILi64EEESA_SA_EEELi512ENS_10bfloat16_tEfNS_4arch4Sm90ELb0ELb1ELb0ELb1ELb0ELb0ELb0ELb0ELb0ELb1ELb1ELb0EEENS1_21CollectiveEpilogueFwdINS6_IJSA_NS7_ILi512EEESA_EEES9_SC_SE_Li256ELb1ELb1ELb1ELb0EEENS1_36VarlenDynamicPersistentTileSchedulerILi64ELi64ELi256ELi128ELb1ELb1ELb1ELb1ELb0ELb1EEEEEEEEEvNT_6ParamsE)
        /*0218*/ 	.word	0x00000060


	//----- nvinfo : EIATTR_MIN_STACK_SIZE
	.align		4
.L_108:
        /*021c*/ 	.byte	0x04, 0x12
        /*021e*/ 	.short	(.L_110 - .L_109)
	.align		4
.L_109:
        /*0220*/ 	.word	index@(_ZN7cutlass13device_kernelIN5flash11enable_sm90INS1_16FlashAttnFwdSm90INS1_25CollectiveMainloopFwdSm90ILi2EN4cute5tupleIJNS5_1CILi1EEES8_S8_EEENS6_IJNS7_ILi64EEESA_SA_EEELi512ENS_10bfloat16_tEfNS_4arch4Sm90ELb0ELb1ELb0ELb1ELb0ELb1ELb0ELb0ELb0ELb1ELb1ELb0EEENS1_21CollectiveEpilogueFwdINS6_IJSA_NS7_ILi512EEESA_EEES9_SC_SE_Li256ELb1ELb1ELb1ELb0EEENS1_36VarlenDynamicPersistentTileSchedulerILi64ELi64ELi256ELi128ELb1ELb1ELb1ELb1ELb0ELb1EEEEEEEEEvNT_6ParamsE)
        /*0224*/ 	.word	0x00000070


	//----- nvinfo : EIATTR_MIN_STACK_SIZE
	.align		4
.L_110:
        /*0228*/ 	.byte	0x04, 0x12
        /*022a*/ 	.short	(.L_112 - .L_111)
	.align		4
.L_111:
        /*022c*/ 	.word	index@(_ZN7cutlass13device_kernelIN5flash11enable_sm90INS1_16FlashAttnFwdSm90INS1_25CollectiveMainloopFwdSm90ILi2EN4cute5tupleIJNS5_1CILi1EEES8_S8_EEENS6_IJNS7_ILi64EEESA_SA_EEELi512ENS_10bfloat16_tEfNS_4arch4Sm90ELb0ELb1ELb0ELb1ELb0ELb0ELb1ELb0ELb0ELb1ELb1ELb0EEENS1_21CollectiveEpilogueFwdINS6_IJSA_NS7_ILi512EEESA_EEES9_SC_SE_Li256ELb1ELb1ELb1ELb0EEENS1_36VarlenDynamicPersistentTileSchedulerILi64ELi64ELi256ELi128ELb1ELb1ELb1ELb1ELb0ELb1EEEEEEEEEvNT_6ParamsE)
        /*0230*/ 	.word	0x00000078


	//----- nvinfo : EIATTR_MIN_STACK_SIZE
	.align		4
.L_112:
        /*0234*/ 	.byte	0x04, 0x12
        /*0236*/ 	.short	(.L_114 - .L_113)
	.align		4
.L_113:
        /*0238*/ 	.word	index@(_ZN7cutlass13device_kernelIN5flash11enable_sm90INS1_16FlashAttnFwdSm90INS1_25CollectiveMainloopFwdSm90ILi2EN4cute5tupleIJNS5_1CILi1EEES8_S8_EEENS6_IJNS7_ILi64EEESA_SA_EEELi512ENS_10bfloat16_tEfNS_4arch4Sm90ELb0ELb1ELb0ELb1ELb0ELb1ELb1ELb0ELb0ELb1ELb1ELb0EEENS1_21CollectiveEpilogueFwdINS6_IJSA_NS7_ILi512EEESA_EEES9_SC_SE_Li256ELb1ELb1ELb1ELb0EEENS1_36VarlenDynamicPersistentTileSchedulerILi64ELi64ELi256ELi128ELb1ELb1ELb1ELb1ELb0ELb1EEEEEEEEEvNT_6ParamsE)
        /*023c*/ 	.word	0x00000090


	//----- nvinfo : EIATTR_MIN_STACK_SIZE
	.align		4
.L_114:
        /*0240*/ 	.byte	0x04, 0x12
        /*0242*/ 	.short	(.L_116 - .L_115)
	.align		4
.L_115:
        /*0244*/ 	.word	index@(_ZN7cutlass13device_kernelIN5flash11enable_sm90INS1_16FlashAttnFwdSm90INS1_25CollectiveMainloopFwdSm90ILi2EN4cute5tupleIJNS5_1CILi1EEES8_S8_EEENS6_IJNS7_ILi64EEESA_SA_EEELi512ENS_10bfloat16_tEfNS_4arch4Sm90ELb1ELb0ELb0ELb0ELb0ELb0ELb0ELb0ELb0ELb1ELb1ELb0EEENS1_21CollectiveEpilogueFwdINS6_IJSA_NS7_ILi512EEESA_EEES9_SC_SE_Li256ELb0ELb1ELb1ELb0EEENS1_19SingleTileSchedulerILb0ELb1ELb1ELi64EEEEEEEEEvNT_6ParamsE)
        /*0248*/ 	.word	0x00000010


	//----- nvinfo : EIATTR_MIN_STACK_SIZE
	.align		4
.L_116:
        /*024c*/ 	.byte	0x04, 0x12
        /*024e*/ 	.short	(.L_118 - .L_117)
	.align		4
.L_117:
        /*0250*/ 	.word	index@(_ZN7cutlass13device_kernelIN5flash11enable_sm90INS1_16FlashAttnFwdSm90INS1_25CollectiveMainloopFwdSm90ILi2EN4cute5tupleIJNS5_1CILi1EEES8_S8_EEENS6_IJNS7_ILi64EEESA_SA_EEELi512ENS_10bfloat16_tEfNS_4arch4Sm90ELb1ELb0ELb0ELb0ELb0ELb0ELb1ELb0ELb0ELb1ELb1ELb0EEENS1_21CollectiveEpilogueFwdINS6_IJSA_NS7_ILi512EEESA_EEES9_SC_SE_Li256ELb0ELb1ELb1ELb0EEENS1_19SingleTileSchedulerILb0ELb1ELb1ELi64EEEEEEEEEvNT_6ParamsE)
        /*0254*/ 	.word	0x00000038


	//----- nvinfo : EIATTR_MIN_STACK_SIZE
	.align		4
.L_118:
        /*0258*/ 	.byte	0x04, 0x12
        /*025a*/ 	.short	(.L_120 - .L_119)
	.align		4
.L_119:
        /*025c*/ 	.word	index@(_ZN7cutlass13device_kernelIN5flash11enable_sm90INS1_16FlashAttnFwdSm90INS1_25CollectiveMainloopFwdSm90ILi2EN4cute5tupleIJNS5_1CILi1EEES8_S8_EEENS6_IJNS7_ILi64EEESA_SA_EEELi512ENS_10bfloat16_tEfNS_4arch4Sm90ELb1ELb0ELb0ELb1ELb0ELb0ELb0ELb0ELb0ELb1ELb1ELb0EEENS1_21CollectiveEpilogueFwdINS6_IJSA_NS7_ILi512EEESA_EEES9_SC_SE_Li256ELb1ELb1ELb1ELb0EEENS1_36VarlenDynamicPersistentTileSchedulerILi64ELi64ELi256ELi128ELb1ELb1ELb1ELb1ELb1ELb1EEEEEEEEEvNT_6ParamsE)
        /*0260*/ 	.word	0x00000068


	//----- nvinfo : EIATTR_MIN_STACK_SIZE
	.align		4
.L_120:
        /*0264*/ 	.byte	0x04, 0x12
        /*0266*/ 	.short	(.L_122 - .L_121)
	.align		4
.L_121:
        /*0268*/ 	.word	index@(_ZN7cutlass13device_kernelIN5flash11enable_sm90INS1_16FlashAttnFwdSm90INS1_25CollectiveMainloopFwdSm90ILi2EN4cute5tupleIJNS5_1CILi1EEES8_S8_EEENS6_IJNS7_ILi64EEESA_SA_EEELi512ENS_10bfloat16_tEfNS_4arch4Sm90ELb1ELb0ELb0ELb1ELb0ELb1ELb0ELb0ELb0ELb1ELb1ELb0EEENS1_21CollectiveEpilogueFwdINS6_IJSA_NS7_ILi512EEESA_EEES9_SC_SE_Li256ELb1ELb1ELb1ELb0EEENS1_36VarlenDynamicPersistentTileSchedulerILi64ELi64ELi256ELi128ELb1ELb1ELb1ELb1ELb1ELb1EEEEEEEEEvNT_6ParamsE)
        /*026c*/ 	.word	0x00000070


	//----- nvinfo : EIATTR_MIN_STACK_SIZE
	.align		4
.L_122:
        /*0270*/ 	.byte	0x04, 0x12
        /*0272*/ 	.short	(.L_124 - .L_123)
	.align		4
.L_123:
        /*0274*/ 	.word	index@(_ZN7cutlass13device_kernelIN5flash11enable_sm90INS1_16FlashAttnFwdSm90INS1_25CollectiveMainloopFwdSm90ILi2EN4cute5tupleIJNS5_1CILi1EEES8_S8_EEENS6_IJNS7_ILi64EEESA_SA_EEELi512ENS_10bfloat16_tEfNS_4arch4Sm90ELb1ELb0ELb0ELb1ELb0ELb0ELb1ELb0ELb0ELb1ELb1ELb0EEENS1_21CollectiveEpilogueFwdINS6_IJSA_NS7_ILi512EEESA_EEES9_SC_SE_Li256ELb1ELb1ELb1ELb0EEENS1_36VarlenDynamicPersistentTileSchedulerILi64ELi64ELi256ELi128ELb1ELb1ELb1ELb1ELb1ELb1EEEEEEEEEvNT_6ParamsE)
        /*0278*/ 	.word	0x00000078


	//----- nvinfo : EIATTR_MIN_STACK_SIZE
	.align		4
.L_124:
        /*027c*/ 	.byte	0x04, 0x12
        /*027e*/ 	.short	(.L_126 - .L_125)
	.align		4
.L_125:
        /*0280*/ 	.word	index@(_ZN7cutlass13device_kernelIN5flash11enable_sm90INS1_16FlashAttnFwdSm90INS1_25CollectiveMainloopFwdSm90ILi2EN4cute5tupleIJNS5_1CILi1EEES8_S8_EEENS6_IJNS7_ILi64EEESA_SA_EEELi512ENS_10bfloat16_tEfNS_4arch4Sm90ELb1ELb0ELb0ELb1ELb0ELb1ELb1ELb0ELb0ELb1ELb1ELb0EEENS1_21CollectiveEpilogueFwdINS6_IJSA_NS7_ILi512EEESA_EEES9_SC_SE_Li256ELb1ELb1ELb1ELb0EEENS1_36VarlenDynamicPersistentTileSchedulerILi64ELi64ELi256ELi128ELb1ELb1ELb1ELb1ELb1ELb1EEEEEEEEEvNT_6ParamsE)
        /*0284*/ 	.word	0x00000088
.L_126:


//--------------------- .nv.compat                --------------------------
	.section	.nv.compat,"",@"SHT_CUDA_COMPAT_INFO"
	.align	4
        /*0000*/ 	.byte	0x02, 0x09, 0x01, 0x00, 0x02, 0x02, 0x04, 0x00, 0x02, 0x05, 0x05, 0x00, 0x03, 0x07, 0x01, 0x01
        /*0010*/ 	.byte	0x02, 0x03, 0x01, 0x00, 0x02, 0x06, 0x01, 0x00, 0x04, 0x0b, 0x08, 0x00, 0x00, 0x00, 0x00, 0x00
        /*0020*/ 	.byte	0x00, 0x00, 0x00, 0x00


//--------------------- .nv.info._ZN7cutlass13device_kernelIN5flash11enable_sm90INS1_16FlashAttnFwdSm90INS1_25CollectiveMainloopFwdSm90ILi2EN4cute5tupleIJNS5_1CILi1EEES8_S8_EEENS6_IJNS7_ILi64EEESA_SA_EEELi512ENS_10bfloat16_tEfNS_4arch4Sm90ELb0ELb0ELb0ELb0ELb0ELb0ELb0ELb0ELb0ELb1ELb1ELb0EEENS1_21CollectiveEpilogueFwdINS6_IJSA_NS7_ILi512EEESA_EEES9_SC_SE_Li256ELb0ELb1ELb1ELb0EEENS1_19SingleTileSchedulerILb0ELb1ELb1ELi64EEEEEEEEEvNT_6ParamsE --------------------------
	.section	.nv.info._ZN7cutlass13device_kernelIN5flash11enable_sm90INS1_16FlashAttnFwdSm90INS1_25CollectiveMainloopFwdSm90ILi2EN4cute5tupleIJNS5_1CILi1EEES8_S8_EEENS6_IJNS7_ILi64EEESA_SA_EEELi512ENS_10bfloat16_tEfNS_4arch4Sm90ELb0ELb0ELb0ELb0ELb0ELb0ELb0ELb0ELb0ELb1ELb1ELb0EEENS1_21CollectiveEpilogueFwdINS6_IJSA_NS7_ILi512EEESA_EEES9_SC_SE_Li256ELb0ELb1ELb1ELb0EEENS1_19SingleTileSchedulerILb0ELb1ELb1ELi64EEEEEEEEEvNT_6ParamsE,"",@"SHT_CUDA_INFO"
	.sectionflags	@""
	.align	4


	//----- nvinfo : EIATTR_CUDA_API_VERSION
	.align		4
        /*0000*/ 	.byte	0x04, 0x37
        /*0002*/ 	.short	(.L_128 - .L_127)
.L_127:
        /*0004*/ 	.word	0x00000082


	//----- nvinfo : EIATTR_KPARAM_INFO
	.align		4
.L_128:
        /*0008*/ 	.byte	0x04, 0x17
        /*000a*/ 	.short	(.L_130 - .L_129)
.L_129:
        /*000c*/ 	.word	0x00000000
        /*0010*/ 	.short	0x0000
        /*0012*/ 	.short	0x0070
        /*0014*/ 	.byte	0x00, 0xf0, 0x01, 0x28


	//----- nvinfo : EIATTR_SPARSE_MMA_MASK
	.align		4
.L_130:
        /*0018*/ 	.byte	0x03, 0x50
        /*001a*/ 	.short	0x0000


	//----- nvinfo : EIATTR_MAXREG_COUNT
	.align		4
        /*001c*/ 	.byte	0x03, 0x1b
        /*001e*/ 	.short	0x00a8


	//----- nvinfo : EIATTR_NUM_BARRIERS
	.align		4
        /*0020*/ 	.byte	0x02, 0x4c
        /*0022*/ 	.byte	0x10
	.zero		1


	//----- nvinfo : EIATTR_EXTERNS
	.align		4
        /*0024*/ 	.byte	0x04, 0x0f
        /*0026*/ 	.short	(.L_132 - .L_131)


	//   ....[0]....
	.align		4
.L_131:
        /*0028*/ 	.word	index@(__assertfail)


	//----- nvinfo : EIATTR_ANNOTATIONS
	.align		4
.L_132:
        /*002c*/ 	.byte	0x04, 0x55
        /*002e*/ 	.short	(.L_134 - .L_133)


	//   ....[0]....
.L_133:
        /*0030*/ 	.word	0x00000001
        /*0034*/ 	.byte	0x00, 0x09, 0x00, 0x00, 0x01, 0x00, 0x00, 0x00, 0xf0, 0x11, 0x00, 0x00, 0x01, 0x00, 0x00, 0x00
        /* <DEDUP_REMOVED lines=8> */
        /*00c4*/ 	.byte	0xe0, 0xcb, 0x00, 0x00, 0x01, 0x00, 0x00, 0x00, 0x70, 0xd8, 0x00, 0x00


	//----- nvinfo : EIATTR_MERCURY_ISA_VERSION
	.align		4
.L_134:
        /*00d0*/ 	.byte	0x03, 0x5f
        /*00d2*/ 	.short	0x0101


	//----- nvinfo : EIATTR_INT_WARP_WIDE_INSTR_OFFSETS
	.align		4
        /*00d4*/ 	.byte	0x04, 0x31
        /*00d6*/ 	.short	(.L_136 - .L_135)


	//   ....[0]....
.L_135:
        /*00d8*/ 	.word	0x00000120


	//   ....[1]....
        /*00dc*/ 	.word	0x00000160


	//   ....[2]....
        /*00e0*/ 	.word	0x00000230


	//----- nvinfo : EIATTR_COOP_GROUP_MASK_REGIDS
	.align		4
.L_136:
        /*00e4*/ 	.byte	0x04, 0x29
        /*00e6*/ 	.short	(.L_138 - .L_137)


	//   ....[0]....
.L_137:
        /*00e8*/ 	.word	0xffffffff


	//   ....[1]....
        /*00ec*/ 	.word	0xffffffff


	//   ....[2]....
        /*00f0*/ 	.word	0xffffffff


	//   ....[3]....
        /*00f4*/ 	.word	0xffffffff


	//   ....[4]....
        /*00f8*/ 	.word	0xffffffff


	//   ....[5]....
        /*00fc*/ 	.word	0xffffffff


	//   ....[6]....
        /*0100*/ 	.word	0xffffffff


	//   ....[7]....
        /*0104*/ 	.word	0xffffffff


	//   ....[8]....
        /*0108*/ 	.word	0xffffffff


	//   ....[9]....
        /*010c*/ 	.word	0xffffffff


	//   ....[10]....
        /*0110*/ 	.word	0xffffffff


	//   ....[11]....
        /*0114*/ 	.word	0xffffffff


	//   ....[12]....
        /*0118*/ 	.word	0xffffffff


	//   ....[13]....
        /*011c*/ 	.word	0xffffffff


	//   ....[14]....
        /*0120*/ 	.word	0xffffffff


	//   ....[15]....
        /*0124*/ 	.word	0xffffffff


	//   ....[16]....
        /*0128*/ 	.word	0xffffffff


	//   ....[17]....
        /*012c*/ 	.word	0xffffffff


	//   ....[18]....
        /*0130*/ 	.word	0xffffffff


	//   ....[19]....
        /*0134*/ 	.word	0xffffffff


	//   ....[20]....
        /*0138*/ 	.word	0xffffffff


	//   ....[21]....
        /*013c*/ 	.word	0xffffffff


	//   ....[22]....
        /*0140*/ 	.word	0xffffffff


	//   ....[23]....
        /*0144*/ 	.word	0xffffffff


	//   ....[24]....
        /*0148*/ 	.word	0xffffffff


	//   ....[25]....
        /*014c*/ 	.word	0xffffffff


	//   ....[26]....
        /*0150*/ 	.word	0xffffffff


	//   ....[27]....
        /*0154*/ 	.word	0xffffffff


	//   ....[28]....
        /*0158*/ 	.word	0xffffffff


	//   ....[29]....
        /*015c*/ 	.word	0xffffffff


	//   ....[30]....
        /*0160*/ 	.word	0xffffffff


	//   ....[31]....
        /*0164*/ 	.word	0xffffffff


	//   ....[32]....
        /*0168*/ 	.word	0xffffffff


	//   ....[33]....
        /*016c*/ 	.word	0xffffffff


	//   ....[34]....
        /*0170*/ 	.word	0xffffffff


	//   ....[35]....
        /*0174*/ 	.word	0xffffffff


	//   ....[36]....
        /*0178*/ 	.word	0xffffffff


	//   ....[37]....
        /*017c*/ 	.word	0xffffffff


	//   ....[38]....
        /*0180*/ 	.word	0xffffffff


	//   ....[39]....
        /*0184*/ 	.word	0xffffffff


	//   ....[40]....
        /*0188*/ 	.word	0xffffffff


	//   ....[41]....
        /*018c*/ 	.word	0xffffffff


	//   ....[42]....
        /*0190*/ 	.word	0xffffffff


	//   ....[43]....
        /*0194*/ 	.word	0x0500000f


	//   ....[44]....
        /*0198*/ 	.word	0x0500000f


	//   ....[45]....
        /*019c*/ 	.word	0x0500000f


	//   ....[46]....
        /*01a0*/ 	.word	0x0500000f


	//   ....[47]....
        /*01a4*/ 	.word	0x0500000f


	//   ....[48]....
        /*01a8*/ 	.word	0x0500000f


	//   ....[49]....
        /*01ac*/ 	.word	0x0500000f


	//   ....[50]....
        /*01b0*/ 	.word	0x0500000f


	//   ....[51]....
        /*01b4*/ 	.word	0x0500000f


	//   ....[52]....
        /*01b8*/ 	.word	0x0500000f


	//----- nvinfo : EIATTR_COOP_GROUP_INSTR_OFFSETS
	.align		4
.L_138:
        /*01bc*/ 	.byte	0x04, 0x28
        /*01be*/ 	.short	(.L_140 - .L_139)


	//   ....[0]....
.L_139:
        /*01c0*/ 	.word	0x00000060


	//   ....[1]....
        /*01c4*/ 	.word	0x00000130


	//   ....[2]....
        /*01c8*/ 	.word	0x00000220


	//   ....[3]....
        /*01cc*/ 	.word	0x00000360


	//   ....[4]....
        /*01d0*/ 	.word	0x000004c0


	//   ....[5]....
        /*01d4*/ 	.word	0x000005e0


	//   ....[6]....
        /*01d8*/ 	.word	0x00000740


	//   ....[7]....
        /*01dc*/ 	.word	0x00001260


	//   ....[8]....
        /*01e0*/ 	.word	0x000031a0


	//   ....[9]....
        /*01e4*/ 	.word	0x00003c10


	//   ....[10]....
        /*01e8*/ 	.word	0x00003ce0


	//   ....[11]....
        /*01ec*/ 	.word	0x00003e70


	//   ....[12]....
        /*01f0*/ 	.word	0x00003f10


	//   ....[13]....
        /*01f4*/ 	.word	0x00004a40


	//   ....[14]....
        /*01f8*/ 	.word	0x00004e30


	//   ....[15]....
        /*01fc*/ 	.word	0x00004e80


	//   ....[16]....
        /*0200*/ 	.word	0x00005100


	//   ....[17]....
        /*0204*/ 	.word	0x000052d0


	//   ....[18]....
        /*0208*/ 	.word	0x000062b0


	//   ....[19]....
        /*020c*/ 	.word	0x00006320


	//   ....[20]....
        /*0210*/ 	.word	0x00006380


	//   ....[21]....
        /*0214*/ 	.word	0x000063c0


	//   ....[22]....
        /*0218*/ 	.word	0x000063e0


	//   ....[23]....
        /*021c*/ 	.word	0x00006e80


	//   ....[24]....
        /*0220*/ 	.word	0x000072e0


	//   ....[25]....
        /*0224*/ 	.word	0x00007310


	//   ....[26]....
        /*0228*/ 	.word	0x00007340


	//   ....[27]....
        /*022c*/ 	.word	0x00007370


	//   ....[28]....
        /*0230*/ 	.word	0x000077f0


	//   ....[29]....
        /*0234*/ 	.word	0x00007810


	//   ....[30]....
        /*0238*/ 	.word	0x00008460


	//   ....[31]....
        /*023c*/ 	.word	0x00008480


	//   ....[32]....
        /*0240*/ 	.word	0x000094b0


	//   ....[33]....
        /*0244*/ 	.word	0x00009e80


	//   ....[34]....
        /*0248*/ 	.word	0x0000a720


	//   ....[35]....
        /*024c*/ 	.word	0x0000a750


	//   ....[36]....
        /*0250*/ 	.word	0x0000a780


	//   ....[37]....
        /*0254*/ 	.word	0x0000a830


	//   ....[38]....
        /*0258*/ 	.word	0x0000a860


	//   ....[39]....
        /*025c*/ 	.word	0x0000a8d0


	//   ....[40]....
        /*0260*/ 	.word	0x0000a900


	//   ....[41]....
        /*0264*/ 	.word	0x0000a910


	//   ....[42]....
        /*0268*/ 	.word	0x0000d800


	//   ....[43]....
        /*026c*/ 	.word	0x0000dd40


	//   ....[44]....
        /*0270*/ 	.word	0x0000deb0


	//   ....[45]....
        /*0274*/ 	.word	0x0000df10


	//   ....[46]....
        /*0278*/ 	.word	0x0000dfb0


	//   ....[47]....
        /*027c*/ 	.word	0x0000e0b0


	//   ....[48]....
        /*0280*/ 	.word	0x0000e120


	//   ....[49]....
        /*0284*/ 	.word	0x0000e200


	//   ....[50]....
        /*0288*/ 	.word	0x0000e270


	//   ....[51]....
        /*028c*/ 	.word	0x0000e340


	//   ....[52]....
        /*0290*/ 	.word	0x0000e750


	//----- nvinfo : EIATTR_REG_RECONFIG
	.align		4
.L_140:
        /*0294*/ 	.byte	0x01, 0x54
	.zero		2


	//----- nvinfo : EIATTR_SYSCALL_OFFSETS
	.align		4
        /*0298*/ 	.byte	0x04, 0x46
        /*029a*/ 	.short	(.L_142 - .L_141)


	//   ....[0]....
.L_141:
        /*029c*/ 	.word	0x00003370


	//   ....[1]....
        /*02a0*/ 	.word	0x00009b40


	//   ....[2]....
        /*02a4*/ 	.word	0x00009c80


	//   ....[3]....
        /*02a8*/ 	.word	0x00009d70


	//   ....[4]....
        /*02ac*/ 	.word	0x0000a3b0


	//----- nvinfo : EIATTR_MBARRIER_INSTR_OFFSETS
	.align		4
.L_142:
        /*02b0*/ 	.byte	0x04, 0x39
        /*02b2*/ 	.short	(.L_144 - .L_143)


	//   ....[0]....
.L_143:
        /*02b4*/ 	.word	0x00000250
        /*02b8*/ 	.word	0x000000ff
        /*02bc*/ 	.word	0x00028c00
        /*02c0*/ 	.short	0x0100
        /*02c2*/ 	.byte	0x08
	.zero		1


	//   ....[1]....
        /*02c4*/ 	.word	0x00000260
        /*02c8*/ 	.word	0x000000ff
        /*02cc*/ 	.word	0x00028c20
        /*02d0*/ 	.short	0x0100
        /*02d2*/ 	.byte	0x08
	.zero		1


	//   ....[2]....
        /*02d4*/ 	.word	0x00000310
        /*02d8*/ 	.word	0x000000ff
        /*02dc*/ 	.word	0x00028c30
        /*02e0*/ 	.short	0x0100
        /*02e2*/ 	.byte	0x06
	.zero		1


	//   ....[3]....
        /*02e4*/ 	.word	0x00000320
        /*02e8*/ 	.word	0x000000ff
        /*02ec*/ 	.word	0x00028c40
        /*02f0*/ 	.short	0x0100
        /*02f2*/ 	.byte	0x06
	.zero		1


	//   ....[4]....
        /*02f4*/ 	.word	0x00000330
        /*02f8*/ 	.word	0x000000ff
        /*02fc*/ 	.word	0x00028c38
        /*0300*/ 	.short	0x0100
        /*0302*/ 	.byte	0x06
	.zero		1


	//   ....[5]....
        /*0304*/ 	.word	0x00000340
        /*0308*/ 	.word	0x000000ff
        /*030c*/ 	.word	0x00028c48
        /*0310*/ 	.short	0x0100
        /*0312*/ 	.byte	0x06
	.zero		1


	//   ....[6]....
        /*0314*/ 	.word	0x00000470
        /*0318*/ 	.word	0x000000ff
        /*031c*/ 	.word	0x00028c50
        /*0320*/ 	.short	0x0100
        /*0322*/ 	.byte	0x08
	.zero		1


	//   ....[7]....
        /*0324*/ 	.word	0x00000480
        /*0328*/ 	.word	0x000000ff
        /*032c*/ 	.word	0x00028c60
        /*0330*/ 	.short	0x0100
        /*0332*/ 	.byte	0x08
	.zero		1


	//   ....[8]....
        /*0334*/ 	.word	0x00000490
        /*0338*/ 	.word	0x000000ff
        /*033c*/ 	.word	0x00028c58
        /*0340*/ 	.short	0x0100
        /*0342*/ 	.byte	0x08
	.zero		1


	//   ....[9]....
        /*0344*/ 	.word	0x000004a0
        /*0348*/ 	.word	0x000000ff
        /*034c*/ 	.word	0x00028c68
        /*0350*/ 	.short	0x0100
        /*0352*/ 	.byte	0x08
	.zero		1


	//   ....[10]....
        /*0354*/ 	.word	0x00000590
        /*0358*/ 	.word	0x000000ff
        /*035c*/ 	.word	0x00028c70
        /*0360*/ 	.short	0x0100
        /*0362*/ 	.byte	0x06
	.zero		1


	//   ....[11]....
        /*0364*/ 	.word	0x000005a0
        /*0368*/ 	.word	0x000000ff
        /*036c*/ 	.word	0x00028c80
        /*0370*/ 	.short	0x0100
        /*0372*/ 	.byte	0x06
	.zero		1


	//   ....[12]....
        /*0374*/ 	.word	0x000005b0
        /*0378*/ 	.word	0x000000ff
        /*037c*/ 	.word	0x00028c78
        /*0380*/ 	.short	0x0100
        /*0382*/ 	.byte	0x06
	.zero		1


	//   ....[13]....
        /*0384*/ 	.word	0x000005c0
        /*0388*/ 	.word	0x000000ff
        /*038c*/ 	.word	0x00028c88
        /*0390*/ 	.short	0x0100
        /*0392*/ 	.byte	0x06
	.zero		1


	//   ....[14]....
        /*0394*/ 	.word	0x000006f0
        /*0398*/ 	.word	0x000000ff
        /*039c*/ 	.word	0x00028c90
        /*03a0*/ 	.short	0x0100
        /*03a2*/ 	.byte	0x08
	.zero		1


	//   ....[15]....
        /*03a4*/ 	.word	0x00000700
        /*03a8*/ 	.word	0x000000ff
        /*03ac*/ 	.word	0x00028ca0
        /*03b0*/ 	.short	0x0100
        /*03b2*/ 	.byte	0x08
	.zero		1


	//   ....[16]....
        /*03b4*/ 	.word	0x00000710
        /*03b8*/ 	.word	0x000000ff
        /*03bc*/ 	.word	0x00028c98
        /*03c0*/ 	.short	0x0100
        /*03c2*/ 	.byte	0x08
	.zero		1


	//   ....[17]....
        /*03c4*/ 	.word	0x00000720
        /*03c8*/ 	.word	0x000000ff
        /*03cc*/ 	.word	0x00028ca8
        /*03d0*/ 	.short	0x0100
        /*03d2*/ 	.byte	0x08
	.zero		1


	//   ....[18]....
        /*03d4*/ 	.word	0x00000850
        /*03d8*/ 	.word	0x000000ff
        /*03dc*/ 	.word	0x00028cb0
        /*03e0*/ 	.short	0x0100
        /*03e2*/ 	.byte	0x08
	.zero		1


	//   ....[19]....
        /*03e4*/ 	.word	0x00000860
        /*03e8*/ 	.word	0x000000ff
        /*03ec*/ 	.word	0x00028cc0
        /*03f0*/ 	.short	0x0100
        /*03f2*/ 	.byte	0x08
	.zero		1


	//   ....[20]....
        /*03f4*/ 	.word	0x00000870
        /*03f8*/ 	.word	0x000000ff
        /*03fc*/ 	.word	0x00028cb8
        /*0400*/ 	.short	0x0100
        /*0402*/ 	.byte	0x08
	.zero		1


	//   ....[21]....
        /*0404*/ 	.word	0x00000880
        /*0408*/ 	.word	0x000000ff
        /*040c*/ 	.word	0x00028cc8
        /*0410*/ 	.short	0x0100
        /*0412*/ 	.byte	0x08
	.zero		1


	//   ....[22]....
        /*0414*/ 	.word	0x00001410
        /*0418*/ 	.word	0x000000ff
        /*041c*/ 	.word	0x00028c50
        /*0420*/ 	.short	0x010a
        /*0422*/ 	.byte	0x05
	.zero		1


	//   ....[23]....
        /*0424*/ 	.word	0x00001700
        /*0428*/ 	.word	0x00000005
        /*042c*/ 	.word	0x00000000
        /*0430*/ 	.short	0x0101
        /*0432*/ 	.byte	0x3f
	.zero		1


	//   ....[24]....
        /*0434*/ 	.word	0x00002050
        /*0438*/ 	.word	0x000000ff
        /*043c*/ 	.word	0x00028c50
        /*0440*/ 	.short	0x010a
        /*0442*/ 	.byte	0x07
	.zero		1


	//   ....[25]....
        /*0444*/ 	.word	0x00002090
        /*0448*/ 	.word	0x000000ff
        /*044c*/ 	.word	0x00028c50
        /*0450*/ 	.short	0x010a
        /*0452*/ 	.byte	0x07
	.zero		1


	//   ....[26]....
        /*0454*/ 	.word	0x00002260
        /*0458*/ 	.word	0x00000005
        /*045c*/ 	.word	0x00000000
        /*0460*/ 	.short	0x0101
        /*0462*/ 	.byte	0x3f
	.zero		1


	//   ....[27]....
        /*0464*/ 	.word	0x000033b0
        /*0468*/ 	.word	0x000000ff
        /*046c*/ 	.word	0x00028c00
        /*0470*/ 	.short	0x010a
        /*0472*/ 	.byte	0x24
	.zero		1


	//   ....[28]....
        /*0474*/ 	.word	0x00003530
        /*0478*/ 	.word	0x000000ff
        /*047c*/ 	.word	0x00028c30
        /*0480*/ 	.short	0x010a
        /*0482*/ 	.byte	0x24
	.zero		1


	//   ....[29]....
        /*0484*/ 	.word	0x000035a0
        /*0488*/ 	.word	0x000000ff
        /*048c*/ 	.word	0x00028c30
        /*0490*/ 	.short	0x010a
        /*0492*/ 	.byte	0x24
	.zero		1


	//   ....[30]....
        /*0494*/ 	.word	0x00004300
        /*0498*/ 	.word	0x00000007
        /*049c*/ 	.word	0x00000000
        /*04a0*/ 	.short	0x0101
        /*04a2*/ 	.byte	0x3f
	.zero		1


	//   ....[31]....
        /*04a4*/ 	.word	0x00004780
        /*04a8*/ 	.word	0x000000ff
        /*04ac*/ 	.word	0x00028c50
        /*04b0*/ 	.short	0x010a
        /*04b2*/ 	.byte	0x24
	.zero		1


	//   ....[32]....
        /*04b4*/ 	.word	0x000047d0
        /*04b8*/ 	.word	0x000000ff
        /*04bc*/ 	.word	0x00028c50
        /*04c0*/ 	.short	0x010a
        /*04c2*/ 	.byte	0x24
	.zero		1


	//   ....[33]....
        /*04c4*/ 	.word	0x00004a60
        /*04c8*/ 	.word	0x0000000e
        /*04cc*/ 	.word	0x00000000
        /*04d0*/ 	.short	0x0101
        /*04d2*/ 	.byte	0x3f
	.zero		1


	//   ....[34]....
        /*04d4*/ 	.word	0x00004b50
        /*04d8*/ 	.word	0x000000ff
        /*04dc*/ 	.word	0x00028c30
        /*04e0*/ 	.short	0x010a
        /*04e2*/ 	.byte	0x07
	.zero		1


	//   ....[35]....
        /*04e4*/ 	.word	0x00004b90
        /*04e8*/ 	.word	0x000000ff
        /*04ec*/ 	.word	0x00028c30
        /*04f0*/ 	.short	0x010a
        /*04f2*/ 	.byte	0x07
	.zero		1


	//   ....[36]....
        /*04f4*/ 	.word	0x00005620
        /*04f8*/ 	.word	0x0000009a
        /*04fc*/ 	.word	0x00000000
        /*0500*/ 	.short	0x0101
        /*0502*/ 	.byte	0x3f
	.zero		1


	//   ....[37]....
        /*0504*/ 	.word	0x00006010
        /*0508*/ 	.word	0x000000ff
        /*050c*/ 	.word	0x00028c50
        /*0510*/ 	.short	0x010a
        /*0512*/ 	.byte	0x07
	.zero		1


	//   ....[38]....
        /*0514*/ 	.word	0x00006050
        /*0518*/ 	.word	0x000000ff
        /*051c*/ 	.word	0x00028c50
        /*0520*/ 	.short	0x010a
        /*0522*/ 	.byte	0x07
	.zero		1


	//   ....[39]....
        /*0524*/ 	.word	0x000062d0
        /*0528*/ 	.word	0x000000ab
        /*052c*/ 	.word	0x00000000
        /*0530*/ 	.short	0x0101
        /*0532*/ 	.byte	0x3f
	.zero		1


	//   ....[40]....
        /*0534*/ 	.word	0x00006e40
        /*0538*/ 	.word	0x000000ff
        /*053c*/ 	.word	0x00000000
        /*0540*/ 	.short	0x0101
        /*0542*/ 	.byte	0x04
	.zero		1


	//   ....[41]....
        /*0544*/ 	.word	0x0000a0a0
        /*0548*/ 	.word	0x000000ff
        /*054c*/ 	.word	0x00028c40
        /*0550*/ 	.short	0x010a
        /*0552*/ 	.byte	0x26
	.zero		1


	//   ....[42]....
        /*0554*/ 	.word	0x0000aa20
        /*0558*/ 	.word	0x000000ff
        /*055c*/ 	.word	0x00028c00
        /*0560*/ 	.short	0x0107
        /*0562*/ 	.byte	0x26
	.zero		1


	//   ....[43]....
        /*0564*/ 	.word	0x0000aa60
        /*0568*/ 	.word	0x000000ff
        /*056c*/ 	.word	0x00028c00
        /*0570*/ 	.short	0x0101
        /*0572*/ 	.byte	0x26
	.zero		1


	//   ....[44]....
        /*0574*/ 	.word	0x0000aa70
        /*0578*/ 	.word	0x000000ff
        /*057c*/ 	.word	0x00028c20
        /*0580*/ 	.short	0x010a
        /*0582*/ 	.byte	0x26
	.zero		1


	//   ....[45]....
        /*0584*/ 	.word	0x0000aad0
        /*0588*/ 	.word	0x000000ff
        /*058c*/ 	.word	0x00028c60
        /*0590*/ 	.short	0x010a
        /*0592*/ 	.byte	0x26
	.zero		1


	//   ....[46]....
        /*0594*/ 	.word	0x0000b660
        /*0598*/ 	.word	0x000000ff
        /*059c*/ 	.word	0x00028c48
        /*05a0*/ 	.short	0x010a
        /*05a2*/ 	.byte	0x26
	.zero		1


	//   ....[47]....
        /*05a4*/ 	.word	0x0000b830
        /*05a8*/ 	.word	0x000000ff
        /*05ac*/ 	.word	0x00028c68
        /*05b0*/ 	.short	0x010a
        /*05b2*/ 	.byte	0x26
	.zero		1


	//   ....[48]....
        /*05b4*/ 	.word	0x0000c1d0
        /*05b8*/ 	.word	0x000000ff
        /*05bc*/ 	.word	0x00028c40
        /*05c0*/ 	.short	0x010a
        /*05c2*/ 	.byte	0x26
	.zero		1


	//   ....[49]....
        /*05c4*/ 	.word	0x0000c3b0
        /*05c8*/ 	.word	0x000000ff
        /*05cc*/ 	.word	0x00028c60
        /*05d0*/ 	.short	0x010a
        /*05d2*/ 	.byte	0x26
	.zero		1


	//   ....[50]....
        /*05d4*/ 	.word	0x0000cd90
        /*05d8*/ 	.word	0x000000ff
        /*05dc*/ 	.word	0x00028c48
        /*05e0*/ 	.short	0x010a
        /*05e2*/ 	.byte	0x26
	.zero		1


	//   ....[51]....
        /*05e4*/ 	.word	0x0000cf70
        /*05e8*/ 	.word	0x000000ff
        /*05ec*/ 	.word	0x00028c68
        /*05f0*/ 	.short	0x010a
        /*05f2*/ 	.byte	0x26
	.zero		1


	//   ....[52]....
        /*05f4*/ 	.word	0x0000d790
        /*05f8*/ 	.word	0x00000002
        /*05fc*/ 	.word	0x00028c20
        /*0600*/ 	.short	0x010a
        /*0602*/ 	.byte	0x3f
	.zero		1


	//   ....[53]....
        /*0604*/ 	.word	0x0000d910
        /*0608*/ 	.word	0x00000007
        /*060c*/ 	.word	0x00000000
        /*0610*/ 	.short	0x010a
        /*0612*/ 	.byte	0x3f
	.zero		1


	//   ....[54]....
        /*0614*/ 	.word	0x0000d980
        /*0618*/ 	.word	0x00000005
        /*061c*/ 	.word	0x00000000
        /*0620*/ 	.short	0x010a
        /*0622*/ 	.byte	0x3f
	.zero		1


	//   ....[55]....
        /*0624*/ 	.word	0x0000d9e0
        /*0628*/ 	.word	0x00000005
        /*062c*/ 	.word	0x00000000
        /*0630*/ 	.short	0x010a
        /*0632*/ 	.byte	0x3f
	.zero		1


	//   ....[56]....
        /*0634*/ 	.word	0x0000da10
        /*0638*/ 	.word	0x00000003
        /*063c*/ 	.word	0x00000000
        /*0640*/ 	.short	0x010a
        /*0642*/ 	.byte	0x3f
	.zero		1


	//   ....[57]....
        /*0644*/ 	.word	0x0000da80
        /*0648*/ 	.word	0x00000006
        /*064c*/ 	.word	0x00028c50
        /*0650*/ 	.short	0x010a
        /*0652*/ 	.byte	0x3f
	.zero		1


	//   ....[58]....
        /*0654*/ 	.word	0x0000dae0
        /*0658*/ 	.word	0x00000006
        /*065c*/ 	.word	0x00028c50
        /*0660*/ 	.short	0x010a
        /*0662*/ 	.byte	0x3f
	.zero		1


	//   ....[59]....
        /*0664*/ 	.word	0x0000db40
        /*0668*/ 	.word	0x00000006
        /*066c*/ 	.word	0x00028c00
        /*0670*/ 	.short	0x010a
        /*0672*/ 	.byte	0x3f
	.zero		1


	//   ....[60]....
        /*0674*/ 	.word	0x0000dba0
        /*0678*/ 	.word	0x00000008
        /*067c*/ 	.word	0x00028c30
        /*0680*/ 	.short	0x010a
        /*0682*/ 	.byte	0x3f
	.zero		1


	//   ....[61]....
        /*0684*/ 	.word	0x0000dbf0
        /*0688*/ 	.word	0x0000000e
        /*068c*/ 	.word	0x00028c50
        /*0690*/ 	.short	0x010a
        /*0692*/ 	.byte	0x3f
	.zero		1


	//   ....[62]....
        /*0694*/ 	.word	0x0000dc50
        /*0698*/ 	.word	0x0000000f
        /*069c*/ 	.word	0x00028c30
        /*06a0*/ 	.short	0x010a
        /*06a2*/ 	.byte	0x3f
	.zero		1


	//   ....[63]....
        /*06a4*/ 	.word	0x0000dca0
        /*06a8*/ 	.word	0x000000ab
        /*06ac*/ 	.word	0x00028c50
        /*06b0*/ 	.short	0x010a
        /*06b2*/ 	.byte	0x3f
	.zero		1


	//   ....[64]....
        /*06b4*/ 	.word	0x0000de00
        /*06b8*/ 	.word	0x00000003
        /*06bc*/ 	.word	0x00028c40
        /*06c0*/ 	.short	0x010a
        /*06c2*/ 	.byte	0x3f
	.zero		1


	//   ....[65]....
        /*06c4*/ 	.word	0x0000e380
        /*06c8*/ 	.word	0x00000003
        /*06cc*/ 	.word	0x00028c20
        /*06d0*/ 	.short	0x010a
        /*06d2*/ 	.byte	0x3f
	.zero		1


	//   ....[66]....
        /*06d4*/ 	.word	0x0000e3e0
        /*06d8*/ 	.word	0x00000003
        /*06dc*/ 	.word	0x00028c60
        /*06e0*/ 	.short	0x010a
        /*06e2*/ 	.byte	0x3f
	.zero		1


	//   ....[67]....
        /*06e4*/ 	.word	0x0000e440
        /*06e8*/ 	.word	0x00000003
        /*06ec*/ 	.word	0x00028c48
        /*06f0*/ 	.short	0x010a
        /*06f2*/ 	.byte	0x3f
	.zero		1


	//   ....[68]....
        /*06f4*/ 	.word	0x0000e4a0
        /*06f8*/ 	.word	0x00000003
        /*06fc*/ 	.word	0x00028c68
        /*0700*/ 	.short	0x010a
        /*0702*/ 	.byte	0x3f
	.zero		1


	//   ....[69]....
        /*0704*/ 	.word	0x0000e500
        /*0708*/ 	.word	0x00000003
        /*070c*/ 	.word	0x00028c40
        /*0710*/ 	.short	0x010a
        /*0712*/ 	.byte	0x3f
	.zero		1


	//   ....[70]....
        /*0714*/ 	.word	0x0000e560
        /*0718*/ 	.word	0x00000003
        /*071c*/ 	.word	0x00028c60
        /*0720*/ 	.short	0x010a
        /*0722*/ 	.byte	0x3f
	.zero		1


	//   ....[71]....
        /*0724*/ 	.word	0x0000e5c0
        /*0728*/ 	.word	0x00000003
        /*072c*/ 	.word	0x00028c48
        /*0730*/ 	.short	0x010a
        /*0732*/ 	.byte	0x3f
	.zero		1


	//   ....[72]....
        /*0734*/ 	.word	0x0000e620
        /*0738*/ 	.word	0x00000003
        /*073c*/ 	.word	0x00028c68
        /*0740*/ 	.short	0x010a
        /*0742*/ 	.byte	0x3f
	.zero		1


	//   ....[73]....
        /*0744*/ 	.word	0x0000e670
        /*0748*/ 	.word	0x00000002
        /*074c*/ 	.word	0x00028c20
        /*0750*/ 	.short	0x010a
        /*0752*/ 	.byte	0x3f
	.zero		1


	//   ....[74]....
        /*0754*/ 	.word	0x0000e810
        /*0758*/ 	.word	0x00000007
        /*075c*/ 	.word	0x00000000
        /*0760*/ 	.short	0x010a
        /*0762*/ 	.byte	0x3f
	.zero		1


	//   ....[75]....
        /*0764*/ 	.word	0x0000e860
        /*0768*/ 	.word	0x00000005
        /*076c*/ 	.word	0x00000000
        /*0770*/ 	.short	0x010a
        /*0772*/ 	.byte	0x3f
	.zero		1


	//   ....[76]....
        /*0774*/ 	.word	0x0000e8b0
        /*0778*/ 	.word	0x00000005
        /*077c*/ 	.word	0x00000000
        /*0780*/ 	.short	0x010a
        /*0782*/ 	.byte	0x3f
	.zero		1


	//----- nvinfo : EIATTR_NUM_MBARRIERS
	.align		4
.L_144:
        /*0784*/ 	.byte	0x03, 0x38
        /*0786*/ 	.short	0x0016


	//----- nvinfo : EIATTR_EXIT_INSTR_OFFSETS
	.align		4
        /*0788*/ 	.byte	0x04, 0x1c
        /*078a*/ 	.short	(.L_146 - .L_145)


	//   ....[0]....
.L_145:
        /*078c*/ 	.word	0x0000da60


	//----- nvinfo : EIATTR_MAX_THREADS
	.align		4
.L_146:
        /*0790*/ 	.byte	0x04, 0x05
        /*0792*/ 	.short	(.L_148 - .L_147)
.L_147:
        /*0794*/ 	.word	0x00000180
        /*0798*/ 	.word	0x00000001
        /*079c*/ 	.word	0x00000001


	//----- nvinfo : EIATTR_CRS_STACK_SIZE
	.align		4
.L_148:
        /*07a0*/ 	.byte	0x04, 0x1e
        /*07a2*/ 	.short	(.L_150 - .L_149)
.L_149:
        /*07a4*/ 	.word	0x00000000


	//----- nvinfo : EIATTR_CBANK_PARAM_SIZE
	.align		4
.L_150:
        /*07a8*/ 	.byte	0x03, 0x19
        /*07aa*/ 	.short	0x0a70


	//----- nvinfo : EIATTR_PARAM_CBANK
	.align		4
        /*07ac*/ 	.byte	0x04, 0x0a
        /*07ae*/ 	.short	(.L_152 - .L_151)
	.align		4
.L_151:
        /*07b0*/ 	.word	index@(.nv.constant0._ZN7cutlass13device_kernelIN5flash11enable_sm90INS1_16FlashAttnFwdSm90INS1_25CollectiveMainloopFwdSm90ILi2EN4cute5tupleIJNS5_1CILi1EEES8_S8_EEENS6_IJNS7_ILi64EEESA_SA_EEELi512ENS_10bfloat16_tEfNS_4arch4Sm90ELb0ELb0ELb0ELb0ELb0ELb0ELb0ELb0ELb0ELb1ELb1ELb0EEENS1_21CollectiveEpilogueFwdINS6_IJSA_NS7_ILi512EEESA_EEES9_SC_SE_Li256ELb0ELb1ELb1ELb0EEENS1_19SingleTileSchedulerILb0ELb1ELb1ELi64EEEEEEEEEvNT_6ParamsE)
        /*07b4*/ 	.short	0x0210
        /*07b6*/ 	.short	0x0a70


	//----- nvinfo : EIATTR_SW_WAR
	.align		4
.L_152:
        /*07b8*/ 	.byte	0x04, 0x36
        /*07ba*/ 	.short	(.L_154 - .L_153)
.L_153:
        /*07bc*/ 	.word	0x00000008
.L_154:


//--------------------- .nv.info._ZN7cutlass13device_kernelIN5flash11enable_sm90INS1_16FlashAttnFwdSm90INS1_25CollectiveMainloopFwdSm90ILi2EN4cute5tupleIJNS5_1CILi1EEES8_S8_EEENS6_IJNS7_ILi64EEESA_SA_EEELi512ENS_10bfloat16_tEfNS_4arch4Sm90ELb0ELb0ELb0ELb0ELb0ELb0ELb1ELb0ELb0ELb1ELb1ELb0EEENS1_21CollectiveEpilogueFwdINS6_IJSA_NS7_ILi512EEESA_EEES9_SC_SE_Li256ELb0ELb1ELb1ELb0EEENS1_19SingleTileSchedulerILb0ELb1ELb1ELi64EEEEEEEEEvNT_6ParamsE --------------------------
	.section	.nv.info._ZN7cutlass13device_kernelIN5flash11enable_sm90INS1_16FlashAttnFwdSm90INS1_25CollectiveMainloopFwdSm90ILi2EN4cute5tupleIJNS5_1CILi1EEES8_S8_EEENS6_IJNS7_ILi64EEESA_SA_EEELi512ENS_10bfloat16_tEfNS_4arch4Sm90ELb0ELb0ELb0ELb0ELb0ELb0ELb1ELb0ELb0ELb1ELb1ELb0EEENS1_21CollectiveEpilogueFwdINS6_IJSA_NS7_ILi512EEESA_EEES9_SC_SE_Li256ELb0ELb1ELb1ELb0EEENS1_19SingleTileSchedulerILb0ELb1ELb1ELi64EEEEEEEEEvNT_6ParamsE,"",@"SHT_CUDA_INFO"
	.sectionflags	@""
	.align	4


	//----- nvinfo : EIATTR_CUDA_API_VERSION
	.align		4
        /*0000*/ 	.byte	0x04, 0x37
        /*0002*/ 	.short	(.L_156 - .L_155)
.L_155:
        /*0004*/ 	.word	0x00000082


	//----- nvinfo : EIATTR_KPARAM_INFO
	.align		4
.L_156:
        /*0008*/ 	.byte	0x04, 0x17
        /*000a*/ 	.short	(.L_158 - .L_157)
.L_157:
        /*000c*/ 	.word	0x00000000
        /*0010*/ 	.short	0x0000
        /*0012*/ 	.short	0x0070
        /*0014*/ 	.byte	0x00, 0xf0, 0x01, 0x2c


	//----- nvinfo : EIATTR_SPARSE_MMA_MASK
	.align		4
.L_158:
        /*0018*/ 	.byte	0x03, 0x50
        /*001a*/ 	.short	0x0000


	//----- nvinfo : EIATTR_MAXREG_COUNT
	.align		4
        /*001c*/ 	.byte	0x03, 0x1b
        /*001e*/ 	.short	0x00a8


	//----- nvinfo : EIATTR_NUM_BARRIERS
	.align		4
        /*0020*/ 	.byte	0x02, 0x4c
        /*0022*/ 	.byte	0x10
	.zero		1


	//----- nvinfo : EIATTR_EXTERNS
	.align		4
        /*0024*/ 	.byte	0x04, 0x0f
        /*0026*/ 	.short	(.L_160 - .L_159)


	//   ....[0]....
	.align		4
.L_159:
        /*0028*/ 	.word	index@(__assertfail)


	//----- nvinfo : EIATTR_ANNOTATIONS
	.align		4
.L_160:
        /*002c*/ 	.byte	0x04, 0x55
        /*002e*/ 	.short	(.L_162 - .L_161)


	//   ....[0]....
.L_161:
        /* <DEDUP_REMOVED lines=16> */
        /*0124*/ 	.byte	0x90, 0x23, 0x01, 0x00


	//----- nvinfo : EIATTR_MERCURY_ISA_VERSION
	.align		4
.L_162:
        /*0128*/ 	.byte	0x03, 0x5f
        /*012a*/ 	.short	0x0101


	//----- nvinfo : EIATTR_INT_WARP_WIDE_INSTR_OFFSETS
	.align		4
        /*012c*/ 	.byte	0x04, 0x31
        /*012e*/ 	.short	(.L_164 - .L_163)


	//   ....[0]....
.L_163:
        /*0130*/ 	.word	0x00000130


	//   ....[1]....
        /*0134*/ 	.word	0x00000170


	//   ....[2]....
        /*0138*/ 	.word	0x000001e0


	//   ....[3]....
        /*013c*/ 	.word	0x000001f0


	//----- nvinfo : EIATTR_COOP_GROUP_MASK_REGIDS
	.align		4
.L_164:
        /*0140*/ 	.byte	0x04, 0x29
        /*0142*/ 	.short	(.L_166 - .L_165)


	//   ....[0]....
.L_165:
        /*0144*/ 	.word	0xffffffff


	//   ....[1]....
        /*0148*/ 	.word	0xffffffff


	//   ....[2]....
        /*014c*/ 	.word	0xffffffff


	//   ....[3]....
        /*0150*/ 	.word	0xffffffff


	//   ....[4]....
        /*0154*/ 	.word	0xffffffff


	//   ....[5]....
        /*0158*/ 	.word	0xffffffff


	//   ....[6]....
        /*015c*/ 	.word	0xffffffff


	//   ....[7]....
        /*0160*/ 	.word	0xffffffff


	//   ....[8]....
        /*0164*/ 	.word	0xffffffff


	//   ....[9]....
        /*0168*/ 	.word	0xffffffff


	//   ....[10]....
        /*016c*/ 	.word	0xffffffff


	//   ....[11]....
        /*0170*/ 	.word	0xffffffff


	//   ....[12]....
        /*0174*/ 	.word	0xffffffff


	//   ....[13]....
        /*0178*/ 	.word	0xffffffff


	//   ....[14]....
        /*017c*/ 	.word	0xffffffff


	//   ....[15]....
        /*0180*/ 	.word	0xffffffff


	//   ....[16]....
        /*0184*/ 	.word	0xffffffff


	//   ....[17]....
        /*0188*/ 	.word	0xffffffff


	//   ....[18]....
        /*018c*/ 	.word	0xffffffff


	//   ....[19]....
        /*0190*/ 	.word	0xffffffff


	//   ....[20]....
        /*0194*/ 	.word	0xffffffff


	//   ....[21]....
        /*0198*/ 	.word	0xffffffff


	//   ....[22]....
        /*019c*/ 	.word	0xffffffff


	//   ....[23]....
        /*01a0*/ 	.word	0xffffffff


	//   ....[24]....
        /*01a4*/ 	.word	0xffffffff


	//   ....[25]....
        /*01a8*/ 	.word	0xffffffff


	//   ....[26]....
        /*01ac*/ 	.word	0xffffffff


	//   ....[27]....
        /*01b0*/ 	.word	0xffffffff


	//   ....[28]....
        /*01b4*/ 	.word	0xffffffff


	//   ....[29]....
        /*01b8*/ 	.word	0xffffffff


	//   ....[30]....
        /*01bc*/ 	.word	0xffffffff


	//   ....[31]....
        /*01c0*/ 	.word	0xffffffff


	//   ....[32]....
        /*01c4*/ 	.word	0xffffffff


	//   ....[33]....
        /*01c8*/ 	.word	0xffffffff


	//   ....[34]....
        /*01cc*/ 	.word	0xffffffff


	//   ....[35]....
        /*01d0*/ 	.word	0xffffffff


	//   ....[36]....
        /*01d4*/ 	.word	0xffffffff


	//   ....[37]....
        /*01d8*/ 	.word	0xffffffff


	//   ....[38]....
        /*01dc*/ 	.word	0xffffffff


	//   ....[39]....
        /*01e0*/ 	.word	0xffffffff


	//   ....[40]....
        /*01e4*/ 	.word	0xffffffff


	//   ....[41]....
        /*01e8*/ 	.word	0xffffffff


	//   ....[42]....
        /*01ec*/ 	.word	0xffffffff


	//   ....[43]....
        /*01f0*/ 	.word	0xffffffff


	//   ....[44]....
        /*01f4*/ 	.word	0xffffffff


	//   ....[45]....
        /*01f8*/ 	.word	0xffffffff


	//   ....[46]....
        /*01fc*/ 	.word	0xffffffff


	//   ....[47]....
        /*0200*/ 	.word	0xffffffff


	//   ....[48]....
        /*0204*/ 	.word	0xffffffff


	//   ....[49]....
        /*0208*/ 	.word	0xffffffff


	//   ....[50]....
        /*020c*/ 	.word	0xffffffff


	//   ....[51]....
        /*0210*/ 	.word	0xffffffff


	//   ....[52]....
        /*0214*/ 	.word	0xffffffff


	//   ....[53]....
        /*0218*/ 	.word	0x0500000f


	//   ....[54]....
        /*021c*/ 	.word	0x0500000f


	//   ....[55]....
        /*0220*/ 	.word	0x0500000f


	//   ....[56]....
        /*0224*/ 	.word	0x0500000f


	//   ....[57]....
        /*0228*/ 	.word	0x0500000f


	//   ....[58]....
        /*022c*/ 	.word	0x0500000f


	//   ....[59]....
        /*0230*/ 	.word	0x0500000f


	//   ....[60]....
        /*0234*/ 	.word	0x0500000f


	//   ....[61]....
        /*0238*/ 	.word	0x0500000f


	//   ....[62]....
        /*023c*/ 	.word	0x0500000f


	//   ....[63]....
        /*0240*/ 	.word	0x0500000f


	//   ....[64]....
        /*0244*/ 	.word	0x0500000f


	//   ....[65]....
        /*0248*/ 	.word	0x0500000f


	//   ....[66]....
        /*024c*/ 	.word	0x0500000f


	//   ....[67]....
        /*0250*/ 	.word	0x0500000f


	//   ....[68]....
        /*0254*/ 	.word	0x0500000f


	//   ....[69]....
        /*0258*/ 	.word	0x0500000f


	//   ....[70]....
        /*025c*/ 	.word	0x0500000f


	//----- nvinfo : EIATTR_COOP_GROUP_INSTR_OFFSETS
	.align		4
.L_166:
        /*0260*/ 	.byte	0x04, 0x28
        /*0262*/ 	.short	(.L_168 - .L_167)


	//   ....[0]....
.L_167:
        /*0264*/ 	.word	0x00000070


	//   ....[1]....
        /*0268*/ 	.word	0x00000140


	//   ....[2]....
        /*026c*/ 	.word	0x00000190


	//   ....[3]....
        /*0270*/ 	.word	0x000003a0


	//   ....[4]....
        /*0274*/ 	.word	0x00000500


	//   ....[5]....
        /*0278*/ 	.word	0x00000620


	//   ....[6]....
        /*027c*/ 	.word	0x00000780


	//   ....[7]....
        /*0280*/ 	.word	0x00001380


	//   ....[8]....
        /*0284*/ 	.word	0x000031d0


	//   ....[9]....
        /*0288*/ 	.word	0x00004310


	//   ....[10]....
        /*028c*/ 	.word	0x000054b0


	//   ....[11]....
        /*0290*/ 	.word	0x00005510


	//   ....[12]....
        /*0294*/ 	.word	0x00005720


	//   ....[13]....
        /*0298*/ 	.word	0x000057a0


	//   ....[14]....
        /*029c*/ 	.word	0x000061e0


	//   ....[15]....
        /*02a0*/ 	.word	0x00006bc0


	//   ....[16]....
        /*02a4*/ 	.word	0x00007ae0


	//   ....[17]....
        /*02a8*/ 	.word	0x00007b10


	//   ....[18]....
        /*02ac*/ 	.word	0x00007e00


	//   ....[19]....
        /*02b0*/ 	.word	0x00007fd0


	//   ....[20]....
        /*02b4*/ 	.word	0x00008ec0


	//   ....[21]....
        /*02b8*/ 	.word	0x00008f30


	//   ....[22]....
        /*02bc*/ 	.word	0x00008f90


	//   ....[23]....
        /*02c0*/ 	.word	0x00008fc0


	//   ....[24]....
        /*02c4*/ 	.word	0x00008fe0


	//   ....[25]....
        /*02c8*/ 	.word	0x00009a80


	//   ....[26]....
        /*02cc*/ 	.word	0x00009fa0


	//   ....[27]....
        /*02d0*/ 	.word	0x00009fd0


	//   ....[28]....
        /*02d4*/ 	.word	0x0000a000


	//   ....[29]....
        /*02d8*/ 	.word	0x0000a010


	//   ....[30]....
        /*02dc*/ 	.word	0x0000a4b0


	//   ....[31]....
        /*02e0*/ 	.word	0x0000a4e0


	//   ....[32]....
        /*02e4*/ 	.word	0x0000b150


	//   ....[33]....
        /*02e8*/ 	.word	0x0000b170


	//   ....[34]....
        /*02ec*/ 	.word	0x0000c200


	//   ....[35]....
        /*02f0*/ 	.word	0x0000ccb0


	//   ....[36]....
        /*02f4*/ 	.word	0x0000d600


	//   ....[37]....
        /*02f8*/ 	.word	0x0000d620


	//   ....[38]....
        /*02fc*/ 	.word	0x0000d6b0


	//   ....[39]....
        /*0300*/ 	.word	0x0000d6e0


	//   ....[40]....
        /*0304*/ 	.word	0x0000d730


	//   ....[41]....
        /*0308*/ 	.word	0x0000d780


	//   ....[42]....
        /*030c*/ 	.word	0x0000d7b0


	//   ....[43]....
        /*0310*/ 	.word	0x0000d7c0


	//   ....[44]....
        /*0314*/ 	.word	0x0000e160


	//   ....[45]....
        /*0318*/ 	.word	0x0000e180


	//   ....[46]....
        /*031c*/ 	.word	0x0000e1a0


	//   ....[47]....
        /*0320*/ 	.word	0x0000e2c0


	//   ....[48]....
        /*0324*/ 	.word	0x0000e470


	//   ....[49]....
        /*0328*/ 	.word	0x0000e4a0


	//   ....[50]....
        /*032c*/ 	.word	0x0000e5f0


	//   ....[51]....
        /*0330*/ 	.word	0x0000e600


	//   ....[52]....
        /*0334*/ 	.word	0x000116c0


	//   ....[53]....
        /*0338*/ 	.word	0x00011b80


	//   ....[54]....
        /*033c*/ 	.word	0x00011d00


	//   ....[55]....
        /*0340*/ 	.word	0x00011d50


	//   ....[56]....
        /*0344*/ 	.word	0x00011e60


	//   ....[57]....
        /*0348*/ 	.word	0x00011f10


	//   ....[58]....
        /*034c*/ 	.word	0x00012000


	//   ....[59]....
        /*0350*/ 	.word	0x00012060


	//   ....[60]....
        /*0354*/ 	.word	0x00012150


	//   ....[61]....
        /*0358*/ 	.word	0x000121a0


	//   ....[62]....
        /*035c*/ 	.word	0x00012230


	//   ....[63]....
        /*0360*/ 	.word	0x00012350


	//   ....[64]....
        /*0364*/ 	.word	0x00012660


	//   ....[65]....
        /*0368*/ 	.word	0x000126b0


	//   ....[66]....
        /*036c*/ 	.word	0x000128a0


	//   ....[67]....
        /*0370*/ 	.word	0x000128f0


	//   ....[68]....
        /*0374*/ 	.word	0x00012b20


	//   ....[69]....
        /*0378*/ 	.word	0x00012b70


	//   ....[70]....
        /*037c*/ 	.word	0x00012f80


	//----- nvinfo : EIATTR_REG_RECONFIG
	.align		4
.L_168:
        /*0380*/ 	.byte	0x01, 0x54
	.zero		2


	//----- nvinfo : EIATTR_SYSCALL_OFFSETS
	.align		4
        /*0384*/ 	.byte	0x04, 0x46
        /*0386*/ 	.short	(.L_170 - .L_169)


	//   ....[0]....
.L_169:
        /*0388*/ 	.word	0x00003380


	//   ....[1]....
        /*038c*/ 	.word	0x0000c8f0


	//   ....[2]....
        /*0390*/ 	.word	0x0000ca30


	//   ....[3]....
        /*0394*/ 	.word	0x0000cb20


	//   ....[4]....
        /*0398*/ 	.word	0x0000d240


	//   ....[5]....
        /*039c*/ 	.word	0x0000dad0


	//----- nvinfo : EIATTR_MBARRIER_INSTR_OFFSETS
	.align		4
.L_170:
        /*03a0*/ 	.byte	0x04, 0x39
        /*03a2*/ 	.short	(.L_172 - .L_171)


	//   ....[0]....
.L_171:
        /*03a4*/ 	.word	0x00000280
        /*03a8*/ 	.word	0x000000ff
        /*03ac*/ 	.word	0x00038800
        /*03b0*/ 	.short	0x0100
        /*03b2*/ 	.byte	0x08
	.zero		1


	//   ....[1]....
        /*03b4*/ 	.word	0x00000290
        /*03b8*/ 	.word	0x000000ff
        /*03bc*/ 	.word	0x00038810
        /*03c0*/ 	.short	0x0100
        /*03c2*/ 	.byte	0x08
	.zero		1


	//   ....[2]....
        /*03c4*/ 	.word	0x000002a0
        /*03c8*/ 	.word	0x000000ff
        /*03cc*/ 	.word	0x00038820
        /*03d0*/ 	.short	0x0100
        /*03d2*/ 	.byte	0x08
	.zero		1


	//   ....[3]....
        /*03d4*/ 	.word	0x00000350
        /*03d8*/ 	.word	0x000000ff
        /*03dc*/ 	.word	0x00038830
        /*03e0*/ 	.short	0x0100
        /*03e2*/ 	.byte	0x06
	.zero		1


	//   ....[4]....
        /*03e4*/ 	.word	0x00000360
        /*03e8*/ 	.word	0x000000ff
        /*03ec*/ 	.word	0x00038840
        /*03f0*/ 	.short	0x0100
        /*03f2*/ 	.byte	0x06
	.zero		1


	//   ....[5]....
        /*03f4*/ 	.word	0x00000370
        /*03f8*/ 	.word	0x000000ff
        /*03fc*/ 	.word	0x00038838
        /*0400*/ 	.short	0x0100
        /*0402*/ 	.byte	0x06
	.zero		1


	//   ....[6]....
        /*0404*/ 	.word	0x00000380
        /*0408*/ 	.word	0x000000ff
        /*040c*/ 	.word	0x00038848
        /*0410*/ 	.short	0x0100
        /*0412*/ 	.byte	0x06
	.zero		1


	//   ....[7]....
        /*0414*/ 	.word	0x000004b0
        /*0418*/ 	.word	0x000000ff
        /*041c*/ 	.word	0x00038850
        /*0420*/ 	.short	0x0100
        /*0422*/ 	.byte	0x08
	.zero		1


	//   ....[8]....
        /*0424*/ 	.word	0x000004c0
        /*0428*/ 	.word	0x000000ff
        /*042c*/ 	.word	0x00038860
        /*0430*/ 	.short	0x0100
        /*0432*/ 	.byte	0x08
	.zero		1


	//   ....[9]....
        /*0434*/ 	.word	0x000004d0
        /*0438*/ 	.word	0x000000ff
        /*043c*/ 	.word	0x00038858
        /*0440*/ 	.short	0x0100
        /*0442*/ 	.byte	0x08
	.zero		1


	//   ....[10]....
        /*0444*/ 	.word	0x000004e0
        /*0448*/ 	.word	0x000000ff
        /*044c*/ 	.word	0x00038868
        /*0450*/ 	.short	0x0100
        /*0452*/ 	.byte	0x08
	.zero		1


	//   ....[11]....
        /*0454*/ 	.word	0x000005d0
        /*0458*/ 	.word	0x000000ff
        /*045c*/ 	.word	0x00038870
        /*0460*/ 	.short	0x0100
        /*0462*/ 	.byte	0x06
	.zero		1


	//   ....[12]....
        /*0464*/ 	.word	0x000005e0
        /*0468*/ 	.word	0x000000ff
        /*046c*/ 	.word	0x00038880
        /*0470*/ 	.short	0x0100
        /*0472*/ 	.byte	0x06
	.zero		1


	//   ....[13]....
        /*0474*/ 	.word	0x000005f0
        /*0478*/ 	.word	0x000000ff
        /*047c*/ 	.word	0x00038878
        /*0480*/ 	.short	0x0100
        /*0482*/ 	.byte	0x06
	.zero		1


	//   ....[14]....
        /*0484*/ 	.word	0x00000600
        /*0488*/ 	.word	0x000000ff
        /*048c*/ 	.word	0x00038888
        /*0490*/ 	.short	0x0100
        /*0492*/ 	.byte	0x06
	.zero		1


	//   ....[15]....
        /*0494*/ 	.word	0x00000730
        /*0498*/ 	.word	0x000000ff
        /*049c*/ 	.word	0x00038890
        /*04a0*/ 	.short	0x0100
        /*04a2*/ 	.byte	0x08
	.zero		1


	//   ....[16]....
        /*04a4*/ 	.word	0x00000740
        /*04a8*/ 	.word	0x000000ff
        /*04ac*/ 	.word	0x000388a0
        /*04b0*/ 	.short	0x0100
        /*04b2*/ 	.byte	0x08
	.zero		1


	//   ....[17]....
        /*04b4*/ 	.word	0x00000750
        /*04b8*/ 	.word	0x000000ff
        /*04bc*/ 	.word	0x00038898
        /*04c0*/ 	.short	0x0100
        /*04c2*/ 	.byte	0x08
	.zero		1


	//   ....[18]....
        /*04c4*/ 	.word	0x00000760
        /*04c8*/ 	.word	0x000000ff
        /*04cc*/ 	.word	0x000388a8
        /*04d0*/ 	.short	0x0100
        /*04d2*/ 	.byte	0x08
	.zero		1


	//   ....[19]....
        /*04d4*/ 	.word	0x00000890
        /*04d8*/ 	.word	0x000000ff
        /*04dc*/ 	.word	0x000388b0
        /*04e0*/ 	.short	0x0100
        /*04e2*/ 	.byte	0x08
	.zero		1


	//   ....[20]....
        /*04e4*/ 	.word	0x000008a0
        /*04e8*/ 	.word	0x000000ff
        /*04ec*/ 	.word	0x000388c0
        /*04f0*/ 	.short	0x0100
        /*04f2*/ 	.byte	0x08
	.zero		1


	//   ....[21]....
        /*04f4*/ 	.word	0x000008b0
        /*04f8*/ 	.word	0x000000ff
        /*04fc*/ 	.word	0x000388b8
        /*0500*/ 	.short	0x0100
        /*0502*/ 	.byte	0x08
	.zero		1


	//   ....[22]....
        /*0504*/ 	.word	0x000008c0
        /*0508*/ 	.word	0x000000ff
        /*050c*/ 	.word	0x000388c8
        /*0510*/ 	.short	0x0100
        /*0512*/ 	.byte	0x08
	.zero		1


	//   ....[23]....
        /*0514*/ 	.word	0x00001720
        /*0518*/ 	.word	0x00000008
        /*051c*/ 	.word	0x00000000
        /*0520*/ 	.short	0x0101
        /*0522*/ 	.byte	0x3f
	.zero		1


	//   ....[24]....
        /*0524*/ 	.word	0x000021c0
        /*0528*/ 	.word	0x00000004
        /*052c*/ 	.word	0x00000000
        /*0530*/ 	.short	0x0101
        /*0532*/ 	.byte	0x3f
	.zero		1


	//   ....[25]....
        /*0534*/ 	.word	0x000033b0
        /*0538*/ 	.word	0x000000b8
        /*053c*/ 	.word	0x00038800
        /*0540*/ 	.short	0x010a
        /*0542*/ 	.byte	0x3f
	.zero		1


	//   ....[26]....
        /*0544*/ 	.word	0x00003560
        /*0548*/ 	.word	0x000000b8
        /*054c*/ 	.word	0x00038830
        /*0550*/ 	.short	0x010a
        /*0552*/ 	.byte	0x3f
	.zero		1


	//   ....[27]....
        /*0554*/ 	.word	0x000035a0
        /*0558*/ 	.word	0x000000b8
        /*055c*/ 	.word	0x00038830
        /*0560*/ 	.short	0x010a
        /*0562*/ 	.byte	0x3f
	.zero		1


	//   ....[28]....
        /*0564*/ 	.word	0x000039b0
        /*0568*/ 	.word	0x000000b8
        /*056c*/ 	.word	0x00038810
        /*0570*/ 	.short	0x010a
        /*0572*/ 	.byte	0x3f
	.zero		1


	//   ....[29]....
        /*0574*/ 	.word	0x000039f0
        /*0578*/ 	.word	0x000000b8
        /*057c*/ 	.word	0x00038850
        /*0580*/ 	.short	0x010a
        /*0582*/ 	.byte	0x3f
	.zero		1


	//   ....[30]....
        /*0584*/ 	.word	0x00003ab0
        /*0588*/ 	.word	0x000000b8
        /*058c*/ 	.word	0x00038850
        /*0590*/ 	.short	0x010a
        /*0592*/ 	.byte	0x3f
	.zero		1


	//   ....[31]....
        /*0594*/ 	.word	0x00005bb0
        /*0598*/ 	.word	0x00000018
        /*059c*/ 	.word	0x00000000
        /*05a0*/ 	.short	0x0101
        /*05a2*/ 	.byte	0x3f
	.zero		1


	//   ....[32]....
        /*05a4*/ 	.word	0x00006200
        /*05a8*/ 	.word	0x00000098
        /*05ac*/ 	.word	0x00000000
        /*05b0*/ 	.short	0x0101
        /*05b2*/ 	.byte	0x3f
	.zero		1


	//   ....[33]....
        /*05b4*/ 	.word	0x00006340
        /*05b8*/ 	.word	0x000000c4
        /*05bc*/ 	.word	0x00038830
        /*05c0*/ 	.short	0x010a
        /*05c2*/ 	.byte	0x3f
	.zero		1


	//   ....[34]....
        /*05c4*/ 	.word	0x00006390
        /*05c8*/ 	.word	0x000000c4
        /*05cc*/ 	.word	0x00038830
        /*05d0*/ 	.short	0x010a
        /*05d2*/ 	.byte	0x3f
	.zero		1


	//   ....[35]....
        /*05d4*/ 	.word	0x000066c0
        /*05d8*/ 	.word	0x000000c4
        /*05dc*/ 	.word	0x00038850
        /*05e0*/ 	.short	0x010a
        /*05e2*/ 	.byte	0x3f
	.zero		1


	//   ....[36]....
        /*05e4*/ 	.word	0x00006700
        /*05e8*/ 	.word	0x000000c4
        /*05ec*/ 	.word	0x00038850
        /*05f0*/ 	.short	0x010a
        /*05f2*/ 	.byte	0x3f
	.zero		1


	//   ....[37]....
        /*05f4*/ 	.word	0x00008200
        /*05f8*/ 	.word	0x00000099
        /*05fc*/ 	.word	0x00000000
        /*0600*/ 	.short	0x0101
        /*0602*/ 	.byte	0x3f
	.zero		1


	//   ....[38]....
        /*0604*/ 	.word	0x00008ee0
        /*0608*/ 	.word	0x000000c4
        /*060c*/ 	.word	0x00000000
        /*0610*/ 	.short	0x0101
        /*0612*/ 	.byte	0x3f
	.zero		1


	//   ....[39]....
        /*0614*/ 	.word	0x00009aa0
        /*0618*/ 	.word	0x000000ff
        /*061c*/ 	.word	0x00000000
        /*0620*/ 	.short	0x0101
        /*0622*/ 	.byte	0x04
	.zero		1


	//   ....[40]....
        /*0624*/ 	.word	0x0000cf00
        /*0628*/ 	.word	0x000000ff
        /*062c*/ 	.word	0x00038840
        /*0630*/ 	.short	0x010a
        /*0632*/ 	.byte	0x26
	.zero		1


	//   ....[41]....
        /*0634*/ 	.word	0x0000d8e0
        /*0638*/ 	.word	0x000000ff
        /*063c*/ 	.word	0x00038800
        /*0640*/ 	.short	0x0107
        /*0642*/ 	.byte	0x26
	.zero		1


	//   ....[42]....
        /*0644*/ 	.word	0x0000d960
        /*0648*/ 	.word	0x000000ff
        /*064c*/ 	.word	0x00038800
        /*0650*/ 	.short	0x0101
        /*0652*/ 	.byte	0x26
	.zero		1


	//   ....[43]....
        /*0654*/ 	.word	0x0000e890
        /*0658*/ 	.word	0x000000ff
        /*065c*/ 	.word	0x00038810
        /*0660*/ 	.short	0x0107
        /*0662*/ 	.byte	0x26
	.zero		1


	//   ....[44]....
        /*0664*/ 	.word	0x0000e8f0
        /*0668*/ 	.word	0x000000ff
        /*066c*/ 	.word	0x00038810
        /*0670*/ 	.short	0x0101
        /*0672*/ 	.byte	0x26
	.zero		1


	//   ....[45]....
        /*0674*/ 	.word	0x0000e900
        /*0678*/ 	.word	0x000000ff
        /*067c*/ 	.word	0x00038820
        /*0680*/ 	.short	0x010a
        /*0682*/ 	.byte	0x26
	.zero		1


	//   ....[46]....
        /*0684*/ 	.word	0x0000e960
        /*0688*/ 	.word	0x000000ff
        /*068c*/ 	.word	0x00038860
        /*0690*/ 	.short	0x010a
        /*0692*/ 	.byte	0x26
	.zero		1


	//   ....[47]....
        /*0694*/ 	.word	0x0000f520
        /*0698*/ 	.word	0x000000ff
        /*069c*/ 	.word	0x00038848
        /*06a0*/ 	.short	0x010a
        /*06a2*/ 	.byte	0x26
	.zero		1


	//   ....[48]....
        /*06a4*/ 	.word	0x0000f6f0
        /*06a8*/ 	.word	0x000000ff
        /*06ac*/ 	.word	0x00038868
        /*06b0*/ 	.short	0x010a
        /*06b2*/ 	.byte	0x26
	.zero		1


	//   ....[49]....
        /*06b4*/ 	.word	0x000100a0
        /*06b8*/ 	.word	0x000000ff
        /*06bc*/ 	.word	0x00038840
        /*06c0*/ 	.short	0x010a
        /*06c2*/ 	.byte	0x26
	.zero		1


	//   ....[50]....
        /*06c4*/ 	.word	0x00010280
        /*06c8*/ 	.word	0x000000ff
        /*06cc*/ 	.word	0x00038860
        /*06d0*/ 	.short	0x010a
        /*06d2*/ 	.byte	0x26
	.zero		1


	//   ....[51]....
        /*06d4*/ 	.word	0x00010c50
        /*06d8*/ 	.word	0x000000ff
        /*06dc*/ 	.word	0x00038848
        /*06e0*/ 	.short	0x010a
        /*06e2*/ 	.byte	0x26
	.zero		1


	//   ....[52]....
        /*06e4*/ 	.word	0x00010e30
        /*06e8*/ 	.word	0x000000ff
        /*06ec*/ 	.word	0x00038868
        /*06f0*/ 	.short	0x010a
        /*06f2*/ 	.byte	0x26
	.zero		1


	//   ....[53]....
        /*06f4*/ 	.word	0x00011650
        /*06f8*/ 	.word	0x00000002
        /*06fc*/ 	.word	0x00038820
        /*0700*/ 	.short	0x010a
        /*0702*/ 	.byte	0x3f
	.zero		1


	//   ....[54]....
        /*0704*/ 	.word	0x000117f0
        /*0708*/ 	.word	0x00000007
        /*070c*/ 	.word	0x00000000
        /*0710*/ 	.short	0x010a
        /*0712*/ 	.byte	0x3f
	.zero		1


	//   ....[55]....
        /*0714*/ 	.word	0x00011860
        /*0718*/ 	.word	0x00000005
        /*071c*/ 	.word	0x00000000
        /*0720*/ 	.short	0x010a
        /*0722*/ 	.byte	0x3f
	.zero		1


	//   ....[56]....
        /*0724*/ 	.word	0x000118c0
        /*0728*/ 	.word	0x00000005
        /*072c*/ 	.word	0x00000000
        /*0730*/ 	.short	0x010a
        /*0732*/ 	.byte	0x3f
	.zero		1


	//   ....[57]....
        /*0734*/ 	.word	0x000118f0
        /*0738*/ 	.word	0x00000003
        /*073c*/ 	.word	0x00000000
        /*0740*/ 	.short	0x010a
        /*0742*/ 	.byte	0x3f
	.zero		1


	//   ....[58]....
        /*0744*/ 	.word	0x00011950
        /*0748*/ 	.word	0x000000b8
        /*074c*/ 	.word	0x00038800
        /*0750*/ 	.short	0x010a
        /*0752*/ 	.byte	0x3f
	.zero		1


	//   ....[59]....
        /*0754*/ 	.word	0x000119a0
        /*0758*/ 	.word	0x000000b8
        /*075c*/ 	.word	0x00038830
        /*0760*/ 	.short	0x010a
        /*0762*/ 	.byte	0x3f
	.zero		1


	//   ....[60]....
        /*0764*/ 	.word	0x000119f0
        /*0768*/ 	.word	0x000000b8
        /*076c*/ 	.word	0x00038810
        /*0770*/ 	.short	0x010a
        /*0772*/ 	.byte	0x3f
	.zero		1


	//   ....[61]....
        /*0774*/ 	.word	0x00011a40
        /*0778*/ 	.word	0x000000b8
        /*077c*/ 	.word	0x00038850
        /*0780*/ 	.short	0x010a
        /*0782*/ 	.byte	0x3f
	.zero		1


	//   ....[62]....
        /*0784*/ 	.word	0x00011a90
        /*0788*/ 	.word	0x000000c4
        /*078c*/ 	.word	0x00038830
        /*0790*/ 	.short	0x010a
        /*0792*/ 	.byte	0x3f
	.zero		1


	//   ....[63]....
        /*0794*/ 	.word	0x00011ae0
        /*0798*/ 	.word	0x000000c4
        /*079c*/ 	.word	0x00038850
        /*07a0*/ 	.short	0x010a
        /*07a2*/ 	.byte	0x3f
	.zero		1


	//   ....[64]....
        /*07a4*/ 	.word	0x00011c40
        /*07a8*/ 	.word	0x00000003
        /*07ac*/ 	.word	0x00038840
        /*07b0*/ 	.short	0x010a
        /*07b2*/ 	.byte	0x3f
	.zero		1


	//   ....[65]....
        /*07b4*/ 	.word	0x00012bb0
        /*07b8*/ 	.word	0x00000003
        /*07bc*/ 	.word	0x00038820
        /*07c0*/ 	.short	0x010a
        /*07c2*/ 	.byte	0x3f
	.zero		1


	//   ....[66]....
        /*07c4*/ 	.word	0x00012c10
        /*07c8*/ 	.word	0x00000003
        /*07cc*/ 	.word	0x00038860
        /*07d0*/ 	.short	0x010a
        /*07d2*/ 	.byte	0x3f
	.zero		1


	//   ....[67]....
        /*07d4*/ 	.word	0x00012c70
        /*07d8*/ 	.word	0x00000003
        /*07dc*/ 	.word	0x00038848
        /*07e0*/ 	.short	0x010a
        /*07e2*/ 	.byte	0x3f
	.zero		1


	//   ....[68]....
        /*07e4*/ 	.word	0x00012cd0
        /*07e8*/ 	.word	0x00000003
        /*07ec*/ 	.word	0x00038868
        /*07f0*/ 	.short	0x010a
        /*07f2*/ 	.byte	0x3f
	.zero		1


	//   ....[69]....
        /*07f4*/ 	.word	0x00012d30
        /*07f8*/ 	.word	0x00000003
        /*07fc*/ 	.word	0x00038840
        /*0800*/ 	.short	0x010a
        /*0802*/ 	.byte	0x3f
	.zero		1


	//   ....[70]....
        /*0804*/ 	.word	0x00012d90
        /*0808*/ 	.word	0x00000003
        /*080c*/ 	.word	0x00038860
        /*0810*/ 	.short	0x010a
        /*0812*/ 	.byte	0x3f
	.zero		1


	//   ....[71]....
        /*0814*/ 	.word	0x00012df0
        /*0818*/ 	.word	0x00000003
        /*081c*/ 	.word	0x00038848
        /*0820*/ 	.short	0x010a
        /*0822*/ 	.byte	0x3f
	.zero		1


	//   ....[72]....
        /*0824*/ 	.word	0x00012e50
        /*0828*/ 	.word	0x00000003
        /*082c*/ 	.word	0x00038868
        /*0830*/ 	.short	0x010a
        /*0832*/ 	.byte	0x3f
	.zero		1


	//   ....[73]....
        /*0834*/ 	.word	0x00012ea0
        /*0838*/ 	.word	0x00000002
        /*083c*/ 	.word	0x00038820
        /*0840*/ 	.short	0x010a
        /*0842*/ 	.byte	0x3f
	.zero		1


	//   ....[74]....
        /*0844*/ 	.word	0x00013040
        /*0848*/ 	.word	0x00000007
        /*084c*/ 	.word	0x00000000
        /*0850*/ 	.short	0x010a
        /*0852*/ 	.byte	0x3f
	.zero		1


	//   ....[75]....
        /*0854*/ 	.word	0x00013090
        /*0858*/ 	.word	0x00000005
        /*085c*/ 	.word	0x00000000
        /*0860*/ 	.short	0x010a
        /*0862*/ 	.byte	0x3f
	.zero		1


	//   ....[76]....
        /*0864*/ 	.word	0x000130e0
        /*0868*/ 	.word	0x00000005
        /*086c*/ 	.word	0x00000000
        /*0870*/ 	.short	0x010a
        /*0872*/ 	.byte	0x3f
	.zero		1


	//----- nvinfo : EIATTR_NUM_MBARRIERS
	.align		4
.L_172:
        /*0874*/ 	.byte	0x03, 0x38
        /*0876*/ 	.short	0x0017


	//----- nvinfo : EIATTR_EXIT_INSTR_OFFSETS
	.align		4
        /*0878*/ 	.byte	0x04, 0x1c
        /*087a*/ 	.short	(.L_174 - .L_173)


	//   ....[0]....
.L_173:
        /*087c*/ 	.word	0x00011940


	//----- nvinfo : EIATTR_MAX_THREADS
	.align		4
.L_174:
        /*0880*/ 	.byte	0x04, 0x05
        /*0882*/ 	.short	(.L_176 - .L_175)
.L_175:
        /*0884*/ 	.word	0x00000180
        /*0888*/ 	.word	0x00000001
        /*088c*/ 	.word	0x00000001


	//----- nvinfo : EIATTR_CRS_STACK_SIZE
	.align		4
.L_176:
        /*0890*/ 	.byte	0x04, 0x1e
        /*0892*/ 	.short	(.L_178 - .L_177)
.L_177:
        /*0894*/ 	.word	0x00000000


	//----- nvinfo : EIATTR_CBANK_PARAM_SIZE
	.align		4
.L_178:
        /*0898*/ 	.byte	0x03, 0x19
        /*089a*/ 	.short	0x0b70


	//----- nvinfo : EIATTR_PARAM_CBANK
	.align		4
        /*089c*/ 	.byte	0x04, 0x0a
        /*089e*/ 	.short	(.L_180 - .L_179)
	.align		4
.L_179:
        /*08a0*/ 	.word	index@(.nv.constant0._ZN7cutlass13device_kernelIN5flash11enable_sm90INS1_16FlashAttnFwdSm90INS1_25CollectiveMainloopFwdSm90ILi2EN4cute5tupleIJNS5_1CILi1EEES8_S8_EEENS6_IJNS7_ILi64EEESA_SA_EEELi512ENS_10bfloat16_tEfNS_4arch4Sm90ELb0ELb0ELb0ELb0ELb0ELb0ELb1ELb0ELb0ELb1ELb1ELb0EEENS1_21CollectiveEpilogueFwdINS6_IJSA_NS7_ILi512EEESA_EEES9_SC_SE_Li256ELb0ELb1ELb1ELb0EEENS1_19SingleTileSchedulerILb0ELb1ELb1ELi64EEEEEEEEEvNT_6ParamsE)
        /*08a4*/ 	.short	0x0210
        /*08a6*/ 	.short	0x0b70


	//----- nvinfo : EIATTR_SW_WAR
	.align		4
.L_180:
        /*08a8*/ 	.byte	0x04, 0x36
        /*08aa*/ 	.short	(.L_182 - .L_181)
.L_181:
        /*08ac*/ 	.word	0x00000008
.L_182:


//--------------------- .nv.info._ZN7cutlass13device_kernelIN5flash11enable_sm90INS1_16FlashAttnFwdSm90INS1_25CollectiveMainloopFwdSm90ILi2EN4cute5tupleIJNS5_1CILi1EEES8_S8_EEENS6_IJNS7_ILi64EEESA_SA_EEELi512ENS_10bfloat16_tEfNS_4arch4Sm90ELb0ELb0ELb0ELb1ELb0ELb0ELb0ELb0ELb0ELb1ELb1ELb0EEENS1_21CollectiveEpilogueFwdINS6_IJSA_NS7_ILi512EEESA_EEES9_SC_SE_Li256ELb1ELb1ELb1ELb0EEENS1_36VarlenDynamicPersistentTileSchedulerILi64ELi64ELi256ELi128ELb1ELb1ELb1ELb0ELb1ELb1EEEEEEEEEvNT_6ParamsE --------------------------
	.section	.nv.info._ZN7cutlass13device_kernelIN5flash11enable_sm90INS1_16FlashAttnFwdSm90INS1_25CollectiveMainloopFwdSm90ILi2EN4cute5tupleIJNS5_1CILi1EEES8_S8_EEENS6_IJNS7_ILi64EEESA_SA_EEELi512ENS_10bfloat16_tEfNS_4arch4Sm90ELb0ELb0ELb0ELb1ELb0ELb0ELb0ELb0ELb0ELb1ELb1ELb0EEENS1_21CollectiveEpilogueFwdINS6_IJSA_NS7_ILi512EEESA_EEES9_SC_SE_Li256ELb1ELb1ELb1ELb0EEENS1_36VarlenDynamicPersistentTileSchedulerILi64ELi64ELi256ELi128ELb1ELb1ELb1ELb0ELb1ELb1EEEEEEEEEvNT_6ParamsE,"",@"SHT_CUDA_INFO"
	.sectionflags	@""
	.align	4


	//----- nvinfo : EIATTR_CUDA_API_VERSION
	.align		4
        /*0000*/ 	.byte	0x04, 0x37
        /*0002*/ 	.short	(.L_184 - .L_183)
.L_183:
        /*0004*/ 	.word	0x00000082


	//----- nvinfo : EIATTR_KPARAM_INFO
	.align		4
.L_184:
        /*0008*/ 	.byte	0x04, 0x17
        /*000a*/ 	.short	(.L_186 - .L_185)
.L_185:
        /*000c*/ 	.word	0x00000000
        /*0010*/ 	.short	0x0000
        /*0012*/ 	.short	0x0070
        /*0014*/ 	.byte	0x00, 0xf0, 0x01, 0x2a


	//----- nvinfo : EIATTR_SPARSE_MMA_MASK
	.align		4
.L_186:
        /*0018*/ 	.byte	0x03, 0x50
        /*001a*/ 	.short	0x0000


	//----- nvinfo : EIATTR_MAXREG_COUNT
	.align		4
        /*001c*/ 	.byte	0x03, 0x1b
        /*001e*/ 	.short	0x00a8


	//----- nvinfo : EIATTR_NUM_BARRIERS
	.align		4
        /*0020*/ 	.byte	0x02, 0x4c
        /*0022*/ 	.byte	0x10
	.zero		1


	//----- nvinfo : EIATTR_EXTERNS
	.align		4
        /*0024*/ 	.byte	0x04, 0x0f
        /*0026*/ 	.short	(.L_188 - .L_187)


	//   ....[0]....
	.align		4
.L_187:
        /*0028*/ 	.word	index@(__assertfail)


	//----- nvinfo : EIATTR_ANNOTATIONS
	.align		4
.L_188:
        /*002c*/ 	.byte	0x04, 0x55
        /*002e*/ 	.short	(.L_190 - .L_189)


	//   ....[0]....
.L_189:
        /* <DEDUP_REMOVED lines=66> */


	//----- nvinfo : EIATTR_MERCURY_ISA_VERSION
	.align		4
.L_190:
        /*0438*/ 	.byte	0x03, 0x5f
        /*043a*/ 	.short	0x0101


	//----- nvinfo : EIATTR_UNUSED_LOAD_BYTE_OFFSET
	.align		4
        /*043c*/ 	.byte	0x04, 0x44
        /*043e*/ 	.short	(.L_192 - .L_191)


	//   ....[0]....
.L_191:
        /*0440*/ 	.word	0x00000a10
        /*0444*/ 	.word	0x0000fff0


	//   ....[1]....
        /*0448*/ 	.word	0x00007980
        /*044c*/ 	.word	0x0000fff0


	//----- nvinfo : EIATTR_INT_WARP_WIDE_INSTR_OFFSETS
	.align		4
.L_192:
        /*0450*/ 	.byte	0x04, 0x31
        /*0452*/ 	.short	(.L_194 - .L_193)


	//   ....[0]....
.L_193:
        /*0454*/ 	.word	0x00000130


	//   ....[1]....
        /*0458*/ 	.word	0x00000170


	//   ....[2]....
        /*045c*/ 	.word	0x000001e0


	//   ....[3]....
        /*0460*/ 	.word	0x0000d9a0


	//   ....[4]....
        /*0464*/ 	.word	0x0000da30


	//   ....[5]....
        /*0468*/ 	.word	0x000122d0


	//   ....[6]....
        /*046c*/ 	.word	0x00012360


	//----- nvinfo : EIATTR_COOP_GROUP_MASK_REGIDS
	.align		4
.L_194:
        /*0470*/ 	.byte	0x04, 0x29
        /*0472*/ 	.short	(.L_196 - .L_195)


	//   ....[0]....
.L_195:
        /*0474*/ 	.word	0xffffffff


	//   ....[1]....
        /*0478*/ 	.word	0xffffffff


	//   ....[2]....
        /*047c*/ 	.word	0xffffffff


	//   ....[3]....
        /*0480*/ 	.word	0xffffffff


	//   ....[4]....
        /*0484*/ 	.word	0xffffffff


	//   ....[5]....
        /*0488*/ 	.word	0xffffffff


	//   ....[6]....
        /*048c*/ 	.word	0xffffffff


	//   ....[7]....
        /*0490*/ 	.word	0xffffffff


	//   ....[8]....
        /*0494*/ 	.word	0xffffffff


	//   ....[9]....
        /*0498*/ 	.word	0xffffffff


	//   ....[10]....
        /*049c*/ 	.word	0xffffffff


	//   ....[11]....
        /*04a0*/ 	.word	0xffffffff


	//   ....[12]....
        /*04a4*/ 	.word	0xffffffff


	//   ....[13]....
        /*04a8*/ 	.word	0xffffffff


	//   ....[14]....
        /*04ac*/ 	.word	0xffffffff


	//   ....[15]....
        /*04b0*/ 	.word	0xffffffff


	//   ....[16]....
        /*04b4*/ 	.word	0xffffffff


	//   ....[17]....
        /*04b8*/ 	.word	0xffffffff


	//   ....[18]....
        /*04bc*/ 	.word	0xffffffff


	//   ....[19]....
        /*04c0*/ 	.word	0xffffffff


	//   ....[20]....
        /*04c4*/ 	.word	0xffffffff


	//   ....[21]....
        /*04c8*/ 	.word	0xffffffff


	//   ....[22]....
        /*04cc*/ 	.word	0xffffffff


	//   ....[23]....
        /*04d0*/ 	.word	0xffffffff


	//   ....[24]....
        /*04d4*/ 	.word	0xffffffff


	//   ....[25]....
        /*04d8*/ 	.word	0xffffffff


	//   ....[26]....
        /*04dc*/ 	.word	0xffffffff


	//   ....[27]....
        /*04e0*/ 	.word	0xffffffff


	//   ....[28]....
        /*04e4*/ 	.word	0xffffffff


	//   ....[29]....
        /*04e8*/ 	.word	0xffffffff


	//   ....[30]....
        /*04ec*/ 	.word	0xffffffff


	//   ....[31]....
        /*04f0*/ 	.word	0xffffffff


	//   ....[32]....
        /*04f4*/ 	.word	0xffffffff


	//   ....[33]....
        /*04f8*/ 	.word	0xffffffff


	//   ....[34]....
        /*04fc*/ 	.word	0xffffffff


	//   ....[35]....
        /*0500*/ 	.word	0xffffffff


	//   ....[36]....
        /*0504*/ 	.word	0xffffffff


	//   ....[37]....
        /*0508*/ 	.word	0xffffffff


	//   ....[38]....
        /*050c*/ 	.word	0xffffffff


	//   ....[39]....
        /*0510*/ 	.word	0xffffffff


	//   ....[40]....
        /*0514*/ 	.word	0xffffffff


	//   ....[41]....
        /*0518*/ 	.word	0xffffffff


	//   ....[42]....
        /*051c*/ 	.word	0xffffffff


	//   ....[43]....
        /*0520*/ 	.word	0xffffffff


	//   ....[44]....
        /*0524*/ 	.word	0xffffffff


	//   ....[45]....
        /*0528*/ 	.word	0xffffffff


	//   ....[46]....
        /*052c*/ 	.word	0xffffffff


	//   ....[47]....
        /*0530*/ 	.word	0xffffffff


	//   ....[48]....
        /*0534*/ 	.word	0xffffffff


	//   ....[49]....
        /*0538*/ 	.word	0xffffffff


	//   ....[50]....
        /*053c*/ 	.word	0xffffffff


	//   ....[51]....
        /*0540*/ 	.word	0xffffffff


	//   ....[52]....
        /*0544*/ 	.word	0xffffffff


	//   ....[53]....
        /*0548*/ 	.word	0xffffffff


	//   ....[54]....
        /*054c*/ 	.word	0xffffffff


	//   ....[55]....
        /*0550*/ 	.word	0xffffffff


	//   ....[56]....
        /*0554*/ 	.word	0xffffffff


	//   ....[57]....
        /*0558*/ 	.word	0xffffffff


	//   ....[58]....
        /*055c*/ 	.word	0xffffffff


	//   ....[59]....
        /*0560*/ 	.word	0xffffffff


	//   ....[60]....
        /*0564*/ 	.word	0xffffffff


	//   ....[61]....
        /*0568*/ 	.word	0xffffffff


	//   ....[62]....
        /*056c*/ 	.word	0xffffffff


	//   ....[63]....
        /*0570*/ 	.word	0xffffffff


	//   ....[64]....
        /*0574*/ 	.word	0xffffffff


	//   ....[65]....
        /*0578*/ 	.word	0xffffffff


	//   ....[66]....
        /*057c*/ 	.word	0xffffffff


	//   ....[67]....
        /*0580*/ 	.word	0xffffffff


	//   ....[68]....
        /*0584*/ 	.word	0xffffffff


	//   ....[69]....
        /*0588*/ 	.word	0xffffffff


	//   ....[70]....
        /*058c*/ 	.word	0xffffffff


	//   ....[71]....
        /*0590*/ 	.word	0xffffffff


	//   ....[72]....
        /*0594*/ 	.word	0xffffffff


	//   ....[73]....
        /*0598*/ 	.word	0xffffffff


	//   ....[74]....
        /*059c*/ 	.word	0xffffffff


	//   ....[75]....
        /*05a0*/ 	.word	0xffffffff


	//   ....[76]....
        /*05a4*/ 	.word	0xffffffff


	//   ....[77]....
        /*05a8*/ 	.word	0xffffffff


	//   ....[78]....
        /*05ac*/ 	.word	0xffffffff


	//   ....[79]....
        /*05b0*/ 	.word	0xffffffff


	//   ....[80]....
        /*05b4*/ 	.word	0xffffffff


	//   ....[81]....
        /*05b8*/ 	.word	0xffffffff


	//   ....[82]....
        /*05bc*/ 	.word	0xffffffff


	//   ....[83]....
        /*05c0*/ 	.word	0xffffffff


	//   ....[84]....
        /*05c4*/ 	.word	0xffffffff


	//   ....[85]....
        /*05c8*/ 	.word	0x0500000f


	//   ....[86]....
        /*05cc*/ 	.word	0x0500000f


	//   ....[87]....
        /*05d0*/ 	.word	0x0500000f


	//   ....[88]....
        /*05d4*/ 	.word	0x0500000f


	//   ....[89]....
        /*05d8*/ 	.word	0x0500000f


	//   ....[90]....
        /*05dc*/ 	.word	0x0500000f


	//   ....[91]....
        /*05e0*/ 	.word	0x0500000f


	//   ....[92]....
        /*05e4*/ 	.word	0x0500000f


	//   ....[93]....
        /*05e8*/ 	.word	0x0500000f


	//   ....[94]....
        /*05ec*/ 	.word	0x0500000f


	//   ....[95]....
        /*05f0*/ 	.word	0x0500000f


	//   ....[96]....
        /*05f4*/ 	.word	0x0500000f


	//   ....[97]....
        /*05f8*/ 	.word	0x0500000f


	//   ....[98]....
        /*05fc*/ 	.word	0x0500000f


	//   ....[99]....
        /*0600*/ 	.word	0x0500000f


	//   ....[100]....
        /*0604*/ 	.word	0x0500000f


	//   ....[101]....
        /*0608*/ 	.word	0x0500000f


	//   ....[102]....
        /*060c*/ 	.word	0x0500000f


	//   ....[103]....
        /*0610*/ 	.word	0x0500000f


	//   ....[104]....
        /*0614*/ 	.word	0x0500000f


	//   ....[105]....
        /*0618*/ 	.word	0x0500000f


	//   ....[106]....
        /*061c*/ 	.word	0x0500000f


	//   ....[107]....
        /*0620*/ 	.word	0x0500000f


	//   ....[108]....
        /*0624*/ 	.word	0x0500000f


	//   ....[109]....
        /*0628*/ 	.word	0x0500000f


	//   ....[110]....
        /*062c*/ 	.word	0x0500000f


	//   ....[111]....
        /*0630*/ 	.word	0x0500000f


	//   ....[112]....
        /*0634*/ 	.word	0x0500000f


	//----- nvinfo : EIATTR_COOP_GROUP_INSTR_OFFSETS
	.align		4
.L_196:
        /*0638*/ 	.byte	0x04, 0x28
        /*063a*/ 	.short	(.L_198 - .L_197)


	//   ....[0]....
.L_197:
        /*063c*/ 	.word	0x00000060


	//   ....[1]....
        /*0640*/ 	.word	0x00000140


	//   ....[2]....
        /*0644*/ 	.word	0x00000190


	//   ....[3]....
        /*0648*/ 	.word	0x00000380


	//   ....[4]....
        /*064c*/ 	.word	0x000004e0


	//   ....[5]....
        /*0650*/ 	.word	0x00000600


	//   ....[6]....
        /*0654*/ 	.word	0x00000760


	//   ....[7]....
        /*0658*/ 	.word	0x00001f30


	//   ....[8]....
        /*065c*/ 	.word	0x00003f60


	//   ....[9]....
        /*0660*/ 	.word	0x00004940


	//   ....[10]....
        /*0664*/ 	.word	0x00004990


	//   ....[11]....
        /*0668*/ 	.word	0x00004ba0


	//   ....[12]....
        /*066c*/ 	.word	0x00004c50


	//   ....[13]....
        /*0670*/ 	.word	0x00005550


	//   ....[14]....
        /*0674*/ 	.word	0x000059b0


	//   ....[15]....
        /*0678*/ 	.word	0x000059d0


	//   ....[16]....
        /*067c*/ 	.word	0x00006200


	//   ....[17]....
        /*0680*/ 	.word	0x000062a0


	//   ....[18]....
        /*0684*/ 	.word	0x00006e50


	//   ....[19]....
        /*0688*/ 	.word	0x00006e90


	//   ....[20]....
        /*068c*/ 	.word	0x00006f00


	//   ....[21]....
        /*0690*/ 	.word	0x00006f30


	//   ....[22]....
        /*0694*/ 	.word	0x00006f60


	//   ....[23]....
        /*0698*/ 	.word	0x00008750


	//   ....[24]....
        /*069c*/ 	.word	0x00008b60


	//   ....[25]....
        /*06a0*/ 	.word	0x00008b90


	//   ....[26]....
        /*06a4*/ 	.word	0x00008bb0


	//   ....[27]....
        /*06a8*/ 	.word	0x00008bc0


	//   ....[28]....
        /*06ac*/ 	.word	0x00009800


	//   ....[29]....
        /*06b0*/ 	.word	0x00009820


	//   ....[30]....
        /*06b4*/ 	.word	0x00009ad0


	//   ....[31]....
        /*06b8*/ 	.word	0x00009af0


	//   ....[32]....
        /*06bc*/ 	.word	0x0000a260


	//   ....[33]....
        /*06c0*/ 	.word	0x0000a270


	//   ....[34]....
        /*06c4*/ 	.word	0x0000aac0


	//   ....[35]....
        /*06c8*/ 	.word	0x0000aae0


	//   ....[36]....
        /*06cc*/ 	.word	0x0000be90


	//   ....[37]....
        /*06d0*/ 	.word	0x0000bec0


	//   ....[38]....
        /*06d4*/ 	.word	0x0000c0f0


	//   ....[39]....
        /*06d8*/ 	.word	0x0000c110


	//   ....[40]....
        /*06dc*/ 	.word	0x0000c3c0


	//   ....[41]....
        /*06e0*/ 	.word	0x0000c5e0


	//   ....[42]....
        /*06e4*/ 	.word	0x0000c610


	//   ....[43]....
        /*06e8*/ 	.word	0x0000c640


	//   ....[44]....
        /*06ec*/ 	.word	0x0000c670


	//   ....[45]....
        /*06f0*/ 	.word	0x0000c6a0


	//   ....[46]....
        /*06f4*/ 	.word	0x0000c6d0


	//   ....[47]....
        /*06f8*/ 	.word	0x0000c870


	//   ....[48]....
        /*06fc*/ 	.word	0x0000c8a0


	//   ....[49]....
        /*0700*/ 	.word	0x0000c8d0


	//   ....[50]....
        /*0704*/ 	.word	0x0000c900


	//   ....[51]....
        /*0708*/ 	.word	0x0000c930


	//   ....[52]....
        /*070c*/ 	.word	0x0000c960


	//   ....[53]....
        /*0710*/ 	.word	0x0000c9f0


	//   ....[54]....
        /*0714*/ 	.word	0x0000ca20


	//   ....[55]....
        /*0718*/ 	.word	0x0000ca30


	//   ....[56]....
        /*071c*/ 	.word	0x0000cae0


	//   ....[57]....
        /*0720*/ 	.word	0x0000df80


	//   ....[58]....
        /*0724*/ 	.word	0x0000ea50


	//   ....[59]....
        /*0728*/ 	.word	0x0000ea60


	//   ....[60]....
        /*072c*/ 	.word	0x0000eb00


	//   ....[61]....
        /*0730*/ 	.word	0x0000eb10


	//   ....[62]....
        /*0734*/ 	.word	0x0000eb90


	//   ....[63]....
        /*0738*/ 	.word	0x0000eba0


	//   ....[64]....
        /*073c*/ 	.word	0x0000ebf0


	//   ....[65]....
        /*0740*/ 	.word	0x0000ec10


	//   ....[66]....
        /*0744*/ 	.word	0x000125e0


	//   ....[67]....
        /*0748*/ 	.word	0x00012610


	//   ....[68]....
        /*074c*/ 	.word	0x00012680


	//   ....[69]....
        /*0750*/ 	.word	0x000126b0


	//   ....[70]....
        /*0754*/ 	.word	0x000126e0


	//   ....[71]....
        /*0758*/ 	.word	0x00012710


	//   ....[72]....
        /*075c*/ 	.word	0x00012740


	//   ....[73]....
        /*0760*/ 	.word	0x00012770


	//   ....[74]....
        /*0764*/ 	.word	0x00012930


	//   ....[75]....
        /*0768*/ 	.word	0x00012960


	//   ....[76]....
        /*076c*/ 	.word	0x00012990


	//   ....[77]....
        /*0770*/ 	.word	0x000129c0


	//   ....[78]....
        /*0774*/ 	.word	0x000129f0


	//   ....[79]....
        /*0778*/ 	.word	0x00012a20


	//   ....[80]....
        /*077c*/ 	.word	0x00012ae0


	//   ....[81]....
        /*0780*/ 	.word	0x00012b00


	//   ....[82]....
        /*0784*/ 	.word	0x00012b10


	//   ....[83]....
        /*0788*/ 	.word	0x00012b70


	//   ....[84]....
        /*078c*/ 	.word	0x00013280


	//   ....[85]....
        /*0790*/ 	.word	0x00013810


	//   ....[86]....
        /*0794*/ 	.word	0x000139f0


	//   ....[87]....
        /*0798*/ 	.word	0x00013a40


	//   ....[88]....
        /*079c*/ 	.word	0x00013aa0


	//   ....[89]....
        /*07a0*/ 	.word	0x00013b90


	//   ....[90]....
        /*07a4*/ 	.word	0x00013bf0


	//   ....[91]....
        /*07a8*/ 	.word	0x00013ce0


	//   ....[92]....
        /*07ac*/ 	.word	0x00013d40


	//   ....[93]....
        /*07b0*/ 	.word	0x00013e10


	//   ....[94]....
        /*07b4*/ 	.word	0x00014140


	//   ....[95]....
        /*07b8*/ 	.word	0x000141e0


	//   ....[96]....
        /*07bc*/ 	.word	0x00014380


	//   ....[97]....
        /*07c0*/ 	.word	0x000143f0


	//   ....[98]....
        /*07c4*/ 	.word	0x00014460


	//   ....[99]....
        /*07c8*/ 	.word	0x000144d0


	//   ....[100]....
        /*07cc*/ 	.word	0x00014540


	//   ....[101]....
        /*07d0*/ 	.word	0x000145c0


	//   ....[102]....
        /*07d4*/ 	.word	0x00014650


	//   ....[103]....
        /*07d8*/ 	.word	0x000146f0


	//   ....[104]....
        /*07dc*/ 	.word	0x00014760


	//   ....[105]....
        /*07e0*/ 	.word	0x000147d0


	//   ....[106]....
        /*07e4*/ 	.word	0x00014840


	//   ....[107]....
        /*07e8*/ 	.word	0x000148c0


	//   ....[108]....
        /*07ec*/ 	.word	0x00014930


	//   ....[109]....
        /*07f0*/ 	.word	0x000149d0


	//   ....[110]....
        /*07f4*/ 	.word	0x00014a20


	//   ....[111]....
        /*07f8*/ 	.word	0x00014ab0


	//   ....[112]....
        /*07fc*/ 	.word	0x00014be0


	//----- nvinfo : EIATTR_REG_RECONFIG
	.align		4
.L_198:
        /*0800*/ 	.byte	0x01, 0x54
	.zero		2


	//----- nvinfo : EIATTR_SYSCALL_OFFSETS
	.align		4
        /*0804*/ 	.byte	0x04, 0x46
        /*0806*/ 	.short	(.L_200 - .L_199)


	//   ....[0]....
.L_199:
        /*0808*/ 	.word	0x00004120


	//   ....[1]....
        /*080c*/ 	.word	0x0000dba0


	//   ....[2]....
        /*0810*/ 	.word	0x0000dcf0


	//   ....[3]....
        /*0814*/ 	.word	0x0000ddf0


	//   ....[4]....
        /*0818*/ 	.word	0x0000e670


	//----- nvinfo : EIATTR_MBARRIER_INSTR_OFFSETS
	.align		4
.L_200:
        /*081c*/ 	.byte	0x04, 0x39
        /*081e*/ 	.short	(.L_202 - .L_201)


	//   ....[0]....
.L_201:
        /*0820*/ 	.word	0x00000270
        /*0824*/ 	.word	0x000000ff
        /*0828*/ 	.word	0x00028c00
        /*082c*/ 	.short	0x0100
        /*082e*/ 	.byte	0x08
	.zero		1


	//   ....[1]....
        /*0830*/ 	.word	0x00000280
        /*0834*/ 	.word	0x000000ff
        /*0838*/ 	.word	0x00028c20
        /*083c*/ 	.short	0x0100
        /*083e*/ 	.byte	0x08
	.zero		1


	//   ....[2]....
        /*0840*/ 	.word	0x00000330
        /*0844*/ 	.word	0x000000ff
        /*0848*/ 	.word	0x00028c30
        /*084c*/ 	.short	0x0100
        /*084e*/ 	.byte	0x06
	.zero		1


	//   ....[3]....
        /*0850*/ 	.word	0x00000340
        /*0854*/ 	.word	0x000000ff
        /*0858*/ 	.word	0x00028c40
        /*085c*/ 	.short	0x0100
        /*085e*/ 	.byte	0x06
	.zero		1


	//   ....[4]....
        /*0860*/ 	.word	0x00000350
        /*0864*/ 	.word	0x000000ff
        /*0868*/ 	.word	0x00028c38
        /*086c*/ 	.short	0x0100
        /*086e*/ 	.byte	0x06
	.zero		1


	//   ....[5]....
        /*0870*/ 	.word	0x00000360
        /*0874*/ 	.word	0x000000ff
        /*0878*/ 	.word	0x00028c48
        /*087c*/ 	.short	0x0100
        /*087e*/ 	.byte	0x06
	.zero		1


	//   ....[6]....
        /*0880*/ 	.word	0x00000490
        /*0884*/ 	.word	0x000000ff
        /*0888*/ 	.word	0x00028c50
        /*088c*/ 	.short	0x0100
        /*088e*/ 	.byte	0x08
	.zero		1


	//   ....[7]....
        /*0890*/ 	.word	0x000004a0
        /*0894*/ 	.word	0x000000ff
        /*0898*/ 	.word	0x00028c60
        /*089c*/ 	.short	0x0100
        /*089e*/ 	.byte	0x08
	.zero		1


	//   ....[8]....
        /*08a0*/ 	.word	0x000004b0
        /*08a4*/ 	.word	0x000000ff
        /*08a8*/ 	.word	0x00028c58
        /*08ac*/ 	.short	0x0100
        /*08ae*/ 	.byte	0x08
	.zero		1


	//   ....[9]....
        /*08b0*/ 	.word	0x000004c0
        /*08b4*/ 	.word	0x000000ff
        /*08b8*/ 	.word	0x00028c68
        /*08bc*/ 	.short	0x0100
        /*08be*/ 	.byte	0x08
	.zero		1


	//   ....[10]....
        /*08c0*/ 	.word	0x000005b0
        /*08c4*/ 	.word	0x000000ff
        /*08c8*/ 	.word	0x00028c70
        /*08cc*/ 	.short	0x0100
        /*08ce*/ 	.byte	0x06
	.zero		1


	//   ....[11]....
        /*08d0*/ 	.word	0x000005c0
        /*08d4*/ 	.word	0x000000ff
        /*08d8*/ 	.word	0x00028c80
        /*08dc*/ 	.short	0x0100
        /*08de*/ 	.byte	0x06
	.zero		1


	//   ....[12]....
        /*08e0*/ 	.word	0x000005d0
        /*08e4*/ 	.word	0x000000ff
        /*08e8*/ 	.word	0x00028c78
        /*08ec*/ 	.short	0x0100
        /*08ee*/ 	.byte	0x06
	.zero		1


	//   ....[13]....
        /*08f0*/ 	.word	0x000005e0
        /*08f4*/ 	.word	0x000000ff
        /*08f8*/ 	.word	0x00028c88
        /*08fc*/ 	.short	0x0100
        /*08fe*/ 	.byte	0x06
	.zero		1


	//   ....[14]....
        /*0900*/ 	.word	0x00000710
        /*0904*/ 	.word	0x000000ff
        /*0908*/ 	.word	0x00028c90
        /*090c*/ 	.short	0x0100
        /*090e*/ 	.byte	0x08
	.zero		1


	//   ....[15]....
        /*0910*/ 	.word	0x00000720
        /*0914*/ 	.word	0x000000ff
        /*0918*/ 	.word	0x00028ca0
        /*091c*/ 	.short	0x0100
        /*091e*/ 	.byte	0x08
	.zero		1


	//   ....[16]....
        /*0920*/ 	.word	0x00000730
        /*0924*/ 	.word	0x000000ff
        /*0928*/ 	.word	0x00028c98
        /*092c*/ 	.short	0x0100
        /*092e*/ 	.byte	0x08
	.zero		1


	//   ....[17]....
        /*0930*/ 	.word	0x00000740
        /*0934*/ 	.word	0x000000ff
        /*0938*/ 	.word	0x00028ca8
        /*093c*/ 	.short	0x0100
        /*093e*/ 	.byte	0x08
	.zero		1


	//   ....[18]....
        /*0940*/ 	.word	0x00000870
        /*0944*/ 	.word	0x000000ff
        /*0948*/ 	.word	0x00028cb0
        /*094c*/ 	.short	0x0100
        /*094e*/ 	.byte	0x08
	.zero		1


	//   ....[19]....
        /*0950*/ 	.word	0x00000880
        /*0954*/ 	.word	0x000000ff
        /*0958*/ 	.word	0x00028cc0
        /*095c*/ 	.short	0x0100
        /*095e*/ 	.byte	0x08
	.zero		1


	//   ....[20]....
        /*0960*/ 	.word	0x00000890
        /*0964*/ 	.word	0x000000ff
        /*0968*/ 	.word	0x00028cb8
        /*096c*/ 	.short	0x0100
        /*096e*/ 	.byte	0x08
	.zero		1


	//   ....[21]....
        /*0970*/ 	.word	0x000008a0
        /*0974*/ 	.word	0x000000ff
        /*0978*/ 	.word	0x00028cc8
        /*097c*/ 	.short	0x0100
        /*097e*/ 	.byte	0x08
	.zero		1


	//   ....[22]....
        /*0980*/ 	.word	0x00002040
        /*0984*/ 	.word	0x000000ff
        /*0988*/ 	.word	0x00028c50
        /*098c*/ 	.short	0x010a
        /*098e*/ 	.byte	0x11
	.zero		1


	//   ....[23]....
        /*0990*/ 	.word	0x00002330
        /*0994*/ 	.word	0x00000000
        /*0998*/ 	.word	0x00000000
        /*099c*/ 	.short	0x0101
        /*099e*/ 	.byte	0x3f
	.zero		1


	//   ....[24]....
        /*09a0*/ 	.word	0x00002cc0
        /*09a4*/ 	.word	0x000000ff
        /*09a8*/ 	.word	0x00028c50
        /*09ac*/ 	.short	0x010a
        /*09ae*/ 	.byte	0x06
	.zero		1


	//   ....[25]....
        /*09b0*/ 	.word	0x00002d00
        /*09b4*/ 	.word	0x000000ff
        /*09b8*/ 	.word	0x00028c50
        /*09bc*/ 	.short	0x010a
        /*09be*/ 	.byte	0x06
	.zero		1


	//   ....[26]....
        /*09c0*/ 	.word	0x00002f50
        /*09c4*/ 	.word	0x00000000
        /*09c8*/ 	.word	0x00000000
        /*09cc*/ 	.short	0x0101
        /*09ce*/ 	.byte	0x3f
	.zero		1


	//   ....[27]....
        /*09d0*/ 	.word	0x000041a0
        /*09d4*/ 	.word	0x000000ff
        /*09d8*/ 	.word	0x00028c00
        /*09dc*/ 	.short	0x010a
        /*09de*/ 	.byte	0x26
	.zero		1


	//   ....[28]....
        /*09e0*/ 	.word	0x00004220
        /*09e4*/ 	.word	0x00000007
        /*09e8*/ 	.word	0x00028c30
        /*09ec*/ 	.short	0x010a
        /*09ee*/ 	.byte	0x3f
	.zero		1


	//   ....[29]....
        /*09f0*/ 	.word	0x00004260
        /*09f4*/ 	.word	0x00000007
        /*09f8*/ 	.word	0x00028c30
        /*09fc*/ 	.short	0x010a
        /*09fe*/ 	.byte	0x3f
	.zero		1


	//   ....[30]....
        /*0a00*/ 	.word	0x00004e40
        /*0a04*/ 	.word	0x00000005
        /*0a08*/ 	.word	0x00000000
        /*0a0c*/ 	.short	0x0101
        /*0a0e*/ 	.byte	0x3f
	.zero		1


	//   ....[31]....
        /*0a10*/ 	.word	0x000052b0
        /*0a14*/ 	.word	0x00000007
        /*0a18*/ 	.word	0x00028c50
        /*0a1c*/ 	.short	0x010a
        /*0a1e*/ 	.byte	0x3f
	.zero		1


	//   ....[32]....
        /*0a20*/ 	.word	0x00005300
        /*0a24*/ 	.word	0x00000007
        /*0a28*/ 	.word	0x00028c50
        /*0a2c*/ 	.short	0x010a
        /*0a2e*/ 	.byte	0x3f
	.zero		1


	//   ....[33]....
        /*0a30*/ 	.word	0x00005570
        /*0a34*/ 	.word	0x00000007
        /*0a38*/ 	.word	0x00000000
        /*0a3c*/ 	.short	0x0101
        /*0a3e*/ 	.byte	0x3f
	.zero		1


	//   ....[34]....
        /*0a40*/ 	.word	0x000056a0
        /*0a44*/ 	.word	0x000000ff
        /*0a48*/ 	.word	0x00028c30
        /*0a4c*/ 	.short	0x010a
        /*0a4e*/ 	.byte	0x17
	.zero		1


	//   ....[35]....
        /*0a50*/ 	.word	0x000056e0
        /*0a54*/ 	.word	0x000000ff
        /*0a58*/ 	.word	0x00028c30
        /*0a5c*/ 	.short	0x010a
        /*0a5e*/ 	.byte	0x17
	.zero		1


	//   ....[36]....
        /*0a60*/ 	.word	0x00006490
        /*0a64*/ 	.word	0x0000000b
        /*0a68*/ 	.word	0x00000000
        /*0a6c*/ 	.short	0x0101
        /*0a6e*/ 	.byte	0x3f
	.zero		1


	//   ....[37]....
        /*0a70*/ 	.word	0x00006bb0
        /*0a74*/ 	.word	0x000000ff
        /*0a78*/ 	.word	0x00028c50
        /*0a7c*/ 	.short	0x010a
        /*0a7e*/ 	.byte	0x17
	.zero		1


	//   ....[38]....
        /*0a80*/ 	.word	0x00006bf0
        /*0a84*/ 	.word	0x000000ff
        /*0a88*/ 	.word	0x00028c50
        /*0a8c*/ 	.short	0x010a
        /*0a8e*/ 	.byte	0x17
	.zero		1


	//   ....[39]....
        /*0a90*/ 	.word	0x00006e70
        /*0a94*/ 	.word	0x0000000a
        /*0a98*/ 	.word	0x00000000
        /*0a9c*/ 	.short	0x0101
        /*0a9e*/ 	.byte	0x3f
	.zero		1


	//   ....[40]....
        /*0aa0*/ 	.word	0x00009810
        /*0aa4*/ 	.word	0x000000ff
        /*0aa8*/ 	.word	0x00000000
        /*0aac*/ 	.short	0x0101
        /*0aae*/ 	.byte	0x04
	.zero		1


	//   ....[41]....
        /*0ab0*/ 	.word	0x0000a190
        /*0ab4*/ 	.word	0x000000ff
        /*0ab8*/ 	.word	0x00000000
        /*0abc*/ 	.short	0x0101
        /*0abe*/ 	.byte	0x04
	.zero		1


	//   ....[42]....
        /*0ac0*/ 	.word	0x0000e1d0
        /*0ac4*/ 	.word	0x00000000
        /*0ac8*/ 	.word	0x00028c40
        /*0acc*/ 	.short	0x010a
        /*0ace*/ 	.byte	0x3f
	.zero		1


	//   ....[43]....
        /*0ad0*/ 	.word	0x0000ecb0
        /*0ad4*/ 	.word	0x00000012
        /*0ad8*/ 	.word	0x00028c00
        /*0adc*/ 	.short	0x0107
        /*0ade*/ 	.byte	0x3f
	.zero		1


	//   ....[44]....
        /*0ae0*/ 	.word	0x0000eda0
        /*0ae4*/ 	.word	0x00000012
        /*0ae8*/ 	.word	0x00028c00
        /*0aec*/ 	.short	0x0101
        /*0aee*/ 	.byte	0x3f
	.zero		1


	//   ....[45]....
        /*0af0*/ 	.word	0x0000edc0
        /*0af4*/ 	.word	0x00000012
        /*0af8*/ 	.word	0x00028c20
        /*0afc*/ 	.short	0x010a
        /*0afe*/ 	.byte	0x3f
	.zero		1


	//   ....[46]....
        /*0b00*/ 	.word	0x0000eea0
        /*0b04*/ 	.word	0x00000000
        /*0b08*/ 	.word	0x00028c60
        /*0b0c*/ 	.short	0x010a
        /*0b0e*/ 	.byte	0x3f
	.zero		1


	//   ....[47]....
        /*0b10*/ 	.word	0x0000fb10
        /*0b14*/ 	.word	0x00000003
        /*0b18*/ 	.word	0x00028c40
        /*0b1c*/ 	.short	0x010a
        /*0b1e*/ 	.byte	0x3f
	.zero		1


	//   ....[48]....
        /*0b20*/ 	.word	0x0000fd60
        /*0b24*/ 	.word	0x00000003
        /*0b28*/ 	.word	0x00028c60
        /*0b2c*/ 	.short	0x010a
        /*0b2e*/ 	.byte	0x3f
	.zero		1


	//   ....[49]....
        /*0b30*/ 	.word	0x00010910
        /*0b34*/ 	.word	0x00000004
        /*0b38*/ 	.word	0x00028c40
        /*0b3c*/ 	.short	0x010a
        /*0b3e*/ 	.byte	0x3f
	.zero		1


	//   ....[50]....
        /*0b40*/ 	.word	0x00010b60
        /*0b44*/ 	.word	0x00000004
        /*0b48*/ 	.word	0x00028c60
        /*0b4c*/ 	.short	0x010a
        /*0b4e*/ 	.byte	0x3f
	.zero		1


	//   ....[51]....
        /*0b50*/ 	.word	0x000116a0
        /*0b54*/ 	.word	0x00000004
        /*0b58*/ 	.word	0x00028c40
        /*0b5c*/ 	.short	0x010a
        /*0b5e*/ 	.byte	0x3f
	.zero		1


	//   ....[52]....
        /*0b60*/ 	.word	0x000118f0
        /*0b64*/ 	.word	0x00000004
        /*0b68*/ 	.word	0x00028c60
        /*0b6c*/ 	.short	0x010a
        /*0b6e*/ 	.byte	0x3f
	.zero		1


	//   ....[53]....
        /*0b70*/ 	.word	0x00013200
        /*0b74*/ 	.word	0x00000000
        /*0b78*/ 	.word	0x00028c20
        /*0b7c*/ 	.short	0x010a
        /*0b7e*/ 	.byte	0x3f
	.zero		1


	//   ....[54]....
        /*0b80*/ 	.word	0x000133f0
        /*0b84*/ 	.word	0x00000006
        /*0b88*/ 	.word	0x00000000
        /*0b8c*/ 	.short	0x010a
        /*0b8e*/ 	.byte	0x3f
	.zero		1


	//   ....[55]....
        /*0b90*/ 	.word	0x00013420
        /*0b94*/ 	.word	0x00000007
        /*0b98*/ 	.word	0x00000000
        /*0b9c*/ 	.short	0x010a
        /*0b9e*/ 	.byte	0x3f
	.zero		1


	//   ....[56]....
        /*0ba0*/ 	.word	0x00013480
        /*0ba4*/ 	.word	0x00000004
        /*0ba8*/ 	.word	0x00000000
        /*0bac*/ 	.short	0x010a
        /*0bae*/ 	.byte	0x3f
	.zero		1


	//   ....[57]....
        /*0bb0*/ 	.word	0x000134b0
        /*0bb4*/ 	.word	0x00000003
        /*0bb8*/ 	.word	0x00000000
        /*0bbc*/ 	.short	0x010a
        /*0bbe*/ 	.byte	0x3f
	.zero		1


	//   ....[58]....
        /*0bc0*/ 	.word	0x00013520
        /*0bc4*/ 	.word	0x00000003
        /*0bc8*/ 	.word	0x00028c50
        /*0bcc*/ 	.short	0x010a
        /*0bce*/ 	.byte	0x3f
	.zero		1


	//   ....[59]....
        /*0bd0*/ 	.word	0x00013580
        /*0bd4*/ 	.word	0x00000003
        /*0bd8*/ 	.word	0x00028c50
        /*0bdc*/ 	.short	0x010a
        /*0bde*/ 	.byte	0x3f
	.zero		1


	//   ....[60]....
        /*0be0*/ 	.word	0x000135e0
        /*0be4*/ 	.word	0x00000003
        /*0be8*/ 	.word	0x00028c00
        /*0bec*/ 	.short	0x010a
        /*0bee*/ 	.byte	0x3f
	.zero		1


	//   ....[61]....
        /*0bf0*/ 	.word	0x00013630
        /*0bf4*/ 	.word	0x00000007
        /*0bf8*/ 	.word	0x00028c30
        /*0bfc*/ 	.short	0x010a
        /*0bfe*/ 	.byte	0x3f
	.zero		1


	//   ....[62]....
        /*0c00*/ 	.word	0x00013680
        /*0c04*/ 	.word	0x00000007
        /*0c08*/ 	.word	0x00028c50
        /*0c0c*/ 	.short	0x010a
        /*0c0e*/ 	.byte	0x3f
	.zero		1


	//   ....[63]....
        /*0c10*/ 	.word	0x000136e0
        /*0c14*/ 	.word	0x00000000
        /*0c18*/ 	.word	0x00028c30
        /*0c1c*/ 	.short	0x010a
        /*0c1e*/ 	.byte	0x3f
	.zero		1


	//   ....[64]....
        /*0c20*/ 	.word	0x00013730
        /*0c24*/ 	.word	0x0000000a
        /*0c28*/ 	.word	0x00028c50
        /*0c2c*/ 	.short	0x010a
        /*0c2e*/ 	.byte	0x3f
	.zero		1


	//   ....[65]....
        /*0c30*/ 	.word	0x000138d0
        /*0c34*/ 	.word	0x00000000
        /*0c38*/ 	.word	0x00028c40
        /*0c3c*/ 	.short	0x010a
        /*0c3e*/ 	.byte	0x3f
	.zero		1


	//   ....[66]....
        /*0c40*/ 	.word	0x00013e50
        /*0c44*/ 	.word	0x00000012
        /*0c48*/ 	.word	0x00028c20
        /*0c4c*/ 	.short	0x010a
        /*0c4e*/ 	.byte	0x3f
	.zero		1


	//   ....[67]....
        /*0c50*/ 	.word	0x00013ea0
        /*0c54*/ 	.word	0x00000000
        /*0c58*/ 	.word	0x00028c60
        /*0c5c*/ 	.short	0x010a
        /*0c5e*/ 	.byte	0x3f
	.zero		1


	//   ....[68]....
        /*0c60*/ 	.word	0x00013ef0
        /*0c64*/ 	.word	0x00000003
        /*0c68*/ 	.word	0x00028c40
        /*0c6c*/ 	.short	0x010a
        /*0c6e*/ 	.byte	0x3f
	.zero		1


	//   ....[69]....
        /*0c70*/ 	.word	0x00013f40
        /*0c74*/ 	.word	0x00000003
        /*0c78*/ 	.word	0x00028c60
        /*0c7c*/ 	.short	0x010a
        /*0c7e*/ 	.byte	0x3f
	.zero		1


	//   ....[70]....
        /*0c80*/ 	.word	0x00013f90
        /*0c84*/ 	.word	0x00000004
        /*0c88*/ 	.word	0x00028c40
        /*0c8c*/ 	.short	0x010a
        /*0c8e*/ 	.byte	0x3f
	.zero		1


	//   ....[71]....
        /*0c90*/ 	.word	0x00013fe0
        /*0c94*/ 	.word	0x00000004
        /*0c98*/ 	.word	0x00028c60
        /*0c9c*/ 	.short	0x010a
        /*0c9e*/ 	.byte	0x3f
	.zero		1


	//   ....[72]....
        /*0ca0*/ 	.word	0x00014030
        /*0ca4*/ 	.word	0x00000004
        /*0ca8*/ 	.word	0x00028c40
        /*0cac*/ 	.short	0x010a
        /*0cae*/ 	.byte	0x3f
	.zero		1


	//   ....[73]....
        /*0cb0*/ 	.word	0x00014080
        /*0cb4*/ 	.word	0x00000004
        /*0cb8*/ 	.word	0x00028c60
        /*0cbc*/ 	.short	0x010a
        /*0cbe*/ 	.byte	0x3f
	.zero		1


	//   ....[74]....
        /*0cc0*/ 	.word	0x00014b00
        /*0cc4*/ 	.word	0x00000000
        /*0cc8*/ 	.word	0x00028c20
        /*0ccc*/ 	.short	0x010a
        /*0cce*/ 	.byte	0x3f
	.zero		1


	//   ....[75]....
        /*0cd0*/ 	.word	0x00014ca0
        /*0cd4*/ 	.word	0x00000006
        /*0cd8*/ 	.word	0x00000000
        /*0cdc*/ 	.short	0x010a
        /*0cde*/ 	.byte	0x3f
	.zero		1


	//   ....[76]....
        /*0ce0*/ 	.word	0x00014cf0
        /*0ce4*/ 	.word	0x00000007
        /*0ce8*/ 	.word	0x00000000
        /*0cec*/ 	.short	0x010a
        /*0cee*/ 	.byte	0x3f
	.zero		1


	//   ....[77]....
        /*0cf0*/ 	.word	0x00014d40
        /*0cf4*/ 	.word	0x00000004
        /*0cf8*/ 	.word	0x00000000
        /*0cfc*/ 	.short	0x010a
        /*0cfe*/ 	.byte	0x3f
	.zero		1


	//----- nvinfo : EIATTR_NUM_MBARRIERS
	.align		4
.L_202:
        /*0d00*/ 	.byte	0x03, 0x38
        /*0d02*/ 	.short	0x0016


	//----- nvinfo : EIATTR_EXIT_INSTR_OFFSETS
	.align		4
        /*0d04*/ 	.byte	0x04, 0x1c
        /*0d06*/ 	.short	(.L_204 - .L_203)


	//   ....[0]....
.L_203:
        /*0d08*/ 	.word	0x00000a40


	//   ....[1]....
        /*0d0c*/ 	.word	0x0000c370


	//   ....[2]....
        /*0d10*/ 	.word	0x00013500


	//----- nvinfo : EIATTR_MAX_THREADS
	.align		4
.L_204:
        /*0d14*/ 	.byte	0x04, 0x05
        /*0d16*/ 	.short	(.L_206 - .L_205)
.L_205:
        /*0d18*/ 	.word	0x00000180
        /*0d1c*/ 	.word	0x00000001
        /*0d20*/ 	.word	0x00000001


	//----- nvinfo : EIATTR_CRS_STACK_SIZE
	.align		4
.L_206:
        /*0d24*/ 	.byte	0x04, 0x1e
        /*0d26*/ 	.short	(.L_208 - .L_207)
.L_207:
        /*0d28*/ 	.word	0x00000000


	//----- nvinfo : EIATTR_CBANK_PARAM_SIZE
	.align		4
.L_208:
        /*0d2c*/ 	.byte	0x03, 0x19
        /*0d2e*/ 	.short	0x0af0


	//----- nvinfo : EIATTR_PARAM_CBANK
	.align		4
        /*0d30*/ 	.byte	0x04, 0x0a
        /*0d32*/ 	.short	(.L_210 - .L_209)
	.align		4
.L_209:
        /*0d34*/ 	.word	index@(.nv.constant0._ZN7cutlass13device_kernelIN5flash11enable_sm90INS1_16FlashAttnFwdSm90INS1_25CollectiveMainloopFwdSm90ILi2EN4cute5tupleIJNS5_1CILi1EEES8_S8_EEENS6_IJNS7_ILi64EEESA_SA_EEELi512ENS_10bfloat16_tEfNS_4arch4Sm90ELb0ELb0ELb0ELb1ELb0ELb0ELb0ELb0ELb0ELb1ELb1ELb0EEENS1_21CollectiveEpilogueFwdINS6_IJSA_NS7_ILi512EEESA_EEES9_SC_SE_Li256ELb1ELb1ELb1ELb0EEENS1_36VarlenDynamicPersistentTileSchedulerILi64ELi64ELi256ELi128ELb1ELb1ELb1ELb0ELb1ELb1EEEEEEEEEvNT_6ParamsE)
        /*0d38*/ 	.short	0x0210
        /*0d3a*/ 	.short	0x0af0


	//----- nvinfo : EIATTR_SW_WAR
	.align		4
.L_210:
        /*0d3c*/ 	.byte	0x04, 0x36
        /*0d3e*/ 	.short	(.L_212 - .L_211)
.L_211:
        /*0d40*/ 	.word	0x00000008
.L_212:


//--------------------- .nv.info._ZN7cutlass13device_kernelIN5flash11enable_sm90INS1_16FlashAttnFwdSm90INS1_25CollectiveMainloopFwdSm90ILi2EN4cute5tupleIJNS5_1CILi1EEES8_S8_EEENS6_IJNS7_ILi64EEESA_SA_EEELi512ENS_10bfloat16_tEfNS_4arch4Sm90ELb0ELb0ELb0ELb1ELb0ELb1ELb0ELb0ELb0ELb1ELb1ELb0EEENS1_21CollectiveEpilogueFwdINS6_IJSA_NS7_ILi512EEESA_EEES9_SC_SE_Li256ELb1ELb1ELb1ELb0EEENS1_36VarlenDynamicPersistentTileSchedulerILi64ELi64ELi256ELi128ELb1ELb1ELb1ELb0ELb1ELb1EEEEEEEEEvNT_6ParamsE --------------------------
	.section	.nv.info._ZN7cutlass13device_kernelIN5flash11enable_sm90INS1_16FlashAttnFwdSm90INS1_25CollectiveMainloopFwdSm90ILi2EN4cute5tupleIJNS5_1CILi1EEES8_S8_EEENS6_IJNS7_ILi64EEESA_SA_EEELi512ENS_10bfloat16_tEfNS_4arch4Sm90ELb0ELb0ELb0ELb1ELb0ELb1ELb0ELb0ELb0ELb1ELb1ELb0EEENS1_21CollectiveEpilogueFwdINS6_IJSA_NS7_ILi512EEESA_EEES9_SC_SE_Li256ELb1ELb1ELb1ELb0EEENS1_36VarlenDynamicPersistentTileSchedulerILi64ELi64ELi256ELi128ELb1ELb1ELb1ELb0ELb1ELb1EEEEEEEEEvNT_6ParamsE,"",@"SHT_CUDA_INFO"
	.sectionflags	@""
	.align	4


	//----- nvinfo : EIATTR_CUDA_API_VERSION
	.align		4
        /*0000*/ 	.byte	0x04, 0x37
        /*0002*/ 	.short	(.L_214 - .L_213)
.L_213:
        /*0004*/ 	.word	0x00000082


	//----- nvinfo : EIATTR_KPARAM_INFO
	.align		4
.L_214:
        /*0008*/ 	.byte	0x04, 0x17
        /*000a*/ 	.short	(.L_216 - .L_215)
.L_215:
        /*000c*/ 	.word	0x00000000
        /*0010*/ 	.short	0x0000
        /*0012*/ 	.short	0x0070
        /*0014*/ 	.byte	0x00, 0xf0, 0x01, 0x2a


	//----- nvinfo : EIATTR_SPARSE_MMA_MASK
	.align		4
.L_216:
        /*0018*/ 	.byte	0x03, 0x50
        /*001a*/ 	.short	0x0000


	//----- nvinfo : EIATTR_MAXREG_COUNT
	.align		4
        /*001c*/ 	.byte	0x03, 0x1b
        /*001e*/ 	.short	0x00a8


	//----- nvinfo : EIATTR_NUM_BARRIERS
	.align		4
        /*0020*/ 	.byte	0x02, 0x4c
        /*0022*/ 	.byte	0x10
	.zero		1


	//----- nvinfo : EIATTR_EXTERNS
	.align		4
        /*0024*/ 	.byte	0x04, 0x0f
        /*0026*/ 	.short	(.L_218 - .L_217)


	//   ....[0]....
	.align		4
.L_217:
        /*0028*/ 	.word	index@(__assertfail)


	//----- nvinfo : EIATTR_ANNOTATIONS
	.align		4
.L_218:
        /*002c*/ 	.byte	0x04, 0x55
        /*002e*/ 	.short	(.L_220 - .L_219)


	//   ....[0]....
.L_219:
        /* <DEDUP_REMOVED lines=89> */


	//----- nvinfo : EIATTR_MERCURY_ISA_VERSION
	.align		4
.L_220:
        /*05a8*/ 	.byte	0x03, 0x5f
        /*05aa*/ 	.short	0x0101


	//----- nvinfo : EIATTR_UNUSED_LOAD_BYTE_OFFSET
	.align		4
        /*05ac*/ 	.byte	0x04, 0x44
        /*05ae*/ 	.short	(.L_222 - .L_221)


	//   ....[0]....
.L_221:
        /*05b0*/ 	.word	0x00000a80
        /*05b4*/ 	.word	0x0000fff0


	//   ....[1]....
        /*05b8*/ 	.word	0x0000d230
        /*05bc*/ 	.word	0x0000fff0


	//----- nvinfo : EIATTR_INT_WARP_WIDE_INSTR_OFFSETS
	.align		4
.L_222:
        /*05c0*/ 	.byte	0x04, 0x31
        /*05c2*/ 	.short	(.L_224 - .L_223)


	//   ....[0]....
.L_223:
        /*05c4*/ 	.word	0x00000190


	//   ....[1]....
        /*05c8*/ 	.word	0x000001c0


	//   ....[2]....
        /*05cc*/ 	.word	0x00000290


	//   ....[3]....
        /*05d0*/ 	.word	0x00014ff0


	//   ....[4]....
        /*05d4*/ 	.word	0x00015080


	//   ....[5]....
        /*05d8*/ 	.word	0x00019960


	//   ....[6]....
        /*05dc*/ 	.word	0x000199f0


	//----- nvinfo : EIATTR_COOP_GROUP_MASK_REGIDS
	.align		4
.L_224:
        /*05e0*/ 	.byte	0x04, 0x29
        /*05e2*/ 	.short	(.L_226 - .L_225)


	//   ....[0]....
.L_225:
        /*05e4*/ 	.word	0xffffffff


	//   ....[1]....
        /*05e8*/ 	.word	0xffffffff


	//   ....[2]....
        /*05ec*/ 	.word	0xffffffff


	//   ....[3]....
        /*05f0*/ 	.word	0xffffffff


	//   ....[4]....
        /*05f4*/ 	.word	0xffffffff


	//   ....[5]....
        /*05f8*/ 	.word	0xffffffff


	//   ....[6]....
        /*05fc*/ 	.word	0xffffffff


	//   ....[7]....
        /*0600*/ 	.word	0xffffffff


	//   ....[8]....
        /*0604*/ 	.word	0xffffffff


	//   ....[9]....
        /*0608*/ 	.word	0xffffffff


	//   ....[10]....
        /*060c*/ 	.word	0xffffffff


	//   ....[11]....
        /*0610*/ 	.word	0xffffffff


	//   ....[12]....
        /*0614*/ 	.word	0xffffffff


	//   ....[13]....
        /*0618*/ 	.word	0xffffffff


	//   ....[14]....
        /*061c*/ 	.word	0xffffffff


	//   ....[15]....
        /*0620*/ 	.word	0xffffffff


	//   ....[16]....
        /*0624*/ 	.word	0xffffffff


	//   ....[17]....
        /*0628*/ 	.word	0xffffffff


	//   ....[18]....
        /*062c*/ 	.word	0xffffffff


	//   ....[19]....
        /*0630*/ 	.word	0xffffffff


	//   ....[20]....
        /*0634*/ 	.word	0xffffffff


	//   ....[21]....
        /*0638*/ 	.word	0xffffffff


	//   ....[22]....
        /*063c*/ 	.word	0xffffffff


	//   ....[23]....
        /*0640*/ 	.word	0xffffffff


	//   ....[24]....
        /*0644*/ 	.word	0xffffffff


	//   ....[25]....
        /*0648*/ 	.word	0xffffffff


	//   ....[26]....
        /*064c*/ 	.word	0xffffffff


	//   ....[27]....
        /*0650*/ 	.word	0xffffffff


	//   ....[28]....
        /*0654*/ 	.word	0xffffffff


	//   ....[29]....
        /*0658*/ 	.word	0xffffffff


	//   ....[30]....
        /*065c*/ 	.word	0xffffffff


	//   ....[31]....
        /*0660*/ 	.word	0xffffffff


	//   ....[32]....
        /*0664*/ 	.word	0xffffffff


	//   ....[33]....
        /*0668*/ 	.word	0xffffffff


	//   ....[34]....
        /*066c*/ 	.word	0xffffffff


	//   ....[35]....
        /*0670*/ 	.word	0xffffffff


	//   ....[36]....
        /*0674*/ 	.word	0xffffffff


	//   ....[37]....
        /*0678*/ 	.word	0xffffffff


	//   ....[38]....
        /*067c*/ 	.word	0xffffffff


	//   ....[39]....
        /*0680*/ 	.word	0xffffffff


	//   ....[40]....
        /*0684*/ 	.word	0xffffffff


	//   ....[41]....
        /*0688*/ 	.word	0xffffffff


	//   ....[42]....
        /*068c*/ 	.word	0xffffffff


	//   ....[43]....
        /*0690*/ 	.word	0xffffffff


	//   ....[44]....
        /*0694*/ 	.word	0xffffffff


	//   ....[45]....
        /*0698*/ 	.word	0xffffffff


	//   ....[46]....
        /*069c*/ 	.word	0xffffffff


	//   ....[47]....
        /*06a0*/ 	.word	0xffffffff


	//   ....[48]....
        /*06a4*/ 	.word	0xffffffff


	//   ....[49]....
        /*06a8*/ 	.word	0xffffffff


	//   ....[50]....
        /*06ac*/ 	.word	0xffffffff


	//   ....[51]....
        /*06b0*/ 	.word	0xffffffff


	//   ....[52]....
        /*06b4*/ 	.word	0xffffffff


	//   ....[53]....
        /*06b8*/ 	.word	0xffffffff


	//   ....[54]....
        /*06bc*/ 	.word	0xffffffff


	//   ....[55]....
        /*06c0*/ 	.word	0xffffffff


	//   ....[56]....
        /*06c4*/ 	.word	0xffffffff


	//   ....[57]....
        /*06c8*/ 	.word	0xffffffff


	//   ....[58]....
        /*06cc*/ 	.word	0xffffffff


	//   ....[59]....
        /*06d0*/ 	.word	0xffffffff


	//   ....[60]....
        /*06d4*/ 	.word	0xffffffff


	//   ....[61]....
        /*06d8*/ 	.word	0xffffffff


	//   ....[62]....
        /*06dc*/ 	.word	0xffffffff


	//   ....[63]....
        /*06e0*/ 	.word	0xffffffff


	//   ....[64]....
        /*06e4*/ 	.word	0xffffffff


	//   ....[65]....
        /*06e8*/ 	.word	0xffffffff


	//   ....[66]....
        /*06ec*/ 	.word	0xffffffff


	//   ....[67]....
        /*06f0*/ 	.word	0xffffffff


	//   ....[68]....
        /*06f4*/ 	.word	0xffffffff


	//   ....[69]....
        /*06f8*/ 	.word	0xffffffff


	//   ....[70]....
        /*06fc*/ 	.word	0xffffffff


	//   ....[71]....
        /*0700*/ 	.word	0xffffffff


	//   ....[72]....
        /*0704*/ 	.word	0xffffffff


	//   ....[73]....
        /*0708*/ 	.word	0xffffffff


	//   ....[74]....
        /*070c*/ 	.word	0xffffffff


	//   ....[75]....
        /*0710*/ 	.word	0xffffffff


	//   ....[76]....
        /*0714*/ 	.word	0xffffffff


	//   ....[77]....
        /*0718*/ 	.word	0xffffffff


	//   ....[78]....
        /*071c*/ 	.word	0xffffffff


	//   ....[79]....
        /*0720*/ 	.word	0xffffffff


	//   ....[80]....
        /*0724*/ 	.word	0xffffffff


	//   ....[81]....
        /*0728*/ 	.word	0xffffffff


	//   ....[82]....
        /*072c*/ 	.word	0xffffffff


	//   ....[83]....
        /*0730*/ 	.word	0xffffffff


	//   ....[84]....
        /*0734*/ 	.word	0xffffffff


	//   ....[85]....
        /*0738*/ 	.word	0xffffffff


	//   ....[86]....
        /*073c*/ 	.word	0xffffffff


	//   ....[87]....
        /*0740*/ 	.word	0xffffffff


	//   ....[88]....
        /*0744*/ 	.word	0xffffffff


	//   ....[89]....
        /*0748*/ 	.word	0xffffffff


	//   ....[90]....
        /*074c*/ 	.word	0xffffffff


	//   ....[91]....
        /*0750*/ 	.word	0xffffffff


	//   ....[92]....
        /*0754*/ 	.word	0xffffffff


	//   ....[93]....
        /*0758*/ 	.word	0xffffffff


	//   ....[94]....
        /*075c*/ 	.word	0x0500000f


	//   ....[95]....
        /*0760*/ 	.word	0x0500000f


	//   ....[96]....
        /*0764*/ 	.word	0x0500000f


	//   ....[97]....
        /*0768*/ 	.word	0x0500000f


	//   ....[98]....
        /*076c*/ 	.word	0x0500000f


	//   ....[99]....
        /*0770*/ 	.word	0x0500000f


	//   ....[100]....
        /*0774*/ 	.word	0x0500000f


	//   ....[101]....
        /*0778*/ 	.word	0x0500000f


	//   ....[102]....
        /*077c*/ 	.word	0x0500000f


	//   ....[103]....
        /*0780*/ 	.word	0x0500000f


	//   ....[104]....
        /*0784*/ 	.word	0x0500000f


	//   ....[105]....
        /*0788*/ 	.word	0x0500000f


	//   ....[106]....
        /*078c*/ 	.word	0x0500000f


	//   ....[107]....
        /*0790*/ 	.word	0x0500000f


	//   ....[108]....
        /*0794*/ 	.word	0x0500000f


	//   ....[109]....
        /*0798*/ 	.word	0x0500000f


	//   ....[110]....
        /*079c*/ 	.word	0x0500000f


	//   ....[111]....
        /*07a0*/ 	.word	0x0500000f


	//   ....[112]....
        /*07a4*/ 	.word	0x0500000f


	//   ....[113]....
        /*07a8*/ 	.word	0x0500000f


	//   ....[114]....
        /*07ac*/ 	.word	0x0500000f


	//   ....[115]....
        /*07b0*/ 	.word	0x0500000f


	//   ....[116]....
        /*07b4*/ 	.word	0x0500000f


	//   ....[117]....
        /*07b8*/ 	.word	0x0500000f


	//   ....[118]....
        /*07bc*/ 	.word	0x0500000f


	//   ....[119]....
        /*07c0*/ 	.word	0x0500000f


	//   ....[120]....
        /*07c4*/ 	.word	0x0500000f


	//   ....[121]....
        /*07c8*/ 	.word	0x0500000f


	//   ....[122]....
        /*07cc*/ 	.word	0x0500000f


	//   ....[123]....
        /*07d0*/ 	.word	0x0500000f


	//   ....[124]....
        /*07d4*/ 	.word	0x0500000f


	//   ....[125]....
        /*07d8*/ 	.word	0x0500000f


	//   ....[126]....
        /*07dc*/ 	.word	0x0500000f


	//   ....[127]....
        /*07e0*/ 	.word	0x0500000f


	//   ....[128]....
        /*07e4*/ 	.word	0x0500000f


	//   ....[129]....
        /*07e8*/ 	.word	0x0500000f


	//   ....[130]....
        /*07ec*/ 	.word	0x0500000f


	//----- nvinfo : EIATTR_COOP_GROUP_INSTR_OFFSETS
	.align		4
.L_226:
        /*07f0*/ 	.byte	0x04, 0x28
        /*07f2*/ 	.short	(.L_228 - .L_227)


	//   ....[0]....
.L_227:
        /*07f4*/ 	.word	0x00000060


	//   ....[1]....
        /*07f8*/ 	.word	0x00000180


	//   ....[2]....
        /*07fc*/ 	.word	0x00000250


	//   ....[3]....
        /*0800*/ 	.word	0x000003d0


	//   ....[4]....
        /*0804*/ 	.word	0x00000530


	//   ....[5]....
        /*0808*/ 	.word	0x00000650


	//   ....[6]....
        /*080c*/ 	.word	0x000007b0


	//   ....[7]....
        /*0810*/ 	.word	0x00005080


	//   ....[8]....
        /*0814*/ 	.word	0x00007200


	//   ....[9]....
        /*0818*/ 	.word	0x000077c0


	//   ....[10]....
        /*081c*/ 	.word	0x000077d0


	//   ....[11]....
        /*0820*/ 	.word	0x000077e0


	//   ....[12]....
        /*0824*/ 	.word	0x000077f0


	//   ....[13]....
        /*0828*/ 	.word	0x000087e0


	//   ....[14]....
        /*082c*/ 	.word	0x000087f0


	//   ....[15]....
        /*0830*/ 	.word	0x00008800


	//   ....[16]....
        /*0834*/ 	.word	0x00008810


	//   ....[17]....
        /*0838*/ 	.word	0x00009fc0


	//   ....[18]....
        /*083c*/ 	.word	0x0000a0a0


	//   ....[19]....
        /*0840*/ 	.word	0x0000a180


	//   ....[20]....
        /*0844*/ 	.word	0x0000a2b0


	//   ....[21]....
        /*0848*/ 	.word	0x0000aca0


	//   ....[22]....
        /*084c*/ 	.word	0x0000b1f0


	//   ....[23]....
        /*0850*/ 	.word	0x0000b210


	//   ....[24]....
        /*0854*/ 	.word	0x0000b9c0


	//   ....[25]....
        /*0858*/ 	.word	0x0000ba50


	//   ....[26]....
        /*085c*/ 	.word	0x0000c700


	//   ....[27]....
        /*0860*/ 	.word	0x0000c750


	//   ....[28]....
        /*0864*/ 	.word	0x0000c7c0


	//   ....[29]....
        /*0868*/ 	.word	0x0000c850


	//   ....[30]....
        /*086c*/ 	.word	0x0000ca10


	//   ....[31]....
        /*0870*/ 	.word	0x0000df40


	//   ....[32]....
        /*0874*/ 	.word	0x0000e2e0


	//   ....[33]....
        /*0878*/ 	.word	0x0000e2f0


	//   ....[34]....
        /*087c*/ 	.word	0x0000e300


	//   ....[35]....
        /*0880*/ 	.word	0x0000e310


	//   ....[36]....
        /*0884*/ 	.word	0x0000ef90


	//   ....[37]....
        /*0888*/ 	.word	0x0000efb0


	//   ....[38]....
        /*088c*/ 	.word	0x0000f240


	//   ....[39]....
        /*0890*/ 	.word	0x0000f260


	//   ....[40]....
        /*0894*/ 	.word	0x0000faa0


	//   ....[41]....
        /*0898*/ 	.word	0x0000fae0


	//   ....[42]....
        /*089c*/ 	.word	0x00010350


	//   ....[43]....
        /*08a0*/ 	.word	0x00010370


	//   ....[44]....
        /*08a4*/ 	.word	0x00011660


	//   ....[45]....
        /*08a8*/ 	.word	0x00011670


	//   ....[46]....
        /*08ac*/ 	.word	0x000118a0


	//   ....[47]....
        /*08b0*/ 	.word	0x000118c0


	//   ....[48]....
        /*08b4*/ 	.word	0x00011b70


	//   ....[49]....
        /*08b8*/ 	.word	0x00011da0


	//   ....[50]....
        /*08bc*/ 	.word	0x00011dd0


	//   ....[51]....
        /*08c0*/ 	.word	0x00011e00


	//   ....[52]....
        /*08c4*/ 	.word	0x00011e30


	//   ....[53]....
        /*08c8*/ 	.word	0x00011e60


	//   ....[54]....
        /*08cc*/ 	.word	0x00011e90


	//   ....[55]....
        /*08d0*/ 	.word	0x00012030


	//   ....[56]....
        /*08d4*/ 	.word	0x00012060


	//   ....[57]....
        /*08d8*/ 	.word	0x00012090


	//   ....[58]....
        /*08dc*/ 	.word	0x000120c0


	//   ....[59]....
        /*08e0*/ 	.word	0x000120f0


	//   ....[60]....
        /*08e4*/ 	.word	0x00012120


	//   ....[61]....
        /*08e8*/ 	.word	0x000121b0


	//   ....[62]....
        /*08ec*/ 	.word	0x000121e0


	//   ....[63]....
        /*08f0*/ 	.word	0x000121f0


	//   ....[64]....
        /*08f4*/ 	.word	0x000122a0


	//   ....[65]....
        /*08f8*/ 	.word	0x000132a0


	//   ....[66]....
        /*08fc*/ 	.word	0x000155d0


	//   ....[67]....
        /*0900*/ 	.word	0x000160e0


	//   ....[68]....
        /*0904*/ 	.word	0x000160f0


	//   ....[69]....
        /*0908*/ 	.word	0x00016190


	//   ....[70]....
        /*090c*/ 	.word	0x000161a0


	//   ....[71]....
        /*0910*/ 	.word	0x00016220


	//   ....[72]....
        /*0914*/ 	.word	0x00016230


	//   ....[73]....
        /*0918*/ 	.word	0x00016280


	//   ....[74]....
        /*091c*/ 	.word	0x000162a0


	//   ....[75]....
        /*0920*/ 	.word	0x00019c80


	//   ....[76]....
        /*0924*/ 	.word	0x00019d00


	//   ....[77]....
        /*0928*/ 	.word	0x00019d30


	//   ....[78]....
        /*092c*/ 	.word	0x00019d40


	//   ....[79]....
        /*0930*/ 	.word	0x00019d70


	//   ....[80]....
        /*0934*/ 	.word	0x00019da0


	//   ....[81]....
        /*0938*/ 	.word	0x00019dd0


	//   ....[82]....
        /*093c*/ 	.word	0x00019e00


	//   ....[83]....
        /*0940*/ 	.word	0x00019fd0


	//   ....[84]....
        /*0944*/ 	.word	0x0001a000


	//   ....[85]....
        /*0948*/ 	.word	0x0001a030


	//   ....[86]....
        /*094c*/ 	.word	0x0001a060


	//   ....[87]....
        /*0950*/ 	.word	0x0001a090


	//   ....[88]....
        /*0954*/ 	.word	0x0001a0c0


	//   ....[89]....
        /*0958*/ 	.word	0x0001a180


	//   ....[90]....
        /*095c*/ 	.word	0x0001a1a0


	//   ....[91]....
        /*0960*/ 	.word	0x0001a1b0


	//   ....[92]....
        /*0964*/ 	.word	0x0001a210


	//   ....[93]....
        /*0968*/ 	.word	0x0001a930


	//   ....[94]....
        /*096c*/ 	.word	0x0001adf0


	//   ....[95]....
        /*0970*/ 	.word	0x0001ae80


	//   ....[96]....
        /*0974*/ 	.word	0x0001aed0


	//   ....[97]....
        /*0978*/ 	.word	0x0001af20


	//   ....[98]....
        /*097c*/ 	.word	0x0001b010


	//   ....[99]....
        /*0980*/ 	.word	0x0001b0a0


	//   ....[100]....
        /*0984*/ 	.word	0x0001b0f0


	//   ....[101]....
        /*0988*/ 	.word	0x0001b140


	//   ....[102]....
        /*098c*/ 	.word	0x0001b3b0


	//   ....[103]....
        /*0990*/ 	.word	0x0001b690


	//   ....[104]....
        /*0994*/ 	.word	0x0001b870


	//   ....[105]....
        /*0998*/ 	.word	0x0001b8c0


	//   ....[106]....
        /*099c*/ 	.word	0x0001b920


	//   ....[107]....
        /*09a0*/ 	.word	0x0001ba10


	//   ....[108]....
        /*09a4*/ 	.word	0x0001ba70


	//   ....[109]....
        /*09a8*/ 	.word	0x0001bb60


	//   ....[110]....
        /*09ac*/ 	.word	0x0001bbc0


	//   ....[111]....
        /*09b0*/ 	.word	0x0001bc90


	//   ....[112]....
        /*09b4*/ 	.word	0x0001bfc0


	//   ....[113]....
        /*09b8*/ 	.word	0x0001c060


	//   ....[114]....
        /*09bc*/ 	.word	0x0001c200


	//   ....[115]....
        /*09c0*/ 	.word	0x0001c280


	//   ....[116]....
        /*09c4*/ 	.word	0x0001c300


	//   ....[117]....
        /*09c8*/ 	.word	0x0001c380


	//   ....[118]....
        /*09cc*/ 	.word	0x0001c400


	//   ....[119]....
        /*09d0*/ 	.word	0x0001c490


	//   ....[120]....
        /*09d4*/ 	.word	0x0001c530


	//   ....[121]....
        /*09d8*/ 	.word	0x0001c5e0


	//   ....[122]....
        /*09dc*/ 	.word	0x0001c660


	//   ....[123]....
        /*09e0*/ 	.word	0x0001c6e0


	//   ....[124]....
        /*09e4*/ 	.word	0x0001c760


	//   ....[125]....
        /*09e8*/ 	.word	0x0001c7f0


	//   ....[126]....
        /*09ec*/ 	.word	0x0001c870


	//   ....[127]....
        /*09f0*/ 	.word	0x0001c910


	//   ....[128]....
        /*09f4*/ 	.word	0x0001c960


	//   ....[129]....
        /*09f8*/ 	.word	0x0001c9f0


	//   ....[130]....
        /*09fc*/ 	.word	0x0001cb20


	//----- nvinfo : EIATTR_REG_RECONFIG
	.align		4
.L_228:
        /*0a00*/ 	.byte	0x01, 0x54
	.zero		2


	//----- nvinfo : EIATTR_SYSCALL_OFFSETS
	.align		4
        /*0a04*/ 	.byte	0x04, 0x46
        /*0a06*/ 	.short	(.L_230 - .L_229)


	//   ....[0]....
.L_229:
        /*0a08*/ 	.word	0x00002010


	//   ....[1]....
        /*0a0c*/ 	.word	0x00002160


	//   ....[2]....
        /*0a10*/ 	.word	0x000073a0


	//   ....[3]....
        /*0a14*/ 	.word	0x00007720


	//   ....[4]....
        /*0a18*/ 	.word	0x000151f0


	//   ....[5]....
        /*0a1c*/ 	.word	0x00015340


	//   ....[6]....
        /*0a20*/ 	.word	0x00015440


	//   ....[7]....
        /*0a24*/ 	.word	0x00015d00


	//----- nvinfo : EIATTR_MBARRIER_INSTR_OFFSETS
	.align		4
.L_230:
        /*0a28*/ 	.byte	0x04, 0x39
        /*0a2a*/ 	.short	(.L_232 - .L_231)


	//   ....[0]....
.L_231:
        /*0a2c*/ 	.word	0x000002b0
        /*0a30*/ 	.word	0x000000ff
        /*0a34*/ 	.word	0x00028c00
        /*0a38*/ 	.short	0x0100
        /*0a3a*/ 	.byte	0x08
	.zero		1


	//   ....[1]....
        /*0a3c*/ 	.word	0x000002d0
        /*0a40*/ 	.word	0x000000ff
        /*0a44*/ 	.word	0x00028c20
        /*0a48*/ 	.short	0x0100
        /*0a4a*/ 	.byte	0x08
	.zero		1


	//   ....[2]....
        /*0a4c*/ 	.word	0x00000380
        /*0a50*/ 	.word	0x000000ff
        /*0a54*/ 	.word	0x00028c30
        /*0a58*/ 	.short	0x0100
        /*0a5a*/ 	.byte	0x06
	.zero		1


	//   ....[3]....
        /*0a5c*/ 	.word	0x00000390
        /*0a60*/ 	.word	0x000000ff
        /*0a64*/ 	.word	0x00028c40
        /*0a68*/ 	.short	0x0100
        /*0a6a*/ 	.byte	0x06
	.zero		1


	//   ....[4]....
        /*0a6c*/ 	.word	0x000003a0
        /*0a70*/ 	.word	0x000000ff
        /*0a74*/ 	.word	0x00028c38
        /*0a78*/ 	.short	0x0100
        /*0a7a*/ 	.byte	0x06
	.zero		1


	//   ....[5]....
        /*0a7c*/ 	.word	0x000003b0
        /*0a80*/ 	.word	0x000000ff
        /*0a84*/ 	.word	0x00028c48
        /*0a88*/ 	.short	0x0100
        /*0a8a*/ 	.byte	0x06
	.zero		1


	//   ....[6]....
        /*0a8c*/ 	.word	0x000004e0
        /*0a90*/ 	.word	0x000000ff
        /*0a94*/ 	.word	0x00028c50
        /*0a98*/ 	.short	0x0100
        /*0a9a*/ 	.byte	0x08
	.zero		1


	//   ....[7]....
        /*0a9c*/ 	.word	0x000004f0
        /*0aa0*/ 	.word	0x000000ff
        /*0aa4*/ 	.word	0x00028c60
        /*0aa8*/ 	.short	0x0100
        /*0aaa*/ 	.byte	0x08
	.zero		1


	//   ....[8]....
        /*0aac*/ 	.word	0x00000500
        /*0ab0*/ 	.word	0x000000ff
        /*0ab4*/ 	.word	0x00028c58
        /*0ab8*/ 	.short	0x0100
        /*0aba*/ 	.byte	0x08
	.zero		1


	//   ....[9]....
        /*0abc*/ 	.word	0x00000510
        /*0ac0*/ 	.word	0x000000ff
        /*0ac4*/ 	.word	0x00028c68
        /*0ac8*/ 	.short	0x0100
        /*0aca*/ 	.byte	0x08
	.zero		1


	//   ....[10]....
        /*0acc*/ 	.word	0x00000600
        /*0ad0*/ 	.word	0x000000ff
        /*0ad4*/ 	.word	0x00028c70
        /*0ad8*/ 	.short	0x0100
        /*0ada*/ 	.byte	0x06
	.zero		1


	//   ....[11]....
        /*0adc*/ 	.word	0x00000610
        /*0ae0*/ 	.word	0x000000ff
        /*0ae4*/ 	.word	0x00028c80
        /*0ae8*/ 	.short	0x0100
        /*0aea*/ 	.byte	0x06
	.zero		1


	//   ....[12]....
        /*0aec*/ 	.word	0x00000620
        /*0af0*/ 	.word	0x000000ff
        /*0af4*/ 	.word	0x00028c78
        /*0af8*/ 	.short	0x0100
        /*0afa*/ 	.byte	0x06
	.zero		1


	//   ....[13]....
        /*0afc*/ 	.word	0x00000630
        /*0b00*/ 	.word	0x000000ff
        /*0b04*/ 	.word	0x00028c88
        /*0b08*/ 	.short	0x0100
        /*0b0a*/ 	.byte	0x06
	.zero		1


	//   ....[14]....
        /*0b0c*/ 	.word	0x00000760
        /*0b10*/ 	.word	0x000000ff
        /*0b14*/ 	.word	0x00028c90
        /*0b18*/ 	.short	0x0100
        /*0b1a*/ 	.byte	0x08
	.zero		1


	//   ....[15]....
        /*0b1c*/ 	.word	0x00000770
        /*0b20*/ 	.word	0x000000ff
        /*0b24*/ 	.word	0x00028ca0
        /*0b28*/ 	.short	0x0100
        /*0b2a*/ 	.byte	0x08
	.zero		1


	//   ....[16]....
        /*0b2c*/ 	.word	0x00000780
        /*0b30*/ 	.word	0x000000ff
        /*0b34*/ 	.word	0x00028c98
        /*0b38*/ 	.short	0x0100
        /*0b3a*/ 	.byte	0x08
	.zero		1


	//   ....[17]....
        /*0b3c*/ 	.word	0x00000790
        /*0b40*/ 	.word	0x000000ff
        /*0b44*/ 	.word	0x00028ca8
        /*0b48*/ 	.short	0x0100
        /*0b4a*/ 	.byte	0x08
	.zero		1


	//   ....[18]....
        /*0b4c*/ 	.word	0x000008c0
        /*0b50*/ 	.word	0x000000ff
        /*0b54*/ 	.word	0x00028cb0
        /*0b58*/ 	.short	0x0100
        /*0b5a*/ 	.byte	0x08
	.zero		1


	//   ....[19]....
        /*0b5c*/ 	.word	0x000008d0
        /*0b60*/ 	.word	0x000000ff
        /*0b64*/ 	.word	0x00028cc0
        /*0b68*/ 	.short	0x0100
        /*0b6a*/ 	.byte	0x08
	.zero		1


	//   ....[20]....
        /*0b6c*/ 	.word	0x000008e0
        /*0b70*/ 	.word	0x000000ff
        /*0b74*/ 	.word	0x00028cb8
        /*0b78*/ 	.short	0x0100
        /*0b7a*/ 	.byte	0x08
	.zero		1


	//   ....[21]....
        /*0b7c*/ 	.word	0x000008f0
        /*0b80*/ 	.word	0x000000ff
        /*0b84*/ 	.word	0x00028cc8
        /*0b88*/ 	.short	0x0100
        /*0b8a*/ 	.byte	0x08
	.zero		1


	//   ....[22]....
        /*0b8c*/ 	.word	0x00002d10
        /*0b90*/ 	.word	0x00000049
        /*0b94*/ 	.word	0x00028c90
        /*0b98*/ 	.short	0x010a
        /*0b9a*/ 	.byte	0x3f
	.zero		1


	//   ....[23]....
        /*0b9c*/ 	.word	0x00003750
        /*0ba0*/ 	.word	0x00000049
        /*0ba4*/ 	.word	0x00028c90
        /*0ba8*/ 	.short	0x010a
        /*0baa*/ 	.byte	0x3f
	.zero		1


	//   ....[24]....
        /*0bac*/ 	.word	0x00004060
        /*0bb0*/ 	.word	0x00000049
        /*0bb4*/ 	.word	0x00028c90
        /*0bb8*/ 	.short	0x010a
        /*0bba*/ 	.byte	0x3f
	.zero		1


	//   ....[25]....
        /*0bbc*/ 	.word	0x00004260
        /*0bc0*/ 	.word	0x00000004
        /*0bc4*/ 	.word	0x00000000
        /*0bc8*/ 	.short	0x0101
        /*0bca*/ 	.byte	0x3f
	.zero		1


	//   ....[26]....
        /*0bcc*/ 	.word	0x000042a0
        /*0bd0*/ 	.word	0x00000049
        /*0bd4*/ 	.word	0x00028cb0
        /*0bd8*/ 	.short	0x010a
        /*0bda*/ 	.byte	0x3f
	.zero		1


	//   ....[27]....
        /*0bdc*/ 	.word	0x000048d0
        /*0be0*/ 	.word	0x00000049
        /*0be4*/ 	.word	0x00000000
        /*0be8*/ 	.short	0x0101
        /*0bea*/ 	.byte	0x3f
	.zero		1


	//   ....[28]....
        /*0bec*/ 	.word	0x00005170
        /*0bf0*/ 	.word	0x00000005
        /*0bf4*/ 	.word	0x00028c50
        /*0bf8*/ 	.short	0x010a
        /*0bfa*/ 	.byte	0x3f
	.zero		1


	//   ....[29]....
        /*0bfc*/ 	.word	0x00005530
        /*0c00*/ 	.word	0x00000005
        /*0c04*/ 	.word	0x00000000
        /*0c08*/ 	.short	0x0101
        /*0c0a*/ 	.byte	0x3f
	.zero		1


	//   ....[30]....
        /*0c0c*/ 	.word	0x00005ea0
        /*0c10*/ 	.word	0x00000004
        /*0c14*/ 	.word	0x00028c50
        /*0c18*/ 	.short	0x010a
        /*0c1a*/ 	.byte	0x3f
	.zero		1


	//   ....[31]....
        /*0c1c*/ 	.word	0x00005ef0
        /*0c20*/ 	.word	0x00000004
        /*0c24*/ 	.word	0x00028c50
        /*0c28*/ 	.short	0x010a
        /*0c2a*/ 	.byte	0x3f
	.zero		1


	//   ....[32]....
        /*0c2c*/ 	.word	0x00006240
        /*0c30*/ 	.word	0x00000004
        /*0c34*/ 	.word	0x00000000
        /*0c38*/ 	.short	0x0101
        /*0c3a*/ 	.byte	0x3f
	.zero		1


	//   ....[33]....
        /*0c3c*/ 	.word	0x00007430
        /*0c40*/ 	.word	0x00000002
        /*0c44*/ 	.word	0x00028c00
        /*0c48*/ 	.short	0x010a
        /*0c4a*/ 	.byte	0x3f
	.zero		1


	//   ....[34]....
        /*0c4c*/ 	.word	0x00007480
        /*0c50*/ 	.word	0x00000002
        /*0c54*/ 	.word	0x00028c00
        /*0c58*/ 	.short	0x010a
        /*0c5a*/ 	.byte	0x3f
	.zero		1


	//   ....[35]....
        /*0c5c*/ 	.word	0x00007a80
        /*0c60*/ 	.word	0x00000002
        /*0c64*/ 	.word	0x00028c00
        /*0c68*/ 	.short	0x010a
        /*0c6a*/ 	.byte	0x3f
	.zero		1


	//   ....[36]....
        /*0c6c*/ 	.word	0x000089c0
        /*0c70*/ 	.word	0x00000002
        /*0c74*/ 	.word	0x00028c00
        /*0c78*/ 	.short	0x010a
        /*0c7a*/ 	.byte	0x3f
	.zero		1


	//   ....[37]....
        /*0c7c*/ 	.word	0x00009800
        /*0c80*/ 	.word	0x0000000e
        /*0c84*/ 	.word	0x00028c30
        /*0c88*/ 	.short	0x010a
        /*0c8a*/ 	.byte	0x3f
	.zero		1


	//   ....[38]....
        /*0c8c*/ 	.word	0x000098b0
        /*0c90*/ 	.word	0x0000000e
        /*0c94*/ 	.word	0x00028c30
        /*0c98*/ 	.short	0x010a
        /*0c9a*/ 	.byte	0x3f
	.zero		1


	//   ....[39]....
        /*0c9c*/ 	.word	0x0000a4f0
        /*0ca0*/ 	.word	0x00000003
        /*0ca4*/ 	.word	0x00000000
        /*0ca8*/ 	.short	0x0101
        /*0caa*/ 	.byte	0x3f
	.zero		1


	//   ....[40]....
        /*0cac*/ 	.word	0x0000a960
        /*0cb0*/ 	.word	0x0000000e
        /*0cb4*/ 	.word	0x00028c50
        /*0cb8*/ 	.short	0x010a
        /*0cba*/ 	.byte	0x3f
	.zero		1


	//   ....[41]....
        /*0cbc*/ 	.word	0x0000a9f0
        /*0cc0*/ 	.word	0x0000000e
        /*0cc4*/ 	.word	0x00028c50
        /*0cc8*/ 	.short	0x010a
        /*0cca*/ 	.byte	0x3f
	.zero		1


	//   ....[42]....
        /*0ccc*/ 	.word	0x0000acc0
        /*0cd0*/ 	.word	0x0000000e
        /*0cd4*/ 	.word	0x00000000
        /*0cd8*/ 	.short	0x0101
        /*0cda*/ 	.byte	0x3f
	.zero		1


	//   ....[43]....
        /*0cdc*/ 	.word	0x0000ade0
        /*0ce0*/ 	.word	0x000000d9
        /*0ce4*/ 	.word	0x00028c30
        /*0ce8*/ 	.short	0x010a
        /*0cea*/ 	.byte	0x3f
	.zero		1


	//   ....[44]....
        /*0cec*/ 	.word	0x0000ae90
        /*0cf0*/ 	.word	0x000000d9
        /*0cf4*/ 	.word	0x00028c30
        /*0cf8*/ 	.short	0x010a
        /*0cfa*/ 	.byte	0x3f
	.zero		1


	//   ....[45]....
        /*0cfc*/ 	.word	0x0000b560
        /*0d00*/ 	.word	0x00000099
        /*0d04*/ 	.word	0x00000000
        /*0d08*/ 	.short	0x0101
        /*0d0a*/ 	.byte	0x3f
	.zero		1


	//   ....[46]....
        /*0d0c*/ 	.word	0x0000c3e0
        /*0d10*/ 	.word	0x000000d9
        /*0d14*/ 	.word	0x00028c50
        /*0d18*/ 	.short	0x010a
        /*0d1a*/ 	.byte	0x3f
	.zero		1


	//   ....[47]....
        /*0d1c*/ 	.word	0x0000c430
        /*0d20*/ 	.word	0x000000d9
        /*0d24*/ 	.word	0x00028c50
        /*0d28*/ 	.short	0x010a
        /*0d2a*/ 	.byte	0x3f
	.zero		1


	//   ....[48]....
        /*0d2c*/ 	.word	0x0000c720
        /*0d30*/ 	.word	0x000000d9
        /*0d34*/ 	.word	0x00000000
        /*0d38*/ 	.short	0x0101
        /*0d3a*/ 	.byte	0x3f
	.zero		1


	//   ....[49]....
        /*0d3c*/ 	.word	0x0000ef60
        /*0d40*/ 	.word	0x00000004
        /*0d44*/ 	.word	0x00000000
        /*0d48*/ 	.short	0x0101
        /*0d4a*/ 	.byte	0x3f
	.zero		1


	//   ....[50]....
        /*0d4c*/ 	.word	0x0000fb00
        /*0d50*/ 	.word	0x00000004
        /*0d54*/ 	.word	0x00000000
        /*0d58*/ 	.short	0x0101
        /*0d5a*/ 	.byte	0x3f
	.zero		1


	//   ....[51]....
        /*0d5c*/ 	.word	0x00013380
        /*0d60*/ 	.word	0x00000012
        /*0d64*/ 	.word	0x00028c20
        /*0d68*/ 	.short	0x010a
        /*0d6a*/ 	.byte	0x3f
	.zero		1


	//   ....[52]....
        /*0d6c*/ 	.word	0x00013450
        /*0d70*/ 	.word	0x00000005
        /*0d74*/ 	.word	0x00028ca0
        /*0d78*/ 	.short	0x010a
        /*0d7a*/ 	.byte	0x3f
	.zero		1


	//   ....[53]....
        /*0d7c*/ 	.word	0x00013690
        /*0d80*/ 	.word	0x00000005
        /*0d84*/ 	.word	0x00028cc0
        /*0d88*/ 	.short	0x010a
        /*0d8a*/ 	.byte	0x3f
	.zero		1


	//   ....[54]....
        /*0d8c*/ 	.word	0x000140f0
        /*0d90*/ 	.word	0x00000005
        /*0d94*/ 	.word	0x00028ca0
        /*0d98*/ 	.short	0x010a
        /*0d9a*/ 	.byte	0x3f
	.zero		1


	//   ....[55]....
        /*0d9c*/ 	.word	0x00014320
        /*0da0*/ 	.word	0x00000005
        /*0da4*/ 	.word	0x00028cc0
        /*0da8*/ 	.short	0x010a
        /*0daa*/ 	.byte	0x3f
	.zero		1


	//   ....[56]....
        /*0dac*/ 	.word	0x00015840
        /*0db0*/ 	.word	0x00000000
        /*0db4*/ 	.word	0x00028c40
        /*0db8*/ 	.short	0x010a
        /*0dba*/ 	.byte	0x3f
	.zero		1


	//   ....[57]....
        /*0dbc*/ 	.word	0x00016340
        /*0dc0*/ 	.word	0x00000012
        /*0dc4*/ 	.word	0x00028c00
        /*0dc8*/ 	.short	0x0107
        /*0dca*/ 	.byte	0x3f
	.zero		1


	//   ....[58]....
        /*0dcc*/ 	.word	0x00016430
        /*0dd0*/ 	.word	0x00000012
        /*0dd4*/ 	.word	0x00028c00
        /*0dd8*/ 	.short	0x0101
        /*0dda*/ 	.byte	0x3f
	.zero		1


	//   ....[59]....
        /*0ddc*/ 	.word	0x00016450
        /*0de0*/ 	.word	0x00000012
        /*0de4*/ 	.word	0x00028c20
        /*0de8*/ 	.short	0x010a
        /*0dea*/ 	.byte	0x3f
	.zero		1


	//   ....[60]....
        /*0dec*/ 	.word	0x00016530
        /*0df0*/ 	.word	0x00000000
        /*0df4*/ 	.word	0x00028c60
        /*0df8*/ 	.short	0x010a
        /*0dfa*/ 	.byte	0x3f
	.zero		1


	//   ....[61]....
        /*0dfc*/ 	.word	0x000171a0
        /*0e00*/ 	.word	0x00000002
        /*0e04*/ 	.word	0x00028c40
        /*0e08*/ 	.short	0x010a
        /*0e0a*/ 	.byte	0x3f
	.zero		1


	//   ....[62]....
        /*0e0c*/ 	.word	0x000173f0
        /*0e10*/ 	.word	0x00000002
        /*0e14*/ 	.word	0x00028c60
        /*0e18*/ 	.short	0x010a
        /*0e1a*/ 	.byte	0x3f
	.zero		1


	//   ....[63]....
        /*0e1c*/ 	.word	0x00017fa0
        /*0e20*/ 	.word	0x00000002
        /*0e24*/ 	.word	0x00028c40
        /*0e28*/ 	.short	0x010a
        /*0e2a*/ 	.byte	0x3f
	.zero		1


	//   ....[64]....
        /*0e2c*/ 	.word	0x000181f0
        /*0e30*/ 	.word	0x00000002
        /*0e34*/ 	.word	0x00028c60
        /*0e38*/ 	.short	0x010a
        /*0e3a*/ 	.byte	0x3f
	.zero		1


	//   ....[65]....
        /*0e3c*/ 	.word	0x00018d30
        /*0e40*/ 	.word	0x00000003
        /*0e44*/ 	.word	0x00028c40
        /*0e48*/ 	.short	0x010a
        /*0e4a*/ 	.byte	0x3f
	.zero		1


	//   ....[66]....
        /*0e4c*/ 	.word	0x00018f80
        /*0e50*/ 	.word	0x00000003
        /*0e54*/ 	.word	0x00028c60
        /*0e58*/ 	.short	0x010a
        /*0e5a*/ 	.byte	0x3f
	.zero		1


	//   ....[67]....
        /*0e5c*/ 	.word	0x0001a8b0
        /*0e60*/ 	.word	0x00000000
        /*0e64*/ 	.word	0x00028c20
        /*0e68*/ 	.short	0x010a
        /*0e6a*/ 	.byte	0x3f
	.zero		1


	//   ....[68]....
        /*0e6c*/ 	.word	0x0001aa90
        /*0e70*/ 	.word	0x00000006
        /*0e74*/ 	.word	0x00000000
        /*0e78*/ 	.short	0x010a
        /*0e7a*/ 	.byte	0x3f
	.zero		1


	//   ....[69]....
        /*0e7c*/ 	.word	0x0001aac0
        /*0e80*/ 	.word	0x00000007
        /*0e84*/ 	.word	0x00000000
        /*0e88*/ 	.short	0x010a
        /*0e8a*/ 	.byte	0x3f
	.zero		1


	//   ....[70]....
        /*0e8c*/ 	.word	0x0001ab20
        /*0e90*/ 	.word	0x00000004
        /*0e94*/ 	.word	0x00000000
        /*0e98*/ 	.short	0x010a
        /*0e9a*/ 	.byte	0x3f
	.zero		1


	//   ....[71]....
        /*0e9c*/ 	.word	0x0001ab50
        /*0ea0*/ 	.word	0x00000003
        /*0ea4*/ 	.word	0x00000000
        /*0ea8*/ 	.short	0x010a
        /*0eaa*/ 	.byte	0x3f
	.zero		1


	//   ....[72]....
        /*0eac*/ 	.word	0x0001abb0
        /*0eb0*/ 	.word	0x00000049
        /*0eb4*/ 	.word	0x00028c90
        /*0eb8*/ 	.short	0x010a
        /*0eba*/ 	.byte	0x3f
	.zero		1


	//   ....[73]....
        /*0ebc*/ 	.word	0x0001ac00
        /*0ec0*/ 	.word	0x00000049
        /*0ec4*/ 	.word	0x00028c90
        /*0ec8*/ 	.short	0x010a
        /*0eca*/ 	.byte	0x3f
	.zero		1


	//   ....[74]....
        /*0ecc*/ 	.word	0x0001ac50
        /*0ed0*/ 	.word	0x00000049
        /*0ed4*/ 	.word	0x00028c90
        /*0ed8*/ 	.short	0x010a
        /*0eda*/ 	.byte	0x3f
	.zero		1


	//   ....[75]....
        /*0edc*/ 	.word	0x0001aca0
        /*0ee0*/ 	.word	0x00000049
        /*0ee4*/ 	.word	0x00028cb0
        /*0ee8*/ 	.short	0x010a
        /*0eea*/ 	.byte	0x3f
	.zero		1


	//   ....[76]....
        /*0eec*/ 	.word	0x0001acf0
        /*0ef0*/ 	.word	0x00000005
        /*0ef4*/ 	.word	0x00028c50
        /*0ef8*/ 	.short	0x010a
        /*0efa*/ 	.byte	0x3f
	.zero		1


	//   ....[77]....
        /*0efc*/ 	.word	0x0001ad40
        /*0f00*/ 	.word	0x00000004
        /*0f04*/ 	.word	0x00028c50
        /*0f08*/ 	.short	0x010a
        /*0f0a*/ 	.byte	0x3f
	.zero		1


	//   ....[78]....
        /*0f0c*/ 	.word	0x0001af60
        /*0f10*/ 	.word	0x00000002
        /*0f14*/ 	.word	0x00028c00
        /*0f18*/ 	.short	0x010a
        /*0f1a*/ 	.byte	0x3f
	.zero		1


	//   ....[79]....
        /*0f1c*/ 	.word	0x0001b190
        /*0f20*/ 	.word	0x00000002
        /*0f24*/ 	.word	0x00028c00
        /*0f28*/ 	.short	0x010a
        /*0f2a*/ 	.byte	0x3f
	.zero		1


	//   ....[80]....
        /*0f2c*/ 	.word	0x0001b1e0
        /*0f30*/ 	.word	0x0000000e
        /*0f34*/ 	.word	0x00028c30
        /*0f38*/ 	.short	0x010a
        /*0f3a*/ 	.byte	0x3f
	.zero		1


	//   ....[81]....
        /*0f3c*/ 	.word	0x0001b230
        /*0f40*/ 	.word	0x0000000e
        /*0f44*/ 	.word	0x00028c50
        /*0f48*/ 	.short	0x010a
        /*0f4a*/ 	.byte	0x3f
	.zero		1


	//   ....[82]....
        /*0f4c*/ 	.word	0x0001b280
        /*0f50*/ 	.word	0x000000d9
        /*0f54*/ 	.word	0x00028c30
        /*0f58*/ 	.short	0x010a
        /*0f5a*/ 	.byte	0x3f
	.zero		1


	//   ....[83]....
        /*0f5c*/ 	.word	0x0001b2d0
        /*0f60*/ 	.word	0x000000d9
        /*0f64*/ 	.word	0x00028c50
        /*0f68*/ 	.short	0x010a
        /*0f6a*/ 	.byte	0x3f
	.zero		1


	//   ....[84]....
        /*0f6c*/ 	.word	0x0001b470
        /*0f70*/ 	.word	0x00000012
        /*0f74*/ 	.word	0x00028c20
        /*0f78*/ 	.short	0x010a
        /*0f7a*/ 	.byte	0x3f
	.zero		1


	//   ....[85]....
        /*0f7c*/ 	.word	0x0001b4c0
        /*0f80*/ 	.word	0x00000005
        /*0f84*/ 	.word	0x00028ca0
        /*0f88*/ 	.short	0x010a
        /*0f8a*/ 	.byte	0x3f
	.zero		1


	//   ....[86]....
        /*0f8c*/ 	.word	0x0001b510
        /*0f90*/ 	.word	0x00000005
        /*0f94*/ 	.word	0x00028cc0
        /*0f98*/ 	.short	0x010a
        /*0f9a*/ 	.byte	0x3f
	.zero		1


	//   ....[87]....
        /*0f9c*/ 	.word	0x0001b560
        /*0fa0*/ 	.word	0x00000005
        /*0fa4*/ 	.word	0x00028ca0
        /*0fa8*/ 	.short	0x010a
        /*0faa*/ 	.byte	0x3f
	.zero		1


	//   ....[88]....
        /*0fac*/ 	.word	0x0001b5b0
        /*0fb0*/ 	.word	0x00000005
        /*0fb4*/ 	.word	0x00028cc0
        /*0fb8*/ 	.short	0x010a
        /*0fba*/ 	.byte	0x3f
	.zero		1


	//   ....[89]....
        /*0fbc*/ 	.word	0x0001b750
        /*0fc0*/ 	.word	0x00000000
        /*0fc4*/ 	.word	0x00028c40
        /*0fc8*/ 	.short	0x010a
        /*0fca*/ 	.byte	0x3f
	.zero		1


	//   ....[90]....
        /*0fcc*/ 	.word	0x0001bcd0
        /*0fd0*/ 	.word	0x00000012
        /*0fd4*/ 	.word	0x00028c20
        /*0fd8*/ 	.short	0x010a
        /*0fda*/ 	.byte	0x3f
	.zero		1


	//   ....[91]....
        /*0fdc*/ 	.word	0x0001bd20
        /*0fe0*/ 	.word	0x00000000
        /*0fe4*/ 	.word	0x00028c60
        /*0fe8*/ 	.short	0x010a
        /*0fea*/ 	.byte	0x3f
	.zero		1


	//   ....[92]....
        /*0fec*/ 	.word	0x0001bd70
        /*0ff0*/ 	.word	0x00000002
        /*0ff4*/ 	.word	0x00028c40
        /*0ff8*/ 	.short	0x010a
        /*0ffa*/ 	.byte	0x3f
	.zero		1


	//   ....[93]....
        /*0ffc*/ 	.word	0x0001bdc0
        /*1000*/ 	.word	0x00000002
        /*1004*/ 	.word	0x00028c60
        /*1008*/ 	.short	0x010a
        /*100a*/ 	.byte	0x3f
	.zero		1


	//   ....[94]....
        /*100c*/ 	.word	0x0001be10
        /*1010*/ 	.word	0x00000002
        /*1014*/ 	.word	0x00028c40
        /*1018*/ 	.short	0x010a
        /*101a*/ 	.byte	0x3f
	.zero		1


	//   ....[95]....
        /*101c*/ 	.word	0x0001be60
        /*1020*/ 	.word	0x00000002
        /*1024*/ 	.word	0x00028c60
        /*1028*/ 	.short	0x010a
        /*102a*/ 	.byte	0x3f
	.zero		1


	//   ....[96]....
        /*102c*/ 	.word	0x0001beb0
        /*1030*/ 	.word	0x00000003
        /*1034*/ 	.word	0x00028c40
        /*1038*/ 	.short	0x010a
        /*103a*/ 	.byte	0x3f
	.zero		1


	//   ....[97]....
        /*103c*/ 	.word	0x0001bf00
        /*1040*/ 	.word	0x00000003
        /*1044*/ 	.word	0x00028c60
        /*1048*/ 	.short	0x010a
        /*104a*/ 	.byte	0x3f
	.zero		1


	//   ....[98]....
        /*104c*/ 	.word	0x0001ca40
        /*1050*/ 	.word	0x00000000
        /*1054*/ 	.word	0x00028c20
        /*1058*/ 	.short	0x010a
        /*105a*/ 	.byte	0x3f
	.zero		1


	//   ....[99]....
        /*105c*/ 	.word	0x0001cbe0
        /*1060*/ 	.word	0x00000006
        /*1064*/ 	.word	0x00000000
        /*1068*/ 	.short	0x010a
        /*106a*/ 	.byte	0x3f
	.zero		1


	//   ....[100]....
        /*106c*/ 	.word	0x0001cc30
        /*1070*/ 	.word	0x00000007
        /*1074*/ 	.word	0x00000000
        /*1078*/ 	.short	0x010a
        /*107a*/ 	.byte	0x3f
	.zero		1


	//   ....[101]....
        /*107c*/ 	.word	0x0001cc80
        /*1080*/ 	.word	0x00000004
        /*1084*/ 	.word	0x00000000
        /*1088*/ 	.short	0x010a
        /*108a*/ 	.byte	0x3f
	.zero		1


	//----- nvinfo : EIATTR_NUM_MBARRIERS
	.align		4
.L_232:
        /*108c*/ 	.byte	0x03, 0x38
        /*108e*/ 	.short	0x0016


	//----- nvinfo : EIATTR_EXIT_INSTR_OFFSETS
	.align		4
        /*1090*/ 	.byte	0x04, 0x1c
        /*1092*/ 	.short	(.L_234 - .L_233)


	//   ....[0]....
.L_233:
        /*1094*/ 	.word	0x0001aba0


	//----- nvinfo : EIATTR_MAX_THREADS
	.align		4
.L_234:
        /*1098*/ 	.byte	0x04, 0x05
        /*109a*/ 	.short	(.L_236 - .L_235)
.L_235:
        /*109c*/ 	.word	0x00000180
        /*10a0*/ 	.word	0x00000001
        /*10a4*/ 	.word	0x00000001


	//----- nvinfo : EIATTR_CRS_STACK_SIZE
	.align		4
.L_236:
        /*10a8*/ 	.byte	0x04, 0x1e
        /*10aa*/ 	.short	(.L_238 - .L_237)
.L_237:
        /*10ac*/ 	.word	0x00000000


	//----- nvinfo : EIATTR_CBANK_PARAM_SIZE
	.align		4
.L_238:
        /*10b0*/ 	.byte	0x03, 0x19
        /*10b2*/ 	.short	0x0af0


	//----- nvinfo : EIATTR_PARAM_CBANK
	.align		4
        /*10b4*/ 	.byte	0x04, 0x0a
        /*10b6*/ 	.short	(.L_240 - .L_239)
	.align		4
.L_239:
        /*10b8*/ 	.word	index@(.nv.constant0._ZN7cutlass13device_kernelIN5flash11enable_sm90INS1_16FlashAttnFwdSm90INS1_25CollectiveMainloopFwdSm90ILi2EN4cute5tupleIJNS5_1CILi1EEES8_S8_EEENS6_IJNS7_ILi64EEESA_SA_EEELi512ENS_10bfloat16_tEfNS_4arch4Sm90ELb0ELb0ELb0ELb1ELb0ELb1ELb0ELb0ELb0ELb1ELb1ELb0EEENS1_21CollectiveEpilogueFwdINS6_IJSA_NS7_ILi512EEESA_EEES9_SC_SE_Li256ELb1ELb1ELb1ELb0EEENS1_36VarlenDynamicPersistentTileSchedulerILi64ELi64ELi256ELi128ELb1ELb1ELb1ELb0ELb1ELb1EEEEEEEEEvNT_6ParamsE)
        /*10bc*/ 	.short	0x0210
        /*10be*/ 	.short	0x0af0


	//----- nvinfo : EIATTR_SW_WAR
	.align		4
.L_240:
        /*10c0*/ 	.byte	0x04, 0x36
        /*10c2*/ 	.short	(.L_242 - .L_241)
.L_241:
        /*10c4*/ 	.word	0x00000008
.L_242:


//--------------------- .nv.info._ZN7cutlass13device_kernelIN5flash11enable_sm90INS1_16FlashAttnFwdSm90INS1_25CollectiveMainloopFwdSm90ILi2EN4cute5tupleIJNS5_1CILi1EEES8_S8_EEENS6_IJNS7_ILi64EEESA_SA_EEELi512ENS_10bfloat16_tEfNS_4arch4Sm90ELb0ELb0ELb0ELb1ELb0ELb0ELb1ELb0ELb0ELb1ELb1ELb0EEENS1_21CollectiveEpilogueFwdINS6_IJSA_NS7_ILi512EEESA_EEES9_SC_SE_Li256ELb1ELb1ELb1ELb0EEENS1_36VarlenDynamicPersistentTileSchedulerILi64ELi64ELi256ELi128ELb1ELb1ELb1ELb0ELb1ELb1EEEEEEEEEvNT_6ParamsE --------------------------
	.section	.nv.info._ZN7cutlass13device_kernelIN5flash11enable_sm90INS1_16FlashAttnFwdSm90INS1_25CollectiveMainloopFwdSm90ILi2EN4cute5tupleIJNS5_1CILi1EEES8_S8_EEENS6_IJNS7_ILi64EEESA_SA_EEELi512ENS_10bfloat16_tEfNS_4arch4Sm90ELb0ELb0ELb0ELb1ELb0ELb0ELb1ELb0ELb0ELb1ELb1ELb0EEENS1_21CollectiveEpilogueFwdINS6_IJSA_NS7_ILi512EEESA_EEES9_SC_SE_Li256ELb1ELb1ELb1ELb0EEENS1_36VarlenDynamicPersistentTileSchedulerILi64ELi64ELi256ELi128ELb1ELb1ELb1ELb0ELb1ELb1EEEEEEEEEvNT_6ParamsE,"",@"SHT_CUDA_INFO"
	.sectionflags	@""
	.align	4


	//----- nvinfo : EIATTR_CUDA_API_VERSION
	.align		4
        /*0000*/ 	.byte	0x04, 0x37
        /*0002*/ 	.short	(.L_244 - .L_243)
.L_243:
        /*0004*/ 	.word	0x00000082


	//----- nvinfo : EIATTR_KPARAM_INFO
	.align		4
.L_244:
        /*0008*/ 	.byte	0x04, 0x17
        /*000a*/ 	.short	(.L_246 - .L_245)
.L_245:
        /*000c*/ 	.word	0x00000000
        /*0010*/ 	.short	0x0000
        /*0012*/ 	.short	0x0070
        /*0014*/ 	.byte	0x00, 0xf0, 0x01, 0x2e


	//----- nvinfo : EIATTR_SPARSE_MMA_MASK
	.align		4
.L_246:
        /*0018*/ 	.byte	0x03, 0x50
        /*001a*/ 	.short	0x0000


	//----- nvinfo : EIATTR_MAXREG_COUNT
	.align		4
        /*001c*/ 	.byte	0x03, 0x1b
        /*001e*/ 	.short	0x00a8


	//----- nvinfo : EIATTR_NUM_BARRIERS
	.align		4
        /*0020*/ 	.byte	0x02, 0x4c
        /*0022*/ 	.byte	0x10
	.zero		1


	//----- nvinfo : EIATTR_EXTERNS
	.align		4
        /*0024*/ 	.byte	0x04, 0x0f
        /*0026*/ 	.short	(.L_248 - .L_247)


	//   ....[0]....
	.align		4
.L_247:
        /*0028*/ 	.word	index@(__assertfail)


	//----- nvinfo : EIATTR_ANNOTATIONS
	.align		4
.L_248:
        /*002c*/ 	.byte	0x04, 0x55
        /*002e*/ 	.short	(.L_250 - .L_249)


	//   ....[0]....
.L_249:
        /* <DEDUP_REMOVED lines=88> */


	//----- nvinfo : EIATTR_MERCURY_ISA_VERSION
	.align		4
.L_250:
        /*0598*/ 	.byte	0x03, 0x5f
        /*059a*/ 	.short	0x0101


	//----- nvinfo : EIATTR_UNUSED_LOAD_BYTE_OFFSET
	.align		4
        /*059c*/ 	.byte	0x04, 0x44
        /*059e*/ 	.short	(.L_252 - .L_251)


	//   ....[0]....
.L_251:
        /*05a0*/ 	.word	0x00000a00
        /*05a4*/ 	.word	0x0000fff0


	//   ....[1]....
        /*05a8*/ 	.word	0x00009840
        /*05ac*/ 	.word	0x0000fff0


	//----- nvinfo : EIATTR_INT_WARP_WIDE_INSTR_OFFSETS
	.align		4
.L_252:
        /*05b0*/ 	.byte	0x04, 0x31
        /*05b2*/ 	.short	(.L_254 - .L_253)


	//   ....[0]....
.L_253:
        /*05b4*/ 	.word	0x00000130


	//   ....[1]....
        /*05b8*/ 	.word	0x00000170


	//   ....[2]....
        /*05bc*/ 	.word	0x000001e0


	//   ....[3]....
        /*05c0*/ 	.word	0x00000250


	//   ....[4]....
        /*05c4*/ 	.word	0x0000f720


	//   ....[5]....
        /*05c8*/ 	.word	0x0000f780


	//   ....[6]....
        /*05cc*/ 	.word	0x00015110


	//   ....[7]....
        /*05d0*/ 	.word	0x000151a0


	//----- nvinfo : EIATTR_COOP_GROUP_MASK_REGIDS
	.align		4
.L_254:
        /*05d4*/ 	.byte	0x04, 0x29
        /*05d6*/ 	.short	(.L_256 - .L_255)


	//   ....[0]....
.L_255:
        /*05d8*/ 	.word	0xffffffff


	//   ....[1]....
        /*05dc*/ 	.word	0xffffffff


	//   ....[2]....
        /*05e0*/ 	.word	0xffffffff


	//   ....[3]....
        /*05e4*/ 	.word	0xffffffff


	//   ....[4]....
        /*05e8*/ 	.word	0xffffffff


	//   ....[5]....
        /*05ec*/ 	.word	0xffffffff


	//   ....[6]....
        /*05f0*/ 	.word	0xffffffff


	//   ....[7]....
        /*05f4*/ 	.word	0xffffffff


	//   ....[8]....
        /*05f8*/ 	.word	0xffffffff


	//   ....[9]....
        /*05fc*/ 	.word	0xffffffff


	//   ....[10]....
        /*0600*/ 	.word	0xffffffff


	//   ....[11]....
        /*0604*/ 	.word	0xffffffff


	//   ....[12]....
        /*0608*/ 	.word	0xffffffff


	//   ....[13]....
        /*060c*/ 	.word	0xffffffff


	//   ....[14]....
        /*0610*/ 	.word	0xffffffff


	//   ....[15]....
        /*0614*/ 	.word	0xffffffff


	//   ....[16]....
        /*0618*/ 	.word	0xffffffff


	//   ....[17]....
        /*061c*/ 	.word	0xffffffff


	//   ....[18]....
        /*0620*/ 	.word	0xffffffff


	//   ....[19]....
        /*0624*/ 	.word	0xffffffff


	//   ....[20]....
        /*0628*/ 	.word	0xffffffff


	//   ....[21]....
        /*062c*/ 	.word	0xffffffff


	//   ....[22]....
        /*0630*/ 	.word	0xffffffff


	//   ....[23]....
        /*0634*/ 	.word	0xffffffff


	//   ....[24]....
        /*0638*/ 	.word	0xffffffff


	//   ....[25]....
        /*063c*/ 	.word	0xffffffff


	//   ....[26]....
        /*0640*/ 	.word	0xffffffff


	//   ....[27]....
        /*0644*/ 	.word	0xffffffff


	//   ....[28]....
        /*0648*/ 	.word	0xffffffff


	//   ....[29]....
        /*064c*/ 	.word	0xffffffff


	//   ....[30]....
        /*0650*/ 	.word	0xffffffff


	//   ....[31]....
        /*0654*/ 	.word	0xffffffff


	//   ....[32]....
        /*0658*/ 	.word	0xffffffff


	//   ....[33]....
        /*065c*/ 	.word	0xffffffff


	//   ....[34]....
        /*0660*/ 	.word	0xffffffff


	//   ....[35]....
        /*0664*/ 	.word	0xffffffff


	//   ....[36]....
        /*0668*/ 	.word	0xffffffff


	//   ....[37]....
        /*066c*/ 	.word	0xffffffff


	//   ....[38]....
        /*0670*/ 	.word	0xffffffff


	//   ....[39]....
        /*0674*/ 	.word	0xffffffff


	//   ....[40]....
        /*0678*/ 	.word	0xffffffff


	//   ....[41]....
        /*067c*/ 	.word	0xffffffff


	//   ....[42]....
        /*0680*/ 	.word	0xffffffff


	//   ....[43]....
        /*0684*/ 	.word	0xffffffff


	//   ....[44]....
        /*0688*/ 	.word	0xffffffff


	//   ....[45]....
        /*068c*/ 	.word	0xffffffff


	//   ....[46]....
        /*0690*/ 	.word	0xffffffff


	//   ....[47]....
        /*0694*/ 	.word	0xffffffff


	//   ....[48]....
        /*0698*/ 	.word	0xffffffff


	//   ....[49]....
        /*069c*/ 	.word	0xffffffff


	//   ....[50]....
        /*06a0*/ 	.word	0xffffffff


	//   ....[51]....
        /*06a4*/ 	.word	0xffffffff


	//   ....[52]....
        /*06a8*/ 	.word	0xffffffff


	//   ....[53]....
        /*06ac*/ 	.word	0xffffffff


	//   ....[54]....
        /*06b0*/ 	.word	0xffffffff


	//   ....[55]....
        /*06b4*/ 	.word	0xffffffff


	//   ....[56]....
        /*06b8*/ 	.word	0xffffffff


	//   ....[57]....
        /*06bc*/ 	.word	0xffffffff


	//   ....[58]....
        /*06c0*/ 	.word	0xffffffff


	//   ....[59]....
        /*06c4*/ 	.word	0xffffffff


	//   ....[60]....
        /*06c8*/ 	.word	0xffffffff


	//   ....[61]....
        /*06cc*/ 	.word	0xffffffff


	//   ....[62]....
        /*06d0*/ 	.word	0xffffffff


	//   ....[63]....
        /*06d4*/ 	.word	0xffffffff


	//   ....[64]....
        /*06d8*/ 	.word	0xffffffff


	//   ....[65]....
        /*06dc*/ 	.word	0xffffffff


	//   ....[66]....
        /*06e0*/ 	.word	0xffffffff


	//   ....[67]....
        /*06e4*/ 	.word	0xffffffff


	//   ....[68]....
        /*06e8*/ 	.word	0xffffffff


	//   ....[69]....
        /*06ec*/ 	.word	0xffffffff


	//   ....[70]....
        /*06f0*/ 	.word	0xffffffff


	//   ....[71]....
        /*06f4*/ 	.word	0xffffffff


	//   ....[72]....
        /*06f8*/ 	.word	0xffffffff


	//   ....[73]....
        /*06fc*/ 	.word	0xffffffff


	//   ....[74]....
        /*0700*/ 	.word	0xffffffff


	//   ....[75]....
        /*0704*/ 	.word	0xffffffff


	//   ....[76]....
        /*0708*/ 	.word	0xffffffff


	//   ....[77]....
        /*070c*/ 	.word	0xffffffff


	//   ....[78]....
        /*0710*/ 	.word	0xffffffff


	//   ....[79]....
        /*0714*/ 	.word	0xffffffff


	//   ....[80]....
        /*0718*/ 	.word	0xffffffff


	//   ....[81]....
        /*071c*/ 	.word	0xffffffff


	//   ....[82]....
        /*0720*/ 	.word	0xffffffff


	//   ....[83]....
        /*0724*/ 	.word	0xffffffff


	//   ....[84]....
        /*0728*/ 	.word	0xffffffff


	//   ....[85]....
        /*072c*/ 	.word	0xffffffff


	//   ....[86]....
        /*0730*/ 	.word	0xffffffff


	//   ....[87]....
        /*0734*/ 	.word	0xffffffff


	//   ....[88]....
        /*0738*/ 	.word	0xffffffff


	//   ....[89]....
        /*073c*/ 	.word	0xffffffff


	//   ....[90]....
        /*0740*/ 	.word	0xffffffff


	//   ....[91]....
        /*0744*/ 	.word	0xffffffff


	//   ....[92]....
        /*0748*/ 	.word	0xffffffff


	//   ....[93]....
        /*074c*/ 	.word	0xffffffff


	//   ....[94]....
        /*0750*/ 	.word	0xffffffff


	//   ....[95]....
        /*0754*/ 	.word	0x0500000f


	//   ....[96]....
        /*0758*/ 	.word	0x0500000f


	//   ....[97]....
        /*075c*/ 	.word	0x0500000f


	//   ....[98]....
        /*0760*/ 	.word	0x0500000f


	//   ....[99]....
        /*0764*/ 	.word	0x0500000f


	//   ....[100]....
        /*0768*/ 	.word	0x0500000f


	//   ....[101]....
        /*076c*/ 	.word	0x0500000f


	//   ....[102]....
        /*0770*/ 	.word	0x0500000f


	//   ....[103]....
        /*0774*/ 	.word	0x0500000f


	//   ....[104]....
        /*0778*/ 	.word	0x0500000f


	//   ....[105]....
        /*077c*/ 	.word	0x0500000f


	//   ....[106]....
        /*0780*/ 	.word	0x0500000f


	//   ....[107]....
        /*0784*/ 	.word	0x0500000f


	//   ....[108]....
        /*0788*/ 	.word	0x0500000f


	//   ....[109]....
        /*078c*/ 	.word	0x0500000f


	//   ....[110]....
        /*0790*/ 	.word	0x0500000f


	//   ....[111]....
        /*0794*/ 	.word	0x0500000f


	//   ....[112]....
        /*0798*/ 	.word	0x0500000f


	//   ....[113]....
        /*079c*/ 	.word	0x0500000f


	//   ....[114]....
        /*07a0*/ 	.word	0x0500000f


	//   ....[115]....
        /*07a4*/ 	.word	0x0500000f


	//   ....[116]....
        /*07a8*/ 	.word	0x0500000f


	//   ....[117]....
        /*07ac*/ 	.word	0x0500000f


	//   ....[118]....
        /*07b0*/ 	.word	0x0500000f


	//   ....[119]....
        /*07b4*/ 	.word	0x0500000f


	//   ....[120]....
        /*07b8*/ 	.word	0x0500000f


	//   ....[121]....
        /*07bc*/ 	.word	0x0500000f


	//   ....[122]....
        /*07c0*/ 	.word	0x0500000f


	//   ....[123]....
        /*07c4*/ 	.word	0x0500000f


	//   ....[124]....
        /*07c8*/ 	.word	0x0500000f


	//   ....[125]....
        /*07cc*/ 	.word	0x0500000f


	//   ....[126]....
        /*07d0*/ 	.word	0x0500000f


	//   ....[127]....
        /*07d4*/ 	.word	0x0500000f


	//   ....[128]....
        /*07d8*/ 	.word	0x0500000f


	//   ....[129]....
        /*07dc*/ 	.word	0x0500000f


	//   ....[130]....
        /*07e0*/ 	.word	0x0500000f


	//----- nvinfo : EIATTR_COOP_GROUP_INSTR_OFFSETS
	.align		4
.L_256:
        /*07e4*/ 	.byte	0x04, 0x28
        /*07e6*/ 	.short	(.L_258 - .L_257)


	//   ....[0]....
.L_257:
        /*07e8*/ 	.word	0x00000060


	//   ....[1]....
        /*07ec*/ 	.word	0x00000140


	//   ....[2]....
        /*07f0*/ 	.word	0x00000180


	//   ....[3]....
        /*07f4*/ 	.word	0x00000390


	//   ....[4]....
        /*07f8*/ 	.word	0x000004f0


	//   ....[5]....
        /*07fc*/ 	.word	0x00000610


	//   ....[6]....
        /*0800*/ 	.word	0x00000770


	//   ....[7]....
        /*0804*/ 	.word	0x00001da0


	//   ....[8]....
        /*0808*/ 	.word	0x00003b40


	//   ....[9]....
        /*080c*/ 	.word	0x00004390


	//   ....[10]....
        /*0810*/ 	.word	0x00005710


	//   ....[11]....
        /*0814*/ 	.word	0x00005790


	//   ....[12]....
        /*0818*/ 	.word	0x00005960


	//   ....[13]....
        /*081c*/ 	.word	0x00005a30


	//   ....[14]....
        /*0820*/ 	.word	0x00006240


	//   ....[15]....
        /*0824*/ 	.word	0x000067c0


	//   ....[16]....
        /*0828*/ 	.word	0x000078f0


	//   ....[17]....
        /*082c*/ 	.word	0x00007910


	//   ....[18]....
        /*0830*/ 	.word	0x00007ea0


	//   ....[19]....
        /*0834*/ 	.word	0x00008070


	//   ....[20]....
        /*0838*/ 	.word	0x00008d10


	//   ....[21]....
        /*083c*/ 	.word	0x00008d50


	//   ....[22]....
        /*0840*/ 	.word	0x00008d80


	//   ....[23]....
        /*0844*/ 	.word	0x00008de0


	//   ....[24]....
        /*0848*/ 	.word	0x00008df0


	//   ....[25]....
        /*084c*/ 	.word	0x0000a5c0


	//   ....[26]....
        /*0850*/ 	.word	0x0000a930


	//   ....[27]....
        /*0854*/ 	.word	0x0000a970


	//   ....[28]....
        /*0858*/ 	.word	0x0000a990


	//   ....[29]....
        /*085c*/ 	.word	0x0000a9a0


	//   ....[30]....
        /*0860*/ 	.word	0x0000b5d0


	//   ....[31]....
        /*0864*/ 	.word	0x0000b600


	//   ....[32]....
        /*0868*/ 	.word	0x0000b8b0


	//   ....[33]....
        /*086c*/ 	.word	0x0000b8d0


	//   ....[34]....
        /*0870*/ 	.word	0x0000c030


	//   ....[35]....
        /*0874*/ 	.word	0x0000c050


	//   ....[36]....
        /*0878*/ 	.word	0x0000c8a0


	//   ....[37]....
        /*087c*/ 	.word	0x0000c8c0


	//   ....[38]....
        /*0880*/ 	.word	0x0000db80


	//   ....[39]....
        /*0884*/ 	.word	0x0000dbb0


	//   ....[40]....
        /*0888*/ 	.word	0x0000ddf0


	//   ....[41]....
        /*088c*/ 	.word	0x0000de10


	//   ....[42]....
        /*0890*/ 	.word	0x0000e0d0


	//   ....[43]....
        /*0894*/ 	.word	0x0000e2e0


	//   ....[44]....
        /*0898*/ 	.word	0x0000e310


	//   ....[45]....
        /*089c*/ 	.word	0x0000e340


	//   ....[46]....
        /*08a0*/ 	.word	0x0000e370


	//   ....[47]....
        /*08a4*/ 	.word	0x0000e3a0


	//   ....[48]....
        /*08a8*/ 	.word	0x0000e3d0


	//   ....[49]....
        /*08ac*/ 	.word	0x0000e570


	//   ....[50]....
        /*08b0*/ 	.word	0x0000e5a0


	//   ....[51]....
        /*08b4*/ 	.word	0x0000e5d0


	//   ....[52]....
        /*08b8*/ 	.word	0x0000e600


	//   ....[53]....
        /*08bc*/ 	.word	0x0000e630


	//   ....[54]....
        /*08c0*/ 	.word	0x0000e660


	//   ....[55]....
        /*08c4*/ 	.word	0x0000e6f0


	//   ....[56]....
        /*08c8*/ 	.word	0x0000e720


	//   ....[57]....
        /*08cc*/ 	.word	0x0000e730


	//   ....[58]....
        /*08d0*/ 	.word	0x0000e7e0


	//   ....[59]....
        /*08d4*/ 	.word	0x0000fd00


	//   ....[60]....
        /*08d8*/ 	.word	0x00010790


	//   ....[61]....
        /*08dc*/ 	.word	0x000107c0


	//   ....[62]....
        /*08e0*/ 	.word	0x000107e0


	//   ....[63]....
        /*08e4*/ 	.word	0x00010890


	//   ....[64]....
        /*08e8*/ 	.word	0x00010920


	//   ....[65]....
        /*08ec*/ 	.word	0x00010940


	//   ....[66]....
        /*08f0*/ 	.word	0x000109d0


	//   ....[67]....
        /*08f4*/ 	.word	0x000109e0


	//   ....[68]....
        /*08f8*/ 	.word	0x00011370


	//   ....[69]....
        /*08fc*/ 	.word	0x00011400


	//   ....[70]....
        /*0900*/ 	.word	0x00011450


	//   ....[71]....
        /*0904*/ 	.word	0x00011580


	//   ....[72]....
        /*0908*/ 	.word	0x000116f0


	//   ....[73]....
        /*090c*/ 	.word	0x00011700


	//   ....[74]....
        /*0910*/ 	.word	0x00011860


	//   ....[75]....
        /*0914*/ 	.word	0x00011870


	//   ....[76]....
        /*0918*/ 	.word	0x00015420


	//   ....[77]....
        /*091c*/ 	.word	0x00015450


	//   ....[78]....
        /*0920*/ 	.word	0x000154b0


	//   ....[79]....
        /*0924*/ 	.word	0x000154e0


	//   ....[80]....
        /*0928*/ 	.word	0x00015510


	//   ....[81]....
        /*092c*/ 	.word	0x00015540


	//   ....[82]....
        /*0930*/ 	.word	0x00015570


	//   ....[83]....
        /*0934*/ 	.word	0x000155a0


	//   ....[84]....
        /*0938*/ 	.word	0x00015760


	//   ....[85]....
        /*093c*/ 	.word	0x00015790


	//   ....[86]....
        /*0940*/ 	.word	0x000157c0


	//   ....[87]....
        /*0944*/ 	.word	0x000157f0


	//   ....[88]....
        /*0948*/ 	.word	0x00015820


	//   ....[89]....
        /*094c*/ 	.word	0x00015850


	//   ....[90]....
        /*0950*/ 	.word	0x00015910


	//   ....[91]....
        /*0954*/ 	.word	0x00015930


	//   ....[92]....
        /*0958*/ 	.word	0x00015940


	//   ....[93]....
        /*095c*/ 	.word	0x000159a0


	//   ....[94]....
        /*0960*/ 	.word	0x000160c0


	//   ....[95]....
        /*0964*/ 	.word	0x000165b0


	//   ....[96]....
        /*0968*/ 	.word	0x00016730


	//   ....[97]....
        /*096c*/ 	.word	0x00016790


	//   ....[98]....
        /*0970*/ 	.word	0x00016820


	//   ....[99]....
        /*0974*/ 	.word	0x00016870


	//   ....[100]....
        /*0978*/ 	.word	0x000169d0


	//   ....[101]....
        /*097c*/ 	.word	0x00016a70


	//   ....[102]....
        /*0980*/ 	.word	0x00016b20


	//   ....[103]....
        /*0984*/ 	.word	0x00016c00


	//   ....[104]....
        /*0988*/ 	.word	0x00016dc0


	//   ....[105]....
        /*098c*/ 	.word	0x00016ea0


	//   ....[106]....
        /*0990*/ 	.word	0x00017130


	//   ....[107]....
        /*0994*/ 	.word	0x00017230


	//   ....[108]....
        /*0998*/ 	.word	0x00017400


	//   ....[109]....
        /*099c*/ 	.word	0x000174c0


	//   ....[110]....
        /*09a0*/ 	.word	0x000176e0


	//   ....[111]....
        /*09a4*/ 	.word	0x00017730


	//   ....[112]....
        /*09a8*/ 	.word	0x00017a60


	//   ....[113]....
        /*09ac*/ 	.word	0x00017b00


	//   ....[114]....
        /*09b0*/ 	.word	0x00017c90


	//   ....[115]....
        /*09b4*/ 	.word	0x00017d10


	//   ....[116]....
        /*09b8*/ 	.word	0x00017d90


	//   ....[117]....
        /*09bc*/ 	.word	0x00017e10


	//   ....[118]....
        /*09c0*/ 	.word	0x00017e90


	//   ....[119]....
        /*09c4*/ 	.word	0x00017f20


	//   ....[120]....
        /*09c8*/ 	.word	0x00017fc0


	//   ....[121]....
        /*09cc*/ 	.word	0x00018070


	//   ....[122]....
        /*09d0*/ 	.word	0x000180f0


	//   ....[123]....
        /*09d4*/ 	.word	0x00018170


	//   ....[124]....
        /*09d8*/ 	.word	0x000181f0


	//   ....[125]....
        /*09dc*/ 	.word	0x00018280


	//   ....[126]....
        /*09e0*/ 	.word	0x00018300


	//   ....[127]....
        /*09e4*/ 	.word	0x000183a0


	//   ....[128]....
        /*09e8*/ 	.word	0x000183f0


	//   ....[129]....
        /*09ec*/ 	.word	0x00018480


	//   ....[130]....
        /*09f0*/ 	.word	0x000185b0


	//----- nvinfo : EIATTR_REG_RECONFIG
	.align		4
.L_258:
        /*09f4*/ 	.byte	0x01, 0x54
	.zero		2


	//----- nvinfo : EIATTR_SYSCALL_OFFSETS
	.align		4
        /*09f8*/ 	.byte	0x04, 0x46
        /*09fa*/ 	.short	(.L_260 - .L_259)


	//   ....[0]....
.L_259:
        /*09fc*/ 	.word	0x00003d00


	//   ....[1]....
        /*0a00*/ 	.word	0x0000f920


	//   ....[2]....
        /*0a04*/ 	.word	0x0000fa70


	//   ....[3]....
        /*0a08*/ 	.word	0x0000fb70


	//   ....[4]....
        /*0a0c*/ 	.word	0x000103b0


	//   ....[5]....
        /*0a10*/ 	.word	0x00010cf0


	//----- nvinfo : EIATTR_MBARRIER_INSTR_OFFSETS
	.align		4
.L_260:
        /*0a14*/ 	.byte	0x04, 0x39
        /*0a16*/ 	.short	(.L_262 - .L_261)


	//   ....[0]....
.L_261:
        /*0a18*/ 	.word	0x00000270
        /*0a1c*/ 	.word	0x000000ff
        /*0a20*/ 	.word	0x00038800
        /*0a24*/ 	.short	0x0100
        /*0a26*/ 	.byte	0x08
	.zero		1


	//   ....[1]....
        /*0a28*/ 	.word	0x00000280
        /*0a2c*/ 	.word	0x000000ff
        /*0a30*/ 	.word	0x00038810
        /*0a34*/ 	.short	0x0100
        /*0a36*/ 	.byte	0x08
	.zero		1


	//   ....[2]....
        /*0a38*/ 	.word	0x00000290
        /*0a3c*/ 	.word	0x000000ff
        /*0a40*/ 	.word	0x00038820
        /*0a44*/ 	.short	0x0100
        /*0a46*/ 	.byte	0x08
	.zero		1


	//   ....[3]....
        /*0a48*/ 	.word	0x00000340
        /*0a4c*/ 	.word	0x000000ff
        /*0a50*/ 	.word	0x00038830
        /*0a54*/ 	.short	0x0100
        /*0a56*/ 	.byte	0x06
	.zero		1


	//   ....[4]....
        /*0a58*/ 	.word	0x00000350
        /*0a5c*/ 	.word	0x000000ff
        /*0a60*/ 	.word	0x00038840
        /*0a64*/ 	.short	0x0100
        /*0a66*/ 	.byte	0x06
	.zero		1


	//   ....[5]....
        /*0a68*/ 	.word	0x00000360
        /*0a6c*/ 	.word	0x000000ff
        /*0a70*/ 	.word	0x00038838
        /*0a74*/ 	.short	0x0100
        /*0a76*/ 	.byte	0x06
	.zero		1


	//   ....[6]....
        /*0a78*/ 	.word	0x00000370
        /*0a7c*/ 	.word	0x000000ff
        /*0a80*/ 	.word	0x00038848
        /*0a84*/ 	.short	0x0100
        /*0a86*/ 	.byte	0x06
	.zero		1


	//   ....[7]....
        /*0a88*/ 	.word	0x000004a0
        /*0a8c*/ 	.word	0x000000ff
        /*0a90*/ 	.word	0x00038850
        /*0a94*/ 	.short	0x0100
        /*0a96*/ 	.byte	0x08
	.zero		1


	//   ....[8]....
        /*0a98*/ 	.word	0x000004b0
        /*0a9c*/ 	.word	0x000000ff
        /*0aa0*/ 	.word	0x00038860
        /*0aa4*/ 	.short	0x0100
        /*0aa6*/ 	.byte	0x08
	.zero		1


	//   ....[9]....
        /*0aa8*/ 	.word	0x000004c0
        /*0aac*/ 	.word	0x000000ff
        /*0ab0*/ 	.word	0x00038858
        /*0ab4*/ 	.short	0x0100
        /*0ab6*/ 	.byte	0x08
	.zero		1


	//   ....[10]....
        /*0ab8*/ 	.word	0x000004d0
        /*0abc*/ 	.word	0x000000ff
        /*0ac0*/ 	.word	0x00038868
        /*0ac4*/ 	.short	0x0100
        /*0ac6*/ 	.byte	0x08
	.zero		1


	//   ....[11]....
        /*0ac8*/ 	.word	0x000005c0
        /*0acc*/ 	.word	0x000000ff
        /*0ad0*/ 	.word	0x00038870
        /*0ad4*/ 	.short	0x0100
        /*0ad6*/ 	.byte	0x06
	.zero		1


	//   ....[12]....
        /*0ad8*/ 	.word	0x000005d0
        /*0adc*/ 	.word	0x000000ff
        /*0ae0*/ 	.word	0x00038880
        /*0ae4*/ 	.short	0x0100
        /*0ae6*/ 	.byte	0x06
	.zero		1


	//   ....[13]....
        /*0ae8*/ 	.word	0x000005e0
        /*0aec*/ 	.word	0x000000ff
        /*0af0*/ 	.word	0x00038878
        /*0af4*/ 	.short	0x0100
        /*0af6*/ 	.byte	0x06
	.zero		1


	//   ....[14]....
        /*0af8*/ 	.word	0x000005f0
        /*0afc*/ 	.word	0x000000ff
        /*0b00*/ 	.word	0x00038888
        /*0b04*/ 	.short	0x0100
        /*0b06*/ 	.byte	0x06
	.zero		1


	//   ....[15]....
        /*0b08*/ 	.word	0x00000720
        /*0b0c*/ 	.word	0x000000ff
        /*0b10*/ 	.word	0x00038890
        /*0b14*/ 	.short	0x0100
        /*0b16*/ 	.byte	0x08
	.zero		1


	//   ....[16]....
        /*0b18*/ 	.word	0x00000730
        /*0b1c*/ 	.word	0x000000ff
        /*0b20*/ 	.word	0x000388a0
        /*0b24*/ 	.short	0x0100
        /*0b26*/ 	.byte	0x08
	.zero		1


	//   ....[17]....
        /*0b28*/ 	.word	0x00000740
        /*0b2c*/ 	.word	0x000000ff
        /*0b30*/ 	.word	0x00038898
        /*0b34*/ 	.short	0x0100
        /*0b36*/ 	.byte	0x08
	.zero		1


	//   ....[18]....
        /*0b38*/ 	.word	0x00000750
        /*0b3c*/ 	.word	0x000000ff
        /*0b40*/ 	.word	0x000388a8
        /*0b44*/ 	.short	0x0100
        /*0b46*/ 	.byte	0x08
	.zero		1


	//   ....[19]....
        /*0b48*/ 	.word	0x00000880
        /*0b4c*/ 	.word	0x000000ff
        /*0b50*/ 	.word	0x000388b0
        /*0b54*/ 	.short	0x0100
        /*0b56*/ 	.byte	0x08
	.zero		1


	//   ....[20]....
        /*0b58*/ 	.word	0x00000890
        /*0b5c*/ 	.word	0x000000ff
        /*0b60*/ 	.word	0x000388c0
        /*0b64*/ 	.short	0x0100
        /*0b66*/ 	.byte	0x08
	.zero		1


	//   ....[21]....
        /*0b68*/ 	.word	0x000008a0
        /*0b6c*/ 	.word	0x000000ff
        /*0b70*/ 	.word	0x000388b8
        /*0b74*/ 	.short	0x0100
        /*0b76*/ 	.byte	0x08
	.zero		1


	//   ....[22]....
        /*0b78*/ 	.word	0x000008b0
        /*0b7c*/ 	.word	0x000000ff
        /*0b80*/ 	.word	0x000388c8
        /*0b84*/ 	.short	0x0100
        /*0b86*/ 	.byte	0x08
	.zero		1


	//   ....[23]....
        /*0b88*/ 	.word	0x00002110
        /*0b8c*/ 	.word	0x00000003
        /*0b90*/ 	.word	0x00000000
        /*0b94*/ 	.short	0x0101
        /*0b96*/ 	.byte	0x3f
	.zero		1


	//   ....[24]....
        /*0b98*/ 	.word	0x00002be0
        /*0b9c*/ 	.word	0x00000003
        /*0ba0*/ 	.word	0x00000000
        /*0ba4*/ 	.short	0x0101
        /*0ba6*/ 	.byte	0x3f
	.zero		1


	//   ....[25]....
        /*0ba8*/ 	.word	0x00003d70
        /*0bac*/ 	.word	0x000000ff
        /*0bb0*/ 	.word	0x00038800
        /*0bb4*/ 	.short	0x010a
        /*0bb6*/ 	.byte	0x29
	.zero		1


	//   ....[26]....
        /*0bb8*/ 	.word	0x00003e00
        /*0bbc*/ 	.word	0x00000006
        /*0bc0*/ 	.word	0x00038830
        /*0bc4*/ 	.short	0x010a
        /*0bc6*/ 	.byte	0x3f
	.zero		1


	//   ....[27]....
        /*0bc8*/ 	.word	0x00003e40
        /*0bcc*/ 	.word	0x00000006
        /*0bd0*/ 	.word	0x00038830
        /*0bd4*/ 	.short	0x010a
        /*0bd6*/ 	.byte	0x3f
	.zero		1


	//   ....[28]....
        /*0bd8*/ 	.word	0x000040c0
        /*0bdc*/ 	.word	0x000000ff
        /*0be0*/ 	.word	0x00038810
        /*0be4*/ 	.short	0x010a
        /*0be6*/ 	.byte	0x29
	.zero		1


	//   ....[29]....
        /*0be8*/ 	.word	0x00004100
        /*0bec*/ 	.word	0x00000006
        /*0bf0*/ 	.word	0x00038850
        /*0bf4*/ 	.short	0x010a
        /*0bf6*/ 	.byte	0x3f
	.zero		1


	//   ....[30]....
        /*0bf8*/ 	.word	0x00004140
        /*0bfc*/ 	.word	0x00000006
        /*0c00*/ 	.word	0x00038850
        /*0c04*/ 	.short	0x010a
        /*0c06*/ 	.byte	0x3f
	.zero		1


	//   ....[31]....
        /*0c08*/ 	.word	0x00005c50
        /*0c0c*/ 	.word	0x00000003
        /*0c10*/ 	.word	0x00000000
        /*0c14*/ 	.short	0x0101
        /*0c16*/ 	.byte	0x3f
	.zero		1


	//   ....[32]....
        /*0c18*/ 	.word	0x00006260
        /*0c1c*/ 	.word	0x00000006
        /*0c20*/ 	.word	0x00000000
        /*0c24*/ 	.short	0x0101
        /*0c26*/ 	.byte	0x3f
	.zero		1


	//   ....[33]....
        /*0c28*/ 	.word	0x00006390
        /*0c2c*/ 	.word	0x000000ff
        /*0c30*/ 	.word	0x00038830
        /*0c34*/ 	.short	0x010a
        /*0c36*/ 	.byte	0x05
	.zero		1


	//   ....[34]....
        /*0c38*/ 	.word	0x000063d0
        /*0c3c*/ 	.word	0x000000ff
        /*0c40*/ 	.word	0x00038830
        /*0c44*/ 	.short	0x010a
        /*0c46*/ 	.byte	0x05
	.zero		1


	//   ....[35]....
        /*0c48*/ 	.word	0x000065e0
        /*0c4c*/ 	.word	0x000000ff
        /*0c50*/ 	.word	0x00038850
        /*0c54*/ 	.short	0x010a
        /*0c56*/ 	.byte	0x05
	.zero		1


	//   ....[36]....
        /*0c58*/ 	.word	0x00006620
        /*0c5c*/ 	.word	0x000000ff
        /*0c60*/ 	.word	0x00038850
        /*0c64*/ 	.short	0x010a
        /*0c66*/ 	.byte	0x05
	.zero		1


	//   ....[37]....
        /*0c68*/ 	.word	0x00007ab0
        /*0c6c*/ 	.word	0x00000005
        /*0c70*/ 	.word	0x00000000
        /*0c74*/ 	.short	0x0101
        /*0c76*/ 	.byte	0x3f
	.zero		1


	//   ....[38]....
        /*0c78*/ 	.word	0x00008d30
        /*0c7c*/ 	.word	0x00000009
        /*0c80*/ 	.word	0x00000000
        /*0c84*/ 	.short	0x0101
        /*0c86*/ 	.byte	0x3f
	.zero		1


	//   ....[39]....
        /*0c88*/ 	.word	0x0000b5f0
        /*0c8c*/ 	.word	0x000000ff
        /*0c90*/ 	.word	0x00000000
        /*0c94*/ 	.short	0x0101
        /*0c96*/ 	.byte	0x07
	.zero		1


	//   ....[40]....
        /*0c98*/ 	.word	0x0000bfb0
        /*0c9c*/ 	.word	0x000000ff
        /*0ca0*/ 	.word	0x00000000
        /*0ca4*/ 	.short	0x0101
        /*0ca6*/ 	.byte	0x07
	.zero		1


	//   ....[41]....
        /*0ca8*/ 	.word	0x0000ff60
        /*0cac*/ 	.word	0x00000000
        /*0cb0*/ 	.word	0x00038840
        /*0cb4*/ 	.short	0x010a
        /*0cb6*/ 	.byte	0x3f
	.zero		1


	//   ....[42]....
        /*0cb8*/ 	.word	0x00010aa0
        /*0cbc*/ 	.word	0x00000012
        /*0cc0*/ 	.word	0x00038800
        /*0cc4*/ 	.short	0x0107
        /*0cc6*/ 	.byte	0x3f
	.zero		1


	//   ....[43]....
        /*0cc8*/ 	.word	0x00010b40
        /*0ccc*/ 	.word	0x00000012
        /*0cd0*/ 	.word	0x00038800
        /*0cd4*/ 	.short	0x0101
        /*0cd6*/ 	.byte	0x3f
	.zero		1


	//   ....[44]....
        /*0cd8*/ 	.word	0x00011a70
        /*0cdc*/ 	.word	0x00000012
        /*0ce0*/ 	.word	0x00038810
        /*0ce4*/ 	.short	0x0107
        /*0ce6*/ 	.byte	0x3f
	.zero		1


	//   ....[45]....
        /*0ce8*/ 	.word	0x00011b70
        /*0cec*/ 	.word	0x00000012
        /*0cf0*/ 	.word	0x00038810
        /*0cf4*/ 	.short	0x0101
        /*0cf6*/ 	.byte	0x3f
	.zero		1


	//   ....[46]....
        /*0cf8*/ 	.word	0x00011b90
        /*0cfc*/ 	.word	0x00000012
        /*0d00*/ 	.word	0x00038820
        /*0d04*/ 	.short	0x010a
        /*0d06*/ 	.byte	0x3f
	.zero		1


	//   ....[47]....
        /*0d08*/ 	.word	0x00011c70
        /*0d0c*/ 	.word	0x00000000
        /*0d10*/ 	.word	0x00038860
        /*0d14*/ 	.short	0x010a
        /*0d16*/ 	.byte	0x3f
	.zero		1


	//   ....[48]....
        /*0d18*/ 	.word	0x00012900
        /*0d1c*/ 	.word	0x00000003
        /*0d20*/ 	.word	0x00038840
        /*0d24*/ 	.short	0x010a
        /*0d26*/ 	.byte	0x3f
	.zero		1


	//   ....[49]....
        /*0d28*/ 	.word	0x00012b60
        /*0d2c*/ 	.word	0x00000003
        /*0d30*/ 	.word	0x00038860
        /*0d34*/ 	.short	0x010a
        /*0d36*/ 	.byte	0x3f
	.zero		1


	//   ....[50]....
        /*0d38*/ 	.word	0x00013720
        /*0d3c*/ 	.word	0x00000004
        /*0d40*/ 	.word	0x00038840
        /*0d44*/ 	.short	0x010a
        /*0d46*/ 	.byte	0x3f
	.zero		1


	//   ....[51]....
        /*0d48*/ 	.word	0x00013970
        /*0d4c*/ 	.word	0x00000004
        /*0d50*/ 	.word	0x00038860
        /*0d54*/ 	.short	0x010a
        /*0d56*/ 	.byte	0x3f
	.zero		1


	//   ....[52]....
        /*0d58*/ 	.word	0x000144b0
        /*0d5c*/ 	.word	0x00000004
        /*0d60*/ 	.word	0x00038840
        /*0d64*/ 	.short	0x010a
        /*0d66*/ 	.byte	0x3f
	.zero		1


	//   ....[53]....
        /*0d68*/ 	.word	0x00014710
        /*0d6c*/ 	.word	0x00000004
        /*0d70*/ 	.word	0x00038860
        /*0d74*/ 	.short	0x010a
        /*0d76*/ 	.byte	0x3f
	.zero		1


	//   ....[54]....
        /*0d78*/ 	.word	0x00016040
        /*0d7c*/ 	.word	0x00000009
        /*0d80*/ 	.word	0x00038820
        /*0d84*/ 	.short	0x010a
        /*0d86*/ 	.byte	0x3f
	.zero		1


	//   ....[55]....
        /*0d88*/ 	.word	0x000161b0
        /*0d8c*/ 	.word	0x00000005
        /*0d90*/ 	.word	0x00000000
        /*0d94*/ 	.short	0x010a
        /*0d96*/ 	.byte	0x3f
	.zero		1


	//   ....[56]....
        /*0d98*/ 	.word	0x00016230
        /*0d9c*/ 	.word	0x00000007
        /*0da0*/ 	.word	0x00000000
        /*0da4*/ 	.short	0x010a
        /*0da6*/ 	.byte	0x3f
	.zero		1


	//   ....[57]....
        /*0da8*/ 	.word	0x00016270
        /*0dac*/ 	.word	0x00000005
        /*0db0*/ 	.word	0x00000000
        /*0db4*/ 	.short	0x010a
        /*0db6*/ 	.byte	0x3f
	.zero		1


	//   ....[58]....
        /*0db8*/ 	.word	0x000162a0
        /*0dbc*/ 	.word	0x00000003
        /*0dc0*/ 	.word	0x00000000
        /*0dc4*/ 	.short	0x010a
        /*0dc6*/ 	.byte	0x3f
	.zero		1


	//   ....[59]....
        /*0dc8*/ 	.word	0x00016310
        /*0dcc*/ 	.word	0x00000000
        /*0dd0*/ 	.word	0x00038800
        /*0dd4*/ 	.short	0x010a
        /*0dd6*/ 	.byte	0x3f
	.zero		1


	//   ....[60]....
        /*0dd8*/ 	.word	0x00016360
        /*0ddc*/ 	.word	0x00000006
        /*0de0*/ 	.word	0x00038830
        /*0de4*/ 	.short	0x010a
        /*0de6*/ 	.byte	0x3f
	.zero		1


	//   ....[61]....
        /*0de8*/ 	.word	0x000163c0
        /*0dec*/ 	.word	0x00000004
        /*0df0*/ 	.word	0x00038810
        /*0df4*/ 	.short	0x010a
        /*0df6*/ 	.byte	0x3f
	.zero		1


	//   ....[62]....
        /*0df8*/ 	.word	0x00016410
        /*0dfc*/ 	.word	0x00000006
        /*0e00*/ 	.word	0x00038850
        /*0e04*/ 	.short	0x010a
        /*0e06*/ 	.byte	0x3f
	.zero		1


	//   ....[63]....
        /*0e08*/ 	.word	0x00016470
        /*0e0c*/ 	.word	0x00000005
        /*0e10*/ 	.word	0x00038830
        /*0e14*/ 	.short	0x010a
        /*0e16*/ 	.byte	0x3f
	.zero		1


	//   ....[64]....
        /*0e18*/ 	.word	0x000164d0
        /*0e1c*/ 	.word	0x00000005
        /*0e20*/ 	.word	0x00038850
        /*0e24*/ 	.short	0x010a
        /*0e26*/ 	.byte	0x3f
	.zero		1


	//   ....[65]....
        /*0e28*/ 	.word	0x00016670
        /*0e2c*/ 	.word	0x00000000
        /*0e30*/ 	.word	0x00038840
        /*0e34*/ 	.short	0x010a
        /*0e36*/ 	.byte	0x3f
	.zero		1


	//   ....[66]....
        /*0e38*/ 	.word	0x00017770
        /*0e3c*/ 	.word	0x00000012
        /*0e40*/ 	.word	0x00038820
        /*0e44*/ 	.short	0x010a
        /*0e46*/ 	.byte	0x3f
	.zero		1


	//   ....[67]....
        /*0e48*/ 	.word	0x000177c0
        /*0e4c*/ 	.word	0x00000000
        /*0e50*/ 	.word	0x00038860
        /*0e54*/ 	.short	0x010a
        /*0e56*/ 	.byte	0x3f
	.zero		1


	//   ....[68]....
        /*0e58*/ 	.word	0x00017810
        /*0e5c*/ 	.word	0x00000003
        /*0e60*/ 	.word	0x00038840
        /*0e64*/ 	.short	0x010a
        /*0e66*/ 	.byte	0x3f
	.zero		1


	//   ....[69]....
        /*0e68*/ 	.word	0x00017860
        /*0e6c*/ 	.word	0x00000003
        /*0e70*/ 	.word	0x00038860
        /*0e74*/ 	.short	0x010a
        /*0e76*/ 	.byte	0x3f
	.zero		1


	//   ....[70]....
        /*0e78*/ 	.word	0x000178b0
        /*0e7c*/ 	.word	0x00000004
        /*0e80*/ 	.word	0x00038840
        /*0e84*/ 	.short	0x010a
        /*0e86*/ 	.byte	0x3f
	.zero		1


	//   ....[71]....
        /*0e88*/ 	.word	0x00017900
        /*0e8c*/ 	.word	0x00000004
        /*0e90*/ 	.word	0x00038860
        /*0e94*/ 	.short	0x010a
        /*0e96*/ 	.byte	0x3f
	.zero		1


	//   ....[72]....
        /*0e98*/ 	.word	0x00017950
        /*0e9c*/ 	.word	0x00000004
        /*0ea0*/ 	.word	0x00038840
        /*0ea4*/ 	.short	0x010a
        /*0ea6*/ 	.byte	0x3f
	.zero		1


	//   ....[73]....
        /*0ea8*/ 	.word	0x000179a0
        /*0eac*/ 	.word	0x00000004
        /*0eb0*/ 	.word	0x00038860
        /*0eb4*/ 	.short	0x010a
        /*0eb6*/ 	.byte	0x3f
	.zero		1


	//   ....[74]....
        /*0eb8*/ 	.word	0x000184d0
        /*0ebc*/ 	.word	0x00000009
        /*0ec0*/ 	.word	0x00038820
        /*0ec4*/ 	.short	0x010a
        /*0ec6*/ 	.byte	0x3f
	.zero		1


	//   ....[75]....
        /*0ec8*/ 	.word	0x00018670
        /*0ecc*/ 	.word	0x00000005
        /*0ed0*/ 	.word	0x00000000
        /*0ed4*/ 	.short	0x010a
        /*0ed6*/ 	.byte	0x3f
	.zero		1


	//   ....[76]....
        /*0ed8*/ 	.word	0x000186c0
        /*0edc*/ 	.word	0x00000007
        /*0ee0*/ 	.word	0x00000000
        /*0ee4*/ 	.short	0x010a
        /*0ee6*/ 	.byte	0x3f
	.zero		1


	//   ....[77]....
        /*0ee8*/ 	.word	0x00018710
        /*0eec*/ 	.word	0x00000005
        /*0ef0*/ 	.word	0x00000000
        /*0ef4*/ 	.short	0x010a
        /*0ef6*/ 	.byte	0x3f
	.zero		1


	//----- nvinfo : EIATTR_NUM_MBARRIERS
	.align		4
.L_262:
        /*0ef8*/ 	.byte	0x03, 0x38
        /*0efa*/ 	.short	0x0017


	//----- nvinfo : EIATTR_EXIT_INSTR_OFFSETS
	.align		4
        /*0efc*/ 	.byte	0x04, 0x1c
        /*0efe*/ 	.short	(.L_264 - .L_263)


	//   ....[0]....
.L_263:
        /*0f00*/ 	.word	0x00000a30


	//   ....[1]....
        /*0f04*/ 	.word	0x0000e070


	//   ....[2]....
        /*0f08*/ 	.word	0x000162f0


	//----- nvinfo : EIATTR_MAX_THREADS
	.align		4
.L_264:
        /*0f0c*/ 	.byte	0x04, 0x05
        /*0f0e*/ 	.short	(.L_266 - .L_265)
.L_265:
        /*0f10*/ 	.word	0x00000180
        /*0f14*/ 	.word	0x00000001
        /*0f18*/ 	.word	0x00000001


	//----- nvinfo : EIATTR_CRS_STACK_SIZE
	.align		4
.L_266:
        /*0f1c*/ 	.byte	0x04, 0x1e
        /*0f1e*/ 	.short	(.L_268 - .L_267)
.L_267:
        /*0f20*/ 	.word	0x00000000


	//----- nvinfo : EIATTR_CBANK_PARAM_SIZE
	.align		4
.L_268:
        /*0f24*/ 	.byte	0x03, 0x19
        /*0f26*/ 	.short	0x0bf0


	//----- nvinfo : EIATTR_PARAM_CBANK
	.align		4
        /*0f28*/ 	.byte	0x04, 0x0a
        /*0f2a*/ 	.short	(.L_270 - .L_269)
	.align		4
.L_269:
        /*0f2c*/ 	.word	index@(.nv.constant0._ZN7cutlass13device_kernelIN5flash11enable_sm90INS1_16FlashAttnFwdSm90INS1_25CollectiveMainloopFwdSm90ILi2EN4cute5tupleIJNS5_1CILi1EEES8_S8_EEENS6_IJNS7_ILi64EEESA_SA_EEELi512ENS_10bfloat16_tEfNS_4arch4Sm90ELb0ELb0ELb0ELb1ELb0ELb0ELb1ELb0ELb0ELb1ELb1ELb0EEENS1_21CollectiveEpilogueFwdINS6_IJSA_NS7_ILi512EEESA_EEES9_SC_SE_Li256ELb1ELb1ELb1ELb0EEENS1_36VarlenDynamicPersistentTileSchedulerILi64ELi64ELi256ELi128ELb1ELb1ELb1ELb0ELb1ELb1EEEEEEEEEvNT_6ParamsE)
        /*0f30*/ 	.short	0x0210
        /*0f32*/ 	.short	0x0bf0


	//----- nvinfo : EIATTR_SW_WAR
	.align		4
.L_270:
        /*0f34*/ 	.byte	0x04, 0x36
        /*0f36*/ 	.short	(.L_272 - .L_271)
.L_271:
        /*0f38*/ 	.word	0x00000008
.L_272:


//--------------------- .nv.info._ZN7cutlass13device_kernelIN5flash11enable_sm90INS1_16FlashAttnFwdSm90INS1_25CollectiveMainloopFwdSm90ILi2EN4cute5tupleIJNS5_1CILi1EEES8_S8_EEENS6_IJNS7_ILi64EEESA_SA_EEELi512ENS_10bfloat16_tEfNS_4arch4Sm90ELb0ELb0ELb0ELb1ELb0ELb1ELb1ELb0ELb0ELb1ELb1ELb0EEENS1_21CollectiveEpilogueFwdINS6_IJSA_NS7_ILi512EEESA_EEES9_SC_SE_Li256ELb1ELb1ELb1ELb0EEENS1_36VarlenDynamicPersistentTileSchedulerILi64ELi64ELi256ELi128ELb1ELb1ELb1ELb0ELb1ELb1EEEEEEEEEvNT_6ParamsE --------------------------
	.section	.nv.info._ZN7cutlass13device_kernelIN5flash11enable_sm90INS1_16FlashAttnFwdSm90INS1_25CollectiveMainloopFwdSm90ILi2EN4cute5tupleIJNS5_1CILi1EEES8_S8_EEENS6_IJNS7_ILi64EEESA_SA_EEELi512ENS_10bfloat16_tEfNS_4arch4Sm90ELb0ELb0ELb0ELb1ELb0ELb1ELb1ELb0ELb0ELb1ELb1ELb0EEENS1_21CollectiveEpilogueFwdINS6_IJSA_NS7_ILi512EEESA_EEES9_SC_SE_Li256ELb1ELb1ELb1ELb0EEENS1_36VarlenDynamicPersistentTileSchedulerILi64ELi64ELi256ELi128ELb1ELb1ELb1ELb0ELb1ELb1EEEEEEEEEvNT_6ParamsE,"",@"SHT_CUDA_INFO"
	.sectionflags	@""
	.align	4


	//----- nvinfo : EIATTR_CUDA_API_VERSION
	.align		4
        /*0000*/ 	.byte	0x04, 0x37
        /*0002*/ 	.short	(.L_274 - .L_273)
.L_273:
        /*0004*/ 	.word	0x00000082


	//----- nvinfo : EIATTR_KPARAM_INFO
	.align		4
.L_274:
        /*0008*/ 	.byte	0x04, 0x17
        /*000a*/ 	.short	(.L_276 - .L_275)
.L_275:
        /*000c*/ 	.word	0x00000000
        /*0010*/ 	.short	0x0000
        /*0012*/ 	.short	0x0070
        /*0014*/ 	.byte	0x00, 0xf0, 0x01, 0x2e


	//----- nvinfo : EIATTR_SPARSE_MMA_MASK
	.align		4
.L_276:
        /*0018*/ 	.byte	0x03, 0x50
        /*001a*/ 	.short	0x0000


	//----- nvinfo : EIATTR_MAXREG_COUNT
	.align		4
        /*001c*/ 	.byte	0x03, 0x1b
        /*001e*/ 	.short	0x00a8


	//----- nvinfo : EIATTR_NUM_BARRIERS
	.align		4
        /*0020*/ 	.byte	0x02, 0x4c
        /*0022*/ 	.byte	0x10
	.zero		1


	//----- nvinfo : EIATTR_EXTERNS
	.align		4
        /*0024*/ 	.byte	0x04, 0x0f
        /*0026*/ 	.short	(.L_278 - .L_277)


	//   ....[0]....
	.align		4
.L_277:
        /*0028*/ 	.word	index@(__assertfail)


	//----- nvinfo : EIATTR_ANNOTATIONS
	.align		4
.L_278:
        /*002c*/ 	.byte	0x04, 0x55
        /*002e*/ 	.short	(.L_280 - .L_279)


	//   ....[0]....
.L_279:
        /* <DEDUP_REMOVED lines=110> */


	//----- nvinfo : EIATTR_MERCURY_ISA_VERSION
	.align		4
.L_280:
        /*06f8*/ 	.byte	0x03, 0x5f
        /*06fa*/ 	.short	0x0101


	//----- nvinfo : EIATTR_UNUSED_LOAD_BYTE_OFFSET
	.align		4
        /*06fc*/ 	.byte	0x04, 0x44
        /*06fe*/ 	.short	(.L_282 - .L_281)


	//   ....[0]....
.L_281:
        /*0700*/ 	.word	0x00000ab0
        /*0704*/ 	.word	0x0000fff0


	//   ....[1]....
        /*0708*/ 	.word	0x00010210
        /*070c*/ 	.word	0x0000fff0


	//----- nvinfo : EIATTR_INT_WARP_WIDE_INSTR_OFFSETS
	.align		4
.L_282:
        /*0710*/ 	.byte	0x04, 0x31
        /*0712*/ 	.short	(.L_284 - .L_283)


	//   ....[0]....
.L_283:
        /*0714*/ 	.word	0x00000190


	//   ....[1]....
        /*0718*/ 	.word	0x000001d0


	//   ....[2]....
        /*071c*/ 	.word	0x00000240


	//   ....[3]....
        /*0720*/ 	.word	0x000002b0


	//   ....[4]....
        /*0724*/ 	.word	0x00018130


	//   ....[5]....
        /*0728*/ 	.word	0x00018190


	//   ....[6]....
        /*072c*/ 	.word	0x0001db20


	//   ....[7]....
        /*0730*/ 	.word	0x0001db80


	//----- nvinfo : EIATTR_COOP_GROUP_MASK_REGIDS
	.align		4
.L_284:
        /*0734*/ 	.byte	0x04, 0x29
        /*0736*/ 	.short	(.L_286 - .L_285)


	//   ....[0]....
.L_285:
        /*0738*/ 	.word	0xffffffff


	//   ....[1]....
        /*073c*/ 	.word	0xffffffff


	//   ....[2]....
        /*0740*/ 	.word	0xffffffff


	//   ....[3]....
        /*0744*/ 	.word	0xffffffff


	//   ....[4]....
        /*0748*/ 	.word	0xffffffff


	//   ....[5]....
        /*074c*/ 	.word	0xffffffff


	//   ....[6]....
        /*0750*/ 	.word	0xffffffff


	//   ....[7]....
        /*0754*/ 	.word	0xffffffff


	//   ....[8]....
        /*0758*/ 	.word	0xffffffff


	//   ....[9]....
        /*075c*/ 	.word	0xffffffff


	//   ....[10]....
        /*0760*/ 	.word	0xffffffff


	//   ....[11]....
        /*0764*/ 	.word	0xffffffff


	//   ....[12]....
        /*0768*/ 	.word	0xffffffff


	//   ....[13]....
        /*076c*/ 	.word	0xffffffff


	//   ....[14]....
        /*0770*/ 	.word	0xffffffff


	//   ....[15]....
        /*0774*/ 	.word	0xffffffff


	//   ....[16]....
        /*0778*/ 	.word	0xffffffff


	//   ....[17]....
        /*077c*/ 	.word	0xffffffff


	//   ....[18]....
        /*0780*/ 	.word	0xffffffff


	//   ....[19]....
        /*0784*/ 	.word	0xffffffff


	//   ....[20]....
        /*0788*/ 	.word	0xffffffff


	//   ....[21]....
        /*078c*/ 	.word	0xffffffff


	//   ....[22]....
        /*0790*/ 	.word	0xffffffff


	//   ....[23]....
        /*0794*/ 	.word	0xffffffff


	//   ....[24]....
        /*0798*/ 	.word	0xffffffff


	//   ....[25]....
        /*079c*/ 	.word	0xffffffff


	//   ....[26]....
        /*07a0*/ 	.word	0xffffffff


	//   ....[27]....
        /*07a4*/ 	.word	0xffffffff


	//   ....[28]....
        /*07a8*/ 	.word	0xffffffff


	//   ....[29]....
        /*07ac*/ 	.word	0xffffffff


	//   ....[30]....
        /*07b0*/ 	.word	0xffffffff


	//   ....[31]....
        /*07b4*/ 	.word	0xffffffff


	//   ....[32]....
        /*07b8*/ 	.word	0xffffffff


	//   ....[33]....
        /*07bc*/ 	.word	0xffffffff


	//   ....[34]....
        /*07c0*/ 	.word	0xffffffff


	//   ....[35]....
        /*07c4*/ 	.word	0xffffffff


	//   ....[36]....
        /*07c8*/ 	.word	0xffffffff


	//   ....[37]....
        /*07cc*/ 	.word	0xffffffff


	//   ....[38]....
        /*07d0*/ 	.word	0xffffffff


	//   ....[39]....
        /*07d4*/ 	.word	0xffffffff


	//   ....[40]....
        /*07d8*/ 	.word	0xffffffff


	//   ....[41]....
        /*07dc*/ 	.word	0xffffffff


	//   ....[42]....
        /*07e0*/ 	.word	0xffffffff


	//   ....[43]....
        /*07e4*/ 	.word	0xffffffff


	//   ....[44]....
        /*07e8*/ 	.word	0xffffffff


	//   ....[45]....
        /*07ec*/ 	.word	0xffffffff


	//   ....[46]....
        /*07f0*/ 	.word	0xffffffff


	//   ....[47]....
        /*07f4*/ 	.word	0xffffffff


	//   ....[48]....
        /*07f8*/ 	.word	0xffffffff


	//   ....[49]....
        /*07fc*/ 	.word	0xffffffff


	//   ....[50]....
        /*0800*/ 	.word	0xffffffff


	//   ....[51]....
        /*0804*/ 	.word	0xffffffff


	//   ....[52]....
        /*0808*/ 	.word	0xffffffff


	//   ....[53]....
        /*080c*/ 	.word	0xffffffff


	//   ....[54]....
        /*0810*/ 	.word	0xffffffff


	//   ....[55]....
        /*0814*/ 	.word	0xffffffff


	//   ....[56]....
        /*0818*/ 	.word	0xffffffff


	//   ....[57]....
        /*081c*/ 	.word	0xffffffff


	//   ....[58]....
        /*0820*/ 	.word	0xffffffff


	//   ....[59]....
        /*0824*/ 	.word	0xffffffff


	//   ....[60]....
        /*0828*/ 	.word	0xffffffff


	//   ....[61]....
        /*082c*/ 	.word	0xffffffff


	//   ....[62]....
        /*0830*/ 	.word	0xffffffff


	//   ....[63]....
        /*0834*/ 	.word	0xffffffff


	//   ....[64]....
        /*0838*/ 	.word	0xffffffff


	//   ....[65]....
        /*083c*/ 	.word	0xffffffff


	//   ....[66]....
        /*0840*/ 	.word	0xffffffff


	//   ....[67]....
        /*0844*/ 	.word	0xffffffff


	//   ....[68]....
        /*0848*/ 	.word	0xffffffff


	//   ....[69]....
        /*084c*/ 	.word	0xffffffff


	//   ....[70]....
        /*0850*/ 	.word	0xffffffff


	//   ....[71]....
        /*0854*/ 	.word	0xffffffff


	//   ....[72]....
        /*0858*/ 	.word	0xffffffff


	//   ....[73]....
        /*085c*/ 	.word	0xffffffff


	//   ....[74]....
        /*0860*/ 	.word	0xffffffff


	//   ....[75]....
        /*0864*/ 	.word	0xffffffff


	//   ....[76]....
        /*0868*/ 	.word	0xffffffff


	//   ....[77]....
        /*086c*/ 	.word	0xffffffff


	//   ....[78]....
        /*0870*/ 	.word	0xffffffff


	//   ....[79]....
        /*0874*/ 	.word	0xffffffff


	//   ....[80]....
        /*0878*/ 	.word	0xffffffff


	//   ....[81]....
        /*087c*/ 	.word	0xffffffff


	//   ....[82]....
        /*0880*/ 	.word	0xffffffff


	//   ....[83]....
        /*0884*/ 	.word	0xffffffff


	//   ....[84]....
        /*0888*/ 	.word	0xffffffff


	//   ....[85]....
        /*088c*/ 	.word	0xffffffff


	//   ....[86]....
        /*0890*/ 	.word	0xffffffff


	//   ....[87]....
        /*0894*/ 	.word	0xffffffff


	//   ....[88]....
        /*0898*/ 	.word	0xffffffff


	//   ....[89]....
        /*089c*/ 	.word	0xffffffff


	//   ....[90]....
        /*08a0*/ 	.word	0xffffffff


	//   ....[91]....
        /*08a4*/ 	.word	0xffffffff


	//   ....[92]....
        /*08a8*/ 	.word	0xffffffff


	//   ....[93]....
        /*08ac*/ 	.word	0xffffffff


	//   ....[94]....
        /*08b0*/ 	.word	0xffffffff


	//   ....[95]....
        /*08b4*/ 	.word	0xffffffff


	//   ....[96]....
        /*08b8*/ 	.word	0xffffffff


	//   ....[97]....
        /*08bc*/ 	.word	0xffffffff


	//   ....[98]....
        /*08c0*/ 	.word	0xffffffff


	//   ....[99]....
        /*08c4*/ 	.word	0xffffffff


	//   ....[100]....
        /*08c8*/ 	.word	0xffffffff


	//   ....[101]....
        /*08cc*/ 	.word	0xffffffff


	//   ....[102]....
        /*08d0*/ 	.word	0xffffffff


	//   ....[103]....
        /*08d4*/ 	.word	0xffffffff


	//   ....[104]....
        /*08d8*/ 	.word	0x0500000f


	//   ....[105]....
        /*08dc*/ 	.word	0x0500000f


	//   ....[106]....
        /*08e0*/ 	.word	0x0500000f


	//   ....[107]....
        /*08e4*/ 	.word	0x0500000f


	//   ....[108]....
        /*08e8*/ 	.word	0x0500000f


	//   ....[109]....
        /*08ec*/ 	.word	0x0500000f


	//   ....[110]....
        /*08f0*/ 	.word	0x0500000f


	//   ....[111]....
        /*08f4*/ 	.word	0x0500000f


	//   ....[112]....
        /*08f8*/ 	.word	0x0500000f


	//   ....[113]....
        /*08fc*/ 	.word	0x0500000f


	//   ....[114]....
        /*0900*/ 	.word	0x0500000f


	//   ....[115]....
        /*0904*/ 	.word	0x0500000f


	//   ....[116]....
        /*0908*/ 	.word	0x0500000f


	//   ....[117]....
        /*090c*/ 	.word	0x0500000f


	//   ....[118]....
        /*0910*/ 	.word	0x0500000f


	//   ....[119]....
        /*0914*/ 	.word	0x0500000f


	//   ....[120]....
        /*0918*/ 	.word	0x0500000f


	//   ....[121]....
        /*091c*/ 	.word	0x0500000f


	//   ....[122]....
        /*0920*/ 	.word	0x0500000f


	//   ....[123]....
        /*0924*/ 	.word	0x0500000f


	//   ....[124]....
        /*0928*/ 	.word	0x0500000f


	//   ....[125]....
        /*092c*/ 	.word	0x0500000f


	//   ....[126]....
        /*0930*/ 	.word	0x0500000f


	//   ....[127]....
        /*0934*/ 	.word	0x0500000f


	//   ....[128]....
        /*0938*/ 	.word	0x0500000f


	//   ....[129]....
        /*093c*/ 	.word	0x0500000f


	//   ....[130]....
        /*0940*/ 	.word	0x0500000f


	//   ....[131]....
        /*0944*/ 	.word	0x0500000f


	//   ....[132]....
        /*0948*/ 	.word	0x0500000f


	//   ....[133]....
        /*094c*/ 	.word	0x0500000f


	//   ....[134]....
        /*0950*/ 	.word	0x0500000f


	//   ....[135]....
        /*0954*/ 	.word	0x0500000f


	//   ....[136]....
        /*0958*/ 	.word	0x0500000f


	//   ....[137]....
        /*095c*/ 	.word	0x0500000f


	//   ....[138]....
        /*0960*/ 	.word	0x0500000f


	//   ....[139]....
        /*0964*/ 	.word	0x0500000f


	//   ....[140]....
        /*0968*/ 	.word	0x0500000f


	//   ....[141]....
        /*096c*/ 	.word	0x0500000f


	//   ....[142]....
        /*0970*/ 	.word	0x0500000f


	//   ....[143]....
        /*0974*/ 	.word	0x0500000f


	//   ....[144]....
        /*0978*/ 	.word	0x0500000f


	//   ....[145]....
        /*097c*/ 	.word	0x0500000f


	//   ....[146]....
        /*0980*/ 	.word	0x0500000f


	//   ....[147]....
        /*0984*/ 	.word	0x0500000f


	//   ....[148]....
        /*0988*/ 	.word	0x0500000f


	//----- nvinfo : EIATTR_COOP_GROUP_INSTR_OFFSETS
	.align		4
.L_286:
        /*098c*/ 	.byte	0x04, 0x28
        /*098e*/ 	.short	(.L_288 - .L_287)


	//   ....[0]....
.L_287:
        /*0990*/ 	.word	0x00000060


	//   ....[1]....
        /*0994*/ 	.word	0x000001a0


	//   ....[2]....
        /*0998*/ 	.word	0x000001e0


	//   ....[3]....
        /*099c*/ 	.word	0x000003f0


	//   ....[4]....
        /*09a0*/ 	.word	0x00000550


	//   ....[5]....
        /*09a4*/ 	.word	0x00000670


	//   ....[6]....
        /*09a8*/ 	.word	0x000007d0


	//   ....[7]....
        /*09ac*/ 	.word	0x00005170


	//   ....[8]....
        /*09b0*/ 	.word	0x00006ff0


	//   ....[9]....
        /*09b4*/ 	.word	0x000075a0


	//   ....[10]....
        /*09b8*/ 	.word	0x000075b0


	//   ....[11]....
        /*09bc*/ 	.word	0x000075c0


	//   ....[12]....
        /*09c0*/ 	.word	0x000075d0


	//   ....[13]....
        /*09c4*/ 	.word	0x000085d0


	//   ....[14]....
        /*09c8*/ 	.word	0x000085e0


	//   ....[15]....
        /*09cc*/ 	.word	0x000085f0


	//   ....[16]....
        /*09d0*/ 	.word	0x00008600


	//   ....[17]....
        /*09d4*/ 	.word	0x00009cb0


	//   ....[18]....
        /*09d8*/ 	.word	0x0000b770


	//   ....[19]....
        /*09dc*/ 	.word	0x0000b7d0


	//   ....[20]....
        /*09e0*/ 	.word	0x0000b960


	//   ....[21]....
        /*09e4*/ 	.word	0x0000b990


	//   ....[22]....
        /*09e8*/ 	.word	0x0000c3d0


	//   ....[23]....
        /*09ec*/ 	.word	0x0000ca50


	//   ....[24]....
        /*09f0*/ 	.word	0x0000e3c0


	//   ....[25]....
        /*09f4*/ 	.word	0x0000e3d0


	//   ....[26]....
        /*09f8*/ 	.word	0x0000e400


	//   ....[27]....
        /*09fc*/ 	.word	0x0000e490


	//   ....[28]....
        /*0a00*/ 	.word	0x0000f6e0


	//   ....[29]....
        /*0a04*/ 	.word	0x0000f730


	//   ....[30]....
        /*0a08*/ 	.word	0x0000f7a0


	//   ....[31]....
        /*0a0c*/ 	.word	0x0000f820


	//   ....[32]....
        /*0a10*/ 	.word	0x0000f9f0


	//   ....[33]....
        /*0a14*/ 	.word	0x00010f20


	//   ....[34]....
        /*0a18*/ 	.word	0x000112c0


	//   ....[35]....
        /*0a1c*/ 	.word	0x000112d0


	//   ....[36]....
        /*0a20*/ 	.word	0x000112e0


	//   ....[37]....
        /*0a24*/ 	.word	0x000112f0


	//   ....[38]....
        /*0a28*/ 	.word	0x00011f70


	//   ....[39]....
        /*0a2c*/ 	.word	0x00011f90


	//   ....[40]....
        /*0a30*/ 	.word	0x00012220


	//   ....[41]....
        /*0a34*/ 	.word	0x00012240


	//   ....[42]....
        /*0a38*/ 	.word	0x00012b60


	//   ....[43]....
        /*0a3c*/ 	.word	0x00012ba0


	//   ....[44]....
        /*0a40*/ 	.word	0x00013410


	//   ....[45]....
        /*0a44*/ 	.word	0x00013430


	//   ....[46]....
        /*0a48*/ 	.word	0x00014720


	//   ....[47]....
        /*0a4c*/ 	.word	0x00014730


	//   ....[48]....
        /*0a50*/ 	.word	0x00014960


	//   ....[49]....
        /*0a54*/ 	.word	0x00014980


	//   ....[50]....
        /*0a58*/ 	.word	0x00014c30


	//   ....[51]....
        /*0a5c*/ 	.word	0x00014e60


	//   ....[52]....
        /*0a60*/ 	.word	0x00014e90


	//   ....[53]....
        /*0a64*/ 	.word	0x00014ec0


	//   ....[54]....
        /*0a68*/ 	.word	0x00014ef0


	//   ....[55]....
        /*0a6c*/ 	.word	0x00014f20


	//   ....[56]....
        /*0a70*/ 	.word	0x00014f50


	//   ....[57]....
        /*0a74*/ 	.word	0x000150f0


	//   ....[58]....
        /*0a78*/ 	.word	0x00015120


	//   ....[59]....
        /*0a7c*/ 	.word	0x00015150


	//   ....[60]....
        /*0a80*/ 	.word	0x00015180


	//   ....[61]....
        /*0a84*/ 	.word	0x000151b0


	//   ....[62]....
        /*0a88*/ 	.word	0x000151e0


	//   ....[63]....
        /*0a8c*/ 	.word	0x00015270


	//   ....[64]....
        /*0a90*/ 	.word	0x000152a0


	//   ....[65]....
        /*0a94*/ 	.word	0x000152b0


	//   ....[66]....
        /*0a98*/ 	.word	0x00015360


	//   ....[67]....
        /*0a9c*/ 	.word	0x000163e0


	//   ....[68]....
        /*0aa0*/ 	.word	0x00018710


	//   ....[69]....
        /*0aa4*/ 	.word	0x000191c0


	//   ....[70]....
        /*0aa8*/ 	.word	0x000191f0


	//   ....[71]....
        /*0aac*/ 	.word	0x00019210


	//   ....[72]....
        /*0ab0*/ 	.word	0x000192c0


	//   ....[73]....
        /*0ab4*/ 	.word	0x00019350


	//   ....[74]....
        /*0ab8*/ 	.word	0x00019370


	//   ....[75]....
        /*0abc*/ 	.word	0x00019400


	//   ....[76]....
        /*0ac0*/ 	.word	0x00019410


	//   ....[77]....
        /*0ac4*/ 	.word	0x00019d80


	//   ....[78]....
        /*0ac8*/ 	.word	0x00019d90


	//   ....[79]....
        /*0acc*/ 	.word	0x00019eb0


	//   ....[80]....
        /*0ad0*/ 	.word	0x00019ec0


	//   ....[81]....
        /*0ad4*/ 	.word	0x0001a150


	//   ....[82]....
        /*0ad8*/ 	.word	0x0001a160


	//   ....[83]....
        /*0adc*/ 	.word	0x0001a2d0


	//   ....[84]....
        /*0ae0*/ 	.word	0x0001a2e0


	//   ....[85]....
        /*0ae4*/ 	.word	0x0001de40


	//   ....[86]....
        /*0ae8*/ 	.word	0x0001de70


	//   ....[87]....
        /*0aec*/ 	.word	0x0001ded0


	//   ....[88]....
        /*0af0*/ 	.word	0x0001df00


	//   ....[89]....
        /*0af4*/ 	.word	0x0001df30


	//   ....[90]....
        /*0af8*/ 	.word	0x0001df60


	//   ....[91]....
        /*0afc*/ 	.word	0x0001df90


	//   ....[92]....
        /*0b00*/ 	.word	0x0001dfc0


	//   ....[93]....
        /*0b04*/ 	.word	0x0001e180


	//   ....[94]....
        /*0b08*/ 	.word	0x0001e1b0


	//   ....[95]....
        /*0b0c*/ 	.word	0x0001e1e0


	//   ....[96]....
        /*0b10*/ 	.word	0x0001e210


	//   ....[97]....
        /*0b14*/ 	.word	0x0001e240


	//   ....[98]....
        /*0b18*/ 	.word	0x0001e270


	//   ....[99]....
        /*0b1c*/ 	.word	0x0001e330


	//   ....[100]....
        /*0b20*/ 	.word	0x0001e350


	//   ....[101]....
        /*0b24*/ 	.word	0x0001e360


	//   ....[102]....
        /*0b28*/ 	.word	0x0001e3c0


	//   ....[103]....
        /*0b2c*/ 	.word	0x0001eaf0


	//   ....[104]....
        /*0b30*/ 	.word	0x0001ef10


	//   ....[105]....
        /*0b34*/ 	.word	0x0001efa0


	//   ....[106]....
        /*0b38*/ 	.word	0x0001eff0


	//   ....[107]....
        /*0b3c*/ 	.word	0x0001f040


	//   ....[108]....
        /*0b40*/ 	.word	0x0001f130


	//   ....[109]....
        /*0b44*/ 	.word	0x0001f1c0


	//   ....[110]....
        /*0b48*/ 	.word	0x0001f210


	//   ....[111]....
        /*0b4c*/ 	.word	0x0001f260


	//   ....[112]....
        /*0b50*/ 	.word	0x0001f520


	//   ....[113]....
        /*0b54*/ 	.word	0x0001f800


	//   ....[114]....
        /*0b58*/ 	.word	0x0001f980


	//   ....[115]....
        /*0b5c*/ 	.word	0x0001f9e0


	//   ....[116]....
        /*0b60*/ 	.word	0x0001fa70


	//   ....[117]....
        /*0b64*/ 	.word	0x0001fac0


	//   ....[118]....
        /*0b68*/ 	.word	0x0001fc20


	//   ....[119]....
        /*0b6c*/ 	.word	0x0001fcc0


	//   ....[120]....
        /*0b70*/ 	.word	0x0001fd70


	//   ....[121]....
        /*0b74*/ 	.word	0x0001fe50


	//   ....[122]....
        /*0b78*/ 	.word	0x00020030


	//   ....[123]....
        /*0b7c*/ 	.word	0x00020100


	//   ....[124]....
        /*0b80*/ 	.word	0x000203b0


	//   ....[125]....
        /*0b84*/ 	.word	0x000204c0


	//   ....[126]....
        /*0b88*/ 	.word	0x00020690


	//   ....[127]....
        /*0b8c*/ 	.word	0x00020760


	//   ....[128]....
        /*0b90*/ 	.word	0x00020990


	//   ....[129]....
        /*0b94*/ 	.word	0x000209e0


	//   ....[130]....
        /*0b98*/ 	.word	0x00020d10


	//   ....[131]....
        /*0b9c*/ 	.word	0x00020db0


	//   ....[132]....
        /*0ba0*/ 	.word	0x00020f50


	//   ....[133]....
        /*0ba4*/ 	.word	0x00020fd0


	//   ....[134]....
        /*0ba8*/ 	.word	0x00021050


	//   ....[135]....
        /*0bac*/ 	.word	0x000210d0


	//   ....[136]....
        /*0bb0*/ 	.word	0x00021150


	//   ....[137]....
        /*0bb4*/ 	.word	0x000211e0


	//   ....[138]....
        /*0bb8*/ 	.word	0x00021280


	//   ....[139]....
        /*0bbc*/ 	.word	0x00021330


	//   ....[140]....
        /*0bc0*/ 	.word	0x000213b0


	//   ....[141]....
        /*0bc4*/ 	.word	0x00021430


	//   ....[142]....
        /*0bc8*/ 	.word	0x000214b0


	//   ....[143]....
        /*0bcc*/ 	.word	0x00021540


	//   ....[144]....
        /*0bd0*/ 	.word	0x000215c0


	//   ....[145]....
        /*0bd4*/ 	.word	0x00021660


	//   ....[146]....
        /*0bd8*/ 	.word	0x000216b0


	//   ....[147]....
        /*0bdc*/ 	.word	0x00021740


	//   ....[148]....
        /*0be0*/ 	.word	0x00021870


	//----- nvinfo : EIATTR_REG_RECONFIG
	.align		4
.L_288:
        /*0be4*/ 	.byte	0x01, 0x54
	.zero		2


	//----- nvinfo : EIATTR_SYSCALL_OFFSETS
	.align		4
        /*0be8*/ 	.byte	0x04, 0x46
        /*0bea*/ 	.short	(.L_290 - .L_289)


	//   ....[0]....
.L_289:
        /*0bec*/ 	.word	0x00002040


	//   ....[1]....
        /*0bf0*/ 	.word	0x00002190


	//   ....[2]....
        /*0bf4*/ 	.word	0x00007190


	//   ....[3]....
        /*0bf8*/ 	.word	0x00007510


	//   ....[4]....
        /*0bfc*/ 	.word	0x00018330


	//   ....[5]....
        /*0c00*/ 	.word	0x00018480


	//   ....[6]....
        /*0c04*/ 	.word	0x00018580


	//   ....[7]....
        /*0c08*/ 	.word	0x00018de0


	//   ....[8]....
        /*0c0c*/ 	.word	0x00019720


	//----- nvinfo : EIATTR_MBARRIER_INSTR_OFFSETS
	.align		4
.L_290:
        /*0c10*/ 	.byte	0x04, 0x39
        /*0c12*/ 	.short	(.L_292 - .L_291)


	//   ....[0]....
.L_291:
        /*0c14*/ 	.word	0x000002d0
        /*0c18*/ 	.word	0x000000ff
        /*0c1c*/ 	.word	0x00038800
        /*0c20*/ 	.short	0x0100
        /*0c22*/ 	.byte	0x08
	.zero		1


	//   ....[1]....
        /*0c24*/ 	.word	0x000002e0
        /*0c28*/ 	.word	0x000000ff
        /*0c2c*/ 	.word	0x00038810
        /*0c30*/ 	.short	0x0100
        /*0c32*/ 	.byte	0x08
	.zero		1


	//   ....[2]....
        /*0c34*/ 	.word	0x000002f0
        /*0c38*/ 	.word	0x000000ff
        /*0c3c*/ 	.word	0x00038820
        /*0c40*/ 	.short	0x0100
        /*0c42*/ 	.byte	0x08
	.zero		1


	//   ....[3]....
        /*0c44*/ 	.word	0x000003a0
        /*0c48*/ 	.word	0x000000ff
        /*0c4c*/ 	.word	0x00038830
        /*0c50*/ 	.short	0x0100
        /*0c52*/ 	.byte	0x06
	.zero		1


	//   ....[4]....
        /*0c54*/ 	.word	0x000003b0
        /*0c58*/ 	.word	0x000000ff
        /*0c5c*/ 	.word	0x00038840
        /*0c60*/ 	.short	0x0100
        /*0c62*/ 	.byte	0x06
	.zero		1


	//   ....[5]....
        /*0c64*/ 	.word	0x000003c0
        /*0c68*/ 	.word	0x000000ff
        /*0c6c*/ 	.word	0x00038838
        /*0c70*/ 	.short	0x0100
        /*0c72*/ 	.byte	0x06
	.zero		1


	//   ....[6]....
        /*0c74*/ 	.word	0x000003d0
        /*0c78*/ 	.word	0x000000ff
        /*0c7c*/ 	.word	0x00038848
        /*0c80*/ 	.short	0x0100
        /*0c82*/ 	.byte	0x06
	.zero		1


	//   ....[7]....
        /*0c84*/ 	.word	0x00000500
        /*0c88*/ 	.word	0x000000ff
        /*0c8c*/ 	.word	0x00038850
        /*0c90*/ 	.short	0x0100
        /*0c92*/ 	.byte	0x08
	.zero		1


	//   ....[8]....
        /*0c94*/ 	.word	0x00000510
        /*0c98*/ 	.word	0x000000ff
        /*0c9c*/ 	.word	0x00038860
        /*0ca0*/ 	.short	0x0100
        /*0ca2*/ 	.byte	0x08
	.zero		1


	//   ....[9]....
        /*0ca4*/ 	.word	0x00000520
        /*0ca8*/ 	.word	0x000000ff
        /*0cac*/ 	.word	0x00038858
        /*0cb0*/ 	.short	0x0100
        /*0cb2*/ 	.byte	0x08
	.zero		1


	//   ....[10]....
        /*0cb4*/ 	.word	0x00000530
        /*0cb8*/ 	.word	0x000000ff
        /*0cbc*/ 	.word	0x00038868
        /*0cc0*/ 	.short	0x0100
        /*0cc2*/ 	.byte	0x08
	.zero		1


	//   ....[11]....
        /*0cc4*/ 	.word	0x00000620
        /*0cc8*/ 	.word	0x000000ff
        /*0ccc*/ 	.word	0x00038870
        /*0cd0*/ 	.short	0x0100
        /*0cd2*/ 	.byte	0x06
	.zero		1


	//   ....[12]....
        /*0cd4*/ 	.word	0x00000630
        /*0cd8*/ 	.word	0x000000ff
        /*0cdc*/ 	.word	0x00038880
        /*0ce0*/ 	.short	0x0100
        /*0ce2*/ 	.byte	0x06
	.zero		1


	//   ....[13]....
        /*0ce4*/ 	.word	0x00000640
        /*0ce8*/ 	.word	0x000000ff
        /*0cec*/ 	.word	0x00038878
        /*0cf0*/ 	.short	0x0100
        /*0cf2*/ 	.byte	0x06
	.zero		1


	//   ....[14]....
        /*0cf4*/ 	.word	0x00000650
        /*0cf8*/ 	.word	0x000000ff
        /*0cfc*/ 	.word	0x00038888
        /*0d00*/ 	.short	0x0100
        /*0d02*/ 	.byte	0x06
	.zero		1


	//   ....[15]....
        /*0d04*/ 	.word	0x00000780
        /*0d08*/ 	.word	0x000000ff
        /*0d0c*/ 	.word	0x00038890
        /*0d10*/ 	.short	0x0100
        /*0d12*/ 	.byte	0x08
	.zero		1


	//   ....[16]....
        /*0d14*/ 	.word	0x00000790
        /*0d18*/ 	.word	0x000000ff
        /*0d1c*/ 	.word	0x000388a0
        /*0d20*/ 	.short	0x0100
        /*0d22*/ 	.byte	0x08
	.zero		1


	//   ....[17]....
        /*0d24*/ 	.word	0x000007a0
        /*0d28*/ 	.word	0x000000ff
        /*0d2c*/ 	.word	0x00038898
        /*0d30*/ 	.short	0x0100
        /*0d32*/ 	.byte	0x08
	.zero		1


	//   ....[18]....
        /*0d34*/ 	.word	0x000007b0
        /*0d38*/ 	.word	0x000000ff
        /*0d3c*/ 	.word	0x000388a8
        /*0d40*/ 	.short	0x0100
        /*0d42*/ 	.byte	0x08
	.zero		1


	//   ....[19]....
        /*0d44*/ 	.word	0x000008e0
        /*0d48*/ 	.word	0x000000ff
        /*0d4c*/ 	.word	0x000388b0
        /*0d50*/ 	.short	0x0100
        /*0d52*/ 	.byte	0x08
	.zero		1


	//   ....[20]....
        /*0d54*/ 	.word	0x000008f0
        /*0d58*/ 	.word	0x000000ff
        /*0d5c*/ 	.word	0x000388c0
        /*0d60*/ 	.short	0x0100
        /*0d62*/ 	.byte	0x08
	.zero		1


	//   ....[21]....
        /*0d64*/ 	.word	0x00000900
        /*0d68*/ 	.word	0x000000ff
        /*0d6c*/ 	.word	0x000388b8
        /*0d70*/ 	.short	0x0100
        /*0d72*/ 	.byte	0x08
	.zero		1


	//   ....[22]....
        /*0d74*/ 	.word	0x00000910
        /*0d78*/ 	.word	0x000000ff
        /*0d7c*/ 	.word	0x000388c8
        /*0d80*/ 	.short	0x0100
        /*0d82*/ 	.byte	0x08
	.zero		1


	//   ....[23]....
        /*0d84*/ 	.word	0x00002d50
        /*0d88*/ 	.word	0x00000049
        /*0d8c*/ 	.word	0x00038890
        /*0d90*/ 	.short	0x010a
        /*0d92*/ 	.byte	0x3f
	.zero		1


	//   ....[24]....
        /*0d94*/ 	.word	0x00003750
        /*0d98*/ 	.word	0x00000049
        /*0d9c*/ 	.word	0x00038890
        /*0da0*/ 	.short	0x010a
        /*0da2*/ 	.byte	0x3f
	.zero		1


	//   ....[25]....
        /*0da4*/ 	.word	0x00004050
        /*0da8*/ 	.word	0x00000049
        /*0dac*/ 	.word	0x00038890
        /*0db0*/ 	.short	0x010a
        /*0db2*/ 	.byte	0x3f
	.zero		1


	//   ....[26]....
        /*0db4*/ 	.word	0x00004250
        /*0db8*/ 	.word	0x00000004
        /*0dbc*/ 	.word	0x00000000
        /*0dc0*/ 	.short	0x0101
        /*0dc2*/ 	.byte	0x3f
	.zero		1


	//   ....[27]....
        /*0dc4*/ 	.word	0x00004290
        /*0dc8*/ 	.word	0x00000049
        /*0dcc*/ 	.word	0x000388b0
        /*0dd0*/ 	.short	0x010a
        /*0dd2*/ 	.byte	0x3f
	.zero		1


	//   ....[28]....
        /*0dd4*/ 	.word	0x000048c0
        /*0dd8*/ 	.word	0x00000049
        /*0ddc*/ 	.word	0x00000000
        /*0de0*/ 	.short	0x0101
        /*0de2*/ 	.byte	0x3f
	.zero		1


	//   ....[29]....
        /*0de4*/ 	.word	0x000054a0
        /*0de8*/ 	.word	0x00000005
        /*0dec*/ 	.word	0x00000000
        /*0df0*/ 	.short	0x0101
        /*0df2*/ 	.byte	0x3f
	.zero		1


	//   ....[30]....
        /*0df4*/ 	.word	0x00006040
        /*0df8*/ 	.word	0x00000004
        /*0dfc*/ 	.word	0x00000000
        /*0e00*/ 	.short	0x0101
        /*0e02*/ 	.byte	0x3f
	.zero		1


	//   ....[31]....
        /*0e04*/ 	.word	0x00007220
        /*0e08*/ 	.word	0x00000002
        /*0e0c*/ 	.word	0x00038800
        /*0e10*/ 	.short	0x010a
        /*0e12*/ 	.byte	0x3f
	.zero		1


	//   ....[32]....
        /*0e14*/ 	.word	0x00007270
        /*0e18*/ 	.word	0x00000002
        /*0e1c*/ 	.word	0x00038800
        /*0e20*/ 	.short	0x010a
        /*0e22*/ 	.byte	0x3f
	.zero		1


	//   ....[33]....
        /*0e24*/ 	.word	0x00007860
        /*0e28*/ 	.word	0x00000002
        /*0e2c*/ 	.word	0x00038800
        /*0e30*/ 	.short	0x010a
        /*0e32*/ 	.byte	0x3f
	.zero		1


	//   ....[34]....
        /*0e34*/ 	.word	0x000087b0
        /*0e38*/ 	.word	0x00000002
        /*0e3c*/ 	.word	0x00038800
        /*0e40*/ 	.short	0x010a
        /*0e42*/ 	.byte	0x3f
	.zero		1


	//   ....[35]....
        /*0e44*/ 	.word	0x00009600
        /*0e48*/ 	.word	0x00000014
        /*0e4c*/ 	.word	0x00038830
        /*0e50*/ 	.short	0x010a
        /*0e52*/ 	.byte	0x3f
	.zero		1


	//   ....[36]....
        /*0e54*/ 	.word	0x000096b0
        /*0e58*/ 	.word	0x00000014
        /*0e5c*/ 	.word	0x00038830
        /*0e60*/ 	.short	0x010a
        /*0e62*/ 	.byte	0x3f
	.zero		1


	//   ....[37]....
        /*0e64*/ 	.word	0x000099c0
        /*0e68*/ 	.word	0x00000002
        /*0e6c*/ 	.word	0x00038810
        /*0e70*/ 	.short	0x010a
        /*0e72*/ 	.byte	0x3f
	.zero		1


	//   ....[38]....
        /*0e74*/ 	.word	0x00009a10
        /*0e78*/ 	.word	0x00000014
        /*0e7c*/ 	.word	0x00038850
        /*0e80*/ 	.short	0x010a
        /*0e82*/ 	.byte	0x3f
	.zero		1


	//   ....[39]....
        /*0e84*/ 	.word	0x00009ad0
        /*0e88*/ 	.word	0x00000014
        /*0e8c*/ 	.word	0x00038850
        /*0e90*/ 	.short	0x010a
        /*0e92*/ 	.byte	0x3f
	.zero		1


	//   ....[40]....
        /*0e94*/ 	.word	0x0000bc30
        /*0e98*/ 	.word	0x0000000d
        /*0e9c*/ 	.word	0x00000000
        /*0ea0*/ 	.short	0x0101
        /*0ea2*/ 	.byte	0x3f
	.zero		1


	//   ....[41]....
        /*0ea4*/ 	.word	0x0000c3f0
        /*0ea8*/ 	.word	0x00000014
        /*0eac*/ 	.word	0x00000000
        /*0eb0*/ 	.short	0x0101
        /*0eb2*/ 	.byte	0x3f
	.zero		1


	//   ....[42]....
        /*0eb4*/ 	.word	0x0000c500
        /*0eb8*/ 	.word	0x000000c4
        /*0ebc*/ 	.word	0x00038830
        /*0ec0*/ 	.short	0x010a
        /*0ec2*/ 	.byte	0x3f
	.zero		1


	//   ....[43]....
        /*0ec4*/ 	.word	0x0000c5b0
        /*0ec8*/ 	.word	0x000000c4
        /*0ecc*/ 	.word	0x00038830
        /*0ed0*/ 	.short	0x010a
        /*0ed2*/ 	.byte	0x3f
	.zero		1


	//   ....[44]....
        /*0ed4*/ 	.word	0x0000c820
        /*0ed8*/ 	.word	0x000000c4
        /*0edc*/ 	.word	0x00038850
        /*0ee0*/ 	.short	0x010a
        /*0ee2*/ 	.byte	0x3f
	.zero		1


	//   ....[45]....
        /*0ee4*/ 	.word	0x0000c870
        /*0ee8*/ 	.word	0x000000c4
        /*0eec*/ 	.word	0x00038850
        /*0ef0*/ 	.short	0x010a
        /*0ef2*/ 	.byte	0x3f
	.zero		1


	//   ....[46]....
        /*0ef4*/ 	.word	0x0000e780
        /*0ef8*/ 	.word	0x000000a2
        /*0efc*/ 	.word	0x00000000
        /*0f00*/ 	.short	0x0101
        /*0f02*/ 	.byte	0x3f
	.zero		1


	//   ....[47]....
        /*0f04*/ 	.word	0x0000f700
        /*0f08*/ 	.word	0x000000c4
        /*0f0c*/ 	.word	0x00000000
        /*0f10*/ 	.short	0x0101
        /*0f12*/ 	.byte	0x3f
	.zero		1


	//   ....[48]....
        /*0f14*/ 	.word	0x00011f40
        /*0f18*/ 	.word	0x00000004
        /*0f1c*/ 	.word	0x00000000
        /*0f20*/ 	.short	0x0101
        /*0f22*/ 	.byte	0x3f
	.zero		1


	//   ....[49]....
        /*0f24*/ 	.word	0x00012bc0
        /*0f28*/ 	.word	0x00000004
        /*0f2c*/ 	.word	0x00000000
        /*0f30*/ 	.short	0x0101
        /*0f32*/ 	.byte	0x3f
	.zero		1


	//   ....[50]....
        /*0f34*/ 	.word	0x000164c0
        /*0f38*/ 	.word	0x00000012
        /*0f3c*/ 	.word	0x00038820
        /*0f40*/ 	.short	0x010a
        /*0f42*/ 	.byte	0x3f
	.zero		1


	//   ....[51]....
        /*0f44*/ 	.word	0x00016590
        /*0f48*/ 	.word	0x00000004
        /*0f4c*/ 	.word	0x000388a0
        /*0f50*/ 	.short	0x010a
        /*0f52*/ 	.byte	0x3f
	.zero		1


	//   ....[52]....
        /*0f54*/ 	.word	0x000167d0
        /*0f58*/ 	.word	0x00000004
        /*0f5c*/ 	.word	0x000388c0
        /*0f60*/ 	.short	0x010a
        /*0f62*/ 	.byte	0x3f
	.zero		1


	//   ....[53]....
        /*0f64*/ 	.word	0x00017230
        /*0f68*/ 	.word	0x00000004
        /*0f6c*/ 	.word	0x000388a0
        /*0f70*/ 	.short	0x010a
        /*0f72*/ 	.byte	0x3f
	.zero		1


	//   ....[54]....
        /*0f74*/ 	.word	0x00017460
        /*0f78*/ 	.word	0x00000004
        /*0f7c*/ 	.word	0x000388c0
        /*0f80*/ 	.short	0x010a
        /*0f82*/ 	.byte	0x3f
	.zero		1


	//   ....[55]....
        /*0f84*/ 	.word	0x00018980
        /*0f88*/ 	.word	0x00000000
        /*0f8c*/ 	.word	0x00038840
        /*0f90*/ 	.short	0x010a
        /*0f92*/ 	.byte	0x3f
	.zero		1


	//   ....[56]....
        /*0f94*/ 	.word	0x000194d0
        /*0f98*/ 	.word	0x00000012
        /*0f9c*/ 	.word	0x00038800
        /*0fa0*/ 	.short	0x0107
        /*0fa2*/ 	.byte	0x3f
	.zero		1


	//   ....[57]....
        /*0fa4*/ 	.word	0x00019570
        /*0fa8*/ 	.word	0x00000012
        /*0fac*/ 	.word	0x00038800
        /*0fb0*/ 	.short	0x0101
        /*0fb2*/ 	.byte	0x3f
	.zero		1


	//   ....[58]....
        /*0fb4*/ 	.word	0x0001a4f0
        /*0fb8*/ 	.word	0x00000012
        /*0fbc*/ 	.word	0x00038810
        /*0fc0*/ 	.short	0x0107
        /*0fc2*/ 	.byte	0x3f
	.zero		1


	//   ....[59]....
        /*0fc4*/ 	.word	0x0001a5f0
        /*0fc8*/ 	.word	0x00000012
        /*0fcc*/ 	.word	0x00038810
        /*0fd0*/ 	.short	0x0101
        /*0fd2*/ 	.byte	0x3f
	.zero		1


	//   ....[60]....
        /*0fd4*/ 	.word	0x0001a610
        /*0fd8*/ 	.word	0x00000012
        /*0fdc*/ 	.word	0x00038820
        /*0fe0*/ 	.short	0x010a
        /*0fe2*/ 	.byte	0x3f
	.zero		1


	//   ....[61]....
        /*0fe4*/ 	.word	0x0001a6f0
        /*0fe8*/ 	.word	0x00000000
        /*0fec*/ 	.word	0x00038860
        /*0ff0*/ 	.short	0x010a
        /*0ff2*/ 	.byte	0x3f
	.zero		1


	//   ....[62]....
        /*0ff4*/ 	.word	0x0001b360
        /*0ff8*/ 	.word	0x00000002
        /*0ffc*/ 	.word	0x00038840
        /*1000*/ 	.short	0x010a
        /*1002*/ 	.byte	0x3f
	.zero		1


	//   ....[63]....
        /*1004*/ 	.word	0x0001b5b0
        /*1008*/ 	.word	0x00000002
        /*100c*/ 	.word	0x00038860
        /*1010*/ 	.short	0x010a
        /*1012*/ 	.byte	0x3f
	.zero		1


	//   ....[64]....
        /*1014*/ 	.word	0x0001c160
        /*1018*/ 	.word	0x00000003
        /*101c*/ 	.word	0x00038840
        /*1020*/ 	.short	0x010a
        /*1022*/ 	.byte	0x3f
	.zero		1


	//   ....[65]....
        /*1024*/ 	.word	0x0001c3b0
        /*1028*/ 	.word	0x00000003
        /*102c*/ 	.word	0x00038860
        /*1030*/ 	.short	0x010a
        /*1032*/ 	.byte	0x3f
	.zero		1


	//   ....[66]....
        /*1034*/ 	.word	0x0001cef0
        /*1038*/ 	.word	0x00000003
        /*103c*/ 	.word	0x00038840
        /*1040*/ 	.short	0x010a
        /*1042*/ 	.byte	0x3f
	.zero		1


	//   ....[67]....
        /*1044*/ 	.word	0x0001d140
        /*1048*/ 	.word	0x00000003
        /*104c*/ 	.word	0x00038860
        /*1050*/ 	.short	0x010a
        /*1052*/ 	.byte	0x3f
	.zero		1


	//   ....[68]....
        /*1054*/ 	.word	0x0001ea70
        /*1058*/ 	.word	0x00000000
        /*105c*/ 	.word	0x00038820
        /*1060*/ 	.short	0x010a
        /*1062*/ 	.byte	0x3f
	.zero		1


	//   ....[69]....
        /*1064*/ 	.word	0x0001ec50
        /*1068*/ 	.word	0x00000006
        /*106c*/ 	.word	0x00000000
        /*1070*/ 	.short	0x010a
        /*1072*/ 	.byte	0x3f
	.zero		1


	//   ....[70]....
        /*1074*/ 	.word	0x0001ec80
        /*1078*/ 	.word	0x00000007
        /*107c*/ 	.word	0x00000000
        /*1080*/ 	.short	0x010a
        /*1082*/ 	.byte	0x3f
	.zero		1


	//   ....[71]....
        /*1084*/ 	.word	0x0001ece0
        /*1088*/ 	.word	0x00000004
        /*108c*/ 	.word	0x00000000
        /*1090*/ 	.short	0x010a
        /*1092*/ 	.byte	0x3f
	.zero		1


	//   ....[72]....
        /*1094*/ 	.word	0x0001ed10
        /*1098*/ 	.word	0x00000003
        /*109c*/ 	.word	0x00000000
        /*10a0*/ 	.short	0x010a
        /*10a2*/ 	.byte	0x3f
	.zero		1


	//   ....[73]....
        /*10a4*/ 	.word	0x0001ed70
        /*10a8*/ 	.word	0x00000049
        /*10ac*/ 	.word	0x00038890
        /*10b0*/ 	.short	0x010a
        /*10b2*/ 	.byte	0x3f
	.zero		1


	//   ....[74]....
        /*10b4*/ 	.word	0x0001edc0
        /*10b8*/ 	.word	0x00000049
        /*10bc*/ 	.word	0x00038890
        /*10c0*/ 	.short	0x010a
        /*10c2*/ 	.byte	0x3f
	.zero		1


	//   ....[75]....
        /*10c4*/ 	.word	0x0001ee10
        /*10c8*/ 	.word	0x00000049
        /*10cc*/ 	.word	0x00038890
        /*10d0*/ 	.short	0x010a
        /*10d2*/ 	.byte	0x3f
	.zero		1


	//   ....[76]....
        /*10d4*/ 	.word	0x0001ee60
        /*10d8*/ 	.word	0x00000049
        /*10dc*/ 	.word	0x000388b0
        /*10e0*/ 	.short	0x010a
        /*10e2*/ 	.byte	0x3f
	.zero		1


	//   ....[77]....
        /*10e4*/ 	.word	0x0001f080
        /*10e8*/ 	.word	0x00000002
        /*10ec*/ 	.word	0x00038800
        /*10f0*/ 	.short	0x010a
        /*10f2*/ 	.byte	0x3f
	.zero		1


	//   ....[78]....
        /*10f4*/ 	.word	0x0001f2b0
        /*10f8*/ 	.word	0x00000002
        /*10fc*/ 	.word	0x00038800
        /*1100*/ 	.short	0x010a
        /*1102*/ 	.byte	0x3f
	.zero		1


	//   ....[79]....
        /*1104*/ 	.word	0x0001f300
        /*1108*/ 	.word	0x00000014
        /*110c*/ 	.word	0x00038830
        /*1110*/ 	.short	0x010a
        /*1112*/ 	.byte	0x3f
	.zero		1


	//   ....[80]....
        /*1114*/ 	.word	0x0001f350
        /*1118*/ 	.word	0x00000002
        /*111c*/ 	.word	0x00038810
        /*1120*/ 	.short	0x010a
        /*1122*/ 	.byte	0x3f
	.zero		1


	//   ....[81]....
        /*1124*/ 	.word	0x0001f3a0
        /*1128*/ 	.word	0x00000014
        /*112c*/ 	.word	0x00038850
        /*1130*/ 	.short	0x010a
        /*1132*/ 	.byte	0x3f
	.zero		1


	//   ....[82]....
        /*1134*/ 	.word	0x0001f3f0
        /*1138*/ 	.word	0x000000c4
        /*113c*/ 	.word	0x00038830
        /*1140*/ 	.short	0x010a
        /*1142*/ 	.byte	0x3f
	.zero		1


	//   ....[83]....
        /*1144*/ 	.word	0x0001f440
        /*1148*/ 	.word	0x000000c4
        /*114c*/ 	.word	0x00038850
        /*1150*/ 	.short	0x010a
        /*1152*/ 	.byte	0x3f
	.zero		1


	//   ....[84]....
        /*1154*/ 	.word	0x0001f5e0
        /*1158*/ 	.word	0x00000012
        /*115c*/ 	.word	0x00038820
        /*1160*/ 	.short	0x010a
        /*1162*/ 	.byte	0x3f
	.zero		1


	//   ....[85]....
        /*1164*/ 	.word	0x0001f630
        /*1168*/ 	.word	0x00000004
        /*116c*/ 	.word	0x000388a0
        /*1170*/ 	.short	0x010a
        /*1172*/ 	.byte	0x3f
	.zero		1


	//   ....[86]....
        /*1174*/ 	.word	0x0001f680
        /*1178*/ 	.word	0x00000004
        /*117c*/ 	.word	0x000388c0
        /*1180*/ 	.short	0x010a
        /*1182*/ 	.byte	0x3f
	.zero		1


	//   ....[87]....
        /*1184*/ 	.word	0x0001f6d0
        /*1188*/ 	.word	0x00000004
        /*118c*/ 	.word	0x000388a0
        /*1190*/ 	.short	0x010a
        /*1192*/ 	.byte	0x3f
	.zero		1


	//   ....[88]....
        /*1194*/ 	.word	0x0001f720
        /*1198*/ 	.word	0x00000004
        /*119c*/ 	.word	0x000388c0
        /*11a0*/ 	.short	0x010a
        /*11a2*/ 	.byte	0x3f
	.zero		1


	//   ....[89]....
        /*11a4*/ 	.word	0x0001f8c0
        /*11a8*/ 	.word	0x00000000
        /*11ac*/ 	.word	0x00038840
        /*11b0*/ 	.short	0x010a
        /*11b2*/ 	.byte	0x3f
	.zero		1


	//   ....[90]....
        /*11b4*/ 	.word	0x00020a20
        /*11b8*/ 	.word	0x00000012
        /*11bc*/ 	.word	0x00038820
        /*11c0*/ 	.short	0x010a
        /*11c2*/ 	.byte	0x3f
	.zero		1


	//   ....[91]....
        /*11c4*/ 	.word	0x00020a70
        /*11c8*/ 	.word	0x00000000
        /*11cc*/ 	.word	0x00038860
        /*11d0*/ 	.short	0x010a
        /*11d2*/ 	.byte	0x3f
	.zero		1


	//   ....[92]....
        /*11d4*/ 	.word	0x00020ac0
        /*11d8*/ 	.word	0x00000002
        /*11dc*/ 	.word	0x00038840
        /*11e0*/ 	.short	0x010a
        /*11e2*/ 	.byte	0x3f
	.zero		1


	//   ....[93]....
        /*11e4*/ 	.word	0x00020b10
        /*11e8*/ 	.word	0x00000002
        /*11ec*/ 	.word	0x00038860
        /*11f0*/ 	.short	0x010a
        /*11f2*/ 	.byte	0x3f
	.zero		1


	//   ....[94]....
        /*11f4*/ 	.word	0x00020b60
        /*11f8*/ 	.word	0x00000003
        /*11fc*/ 	.word	0x00038840
        /*1200*/ 	.short	0x010a
        /*1202*/ 	.byte	0x3f
	.zero		1


	//   ....[95]....
        /*1204*/ 	.word	0x00020bb0
        /*1208*/ 	.word	0x00000003
        /*120c*/ 	.word	0x00038860
        /*1210*/ 	.short	0x010a
        /*1212*/ 	.byte	0x3f
	.zero		1


	//   ....[96]....
        /*1214*/ 	.word	0x00020c00
        /*1218*/ 	.word	0x00000003
        /*121c*/ 	.word	0x00038840
        /*1220*/ 	.short	0x010a
        /*1222*/ 	.byte	0x3f
	.zero		1


	//   ....[97]....
        /*1224*/ 	.word	0x00020c50
        /*1228*/ 	.word	0x00000003
        /*122c*/ 	.word	0x00038860
        /*1230*/ 	.short	0x010a
        /*1232*/ 	.byte	0x3f
	.zero		1


	//   ....[98]....
        /*1234*/ 	.word	0x00021790
        /*1238*/ 	.word	0x00000000
        /*123c*/ 	.word	0x00038820
        /*1240*/ 	.short	0x010a
        /*1242*/ 	.byte	0x3f
	.zero		1


	//   ....[99]....
        /*1244*/ 	.word	0x00021930
        /*1248*/ 	.word	0x00000006
        /*124c*/ 	.word	0x00000000
        /*1250*/ 	.short	0x010a
        /*1252*/ 	.byte	0x3f
	.zero		1


	//   ....[100]....
        /*1254*/ 	.word	0x00021980
        /*1258*/ 	.word	0x00000007
        /*125c*/ 	.word	0x00000000
        /*1260*/ 	.short	0x010a
        /*1262*/ 	.byte	0x3f
	.zero		1


	//   ....[101]....
        /*1264*/ 	.word	0x000219d0
        /*1268*/ 	.word	0x00000004
        /*126c*/ 	.word	0x00000000
        /*1270*/ 	.short	0x010a
        /*1272*/ 	.byte	0x3f
	.zero		1


	//----- nvinfo : EIATTR_NUM_MBARRIERS
	.align		4
.L_292:
        /*1274*/ 	.byte	0x03, 0x38
        /*1276*/ 	.short	0x0017


	//----- nvinfo : EIATTR_EXIT_INSTR_OFFSETS
	.align		4
        /*1278*/ 	.byte	0x04, 0x1c
        /*127a*/ 	.short	(.L_294 - .L_293)


	//   ....[0]....
.L_293:
        /*127c*/ 	.word	0x0001ed60


	//----- nvinfo : EIATTR_MAX_THREADS
	.align		4
.L_294:
        /*1280*/ 	.byte	0x04, 0x05
        /*1282*/ 	.short	(.L_296 - .L_295)
.L_295:
        /*1284*/ 	.word	0x00000180
        /*1288*/ 	.word	0x00000001
        /*128c*/ 	.word	0x00000001


	//----- nvinfo : EIATTR_CRS_STACK_SIZE
	.align		4
.L_296:
        /*1290*/ 	.byte	0x04, 0x1e
        /*1292*/ 	.short	(.L_298 - .L_297)
.L_297:
        /*1294*/ 	.word	0x00000000


	//----- nvinfo : EIATTR_CBANK_PARAM_SIZE
	.align		4
.L_298:
        /*1298*/ 	.byte	0x03, 0x19
        /*129a*/ 	.short	0x0bf0


	//----- nvinfo : EIATTR_PARAM_CBANK
	.align		4
        /*129c*/ 	.byte	0x04, 0x0a
        /*129e*/ 	.short	(.L_300 - .L_299)
	.align		4
.L_299:
        /*12a0*/ 	.word	index@(.nv.constant0._ZN7cutlass13device_kernelIN5flash11enable_sm90INS1_16FlashAttnFwdSm90INS1_25CollectiveMainloopFwdSm90ILi2EN4cute5tupleIJNS5_1CILi1EEES8_S8_EEENS6_IJNS7_ILi64EEESA_SA_EEELi512ENS_10bfloat16_tEfNS_4arch4Sm90ELb0ELb0ELb0ELb1ELb0ELb1ELb1ELb0ELb0ELb1ELb1ELb0EEENS1_21CollectiveEpilogueFwdINS6_IJSA_NS7_ILi512EEESA_EEES9_SC_SE_Li256ELb1ELb1ELb1ELb0EEENS1_36VarlenDynamicPersistentTileSchedulerILi64ELi64ELi256ELi128ELb1ELb1ELb1ELb0ELb1ELb1EEEEEEEEEvNT_6ParamsE)
        /*12a4*/ 	.short	0x0210
        /*12a6*/ 	.short	0x0bf0


	//----- nvinfo : EIATTR_SW_WAR
	.align		4
.L_300:
        /*12a8*/ 	.byte	0x04, 0x36
        /*12aa*/ 	.short	(.L_302 - .L_301)
.L_301:
        /*12ac*/ 	.word	0x00000008
.L_302:


//--------------------- .nv.info._ZN7cutlass13device_kernelIN5flash11enable_sm90INS1_16FlashAttnFwdSm90INS1_25CollectiveMainloopFwdSm90ILi2EN4cute5tupleIJNS5_1CILi1EEES8_S8_EEENS6_IJNS7_ILi64EEESA_SA_EEELi512ENS_10bfloat16_tEfNS_4arch4Sm90ELb0ELb1ELb0ELb0ELb0ELb0ELb0ELb0ELb0ELb1ELb1ELb0EEENS1_21CollectiveEpilogueFwdINS6_IJSA_NS7_ILi512EEESA_EEES9_SC_SE_Li256ELb0ELb1ELb1ELb0EEENS1_19SingleTileSchedulerILb0ELb1ELb1ELi64EEEEEEEEEvNT_6ParamsE --------------------------
	.section	.nv.info._ZN7cutlass13device_kernelIN5flash11enable_sm90INS1_16FlashAttnFwdSm90INS1_25CollectiveMainloopFwdSm90ILi2EN4cute5tupleIJNS5_1CILi1EEES8_S8_EEENS6_IJNS7_ILi64EEESA_SA_EEELi512ENS_10bfloat16_tEfNS_4arch4Sm90ELb0ELb1ELb0ELb0ELb0ELb0ELb0ELb0ELb0ELb1ELb1ELb0EEENS1_21CollectiveEpilogueFwdINS6_IJSA_NS7_ILi512EEESA_EEES9_SC_SE_Li256ELb0ELb1ELb1ELb0EEENS1_19SingleTileSchedulerILb0ELb1ELb1ELi64EEEEEEEEEvNT_6ParamsE,"",@"SHT_CUDA_INFO"
	.sectionflags	@""
	.align	4


	//----- nvinfo : EIATTR_CUDA_API_VERSION
	.align		4
        /*0000*/ 	.byte	0x04, 0x37
        /*0002*/ 	.short	(.L_304 - .L_303)
.L_303:
        /*0004*/ 	.word	0x00000082


	//----- nvinfo : EIATTR_KPARAM_INFO
	.align		4
.L_304:
        /*0008*/ 	.byte	0x04, 0x17
        /*000a*/ 	.short	(.L_306 - .L_305)
.L_305:
        /*000c*/ 	.word	0x00000000
        /*0010*/ 	.short	0x0000
        /*0012*/ 	.short	0x0070
        /*0014*/ 	.byte	0x00, 0xf0, 0x01, 0x28


	//----- nvinfo : EIATTR_SPARSE_MMA_MASK
	.align		4
.L_306:
        /*0018*/ 	.byte	0x03, 0x50
        /*001a*/ 	.short	0x0000


	//----- nvinfo : EIATTR_MAXREG_COUNT
	.align		4
        /*001c*/ 	.byte	0x03, 0x1b
        /*001e*/ 	.short	0x00a8


	//----- nvinfo : EIATTR_NUM_BARRIERS
	.align		4
        /*0020*/ 	.byte	0x02, 0x4c
        /*0022*/ 	.byte	0x10
	.zero		1


	//----- nvinfo : EIATTR_EXTERNS
	.align		4
        /*0024*/ 	.byte	0x04, 0x0f
        /*0026*/ 	.short	(.L_308 - .L_307)


	//   ....[0]....
	.align		4
.L_307:
        /*0028*/ 	.word	index@(__assertfail)


	//----- nvinfo : EIATTR_ANNOTATIONS
	.align		4
.L_308:
        /*002c*/ 	.byte	0x04, 0x55
        /*002e*/ 	.short	(.L_310 - .L_309)


	//   ....[0]....
.L_309:
        /*0030*/ 	.word	0x00000001
        /*0034*/ 	.byte	0x40, 0x02, 0x01, 0x00, 0x01, 0x00, 0x00, 0x00, 0xc0, 0x06, 0x01, 0x00, 0x01, 0x00, 0x00, 0x00
        /*0044*/ 	.byte	0x10, 0x07, 0x01, 0x00, 0x01, 0x00, 0x00, 0x00, 0xf0, 0x08, 0x01, 0x00, 0x01, 0x00, 0x00, 0x00
        /*0054*/ 	.byte	0xe0, 0x09, 0x01, 0x00, 0x01, 0x00, 0x00, 0x00, 0xd0, 0x13, 0x01, 0x00, 0x01, 0x00, 0x00, 0x00
        /*0064*/ 	.byte	0xc0, 0x1a, 0x01, 0x00, 0x01, 0x00, 0x00, 0x00, 0xf0, 0x1c, 0x01, 0x00, 0x01, 0x00, 0x00, 0x00
        /*0074*/ 	.byte	0x70, 0x28, 0x01, 0x00, 0x01, 0x00, 0x00, 0x00, 0x40, 0x34, 0x01, 0x00


	//----- nvinfo : EIATTR_MERCURY_ISA_VERSION
	.align		4
.L_310:
        /*0080*/ 	.byte	0x03, 0x5f
        /*0082*/ 	.short	0x0101


	//----- nvinfo : EIATTR_INT_WARP_WIDE_INSTR_OFFSETS
	.align		4
        /*0084*/ 	.byte	0x04, 0x31
        /*0086*/ 	.short	(.L_312 - .L_311)


	//   ....[0]....
.L_311:
        /*0088*/ 	.word	0x00000130


	//   ....[1]....
        /*008c*/ 	.word	0x00000170


	//   ....[2]....
        /*0090*/ 	.word	0x000001e0


	//----- nvinfo : EIATTR_COOP_GROUP_MASK_REGIDS
	.align		4
.L_312:
        /*0094*/ 	.byte	0x04, 0x29
        /*0096*/ 	.short	(.L_314 - .L_313)


	//   ....[0]....
.L_313:
        /*0098*/ 	.word	0xffffffff


	//   ....[1]....
        /*009c*/ 	.word	0xffffffff


	//   ....[2]....
        /*00a0*/ 	.word	0xffffffff


	//   ....[3]....
        /*00a4*/ 	.word	0xffffffff


	//   ....[4]....
        /*00a8*/ 	.word	0xffffffff


	//   ....[5]....
        /*00ac*/ 	.word	0xffffffff


	//   ....[6]....
        /*00b0*/ 	.word	0xffffffff


	//   ....[7]....
        /*00b4*/ 	.word	0xffffffff


	//   ....[8]....
        /*00b8*/ 	.word	0xffffffff


	//   ....[9]....
        /*00bc*/ 	.word	0xffffffff


	//   ....[10]....
        /*00c0*/ 	.word	0xffffffff


	//   ....[11]....
        /*00c4*/ 	.word	0xffffffff


	//   ....[12]....
        /*00c8*/ 	.word	0xffffffff


	//   ....[13]....
        /*00cc*/ 	.word	0xffffffff


	//   ....[14]....
        /*00d0*/ 	.word	0xffffffff


	//   ....[15]....
        /*00d4*/ 	.word	0xffffffff


	//   ....[16]....
        /*00d8*/ 	.word	0xffffffff


	//   ....[17]....
        /*00dc*/ 	.word	0xffffffff


	//   ....[18]....
        /*00e0*/ 	.word	0xffffffff


	//   ....[19]....
        /*00e4*/ 	.word	0xffffffff


	//   ....[20]....
        /*00e8*/ 	.word	0xffffffff


	//   ....[21]....
        /*00ec*/ 	.word	0xffffffff


	//   ....[22]....
        /*00f0*/ 	.word	0xffffffff


	//   ....[23]....
        /*00f4*/ 	.word	0xffffffff


	//   ....[24]....
        /*00f8*/ 	.word	0xffffffff


	//   ....[25]....
        /*00fc*/ 	.word	0xffffffff


	//   ....[26]....
        /*0100*/ 	.word	0xffffffff


	//   ....[27]....
        /*0104*/ 	.word	0xffffffff


	//   ....[28]....
        /*0108*/ 	.word	0xffffffff


	//   ....[29]....
        /*010c*/ 	.word	0xffffffff


	//   ....[30]....
        /*0110*/ 	.word	0xffffffff


	//   ....[31]....
        /*0114*/ 	.word	0xffffffff


	//   ....[32]....
        /*0118*/ 	.word	0xffffffff


	//   ....[33]....
        /*011c*/ 	.word	0xffffffff


	//   ....[34]....
        /*0120*/ 	.word	0xffffffff


	//   ....[35]....
        /*0124*/ 	.word	0xffffffff


	//   ....[36]....
        /*0128*/ 	.word	0xffffffff


	//   ....[37]....
        /*012c*/ 	.word	0xffffffff


	//   ....[38]....
        /*0130*/ 	.word	0xffffffff


	//   ....[39]....
        /*0134*/ 	.word	0xffffffff


	//   ....[40]....
        /*0138*/ 	.word	0xffffffff


	//   ....[41]....
        /*013c*/ 	.word	0xffffffff


	//   ....[42]....
        /*0140*/ 	.word	0xffffffff


	//   ....[43]....
        /*0144*/ 	.word	0xffffffff


	//   ....[44]....
        /*0148*/ 	.word	0xffffffff


	//   ....[45]....
        /*014c*/ 	.word	0xffffffff


	//   ....[46]....
        /*0150*/ 	.word	0xffffffff


	//   ....[47]....
        /*0154*/ 	.word	0xffffffff


	//   ....[48]....
        /*0158*/ 	.word	0xffffffff


	//   ....[49]....
        /*015c*/ 	.word	0xffffffff


	//   ....[50]....
        /*0160*/ 	.word	0xffffffff


	//   ....[51]....
        /*0164*/ 	.word	0xffffffff


	//   ....[52]....
        /*0168*/ 	.word	0xffffffff


	//   ....[53]....
        /*016c*/ 	.word	0xffffffff


	//   ....[54]....
        /*0170*/ 	.word	0xffffffff


	//   ....[55]....
        /*0174*/ 	.word	0xffffffff


	//   ....[56]....
        /*0178*/ 	.word	0xffffffff


	//   ....[57]....
        /*017c*/ 	.word	0xffffffff


	//   ....[58]....
        /*0180*/ 	.word	0xffffffff


	//   ....[59]....
        /*0184*/ 	.word	0x0500000f


	//   ....[60]....
        /*0188*/ 	.word	0x0500000f


	//   ....[61]....
        /*018c*/ 	.word	0x0500000f


	//   ....[62]....
        /*0190*/ 	.word	0x0500000f


	//   ....[63]....
        /*0194*/ 	.word	0x0500000f


	//   ....[64]....
        /*0198*/ 	.word	0x0500000f


	//   ....[65]....
        /*019c*/ 	.word	0x0500000f


	//   ....[66]....
        /*01a0*/ 	.word	0x0500000f


	//   ....[67]....
        /*01a4*/ 	.word	0x0500000f


	//   ....[68]....
        /*01a8*/ 	.word	0x0500000f


	//----- nvinfo : EIATTR_COOP_GROUP_INSTR_OFFSETS
	.align		4
.L_314:
        /*01ac*/ 	.byte	0x04, 0x28
        /*01ae*/ 	.short	(.L_316 - .L_315)


	//   ....[0]....
.L_315:
        /*01b0*/ 	.word	0x00000060


	//   ....[1]....
        /*01b4*/ 	.word	0x00000140


	//   ....[2]....
        /*01b8*/ 	.word	0x00000190


	//   ....[3]....
        /*01bc*/ 	.word	0x00000380


	//   ....[4]....
        /*01c0*/ 	.word	0x000004e0


	//   ....[5]....
        /*01c4*/ 	.word	0x00000600


	//   ....[6]....
        /*01c8*/ 	.word	0x00000760


	//   ....[7]....
        /*01cc*/ 	.word	0x00001720


	//   ....[8]....
        /*01d0*/ 	.word	0x00003c10


	//   ....[9]....
        /*01d4*/ 	.word	0x00004320


	//   ....[10]....
        /*01d8*/ 	.word	0x000046c0


	//   ....[11]....
        /*01dc*/ 	.word	0x000051f0


	//   ....[12]....
        /*01e0*/ 	.word	0x000052f0


	//   ....[13]....
        /*01e4*/ 	.word	0x000054f0


	//   ....[14]....
        /*01e8*/ 	.word	0x00005590


	//   ....[15]....
        /*01ec*/ 	.word	0x000060d0


	//   ....[16]....
        /*01f0*/ 	.word	0x000065d0


	//   ....[17]....
        /*01f4*/ 	.word	0x000068a0


	//   ....[18]....
        /*01f8*/ 	.word	0x00006fa0


	//   ....[19]....
        /*01fc*/ 	.word	0x000070a0


	//   ....[20]....
        /*0200*/ 	.word	0x00007450


	//   ....[21]....
        /*0204*/ 	.word	0x000074d0


	//   ....[22]....
        /*0208*/ 	.word	0x00008680


	//   ....[23]....
        /*020c*/ 	.word	0x00008d80


	//   ....[24]....
        /*0210*/ 	.word	0x00008db0


	//   ....[25]....
        /*0214*/ 	.word	0x00009090


	//   ....[26]....
        /*0218*/ 	.word	0x00009260


	//   ....[27]....
        /*021c*/ 	.word	0x0000a200


	//   ....[28]....
        /*0220*/ 	.word	0x0000a570


	//   ....[29]....
        /*0224*/ 	.word	0x0000a820


	//   ....[30]....
        /*0228*/ 	.word	0x0000af00


	//   ....[31]....
        /*022c*/ 	.word	0x0000b000


	//   ....[32]....
        /*0230*/ 	.word	0x0000b3b0


	//   ....[33]....
        /*0234*/ 	.word	0x0000b510


	//   ....[34]....
        /*0238*/ 	.word	0x0000c5e0


	//   ....[35]....
        /*023c*/ 	.word	0x0000c620


	//   ....[36]....
        /*0240*/ 	.word	0x0000c680


	//   ....[37]....
        /*0244*/ 	.word	0x0000c6b0


	//   ....[38]....
        /*0248*/ 	.word	0x0000c6d0


	//   ....[39]....
        /*024c*/ 	.word	0x0000d1a0


	//   ....[40]....
        /*0250*/ 	.word	0x0000d670


	//   ....[41]....
        /*0254*/ 	.word	0x0000d6a0


	//   ....[42]....
        /*0258*/ 	.word	0x0000d6b0


	//   ....[43]....
        /*025c*/ 	.word	0x0000d6d0


	//   ....[44]....
        /*0260*/ 	.word	0x0000db60


	//   ....[45]....
        /*0264*/ 	.word	0x0000db90


	//   ....[46]....
        /*0268*/ 	.word	0x0000e7f0


	//   ....[47]....
        /*026c*/ 	.word	0x0000e810


	//   ....[48]....
        /*0270*/ 	.word	0x0000f860


	//   ....[49]....
        /*0274*/ 	.word	0x00010700


	//   ....[50]....
        /*0278*/ 	.word	0x00010fa0


	//   ....[51]....
        /*027c*/ 	.word	0x00010fd0


	//   ....[52]....
        /*0280*/ 	.word	0x00011050


	//   ....[53]....
        /*0284*/ 	.word	0x00011080


	//   ....[54]....
        /*0288*/ 	.word	0x000110e0


	//   ....[55]....
        /*028c*/ 	.word	0x00011110


	//   ....[56]....
        /*0290*/ 	.word	0x00011130


	//   ....[57]....
        /*0294*/ 	.word	0x00011170


	//   ....[58]....
        /*0298*/ 	.word	0x00014060


	//   ....[59]....
        /*029c*/ 	.word	0x00014700


	//   ....[60]....
        /*02a0*/ 	.word	0x00014870


	//   ....[61]....
        /*02a4*/ 	.word	0x000148c0


	//   ....[62]....
        /*02a8*/ 	.word	0x000149f0


	//   ....[63]....
        /*02ac*/ 	.word	0x00014a60


	//   ....[64]....
        /*02b0*/ 	.word	0x00014ae0


	//   ....[65]....
        /*02b4*/ 	.word	0x00014b90


	//   ....[66]....
        /*02b8*/ 	.word	0x00014c10


	//   ....[67]....
        /*02bc*/ 	.word	0x00014ca0


	//   ....[68]....
        /*02c0*/ 	.word	0x000150b0


	//----- nvinfo : EIATTR_REG_RECONFIG
	.align		4
.L_316:
        /*02c4*/ 	.byte	0x01, 0x54
	.zero		2


	//----- nvinfo : EIATTR_SYSCALL_OFFSETS
	.align		4
        /*02c8*/ 	.byte	0x04, 0x46
        /*02ca*/ 	.short	(.L_318 - .L_317)


	//   ....[0]....
.L_317:
        /*02cc*/ 	.word	0x00003df0


	//   ....[1]....
        /*02d0*/ 	.word	0x000103c0


	//   ....[2]....
        /*02d4*/ 	.word	0x00010500


	//   ....[3]....
        /*02d8*/ 	.word	0x000105f0


	//   ....[4]....
        /*02dc*/ 	.word	0x00010c40


	//----- nvinfo : EIATTR_MBARRIER_INSTR_OFFSETS
	.align		4
.L_318:
        /*02e0*/ 	.byte	0x04, 0x39
        /*02e2*/ 	.short	(.L_320 - .L_319)


	//   ....[0]....
.L_319:
        /*02e4*/ 	.word	0x00000270
        /*02e8*/ 	.word	0x000000ff
        /*02ec*/ 	.word	0x00028c00
        /*02f0*/ 	.short	0x0100
        /*02f2*/ 	.byte	0x08
	.zero		1


	//   ....[1]....
        /*02f4*/ 	.word	0x00000280
        /*02f8*/ 	.word	0x000000ff
        /*02fc*/ 	.word	0x00028c20
        /*0300*/ 	.short	0x0100
        /*0302*/ 	.byte	0x08
	.zero		1


	//   ....[2]....
        /*0304*/ 	.word	0x00000330
        /*0308*/ 	.word	0x000000ff
        /*030c*/ 	.word	0x00028c30
        /*0310*/ 	.short	0x0100
        /*0312*/ 	.byte	0x06
	.zero		1


	//   ....[3]....
        /*0314*/ 	.word	0x00000340
        /*0318*/ 	.word	0x000000ff
        /*031c*/ 	.word	0x00028c40
        /*0320*/ 	.short	0x0100
        /*0322*/ 	.byte	0x06
	.zero		1


	//   ....[4]....
        /*0324*/ 	.word	0x00000350
        /*0328*/ 	.word	0x000000ff
        /*032c*/ 	.word	0x00028c38
        /*0330*/ 	.short	0x0100
        /*0332*/ 	.byte	0x06
	.zero		1


	//   ....[5]....
        /*0334*/ 	.word	0x00000360
        /*0338*/ 	.word	0x000000ff
        /*033c*/ 	.word	0x00028c48
        /*0340*/ 	.short	0x0100
        /*0342*/ 	.byte	0x06
	.zero		1


	//   ....[6]....
        /*0344*/ 	.word	0x00000490
        /*0348*/ 	.word	0x000000ff
        /*034c*/ 	.word	0x00028c50
        /*0350*/ 	.short	0x0100
        /*0352*/ 	.byte	0x08
	.zero		1


	//   ....[7]....
        /*0354*/ 	.word	0x000004a0
        /*0358*/ 	.word	0x000000ff
        /*035c*/ 	.word	0x00028c60
        /*0360*/ 	.short	0x0100
        /*0362*/ 	.byte	0x08
	.zero		1


	//   ....[8]....
        /*0364*/ 	.word	0x000004b0
        /*0368*/ 	.word	0x000000ff
        /*036c*/ 	.word	0x00028c58
        /*0370*/ 	.short	0x0100
        /*0372*/ 	.byte	0x08
	.zero		1


	//   ....[9]....
        /*0374*/ 	.word	0x000004c0
        /*0378*/ 	.word	0x000000ff
        /*037c*/ 	.word	0x00028c68
        /*0380*/ 	.short	0x0100
        /*0382*/ 	.byte	0x08
	.zero		1


	//   ....[10]....
        /*0384*/ 	.word	0x000005b0
        /*0388*/ 	.word	0x000000ff
        /*038c*/ 	.word	0x00028c70
        /*0390*/ 	.short	0x0100
        /*0392*/ 	.byte	0x06
	.zero		1


	//   ....[11]....
        /*0394*/ 	.word	0x000005c0
        /*0398*/ 	.word	0x000000ff
        /*039c*/ 	.word	0x00028c80
        /*03a0*/ 	.short	0x0100
        /*03a2*/ 	.byte	0x06
	.zero		1


	//   ....[12]....
        /*03a4*/ 	.word	0x000005d0
        /*03a8*/ 	.word	0x000000ff
        /*03ac*/ 	.word	0x00028c78
        /*03b0*/ 	.short	0x0100
        /*03b2*/ 	.byte	0x06
	.zero		1


	//   ....[13]....
        /*03b4*/ 	.word	0x000005e0
        /*03b8*/ 	.word	0x000000ff
        /*03bc*/ 	.word	0x00028c88
        /*03c0*/ 	.short	0x0100
        /*03c2*/ 	.byte	0x06
	.zero		1


	//   ....[14]....
        /*03c4*/ 	.word	0x00000710
        /*03c8*/ 	.word	0x000000ff
        /*03cc*/ 	.word	0x00028c90
        /*03d0*/ 	.short	0x0100
        /*03d2*/ 	.byte	0x08
	.zero		1


	//   ....[15]....
        /*03d4*/ 	.word	0x00000720
        /*03d8*/ 	.word	0x000000ff
        /*03dc*/ 	.word	0x00028ca0
        /*03e0*/ 	.short	0x0100
        /*03e2*/ 	.byte	0x08
	.zero		1


	//   ....[16]....
        /*03e4*/ 	.word	0x00000730
        /*03e8*/ 	.word	0x000000ff
        /*03ec*/ 	.word	0x00028c98
        /*03f0*/ 	.short	0x0100
        /*03f2*/ 	.byte	0x08
	.zero		1


	//   ....[17]....
        /*03f4*/ 	.word	0x00000740
        /*03f8*/ 	.word	0x000000ff
        /*03fc*/ 	.word	0x00028ca8
        /*0400*/ 	.short	0x0100
        /*0402*/ 	.byte	0x08
	.zero		1


	//   ....[18]....
        /*0404*/ 	.word	0x00000870
        /*0408*/ 	.word	0x000000ff
        /*040c*/ 	.word	0x00028cb0
        /*0410*/ 	.short	0x0100
        /*0412*/ 	.byte	0x08
	.zero		1


	//   ....[19]....
        /*0414*/ 	.word	0x00000880
        /*0418*/ 	.word	0x000000ff
        /*041c*/ 	.word	0x00028cc0
        /*0420*/ 	.short	0x0100
        /*0422*/ 	.byte	0x08
	.zero		1


	//   ....[20]....
        /*0424*/ 	.word	0x00000890
        /*0428*/ 	.word	0x000000ff
        /*042c*/ 	.word	0x00028cb8
        /*0430*/ 	.short	0x0100
        /*0432*/ 	.byte	0x08
	.zero		1


	//   ....[21]....
        /*0434*/ 	.word	0x000008a0
        /*0438*/ 	.word	0x000000ff
        /*043c*/ 	.word	0x00028cc8
        /*0440*/ 	.short	0x0100
        /*0442*/ 	.byte	0x08
	.zero		1


	//   ....[22]....
        /*0444*/ 	.word	0x000018e0
        /*0448*/ 	.word	0x000000ff
        /*044c*/ 	.word	0x00028c50
        /*0450*/ 	.short	0x010a
        /*0452*/ 	.byte	0x05
	.zero		1


	//   ....[23]....
        /*0454*/ 	.word	0x00001bd0
        /*0458*/ 	.word	0x00000002
        /*045c*/ 	.word	0x00000000
        /*0460*/ 	.short	0x0101
        /*0462*/ 	.byte	0x3f
	.zero		1


	//   ....[24]....
        /*0464*/ 	.word	0x00002520
        /*0468*/ 	.word	0x000000ff
        /*046c*/ 	.word	0x00028c50
        /*0470*/ 	.short	0x010a
        /*0472*/ 	.byte	0x07
	.zero		1


	//   ....[25]....
        /*0474*/ 	.word	0x00002560
        /*0478*/ 	.word	0x000000ff
        /*047c*/ 	.word	0x00028c50
        /*0480*/ 	.short	0x010a
        /*0482*/ 	.byte	0x07
	.zero		1


	//   ....[26]....
        /*0484*/ 	.word	0x00002730
        /*0488*/ 	.word	0x00000002
        /*048c*/ 	.word	0x00000000
        /*0490*/ 	.short	0x0101
        /*0492*/ 	.byte	0x3f
	.zero		1


	//   ....[27]....
        /*0494*/ 	.word	0x00003e20
        /*0498*/ 	.word	0x000000ff
        /*049c*/ 	.word	0x00028c00
        /*04a0*/ 	.short	0x010a
        /*04a2*/ 	.byte	0x25
	.zero		1


	//   ....[28]....
        /*04a4*/ 	.word	0x00003fb0
        /*04a8*/ 	.word	0x000000ff
        /*04ac*/ 	.word	0x00028c30
        /*04b0*/ 	.short	0x010a
        /*04b2*/ 	.byte	0x25
	.zero		1


	//   ....[29]....
        /*04b4*/ 	.word	0x00004020
        /*04b8*/ 	.word	0x000000ff
        /*04bc*/ 	.word	0x00028c30
        /*04c0*/ 	.short	0x010a
        /*04c2*/ 	.byte	0x25
	.zero		1


	//   ....[30]....
        /*04c4*/ 	.word	0x000044a0
        /*04c8*/ 	.word	0x00000005
        /*04cc*/ 	.word	0x00000000
        /*04d0*/ 	.short	0x0101
        /*04d2*/ 	.byte	0x3f
	.zero		1


	//   ....[31]....
        /*04d4*/ 	.word	0x00005dd0
        /*04d8*/ 	.word	0x000000ff
        /*04dc*/ 	.word	0x00028c50
        /*04e0*/ 	.short	0x010a
        /*04e2*/ 	.byte	0x25
	.zero		1


	//   ....[32]....
        /*04e4*/ 	.word	0x00005e10
        /*04e8*/ 	.word	0x000000ff
        /*04ec*/ 	.word	0x00028c50
        /*04f0*/ 	.short	0x010a
        /*04f2*/ 	.byte	0x25
	.zero		1


	//   ....[33]....
        /*04f4*/ 	.word	0x000060f0
        /*04f8*/ 	.word	0x0000000d
        /*04fc*/ 	.word	0x00000000
        /*0500*/ 	.short	0x0101
        /*0502*/ 	.byte	0x3f
	.zero		1


	//   ....[34]....
        /*0504*/ 	.word	0x000063d0
        /*0508*/ 	.word	0x000000ff
        /*050c*/ 	.word	0x00028c30
        /*0510*/ 	.short	0x010a
        /*0512*/ 	.byte	0x1f
	.zero		1


	//   ....[35]....
        /*0514*/ 	.word	0x00006410
        /*0518*/ 	.word	0x000000ff
        /*051c*/ 	.word	0x00028c30
        /*0520*/ 	.short	0x010a
        /*0522*/ 	.byte	0x1f
	.zero		1


	//   ....[36]....
        /*0524*/ 	.word	0x000066e0
        /*0528*/ 	.word	0x0000000f
        /*052c*/ 	.word	0x00000000
        /*0530*/ 	.short	0x0101
        /*0532*/ 	.byte	0x3f
	.zero		1


	//   ....[37]....
        /*0534*/ 	.word	0x000083c0
        /*0538*/ 	.word	0x000000ff
        /*053c*/ 	.word	0x00028c50
        /*0540*/ 	.short	0x010a
        /*0542*/ 	.byte	0x1f
	.zero		1


	//   ....[38]....
        /*0544*/ 	.word	0x00008400
        /*0548*/ 	.word	0x000000ff
        /*054c*/ 	.word	0x00028c50
        /*0550*/ 	.short	0x010a
        /*0552*/ 	.byte	0x1f
	.zero		1


	//   ....[39]....
        /*0554*/ 	.word	0x000086a0
        /*0558*/ 	.word	0x0000000e
        /*055c*/ 	.word	0x00000000
        /*0560*/ 	.short	0x0101
        /*0562*/ 	.byte	0x3f
	.zero		1


	//   ....[40]....
        /*0564*/ 	.word	0x00008ab0
        /*0568*/ 	.word	0x000000ff
        /*056c*/ 	.word	0x00028c30
        /*0570*/ 	.short	0x010a
        /*0572*/ 	.byte	0x1c
	.zero		1


	//   ....[41]....
        /*0574*/ 	.word	0x00008af0
        /*0578*/ 	.word	0x000000ff
        /*057c*/ 	.word	0x00028c30
        /*0580*/ 	.short	0x010a
        /*0582*/ 	.byte	0x1c
	.zero		1


	//   ....[42]....
        /*0584*/ 	.word	0x000095c0
        /*0588*/ 	.word	0x0000009a
        /*058c*/ 	.word	0x00000000
        /*0590*/ 	.short	0x0101
        /*0592*/ 	.byte	0x3f
	.zero		1


	//   ....[43]....
        /*0594*/ 	.word	0x00009f70
        /*0598*/ 	.word	0x000000ff
        /*059c*/ 	.word	0x00028c50
        /*05a0*/ 	.short	0x010a
        /*05a2*/ 	.byte	0x1c
	.zero		1


	//   ....[44]....
        /*05a4*/ 	.word	0x00009fb0
        /*05a8*/ 	.word	0x000000ff
        /*05ac*/ 	.word	0x00028c50
        /*05b0*/ 	.short	0x010a
        /*05b2*/ 	.byte	0x1c
	.zero		1


	//   ....[45]....
        /*05b4*/ 	.word	0x0000a220
        /*05b8*/ 	.word	0x0000000d
        /*05bc*/ 	.word	0x00000000
        /*05c0*/ 	.short	0x0101
        /*05c2*/ 	.byte	0x3f
	.zero		1


	//   ....[46]....
        /*05c4*/ 	.word	0x0000a3a0
        /*05c8*/ 	.word	0x000000ff
        /*05cc*/ 	.word	0x00028c30
        /*05d0*/ 	.short	0x010a
        /*05d2*/ 	.byte	0x1e
	.zero		1


	//   ....[47]....
        /*05d4*/ 	.word	0x0000a3e0
        /*05d8*/ 	.word	0x000000ff
        /*05dc*/ 	.word	0x00028c30
        /*05e0*/ 	.short	0x010a
        /*05e2*/ 	.byte	0x1e
	.zero		1


	//   ....[48]....
        /*05e4*/ 	.word	0x0000a670
        /*05e8*/ 	.word	0x00000005
        /*05ec*/ 	.word	0x00000000
        /*05f0*/ 	.short	0x0101
        /*05f2*/ 	.byte	0x3f
	.zero		1


	//   ....[49]....
        /*05f4*/ 	.word	0x0000c320
        /*05f8*/ 	.word	0x000000ff
        /*05fc*/ 	.word	0x00028c50
        /*0600*/ 	.short	0x010a
        /*0602*/ 	.byte	0x1e
	.zero		1


	//   ....[50]....
        /*0604*/ 	.word	0x0000c360
        /*0608*/ 	.word	0x000000ff
        /*060c*/ 	.word	0x00028c50
        /*0610*/ 	.short	0x010a
        /*0612*/ 	.byte	0x1e
	.zero		1


	//   ....[51]....
        /*0614*/ 	.word	0x0000c600
        /*0618*/ 	.word	0x0000000e
        /*061c*/ 	.word	0x00000000
        /*0620*/ 	.short	0x0101
        /*0622*/ 	.byte	0x3f
	.zero		1


	//   ....[52]....
        /*0624*/ 	.word	0x0000d170
        /*0628*/ 	.word	0x000000ff
        /*062c*/ 	.word	0x00000000
        /*0630*/ 	.short	0x0101
        /*0632*/ 	.byte	0x04
	.zero		1


	//   ....[53]....
        /*0634*/ 	.word	0x00010930
        /*0638*/ 	.word	0x000000ff
        /*063c*/ 	.word	0x00028c40
        /*0640*/ 	.short	0x010a
        /*0642*/ 	.byte	0x26
	.zero		1


	//   ....[54]....
        /*0644*/ 	.word	0x00011240
        /*0648*/ 	.word	0x000000ff
        /*064c*/ 	.word	0x00028c00
        /*0650*/ 	.short	0x0107
        /*0652*/ 	.byte	0x26
	.zero		1


	//   ....[55]....
        /*0654*/ 	.word	0x00011280
        /*0658*/ 	.word	0x000000ff
        /*065c*/ 	.word	0x00028c00
        /*0660*/ 	.short	0x0101
        /*0662*/ 	.byte	0x26
	.zero		1


	//   ....[56]....
        /*0664*/ 	.word	0x00011290
        /*0668*/ 	.word	0x000000ff
        /*066c*/ 	.word	0x00028c20
        /*0670*/ 	.short	0x010a
        /*0672*/ 	.byte	0x26
	.zero		1


	//   ....[57]....
        /*0674*/ 	.word	0x000112f0
        /*0678*/ 	.word	0x000000ff
        /*067c*/ 	.word	0x00028c60
        /*0680*/ 	.short	0x010a
        /*0682*/ 	.byte	0x26
	.zero		1


	//   ....[58]....
        /*0684*/ 	.word	0x00011eb0
        /*0688*/ 	.word	0x000000ff
        /*068c*/ 	.word	0x00028c48
        /*0690*/ 	.short	0x010a
        /*0692*/ 	.byte	0x26
	.zero		1


	//   ....[59]....
        /*0694*/ 	.word	0x00012080
        /*0698*/ 	.word	0x000000ff
        /*069c*/ 	.word	0x00028c68
        /*06a0*/ 	.short	0x010a
        /*06a2*/ 	.byte	0x26
	.zero		1


	//   ....[60]....
        /*06a4*/ 	.word	0x00012a30
        /*06a8*/ 	.word	0x000000ff
        /*06ac*/ 	.word	0x00028c40
        /*06b0*/ 	.short	0x010a
        /*06b2*/ 	.byte	0x26
	.zero		1


	//   ....[61]....
        /*06b4*/ 	.word	0x00012c10
        /*06b8*/ 	.word	0x000000ff
        /*06bc*/ 	.word	0x00028c60
        /*06c0*/ 	.short	0x010a
        /*06c2*/ 	.byte	0x26
	.zero		1


	//   ....[62]....
        /*06c4*/ 	.word	0x000135f0
        /*06c8*/ 	.word	0x000000ff
        /*06cc*/ 	.word	0x00028c48
        /*06d0*/ 	.short	0x010a
        /*06d2*/ 	.byte	0x26
	.zero		1


	//   ....[63]....
        /*06d4*/ 	.word	0x000137d0
        /*06d8*/ 	.word	0x000000ff
        /*06dc*/ 	.word	0x00028c68
        /*06e0*/ 	.short	0x010a
        /*06e2*/ 	.byte	0x26
	.zero		1


	//   ....[64]....
        /*06e4*/ 	.word	0x00013ff0
        /*06e8*/ 	.word	0x00000002
        /*06ec*/ 	.word	0x00028c20
        /*06f0*/ 	.short	0x010a
        /*06f2*/ 	.byte	0x3f
	.zero		1


	//   ....[65]....
        /*06f4*/ 	.word	0x00014170
        /*06f8*/ 	.word	0x00000007
        /*06fc*/ 	.word	0x00000000
        /*0700*/ 	.short	0x010a
        /*0702*/ 	.byte	0x3f
	.zero		1


	//   ....[66]....
        /*0704*/ 	.word	0x000141e0
        /*0708*/ 	.word	0x00000005
        /*070c*/ 	.word	0x00000000
        /*0710*/ 	.short	0x010a
        /*0712*/ 	.byte	0x3f
	.zero		1


	//   ....[67]....
        /*0714*/ 	.word	0x00014240
        /*0718*/ 	.word	0x00000005
        /*071c*/ 	.word	0x00000000
        /*0720*/ 	.short	0x010a
        /*0722*/ 	.byte	0x3f
	.zero		1


	//   ....[68]....
        /*0724*/ 	.word	0x00014270
        /*0728*/ 	.word	0x00000003
        /*072c*/ 	.word	0x00000000
        /*0730*/ 	.short	0x010a
        /*0732*/ 	.byte	0x3f
	.zero		1


	//   ....[69]....
        /*0734*/ 	.word	0x000142e0
        /*0738*/ 	.word	0x00000005
        /*073c*/ 	.word	0x00028c50
        /*0740*/ 	.short	0x010a
        /*0742*/ 	.byte	0x3f
	.zero		1


	//   ....[70]....
        /*0744*/ 	.word	0x00014340
        /*0748*/ 	.word	0x00000005
        /*074c*/ 	.word	0x00028c50
        /*0750*/ 	.short	0x010a
        /*0752*/ 	.byte	0x3f
	.zero		1


	//   ....[71]....
        /*0754*/ 	.word	0x000143a0
        /*0758*/ 	.word	0x00000009
        /*075c*/ 	.word	0x00028c00
        /*0760*/ 	.short	0x010a
        /*0762*/ 	.byte	0x3f
	.zero		1


	//   ....[72]....
        /*0764*/ 	.word	0x00014400
        /*0768*/ 	.word	0x00000005
        /*076c*/ 	.word	0x00028c30
        /*0770*/ 	.short	0x010a
        /*0772*/ 	.byte	0x3f
	.zero		1


	//   ....[73]....
        /*0774*/ 	.word	0x00014450
        /*0778*/ 	.word	0x0000000d
        /*077c*/ 	.word	0x00028c50
        /*0780*/ 	.short	0x010a
        /*0782*/ 	.byte	0x3f
	.zero		1


	//   ....[74]....
        /*0784*/ 	.word	0x000144b0
        /*0788*/ 	.word	0x0000000e
        /*078c*/ 	.word	0x00028c30
        /*0790*/ 	.short	0x010a
        /*0792*/ 	.byte	0x3f
	.zero		1


	//   ....[75]....
        /*0794*/ 	.word	0x00014500
        /*0798*/ 	.word	0x0000000e
        /*079c*/ 	.word	0x00028c50
        /*07a0*/ 	.short	0x010a
        /*07a2*/ 	.byte	0x3f
	.zero		1


	//   ....[76]....
        /*07a4*/ 	.word	0x00014560
        /*07a8*/ 	.word	0x00000006
        /*07ac*/ 	.word	0x00028c30
        /*07b0*/ 	.short	0x010a
        /*07b2*/ 	.byte	0x3f
	.zero		1


	//   ....[77]....
        /*07b4*/ 	.word	0x000145b0
        /*07b8*/ 	.word	0x000000b8
        /*07bc*/ 	.word	0x00028c50
        /*07c0*/ 	.short	0x010a
        /*07c2*/ 	.byte	0x3f
	.zero		1


	//   ....[78]....
        /*07c4*/ 	.word	0x00014610
        /*07c8*/ 	.word	0x00000006
        /*07cc*/ 	.word	0x00028c30
        /*07d0*/ 	.short	0x010a
        /*07d2*/ 	.byte	0x3f
	.zero		1


	//   ....[79]....
        /*07d4*/ 	.word	0x00014660
        /*07d8*/ 	.word	0x0000000e
        /*07dc*/ 	.word	0x00028c50
        /*07e0*/ 	.short	0x010a
        /*07e2*/ 	.byte	0x3f
	.zero		1


	//   ....[80]....
        /*07e4*/ 	.word	0x000147c0
        /*07e8*/ 	.word	0x00000003
        /*07ec*/ 	.word	0x00028c40
        /*07f0*/ 	.short	0x010a
        /*07f2*/ 	.byte	0x3f
	.zero		1


	//   ....[81]....
        /*07f4*/ 	.word	0x00014ce0
        /*07f8*/ 	.word	0x00000003
        /*07fc*/ 	.word	0x00028c20
        /*0800*/ 	.short	0x010a
        /*0802*/ 	.byte	0x3f
	.zero		1


	//   ....[82]....
        /*0804*/ 	.word	0x00014d40
        /*0808*/ 	.word	0x00000003
        /*080c*/ 	.word	0x00028c60
        /*0810*/ 	.short	0x010a
        /*0812*/ 	.byte	0x3f
	.zero		1


	//   ....[83]....
        /*0814*/ 	.word	0x00014da0
        /*0818*/ 	.word	0x00000003
        /*081c*/ 	.word	0x00028c48
        /*0820*/ 	.short	0x010a
        /*0822*/ 	.byte	0x3f
	.zero		1


	//   ....[84]....
        /*0824*/ 	.word	0x00014e00
        /*0828*/ 	.word	0x00000003
        /*082c*/ 	.word	0x00028c68
        /*0830*/ 	.short	0x010a
        /*0832*/ 	.byte	0x3f
	.zero		1


	//   ....[85]....
        /*0834*/ 	.word	0x00014e60
        /*0838*/ 	.word	0x00000003
        /*083c*/ 	.word	0x00028c40
        /*0840*/ 	.short	0x010a
        /*0842*/ 	.byte	0x3f
	.zero		1


	//   ....[86]....
        /*0844*/ 	.word	0x00014ec0
        /*0848*/ 	.word	0x00000003
        /*084c*/ 	.word	0x00028c60
        /*0850*/ 	.short	0x010a
        /*0852*/ 	.byte	0x3f
	.zero		1


	//   ....[87]....
        /*0854*/ 	.word	0x00014f20
        /*0858*/ 	.word	0x00000003
        /*085c*/ 	.word	0x00028c48
        /*0860*/ 	.short	0x010a
        /*0862*/ 	.byte	0x3f
	.zero		1


	//   ....[88]....
        /*0864*/ 	.word	0x00014f80
        /*0868*/ 	.word	0x00000003
        /*086c*/ 	.word	0x00028c68
        /*0870*/ 	.short	0x010a
        /*0872*/ 	.byte	0x3f
	.zero		1


	//   ....[89]....
        /*0874*/ 	.word	0x00014fd0
        /*0878*/ 	.word	0x00000002
        /*087c*/ 	.word	0x00028c20
        /*0880*/ 	.short	0x010a
        /*0882*/ 	.byte	0x3f
	.zero		1


	//   ....[90]....
        /*0884*/ 	.word	0x00015170
        /*0888*/ 	.word	0x00000007
        /*088c*/ 	.word	0x00000000
        /*0890*/ 	.short	0x010a
        /*0892*/ 	.byte	0x3f
	.zero		1


	//   ....[91]....
        /*0894*/ 	.word	0x000151c0
        /*0898*/ 	.word	0x00000005
        /*089c*/ 	.word	0x00000000
        /*08a0*/ 	.short	0x010a
        /*08a2*/ 	.byte	0x3f
	.zero		1


	//   ....[92]....
        /*08a4*/ 	.word	0x00015210
        /*08a8*/ 	.word	0x00000005
        /*08ac*/ 	.word	0x00000000
        /*08b0*/ 	.short	0x010a
        /*08b2*/ 	.byte	0x3f
	.zero		1


	//----- nvinfo : EIATTR_NUM_MBARRIERS
	.align		4
.L_320:
        /*08b4*/ 	.byte	0x03, 0x38
        /*08b6*/ 	.short	0x0016


	//----- nvinfo : EIATTR_EXIT_INSTR_OFFSETS
	.align		4
        /*08b8*/ 	.byte	0x04, 0x1c
        /*08ba*/ 	.short	(.L_322 - .L_321)


	//   ....[0]....
.L_321:
        /*08bc*/ 	.word	0x000142c0


	//----- nvinfo : EIATTR_MAX_THREADS
	.align		4
.L_322:
        /*08c0*/ 	.byte	0x04, 0x05
        /*08c2*/ 	.short	(.L_324 - .L_323)
.L_323:
        /*08c4*/ 	.word	0x00000180
        /*08c8*/ 	.word	0x00000001
        /*08cc*/ 	.word	0x00000001


	//----- nvinfo : EIATTR_CRS_STACK_SIZE
	.align		4
.L_324:
        /*08d0*/ 	.byte	0x04, 0x1e
        /*08d2*/ 	.short	(.L_326 - .L_325)
.L_325:
        /*08d4*/ 	.word	0x00000000


	//----- nvinfo : EIATTR_CBANK_PARAM_SIZE
	.align		4
.L_326:
        /*08d8*/ 	.byte	0x03, 0x19
        /*08da*/ 	.short	0x0a70


	//----- nvinfo : EIATTR_PARAM_CBANK
	.align		4
        /*08dc*/ 	.byte	0x04, 0x0a
        /*08de*/ 	.short	(.L_328 - .L_327)
	.align		4
.L_327:
        /*08e0*/ 	.word	index@(.nv.constant0._ZN7cutlass13device_kernelIN5flash11enable_sm90INS1_16FlashAttnFwdSm90INS1_25CollectiveMainloopFwdSm90ILi2EN4cute5tupleIJNS5_1CILi1EEES8_S8_EEENS6_IJNS7_ILi64EEESA_SA_EEELi512ENS_10bfloat16_tEfNS_4arch4Sm90ELb0ELb1ELb0ELb0ELb0ELb0ELb0ELb0ELb0ELb1ELb1ELb0EEENS1_21CollectiveEpilogueFwdINS6_IJSA_NS7_ILi512EEESA_EEES9_SC_SE_Li256ELb0ELb1ELb1ELb0EEENS1_19SingleTileSchedulerILb0ELb1ELb1ELi64EEEEEEEEEvNT_6ParamsE)
        /*08e4*/ 	.short	0x0210
        /*08e6*/ 	.short	0x0a70


	//----- nvinfo : EIATTR_SW_WAR
	.align		4
.L_328:
        /*08e8*/ 	.byte	0x04, 0x36
        /*08ea*/ 	.short	(.L_330 - .L_329)
.L_329:
        /*08ec*/ 	.word	0x00000008
.L_330:


//--------------------- .nv.info._ZN7cutlass13device_kernelIN5flash11enable_sm90INS1_16FlashAttnFwdSm90INS1_25CollectiveMainloopFwdSm90ILi2EN4cute5tupleIJNS5_1CILi1EEES8_S8_EEENS6_IJNS7_ILi64EEESA_SA_EEELi512ENS_10bfloat16_tEfNS_4arch4Sm90ELb0ELb1ELb0ELb0ELb0ELb0ELb1ELb0ELb0ELb1ELb1ELb0EEENS1_21CollectiveEpilogueFwdINS6_IJSA_NS7_ILi512EEESA_EEES9_SC_SE_Li256ELb0ELb1ELb1ELb0EEENS1_19SingleTileSchedulerILb0ELb1ELb1ELi64EEEEEEEEEvNT_6ParamsE --------------------------
	.section	.nv.info._ZN7cutlass13device_kernelIN5flash11enable_sm90INS1_16FlashAttnFwdSm90INS1_25CollectiveMainloopFwdSm90ILi2EN4cute5tupleIJNS5_1CILi1EEES8_S8_EEENS6_IJNS7_ILi64EEESA_SA_EEELi512ENS_10bfloat16_tEfNS_4arch4Sm90ELb0ELb1ELb0ELb0ELb0ELb0ELb1ELb0ELb0ELb1ELb1ELb0EEENS1_21CollectiveEpilogueFwdINS6_IJSA_NS7_ILi512EEESA_EEES9_SC_SE_Li256ELb0ELb1ELb1ELb0EEENS1_19SingleTileSchedulerILb0ELb1ELb1ELi64EEEEEEEEEvNT_6ParamsE,"",@"SHT_CUDA_INFO"
	.sectionflags	@""
	.align	4


	//----- nvinfo : EIATTR_CUDA_API_VERSION
	.align		4
        /*0000*/ 	.byte	0x04, 0x37
        /*0002*/ 	.short	(.L_332 - .L_331)
.L_331:
        /*0004*/ 	.word	0x00000082


	//----- nvinfo : EIATTR_KPARAM_INFO
	.align		4
.L_332:
        /*0008*/ 	.byte	0x04, 0x17
        /*000a*/ 	.short	(.L_334 - .L_333)
.L_333:
        /*000c*/ 	.word	0x00000000
        /*0010*/ 	.short	0x0000
        /*0012*/ 	.short	0x0070
        /*0014*/ 	.byte	0x00, 0xf0, 0x01, 0x2c


	//----- nvinfo : EIATTR_SPARSE_MMA_MASK
	.align		4
.L_334:
        /*0018*/ 	.byte	0x03, 0x50
        /*001a*/ 	.short	0x0000


	//----- nvinfo : EIATTR_MAXREG_COUNT
	.align		4
        /*001c*/ 	.byte	0x03, 0x1b
        /*001e*/ 	.short	0x00a8


	//----- nvinfo : EIATTR_NUM_BARRIERS
	.align		4
        /*0020*/ 	.byte	0x02, 0x4c
        /*0022*/ 	.byte	0x10
	.zero		1


	//----- nvinfo : EIATTR_EXTERNS
	.align		4
        /*0024*/ 	.byte	0x04, 0x0f
        /*0026*/ 	.short	(.L_336 - .L_335)


	//   ....[0]....
	.align		4
.L_335:
        /*0028*/ 	.word	index@(__assertfail)


	//----- nvinfo : EIATTR_ANNOTATIONS
	.align		4
.L_336:
        /*002c*/ 	.byte	0x04, 0x55
        /*002e*/ 	.short	(.L_338 - .L_337)


	//   ....[0]....
.L_337:
        /* <DEDUP_REMOVED lines=18> */


	//----- nvinfo : EIATTR_MERCURY_ISA_VERSION
	.align		4
.L_338:
        /*0138*/ 	.byte	0x03, 0x5f
        /*013a*/ 	.short	0x0101


	//----- nvinfo : EIATTR_INT_WARP_WIDE_INSTR_OFFSETS
	.align		4
        /*013c*/ 	.byte	0x04, 0x31
        /*013e*/ 	.short	(.L_340 - .L_339)


	//   ....[0]....
.L_339:
        /*0140*/ 	.word	0x00000130


	//   ....[1]....
        /*0144*/ 	.word	0x00000170


	//   ....[2]....
        /*0148*/ 	.word	0x000001e0


	//   ....[3]....
        /*014c*/ 	.word	0x000001f0


	//----- nvinfo : EIATTR_COOP_GROUP_MASK_REGIDS
	.align		4
.L_340:
        /*0150*/ 	.byte	0x04, 0x29
        /*0152*/ 	.short	(.L_342 - .L_341)


	//   ....[0]....
.L_341:
        /*0154*/ 	.word	0xffffffff


	//   ....[1]....
        /*0158*/ 	.word	0xffffffff


	//   ....[2]....
        /*015c*/ 	.word	0xffffffff


	//   ....[3]....
        /*0160*/ 	.word	0xffffffff


	//   ....[4]....
        /*0164*/ 	.word	0xffffffff


	//   ....[5]....
        /*0168*/ 	.word	0xffffffff


	//   ....[6]....
        /*016c*/ 	.word	0xffffffff


	//   ....[7]....
        /*0170*/ 	.word	0xffffffff


	//   ....[8]....
        /*0174*/ 	.word	0xffffffff


	//   ....[9]....
        /*0178*/ 	.word	0xffffffff


	//   ....[10]....
        /*017c*/ 	.word	0xffffffff


	//   ....[11]....
        /*0180*/ 	.word	0xffffffff


	//   ....[12]....
        /*0184*/ 	.word	0xffffffff


	//   ....[13]....
        /*0188*/ 	.word	0xffffffff


	//   ....[14]....
        /*018c*/ 	.word	0xffffffff


	//   ....[15]....
        /*0190*/ 	.word	0xffffffff


	//   ....[16]....
        /*0194*/ 	.word	0xffffffff


	//   ....[17]....
        /*0198*/ 	.word	0xffffffff


	//   ....[18]....
        /*019c*/ 	.word	0xffffffff


	//   ....[19]....
        /*01a0*/ 	.word	0xffffffff


	//   ....[20]....
        /*01a4*/ 	.word	0xffffffff


	//   ....[21]....
        /*01a8*/ 	.word	0xffffffff


	//   ....[22]....
        /*01ac*/ 	.word	0xffffffff


	//   ....[23]....
        /*01b0*/ 	.word	0xffffffff


	//   ....[24]....
        /*01b4*/ 	.word	0xffffffff


	//   ....[25]....
        /*01b8*/ 	.word	0xffffffff


	//   ....[26]....
        /*01bc*/ 	.word	0xffffffff


	//   ....[27]....
        /*01c0*/ 	.word	0xffffffff


	//   ....[28]....
        /*01c4*/ 	.word	0xffffffff


	//   ....[29]....
        /*01c8*/ 	.word	0xffffffff


	//   ....[30]....
        /*01cc*/ 	.word	0xffffffff


	//   ....[31]....
        /*01d0*/ 	.word	0xffffffff


	//   ....[32]....
        /*01d4*/ 	.word	0xffffffff


	//   ....[33]....
        /*01d8*/ 	.word	0xffffffff


	//   ....[34]....
        /*01dc*/ 	.word	0xffffffff


	//   ....[35]....
        /*01e0*/ 	.word	0xffffffff


	//   ....[36]....
        /*01e4*/ 	.word	0xffffffff


	//   ....[37]....
        /*01e8*/ 	.word	0xffffffff


	//   ....[38]....
        /*01ec*/ 	.word	0xffffffff


	//   ....[39]....
        /*01f0*/ 	.word	0xffffffff


	//   ....[40]....
        /*01f4*/ 	.word	0xffffffff


	//   ....[41]....
        /*01f8*/ 	.word	0xffffffff


	//   ....[42]....
        /*01fc*/ 	.word	0xffffffff


	//   ....[43]....
        /*0200*/ 	.word	0xffffffff


	//   ....[44]....
        /*0204*/ 	.word	0xffffffff


	//   ....[45]....
        /*0208*/ 	.word	0xffffffff


	//   ....[46]....
        /*020c*/ 	.word	0xffffffff


	//   ....[47]....
        /*0210*/ 	.word	0xffffffff


	//   ....[48]....
        /*0214*/ 	.word	0xffffffff


	//   ....[49]....
        /*0218*/ 	.word	0xffffffff


	//   ....[50]....
        /*021c*/ 	.word	0xffffffff


	//   ....[51]....
        /*0220*/ 	.word	0xffffffff


	//   ....[52]....
        /*0224*/ 	.word	0xffffffff


	//   ....[53]....
        /*0228*/ 	.word	0xffffffff


	//   ....[54]....
        /*022c*/ 	.word	0xffffffff


	//   ....[55]....
        /*0230*/ 	.word	0xffffffff


	//   ....[56]....
        /*0234*/ 	.word	0xffffffff


	//   ....[57]....
        /*0238*/ 	.word	0xffffffff


	//   ....[58]....
        /*023c*/ 	.word	0xffffffff


	//   ....[59]....
        /*0240*/ 	.word	0xffffffff


	//   ....[60]....
        /*0244*/ 	.word	0xffffffff


	//   ....[61]....
        /*0248*/ 	.word	0xffffffff


	//   ....[62]....
        /*024c*/ 	.word	0xffffffff


	//   ....[63]....
        /*0250*/ 	.word	0xffffffff


	//   ....[64]....
        /*0254*/ 	.word	0xffffffff


	//   ....[65]....
        /*0258*/ 	.word	0xffffffff


	//   ....[66]....
        /*025c*/ 	.word	0xffffffff


	//   ....[67]....
        /*0260*/ 	.word	0xffffffff


	//   ....[68]....
        /*0264*/ 	.word	0xffffffff


	//   ....[69]....
        /*0268*/ 	.word	0xffffffff


	//   ....[70]....
        /*026c*/ 	.word	0xffffffff


	//   ....[71]....
        /*0270*/ 	.word	0x0500000f


	//   ....[72]....
        /*0274*/ 	.word	0x0500000f


	//   ....[73]....
        /*0278*/ 	.word	0x0500000f


	//   ....[74]....
        /*027c*/ 	.word	0x0500000f


	//   ....[75]....
        /*0280*/ 	.word	0x0500000f


	//   ....[76]....
        /*0284*/ 	.word	0x0500000f


	//   ....[77]....
        /*0288*/ 	.word	0x0500000f


	//   ....[78]....
        /*028c*/ 	.word	0x0500000f


	//   ....[79]....
        /*0290*/ 	.word	0x0500000f


	//   ....[80]....
        /*0294*/ 	.word	0x0500000f


	//   ....[81]....
        /*0298*/ 	.word	0x0500000f


	//   ....[82]....
        /*029c*/ 	.word	0x0500000f


	//   ....[83]....
        /*02a0*/ 	.word	0x0500000f


	//   ....[84]....
        /*02a4*/ 	.word	0x0500000f


	//   ....[85]....
        /*02a8*/ 	.word	0x0500000f


	//   ....[86]....
        /*02ac*/ 	.word	0x0500000f


	//   ....[87]....
        /*02b0*/ 	.word	0x0500000f


	//   ....[88]....
        /*02b4*/ 	.word	0x0500000f


	//----- nvinfo : EIATTR_COOP_GROUP_INSTR_OFFSETS
	.align		4
.L_342:
        /*02b8*/ 	.byte	0x04, 0x28
        /*02ba*/ 	.short	(.L_344 - .L_343)


	//   ....[0]....
.L_343:
        /*02bc*/ 	.word	0x00000070


	//   ....[1]....
        /*02c0*/ 	.word	0x00000140


	//   ....[2]....
        /*02c4*/ 	.word	0x00000190


	//   ....[3]....
        /*02c8*/ 	.word	0x000003a0


	//   ....[4]....
        /*02cc*/ 	.word	0x00000500


	//   ....[5]....
        /*02d0*/ 	.word	0x00000620


	//   ....[6]....
        /*02d4*/ 	.word	0x00000780


	//   ....[7]....
        /*02d8*/ 	.word	0x00001810


	//   ....[8]....
        /*02dc*/ 	.word	0x00003b20


	//   ....[9]....
        /*02e0*/ 	.word	0x00004c70


	//   ....[10]....
        /*02e4*/ 	.word	0x00005b30


	//   ....[11]....
        /*02e8*/ 	.word	0x00005dc0


	//   ....[12]....
        /*02ec*/ 	.word	0x00006830


	//   ....[13]....
        /*02f0*/ 	.word	0x00006860


	//   ....[14]....
        /*02f4*/ 	.word	0x00006a60


	//   ....[15]....
        /*02f8*/ 	.word	0x00006af0


	//   ....[16]....
        /*02fc*/ 	.word	0x000074c0


	//   ....[17]....
        /*0300*/ 	.word	0x00008020


	//   ....[18]....
        /*0304*/ 	.word	0x00008de0


	//   ....[19]....
        /*0308*/ 	.word	0x00009100


	//   ....[20]....
        /*030c*/ 	.word	0x00009840


	//   ....[21]....
        /*0310*/ 	.word	0x00009910


	//   ....[22]....
        /*0314*/ 	.word	0x00009d30


	//   ....[23]....
        /*0318*/ 	.word	0x00009dd0


	//   ....[24]....
        /*031c*/ 	.word	0x0000ae70


	//   ....[25]....
        /*0320*/ 	.word	0x0000b9e0


	//   ....[26]....
        /*0324*/ 	.word	0x0000c8c0


	//   ....[27]....
        /*0328*/ 	.word	0x0000c8f0


	//   ....[28]....
        /*032c*/ 	.word	0x0000cbe0


	//   ....[29]....
        /*0330*/ 	.word	0x0000cdb0


	//   ....[30]....
        /*0334*/ 	.word	0x0000dca0


	//   ....[31]....
        /*0338*/ 	.word	0x0000e510


	//   ....[32]....
        /*033c*/ 	.word	0x0000f320


	//   ....[33]....
        /*0340*/ 	.word	0x0000f650


	//   ....[34]....
        /*0344*/ 	.word	0x0000fcb0


	//   ....[35]....
        /*0348*/ 	.word	0x0000fd90


	//   ....[36]....
        /*034c*/ 	.word	0x000100a0


	//   ....[37]....
        /*0350*/ 	.word	0x000101f0


	//   ....[38]....
        /*0354*/ 	.word	0x00011310


	//   ....[39]....
        /*0358*/ 	.word	0x00011350


	//   ....[40]....
        /*035c*/ 	.word	0x000113a0


	//   ....[41]....
        /*0360*/ 	.word	0x000113c0


	//   ....[42]....
        /*0364*/ 	.word	0x000113e0


	//   ....[43]....
        /*0368*/ 	.word	0x00011ea0


	//   ....[44]....
        /*036c*/ 	.word	0x000123d0


	//   ....[45]....
        /*0370*/ 	.word	0x00012400


	//   ....[46]....
        /*0374*/ 	.word	0x00012420


	//   ....[47]....
        /*0378*/ 	.word	0x00012430


	//   ....[48]....
        /*037c*/ 	.word	0x000128d0


	//   ....[49]....
        /*0380*/ 	.word	0x00012900


	//   ....[50]....
        /*0384*/ 	.word	0x00013570


	//   ....[51]....
        /*0388*/ 	.word	0x00013590


	//   ....[52]....
        /*038c*/ 	.word	0x00014630


	//   ....[53]....
        /*0390*/ 	.word	0x00015510


	//   ....[54]....
        /*0394*/ 	.word	0x00015e00


	//   ....[55]....
        /*0398*/ 	.word	0x00015e40


	//   ....[56]....
        /*039c*/ 	.word	0x00015f50


	//   ....[57]....
        /*03a0*/ 	.word	0x00015f70


	//   ....[58]....
        /*03a4*/ 	.word	0x00015ff0


	//   ....[59]....
        /*03a8*/ 	.word	0x00016010


	//   ....[60]....
        /*03ac*/ 	.word	0x00016020


	//   ....[61]....
        /*03b0*/ 	.word	0x00016030


	//   ....[62]....
        /*03b4*/ 	.word	0x00016980


	//   ....[63]....
        /*03b8*/ 	.word	0x000169a0


	//   ....[64]....
        /*03bc*/ 	.word	0x000169c0


	//   ....[65]....
        /*03c0*/ 	.word	0x00016ae0


	//   ....[66]....
        /*03c4*/ 	.word	0x00016c90


	//   ....[67]....
        /*03c8*/ 	.word	0x00016cc0


	//   ....[68]....
        /*03cc*/ 	.word	0x00016e10


	//   ....[69]....
        /*03d0*/ 	.word	0x00016e20


	//   ....[70]....
        /*03d4*/ 	.word	0x00019ee0


	//   ....[71]....
        /*03d8*/ 	.word	0x0001a4e0


	//   ....[72]....
        /*03dc*/ 	.word	0x0001a650


	//   ....[73]....
        /*03e0*/ 	.word	0x0001a6b0


	//   ....[74]....
        /*03e4*/ 	.word	0x0001a830


	//   ....[75]....
        /*03e8*/ 	.word	0x0001a8a0


	//   ....[76]....
        /*03ec*/ 	.word	0x0001a9b0


	//   ....[77]....
        /*03f0*/ 	.word	0x0001aa10


	//   ....[78]....
        /*03f4*/ 	.word	0x0001ab10


	//   ....[79]....
        /*03f8*/ 	.word	0x0001ab60


	//   ....[80]....
        /*03fc*/ 	.word	0x0001ac00


	//   ....[81]....
        /*0400*/ 	.word	0x0001ad20


	//   ....[82]....
        /*0404*/ 	.word	0x0001b030


	//   ....[83]....
        /*0408*/ 	.word	0x0001b080


	//   ....[84]....
        /*040c*/ 	.word	0x0001b270


	//   ....[85]....
        /*0410*/ 	.word	0x0001b2c0


	//   ....[86]....
        /*0414*/ 	.word	0x0001b4f0


	//   ....[87]....
        /*0418*/ 	.word	0x0001b540


	//   ....[88]....
        /*041c*/ 	.word	0x0001b950


	//----- nvinfo : EIATTR_REG_RECONFIG
	.align		4
.L_344:
        /*0420*/ 	.byte	0x01, 0x54
	.zero		2


	//----- nvinfo : EIATTR_SYSCALL_OFFSETS
	.align		4
        /*0424*/ 	.byte	0x04, 0x46
        /*0426*/ 	.short	(.L_346 - .L_345)


	//   ....[0]....
.L_345:
        /*0428*/ 	.word	0x00003ce0


	//   ....[1]....
        /*042c*/ 	.word	0x00015190


	//   ....[2]....
        /*0430*/ 	.word	0x000152d0


	//   ....[3]....
        /*0434*/ 	.word	0x000153c0


	//   ....[4]....
        /*0438*/ 	.word	0x00015a90


	//   ....[5]....
        /*043c*/ 	.word	0x00016350


	//----- nvinfo : EIATTR_MBARRIER_INSTR_OFFSETS
	.align		4
.L_346:
        /*0440*/ 	.byte	0x04, 0x39
        /*0442*/ 	.short	(.L_348 - .L_347)


	//   ....[0]....
.L_347:
        /*0444*/ 	.word	0x00000280
        /*0448*/ 	.word	0x000000ff
        /*044c*/ 	.word	0x00038800
        /*0450*/ 	.short	0x0100
        /*0452*/ 	.byte	0x08
	.zero		1


	//   ....[1]....
        /*0454*/ 	.word	0x00000290
        /*0458*/ 	.word	0x000000ff
        /*045c*/ 	.word	0x00038810
        /*0460*/ 	.short	0x0100
        /*0462*/ 	.byte	0x08
	.zero		1


	//   ....[2]....
        /*0464*/ 	.word	0x000002a0
        /*0468*/ 	.word	0x000000ff
        /*046c*/ 	.word	0x00038820
        /*0470*/ 	.short	0x0100
        /*0472*/ 	.byte	0x08
	.zero		1


	//   ....[3]....
        /*0474*/ 	.word	0x00000350
        /*0478*/ 	.word	0x000000ff
        /*047c*/ 	.word	0x00038830
        /*0480*/ 	.short	0x0100
        /*0482*/ 	.byte	0x06
	.zero		1


	//   ....[4]....
        /*0484*/ 	.word	0x00000360
        /*0488*/ 	.word	0x000000ff
        /*048c*/ 	.word	0x00038840
        /*0490*/ 	.short	0x0100
        /*0492*/ 	.byte	0x06
	.zero		1


	//   ....[5]....
        /*0494*/ 	.word	0x00000370
        /*0498*/ 	.word	0x000000ff
        /*049c*/ 	.word	0x00038838
        /*04a0*/ 	.short	0x0100
        /*04a2*/ 	.byte	0x06
	.zero		1


	//   ....[6]....
        /*04a4*/ 	.word	0x00000380
        /*04a8*/ 	.word	0x000000ff
        /*04ac*/ 	.word	0x00038848
        /*04b0*/ 	.short	0x0100
        /*04b2*/ 	.byte	0x06
	.zero		1


	//   ....[7]....
        /*04b4*/ 	.word	0x000004b0
        /*04b8*/ 	.word	0x000000ff
        /*04bc*/ 	.word	0x00038850
        /*04c0*/ 	.short	0x0100
        /*04c2*/ 	.byte	0x08
	.zero		1


	//   ....[8]....
        /*04c4*/ 	.word	0x000004c0
        /*04c8*/ 	.word	0x000000ff
        /*04cc*/ 	.word	0x00038860
        /*04d0*/ 	.short	0x0100
        /*04d2*/ 	.byte	0x08
	.zero		1


	//   ....[9]....
        /*04d4*/ 	.word	0x000004d0
        /*04d8*/ 	.word	0x000000ff
        /*04dc*/ 	.word	0x00038858
        /*04e0*/ 	.short	0x0100
        /*04e2*/ 	.byte	0x08
	.zero		1


	//   ....[10]....
        /*04e4*/ 	.word	0x000004e0
        /*04e8*/ 	.word	0x000000ff
        /*04ec*/ 	.word	0x00038868
        /*04f0*/ 	.short	0x0100
        /*04f2*/ 	.byte	0x08
	.zero		1


	//   ....[11]....
        /*04f4*/ 	.word	0x000005d0
        /*04f8*/ 	.word	0x000000ff
        /*04fc*/ 	.word	0x00038870
        /*0500*/ 	.short	0x0100
        /*0502*/ 	.byte	0x06
	.zero		1


	//   ....[12]....
        /*0504*/ 	.word	0x000005e0
        /*0508*/ 	.word	0x000000ff
        /*050c*/ 	.word	0x00038880
        /*0510*/ 	.short	0x0100
        /*0512*/ 	.byte	0x06
	.zero		1


	//   ....[13]....
        /*0514*/ 	.word	0x000005f0
        /*0518*/ 	.word	0x000000ff
        /*051c*/ 	.word	0x00038878
        /*0520*/ 	.short	0x0100
        /*0522*/ 	.byte	0x06
	.zero		1


	//   ....[14]....
        /*0524*/ 	.word	0x00000600
        /*0528*/ 	.word	0x000000ff
        /*052c*/ 	.word	0x00038888
        /*0530*/ 	.short	0x0100
        /*0532*/ 	.byte	0x06
	.zero		1


	//   ....[15]....
        /*0534*/ 	.word	0x00000730
        /*0538*/ 	.word	0x000000ff
        /*053c*/ 	.word	0x00038890
        /*0540*/ 	.short	0x0100
        /*0542*/ 	.byte	0x08
	.zero		1


	//   ....[16]....
        /*0544*/ 	.word	0x00000740
        /*0548*/ 	.word	0x000000ff
        /*054c*/ 	.word	0x000388a0
        /*0550*/ 	.short	0x0100
        /*0552*/ 	.byte	0x08
	.zero		1


	//   ....[17]....
        /*0554*/ 	.word	0x00000750
        /*0558*/ 	.word	0x000000ff
        /*055c*/ 	.word	0x00038898
        /*0560*/ 	.short	0x0100
        /*0562*/ 	.byte	0x08
	.zero		1


	//   ....[18]....
        /*0564*/ 	.word	0x00000760
        /*0568*/ 	.word	0x000000ff
        /*056c*/ 	.word	0x000388a8
        /*0570*/ 	.short	0x0100
        /*0572*/ 	.byte	0x08
	.zero		1


	//   ....[19]....
        /*0574*/ 	.word	0x00000890
        /*0578*/ 	.word	0x000000ff
        /*057c*/ 	.word	0x000388b0
        /*0580*/ 	.short	0x0100
        /*0582*/ 	.byte	0x08
	.zero		1


	//   ....[20]....
        /*0584*/ 	.word	0x000008a0
        /*0588*/ 	.word	0x000000ff
        /*058c*/ 	.word	0x000388c0
        /*0590*/ 	.short	0x0100
        /*0592*/ 	.byte	0x08
	.zero		1


	//   ....[21]....
        /*0594*/ 	.word	0x000008b0
        /*0598*/ 	.word	0x000000ff
        /*059c*/ 	.word	0x000388b8
        /*05a0*/ 	.short	0x0100
        /*05a2*/ 	.byte	0x08
	.zero		1


	//   ....[22]....
        /*05a4*/ 	.word	0x000008c0
        /*05a8*/ 	.word	0x000000ff
        /*05ac*/ 	.word	0x000388c8
        /*05b0*/ 	.short	0x0100
        /*05b2*/ 	.byte	0x08
	.zero		1


	//   ....[23]....
        /*05b4*/ 	.word	0x00001bb0
        /*05b8*/ 	.word	0x00000008
        /*05bc*/ 	.word	0x00000000
        /*05c0*/ 	.short	0x0101
        /*05c2*/ 	.byte	0x3f
	.zero		1


	//   ....[24]....
        /*05c4*/ 	.word	0x00002650
        /*05c8*/ 	.word	0x00000004
        /*05cc*/ 	.word	0x00000000
        /*05d0*/ 	.short	0x0101
        /*05d2*/ 	.byte	0x3f
	.zero		1


	//   ....[25]....
        /*05d4*/ 	.word	0x00003d10
        /*05d8*/ 	.word	0x000000c7
        /*05dc*/ 	.word	0x00038800
        /*05e0*/ 	.short	0x010a
        /*05e2*/ 	.byte	0x3f
	.zero		1


	//   ....[26]....
        /*05e4*/ 	.word	0x00003ec0
        /*05e8*/ 	.word	0x000000c7
        /*05ec*/ 	.word	0x00038830
        /*05f0*/ 	.short	0x010a
        /*05f2*/ 	.byte	0x3f
	.zero		1


	//   ....[27]....
        /*05f4*/ 	.word	0x00003f00
        /*05f8*/ 	.word	0x000000c7
        /*05fc*/ 	.word	0x00038830
        /*0600*/ 	.short	0x010a
        /*0602*/ 	.byte	0x3f
	.zero		1


	//   ....[28]....
        /*0604*/ 	.word	0x00004310
        /*0608*/ 	.word	0x000000c7
        /*060c*/ 	.word	0x00038810
        /*0610*/ 	.short	0x010a
        /*0612*/ 	.byte	0x3f
	.zero		1


	//   ....[29]....
        /*0614*/ 	.word	0x00004350
        /*0618*/ 	.word	0x000000c7
        /*061c*/ 	.word	0x00038850
        /*0620*/ 	.short	0x010a
        /*0622*/ 	.byte	0x3f
	.zero		1


	//   ....[30]....
        /*0624*/ 	.word	0x00004410
        /*0628*/ 	.word	0x000000c7
        /*062c*/ 	.word	0x00038850
        /*0630*/ 	.short	0x010a
        /*0632*/ 	.byte	0x3f
	.zero		1


	//   ....[31]....
        /*0634*/ 	.word	0x00005ba0
        /*0638*/ 	.word	0x00000003
        /*063c*/ 	.word	0x00000000
        /*0640*/ 	.short	0x0101
        /*0642*/ 	.byte	0x3f
	.zero		1


	//   ....[32]....
        /*0644*/ 	.word	0x000074e0
        /*0648*/ 	.word	0x00000003
        /*064c*/ 	.word	0x00000000
        /*0650*/ 	.short	0x0101
        /*0652*/ 	.byte	0x3f
	.zero		1


	//   ....[33]....
        /*0654*/ 	.word	0x000077a0
        /*0658*/ 	.word	0x000000cc
        /*065c*/ 	.word	0x00038830
        /*0660*/ 	.short	0x010a
        /*0662*/ 	.byte	0x3f
	.zero		1


	//   ....[34]....
        /*0664*/ 	.word	0x000077f0
        /*0668*/ 	.word	0x000000cc
        /*066c*/ 	.word	0x00038830
        /*0670*/ 	.short	0x010a
        /*0672*/ 	.byte	0x3f
	.zero		1


	//   ....[35]....
        /*0674*/ 	.word	0x00007b20
        /*0678*/ 	.word	0x000000cc
        /*067c*/ 	.word	0x00038850
        /*0680*/ 	.short	0x010a
        /*0682*/ 	.byte	0x3f
	.zero		1


	//   ....[36]....
        /*0684*/ 	.word	0x00007b70
        /*0688*/ 	.word	0x000000cc
        /*068c*/ 	.word	0x00038850
        /*0690*/ 	.short	0x010a
        /*0692*/ 	.byte	0x3f
	.zero		1


	//   ....[37]....
        /*0694*/ 	.word	0x00008ee0
        /*0698*/ 	.word	0x000000ca
        /*069c*/ 	.word	0x00000000
        /*06a0*/ 	.short	0x0101
        /*06a2*/ 	.byte	0x3f
	.zero		1


	//   ....[38]....
        /*06a4*/ 	.word	0x0000ae90
        /*06a8*/ 	.word	0x000000cc
        /*06ac*/ 	.word	0x00000000
        /*06b0*/ 	.short	0x0101
        /*06b2*/ 	.byte	0x3f
	.zero		1


	//   ....[39]....
        /*06b4*/ 	.word	0x0000b2d0
        /*06b8*/ 	.word	0x000000b8
        /*06bc*/ 	.word	0x00038830
        /*06c0*/ 	.short	0x010a
        /*06c2*/ 	.byte	0x3f
	.zero		1


	//   ....[40]....
        /*06c4*/ 	.word	0x0000b320
        /*06c8*/ 	.word	0x000000b8
        /*06cc*/ 	.word	0x00038830
        /*06d0*/ 	.short	0x010a
        /*06d2*/ 	.byte	0x3f
	.zero		1


	//   ....[41]....
        /*06d4*/ 	.word	0x0000b550
        /*06d8*/ 	.word	0x000000b8
        /*06dc*/ 	.word	0x00038850
        /*06e0*/ 	.short	0x010a
        /*06e2*/ 	.byte	0x3f
	.zero		1


	//   ....[42]....
        /*06e4*/ 	.word	0x0000b590
        /*06e8*/ 	.word	0x000000b8
        /*06ec*/ 	.word	0x00038850
        /*06f0*/ 	.short	0x010a
        /*06f2*/ 	.byte	0x3f
	.zero		1


	//   ....[43]....
        /*06f4*/ 	.word	0x0000d120
        /*06f8*/ 	.word	0x00000099
        /*06fc*/ 	.word	0x00000000
        /*0700*/ 	.short	0x0101
        /*0702*/ 	.byte	0x3f
	.zero		1


	//   ....[44]....
        /*0704*/ 	.word	0x0000dcc0
        /*0708*/ 	.word	0x000000b8
        /*070c*/ 	.word	0x00000000
        /*0710*/ 	.short	0x0101
        /*0712*/ 	.byte	0x3f
	.zero		1


	//   ....[45]....
        /*0714*/ 	.word	0x0000de10
        /*0718*/ 	.word	0x000000ca
        /*071c*/ 	.word	0x00038830
        /*0720*/ 	.short	0x010a
        /*0722*/ 	.byte	0x3f
	.zero		1


	//   ....[46]....
        /*0724*/ 	.word	0x0000de60
        /*0728*/ 	.word	0x000000ca
        /*072c*/ 	.word	0x00038830
        /*0730*/ 	.short	0x010a
        /*0732*/ 	.byte	0x3f
	.zero		1


	//   ....[47]....
        /*0734*/ 	.word	0x0000e090
        /*0738*/ 	.word	0x000000ca
        /*073c*/ 	.word	0x00038850
        /*0740*/ 	.short	0x010a
        /*0742*/ 	.byte	0x3f
	.zero		1


	//   ....[48]....
        /*0744*/ 	.word	0x0000e0e0
        /*0748*/ 	.word	0x000000ca
        /*074c*/ 	.word	0x00038850
        /*0750*/ 	.short	0x010a
        /*0752*/ 	.byte	0x3f
	.zero		1


	//   ....[49]....
        /*0754*/ 	.word	0x0000f3e0
        /*0758*/ 	.word	0x000000bc
        /*075c*/ 	.word	0x00000000
        /*0760*/ 	.short	0x0101
        /*0762*/ 	.byte	0x3f
	.zero		1


	//   ....[50]....
        /*0764*/ 	.word	0x00011330
        /*0768*/ 	.word	0x000000ca
        /*076c*/ 	.word	0x00000000
        /*0770*/ 	.short	0x0101
        /*0772*/ 	.byte	0x3f
	.zero		1


	//   ....[51]....
        /*0774*/ 	.word	0x00011ec0
        /*0778*/ 	.word	0x000000ff
        /*077c*/ 	.word	0x00000000
        /*0780*/ 	.short	0x0101
        /*0782*/ 	.byte	0x04
	.zero		1


	//   ....[52]....
        /*0784*/ 	.word	0x00015760
        /*0788*/ 	.word	0x000000ff
        /*078c*/ 	.word	0x00038840
        /*0790*/ 	.short	0x010a
        /*0792*/ 	.byte	0x26
	.zero		1


	//   ....[53]....
        /*0794*/ 	.word	0x00016160
        /*0798*/ 	.word	0x000000ff
        /*079c*/ 	.word	0x00038800
        /*07a0*/ 	.short	0x0107
        /*07a2*/ 	.byte	0x26
	.zero		1


	//   ....[54]....
        /*07a4*/ 	.word	0x000161e0
        /*07a8*/ 	.word	0x000000ff
        /*07ac*/ 	.word	0x00038800
        /*07b0*/ 	.short	0x0101
        /*07b2*/ 	.byte	0x26
	.zero		1


	//   ....[55]....
        /*07b4*/ 	.word	0x000170b0
        /*07b8*/ 	.word	0x000000ff
        /*07bc*/ 	.word	0x00038810
        /*07c0*/ 	.short	0x0107
        /*07c2*/ 	.byte	0x26
	.zero		1


	//   ....[56]....
        /*07c4*/ 	.word	0x00017110
        /*07c8*/ 	.word	0x000000ff
        /*07cc*/ 	.word	0x00038810
        /*07d0*/ 	.short	0x0101
        /*07d2*/ 	.byte	0x26
	.zero		1


	//   ....[57]....
        /*07d4*/ 	.word	0x00017120
        /*07d8*/ 	.word	0x000000ff
        /*07dc*/ 	.word	0x00038820
        /*07e0*/ 	.short	0x010a
        /*07e2*/ 	.byte	0x26
	.zero		1


	//   ....[58]....
        /*07e4*/ 	.word	0x00017180
        /*07e8*/ 	.word	0x000000ff
        /*07ec*/ 	.word	0x00038860
        /*07f0*/ 	.short	0x010a
        /*07f2*/ 	.byte	0x26
	.zero		1


	//   ....[59]....
        /*07f4*/ 	.word	0x00017d40
        /*07f8*/ 	.word	0x000000ff
        /*07fc*/ 	.word	0x00038848
        /*0800*/ 	.short	0x010a
        /*0802*/ 	.byte	0x26
	.zero		1


	//   ....[60]....
        /*0804*/ 	.word	0x00017f10
        /*0808*/ 	.word	0x000000ff
        /*080c*/ 	.word	0x00038868
        /*0810*/ 	.short	0x010a
        /*0812*/ 	.byte	0x26
	.zero		1


	//   ....[61]....
        /*0814*/ 	.word	0x000188c0
        /*0818*/ 	.word	0x000000ff
        /*081c*/ 	.word	0x00038840
        /*0820*/ 	.short	0x010a
        /*0822*/ 	.byte	0x26
	.zero		1


	//   ....[62]....
        /*0824*/ 	.word	0x00018aa0
        /*0828*/ 	.word	0x000000ff
        /*082c*/ 	.word	0x00038860
        /*0830*/ 	.short	0x010a
        /*0832*/ 	.byte	0x26
	.zero		1


	//   ....[63]....
        /*0834*/ 	.word	0x00019470
        /*0838*/ 	.word	0x000000ff
        /*083c*/ 	.word	0x00038848
        /*0840*/ 	.short	0x010a
        /*0842*/ 	.byte	0x26
	.zero		1


	//   ....[64]....
        /*0844*/ 	.word	0x00019650
        /*0848*/ 	.word	0x000000ff
        /*084c*/ 	.word	0x00038868
        /*0850*/ 	.short	0x010a
        /*0852*/ 	.byte	0x26
	.zero		1


	//   ....[65]....
        /*0854*/ 	.word	0x00019e70
        /*0858*/ 	.word	0x00000002
        /*085c*/ 	.word	0x00038820
        /*0860*/ 	.short	0x010a
        /*0862*/ 	.byte	0x3f
	.zero		1


	//   ....[66]....
        /*0864*/ 	.word	0x0001a010
        /*0868*/ 	.word	0x00000007
        /*086c*/ 	.word	0x00000000
        /*0870*/ 	.short	0x010a
        /*0872*/ 	.byte	0x3f
	.zero		1


	//   ....[67]....
        /*0874*/ 	.word	0x0001a080
        /*0878*/ 	.word	0x00000005
        /*087c*/ 	.word	0x00000000
        /*0880*/ 	.short	0x010a
        /*0882*/ 	.byte	0x3f
	.zero		1


	//   ....[68]....
        /*0884*/ 	.word	0x0001a0e0
        /*0888*/ 	.word	0x00000005
        /*088c*/ 	.word	0x00000000
        /*0890*/ 	.short	0x010a
        /*0892*/ 	.byte	0x3f
	.zero		1


	//   ....[69]....
        /*0894*/ 	.word	0x0001a110
        /*0898*/ 	.word	0x00000003
        /*089c*/ 	.word	0x00000000
        /*08a0*/ 	.short	0x010a
        /*08a2*/ 	.byte	0x3f
	.zero		1


	//   ....[70]....
        /*08a4*/ 	.word	0x0001a170
        /*08a8*/ 	.word	0x000000c7
        /*08ac*/ 	.word	0x00038800
        /*08b0*/ 	.short	0x010a
        /*08b2*/ 	.byte	0x3f
	.zero		1


	//   ....[71]....
        /*08b4*/ 	.word	0x0001a1c0
        /*08b8*/ 	.word	0x000000c7
        /*08bc*/ 	.word	0x00038830
        /*08c0*/ 	.short	0x010a
        /*08c2*/ 	.byte	0x3f
	.zero		1


	//   ....[72]....
        /*08c4*/ 	.word	0x0001a210
        /*08c8*/ 	.word	0x000000c7
        /*08cc*/ 	.word	0x00038810
        /*08d0*/ 	.short	0x010a
        /*08d2*/ 	.byte	0x3f
	.zero		1


	//   ....[73]....
        /*08d4*/ 	.word	0x0001a260
        /*08d8*/ 	.word	0x000000c7
        /*08dc*/ 	.word	0x00038850
        /*08e0*/ 	.short	0x010a
        /*08e2*/ 	.byte	0x3f
	.zero		1


	//   ....[74]....
        /*08e4*/ 	.word	0x0001a2b0
        /*08e8*/ 	.word	0x000000cc
        /*08ec*/ 	.word	0x00038830
        /*08f0*/ 	.short	0x010a
        /*08f2*/ 	.byte	0x3f
	.zero		1


	//   ....[75]....
        /*08f4*/ 	.word	0x0001a300
        /*08f8*/ 	.word	0x000000cc
        /*08fc*/ 	.word	0x00038850
        /*0900*/ 	.short	0x010a
        /*0902*/ 	.byte	0x3f
	.zero		1


	//   ....[76]....
        /*0904*/ 	.word	0x0001a350
        /*0908*/ 	.word	0x000000b8
        /*090c*/ 	.word	0x00038830
        /*0910*/ 	.short	0x010a
        /*0912*/ 	.byte	0x3f
	.zero		1


	//   ....[77]....
        /*0914*/ 	.word	0x0001a3a0
        /*0918*/ 	.word	0x000000b8
        /*091c*/ 	.word	0x00038850
        /*0920*/ 	.short	0x010a
        /*0922*/ 	.byte	0x3f
	.zero		1


	//   ....[78]....
        /*0924*/ 	.word	0x0001a3f0
        /*0928*/ 	.word	0x000000ca
        /*092c*/ 	.word	0x00038830
        /*0930*/ 	.short	0x010a
        /*0932*/ 	.byte	0x3f
	.zero		1


	//   ....[79]....
        /*0934*/ 	.word	0x0001a440
        /*0938*/ 	.word	0x000000ca
        /*093c*/ 	.word	0x00038850
        /*0940*/ 	.short	0x010a
        /*0942*/ 	.byte	0x3f
	.zero		1


	//   ....[80]....
        /*0944*/ 	.word	0x0001a5a0
        /*0948*/ 	.word	0x00000003
        /*094c*/ 	.word	0x00038840
        /*0950*/ 	.short	0x010a
        /*0952*/ 	.byte	0x3f
	.zero		1


	//   ....[81]....
        /*0954*/ 	.word	0x0001b580
        /*0958*/ 	.word	0x00000003
        /*095c*/ 	.word	0x00038820
        /*0960*/ 	.short	0x010a
        /*0962*/ 	.byte	0x3f
	.zero		1


	//   ....[82]....
        /*0964*/ 	.word	0x0001b5e0
        /*0968*/ 	.word	0x00000003
        /*096c*/ 	.word	0x00038860
        /*0970*/ 	.short	0x010a
        /*0972*/ 	.byte	0x3f
	.zero		1


	//   ....[83]....
        /*0974*/ 	.word	0x0001b640
        /*0978*/ 	.word	0x00000003
        /*097c*/ 	.word	0x00038848
        /*0980*/ 	.short	0x010a
        /*0982*/ 	.byte	0x3f
	.zero		1


	//   ....[84]....
        /*0984*/ 	.word	0x0001b6a0
        /*0988*/ 	.word	0x00000003
        /*098c*/ 	.word	0x00038868
        /*0990*/ 	.short	0x010a
        /*0992*/ 	.byte	0x3f
	.zero		1


	//   ....[85]....
        /*0994*/ 	.word	0x0001b700
        /*0998*/ 	.word	0x00000003
        /*099c*/ 	.word	0x00038840
        /*09a0*/ 	.short	0x010a
        /*09a2*/ 	.byte	0x3f
	.zero		1


	//   ....[86]....
        /*09a4*/ 	.word	0x0001b760
        /*09a8*/ 	.word	0x00000003
        /*09ac*/ 	.word	0x00038860
        /*09b0*/ 	.short	0x010a
        /*09b2*/ 	.byte	0x3f
	.zero		1


	//   ....[87]....
        /*09b4*/ 	.word	0x0001b7c0
        /*09b8*/ 	.word	0x00000003
        /*09bc*/ 	.word	0x00038848
        /*09c0*/ 	.short	0x010a
        /*09c2*/ 	.byte	0x3f
	.zero		1


	//   ....[88]....
        /*09c4*/ 	.word	0x0001b820
        /*09c8*/ 	.word	0x00000003
        /*09cc*/ 	.word	0x00038868
        /*09d0*/ 	.short	0x010a
        /*09d2*/ 	.byte	0x3f
	.zero		1


	//   ....[89]....
        /*09d4*/ 	.word	0x0001b870
        /*09d8*/ 	.word	0x00000002
        /*09dc*/ 	.word	0x00038820
        /*09e0*/ 	.short	0x010a
        /*09e2*/ 	.byte	0x3f
	.zero		1


	//   ....[90]....
        /*09e4*/ 	.word	0x0001ba10
        /*09e8*/ 	.word	0x00000007
        /*09ec*/ 	.word	0x00000000
        /*09f0*/ 	.short	0x010a
        /*09f2*/ 	.byte	0x3f
	.zero		1


	//   ....[91]....
        /*09f4*/ 	.word	0x0001ba60
        /*09f8*/ 	.word	0x00000005
        /*09fc*/ 	.word	0x00000000
        /*0a00*/ 	.short	0x010a
        /*0a02*/ 	.byte	0x3f
	.zero		1


	//   ....[92]....
        /*0a04*/ 	.word	0x0001bab0
        /*0a08*/ 	.word	0x00000005
        /*0a0c*/ 	.word	0x00000000
        /*0a10*/ 	.short	0x010a
        /*0a12*/ 	.byte	0x3f
	.zero		1


	//----- nvinfo : EIATTR_NUM_MBARRIERS
	.align		4
.L_348:
        /*0a14*/ 	.byte	0x03, 0x38
        /*0a16*/ 	.short	0x0017


	//----- nvinfo : EIATTR_EXIT_INSTR_OFFSETS
	.align		4
        /*0a18*/ 	.byte	0x04, 0x1c
        /*0a1a*/ 	.short	(.L_350 - .L_349)


	//   ....[0]....
.L_349:
        /*0a1c*/ 	.word	0x0001a160


	//----- nvinfo : EIATTR_MAX_THREADS
	.align		4
.L_350:
        /*0a20*/ 	.byte	0x04, 0x05
        /*0a22*/ 	.short	(.L_352 - .L_351)
.L_351:
        /*0a24*/ 	.word	0x00000180
        /*0a28*/ 	.word	0x00000001
        /*0a2c*/ 	.word	0x00000001


	//----- nvinfo : EIATTR_CRS_STACK_SIZE
	.align		4
.L_352:
        /*0a30*/ 	.byte	0x04, 0x1e
        /*0a32*/ 	.short	(.L_354 - .L_353)
.L_353:
        /*0a34*/ 	.word	0x00000000


	//----- nvinfo : EIATTR_CBANK_PARAM_SIZE
	.align		4
.L_354:
        /*0a38*/ 	.byte	0x03, 0x19
        /*0a3a*/ 	.short	0x0b70


	//----- nvinfo : EIATTR_PARAM_CBANK
	.align		4
        /*0a3c*/ 	.byte	0x04, 0x0a
        /*0a3e*/ 	.short	(.L_356 - .L_355)
	.align		4
.L_355:
        /*0a40*/ 	.word	index@(.nv.constant0._ZN7cutlass13device_kernelIN5flash11enable_sm90INS1_16FlashAttnFwdSm90INS1_25CollectiveMainloopFwdSm90ILi2EN4cute5tupleIJNS5_1CILi1EEES8_S8_EEENS6_IJNS7_ILi64EEESA_SA_EEELi512ENS_10bfloat16_tEfNS_4arch4Sm90ELb0ELb1ELb0ELb0ELb0ELb0ELb1ELb0ELb0ELb1ELb1ELb0EEENS1_21CollectiveEpilogueFwdINS6_IJSA_NS7_ILi512EEESA_EEES9_SC_SE_Li256ELb0ELb1ELb1ELb0EEENS1_19SingleTileSchedulerILb0ELb1ELb1ELi64EEEEEEEEEvNT_6ParamsE)
        /*0a44*/ 	.short	0x0210
        /*0a46*/ 	.short	0x0b70


	//----- nvinfo : EIATTR_SW_WAR
	.align		4
.L_356:
        /*0a48*/ 	.byte	0x04, 0x36
        /*0a4a*/ 	.short	(.L_358 - .L_357)
.L_357:
        /*0a4c*/ 	.word	0x00000008
.L_358:


//--------------------- .nv.info._ZN7cutlass13device_kernelIN5flash11enable_sm90INS1_16FlashAttnFwdSm90INS1_25CollectiveMainloopFwdSm90ILi2EN4cute5tupleIJNS5_1CILi1EEES8_S8_EEENS6_IJNS7_ILi64EEESA_SA_EEELi512ENS_10bfloat16_tEfNS_4arch4Sm90ELb0ELb1ELb0ELb1ELb0ELb0ELb0ELb0ELb0ELb1ELb1ELb0EEENS1_21CollectiveEpilogueFwdINS6_IJSA_NS7_ILi512EEESA_EEES9_SC_SE_Li256ELb1ELb1ELb1ELb0EEENS1_36VarlenDynamicPersistentTileSchedulerILi64ELi64ELi256ELi128ELb1ELb1ELb1ELb1ELb0ELb1EEEEEEEEEvNT_6ParamsE --------------------------
	.section	.nv.info._ZN7cutlass13device_kernelIN5flash11enable_sm90INS1_16FlashAttnFwdSm90INS1_25CollectiveMainloopFwdSm90ILi2EN4cute5tupleIJNS5_1CILi1EEES8_S8_EEENS6_IJNS7_ILi64EEESA_SA_EEELi512ENS_10bfloat16_tEfNS_4arch4Sm90ELb0ELb1ELb0ELb1ELb0ELb0ELb0ELb0ELb0ELb1ELb1ELb0EEENS1_21CollectiveEpilogueFwdINS6_IJSA_NS7_ILi512EEESA_EEES9_SC_SE_Li256ELb1ELb1ELb1ELb0EEENS1_36VarlenDynamicPersistentTileSchedulerILi64ELi64ELi256ELi128ELb1ELb1ELb1ELb1ELb0ELb1EEEEEEEEEvNT_6ParamsE,"",@"SHT_CUDA_INFO"
	.sectionflags	@""
	.align	4


	//----- nvinfo : EIATTR_CUDA_API_VERSION
	.align		4
        /*0000*/ 	.byte	0x04, 0x37
        /*0002*/ 	.short	(.L_360 - .L_359)
.L_359:
        /*0004*/ 	.word	0x00000082


	//----- nvinfo : EIATTR_KPARAM_INFO
	.align		4
.L_360:
        /*0008*/ 	.byte	0x04, 0x17
        /*000a*/ 	.short	(.L_362 - .L_361)
.L_361:
        /*000c*/ 	.word	0x00000000
        /*0010*/ 	.short	0x0000
        /*0012*/ 	.short	0x0070
        /*0014*/ 	.byte	0x00, 0xf0, 0x01, 0x2a


	//----- nvinfo : EIATTR_SPARSE_MMA_MASK
	.align		4
.L_362:
        /*0018*/ 	.byte	0x03, 0x50
        /*001a*/ 	.short	0x0000


	//----- nvinfo : EIATTR_MAXREG_COUNT
	.align		4
        /*001c*/ 	.byte	0x03, 0x1b
        /*001e*/ 	.short	0x00a8


	//----- nvinfo : EIATTR_NUM_BARRIERS
	.align		4
        /*0020*/ 	.byte	0x02, 0x4c
        /*0022*/ 	.byte	0x10
	.zero		1


	//----- nvinfo : EIATTR_EXTERNS
	.align		4
        /*0024*/ 	.byte	0x04, 0x0f
        /*0026*/ 	.short	(.L_364 - .L_363)


	//   ....[0]....
	.align		4
.L_363:
        /*0028*/ 	.word	index@(__assertfail)


	//----- nvinfo : EIATTR_ANNOTATIONS
	.align		4
.L_364:
        /*002c*/ 	.byte	0x04, 0x55
        /*002e*/ 	.short	(.L_366 - .L_365)


	//   ....[0]....
.L_365:
        /* <DEDUP_REMOVED lines=70> */


	//----- nvinfo : EIATTR_MERCURY_ISA_VERSION
	.align		4
.L_366:
        /*0480*/ 	.byte	0x03, 0x5f
        /*0482*/ 	.short	0x0101


	//----- nvinfo : EIATTR_UNUSED_LOAD_BYTE_OFFSET
	.align		4
        /*0484*/ 	.byte	0x04, 0x44
        /*0486*/ 	.short	(.L_368 - .L_367)


	//   ....[0]....
.L_367:
        /*0488*/ 	.word	0x00000a10
        /*048c*/ 	.word	0x0000fff0


	//   ....[1]....
        /*0490*/ 	.word	0x0000daf0
        /*0494*/ 	.word	0x0000fff0


	//----- nvinfo : EIATTR_INT_WARP_WIDE_INSTR_OFFSETS
	.align		4
.L_368:
        /*0498*/ 	.byte	0x04, 0x31
        /*049a*/ 	.short	(.L_370 - .L_369)


	//   ....[0]....
.L_369:
        /*049c*/ 	.word	0x00000130


	//   ....[1]....
        /*04a0*/ 	.word	0x00000170


	//   ....[2]....
        /*04a4*/ 	.word	0x000001e0


	//   ....[3]....
        /*04a8*/ 	.word	0x00014290


	//   ....[4]....
        /*04ac*/ 	.word	0x00014320


	//   ....[5]....
        /*04b0*/ 	.word	0x00018c60


	//   ....[6]....
        /*04b4*/ 	.word	0x00018cf0


	//----- nvinfo : EIATTR_COOP_GROUP_MASK_REGIDS
	.align		4
.L_370:
        /*04b8*/ 	.byte	0x04, 0x29
        /*04ba*/ 	.short	(.L_372 - .L_371)


	//   ....[0]....
.L_371:
        /*04bc*/ 	.word	0xffffffff


	//   ....[1]....
        /*04c0*/ 	.word	0xffffffff


	//   ....[2]....
        /*04c4*/ 	.word	0xffffffff


	//   ....[3]....
        /*04c8*/ 	.word	0xffffffff


	//   ....[4]....
        /*04cc*/ 	.word	0xffffffff


	//   ....[5]....
        /*04d0*/ 	.word	0xffffffff


	//   ....[6]....
        /*04d4*/ 	.word	0xffffffff


	//   ....[7]....
        /*04d8*/ 	.word	0xffffffff


	//   ....[8]....
        /*04dc*/ 	.word	0xffffffff


	//   ....[9]....
        /*04e0*/ 	.word	0xffffffff


	//   ....[10]....
        /*04e4*/ 	.word	0xffffffff


	//   ....[11]....
        /*04e8*/ 	.word	0xffffffff


	//   ....[12]....
        /*04ec*/ 	.word	0xffffffff


	//   ....[13]....
        /*04f0*/ 	.word	0xffffffff


	//   ....[14]....
        /*04f4*/ 	.word	0xffffffff


	//   ....[15]....
        /*04f8*/ 	.word	0xffffffff


	//   ....[16]....
        /*04fc*/ 	.word	0xffffffff


	//   ....[17]....
        /*0500*/ 	.word	0xffffffff


	//   ....[18]....
        /*0504*/ 	.word	0xffffffff


	//   ....[19]....
        /*0508*/ 	.word	0xffffffff


	//   ....[20]....
        /*050c*/ 	.word	0xffffffff


	//   ....[21]....
        /*0510*/ 	.word	0xffffffff


	//   ....[22]....
        /*0514*/ 	.word	0xffffffff


	//   ....[23]....
        /*0518*/ 	.word	0xffffffff


	//   ....[24]....
        /*051c*/ 	.word	0xffffffff


	//   ....[25]....
        /*0520*/ 	.word	0xffffffff


	//   ....[26]....
        /*0524*/ 	.word	0xffffffff


	//   ....[27]....
        /*0528*/ 	.word	0xffffffff


	//   ....[28]....
        /*052c*/ 	.word	0xffffffff


	//   ....[29]....
        /*0530*/ 	.word	0xffffffff


	//   ....[30]....
        /*0534*/ 	.word	0xffffffff


	//   ....[31]....
        /*0538*/ 	.word	0xffffffff


	//   ....[32]....
        /*053c*/ 	.word	0xffffffff


	//   ....[33]....
        /*0540*/ 	.word	0xffffffff


	//   ....[34]....
        /*0544*/ 	.word	0xffffffff


	//   ....[35]....
        /*0548*/ 	.word	0xffffffff


	//   ....[36]....
        /*054c*/ 	.word	0xffffffff


	//   ....[37]....
        /*0550*/ 	.word	0xffffffff


	//   ....[38]....
        /*0554*/ 	.word	0xffffffff


	//   ....[39]....
        /*0558*/ 	.word	0xffffffff


	//   ....[40]....
        /*055c*/ 	.word	0xffffffff


	//   ....[41]....
        /*0560*/ 	.word	0xffffffff


	//   ....[42]....
        /*0564*/ 	.word	0xffffffff


	//   ....[43]....
        /*0568*/ 	.word	0xffffffff


	//   ....[44]....
        /*056c*/ 	.word	0xffffffff


	//   ....[45]....
        /*0570*/ 	.word	0xffffffff


	//   ....[46]....
        /*0574*/ 	.word	0xffffffff


	//   ....[47]....
        /*0578*/ 	.word	0xffffffff


	//   ....[48]....
        /*057c*/ 	.word	0xffffffff


	//   ....[49]....
        /*0580*/ 	.word	0xffffffff


	//   ....[50]....
        /*0584*/ 	.word	0xffffffff


	//   ....[51]....
        /*0588*/ 	.word	0xffffffff


	//   ....[52]....
        /*058c*/ 	.word	0xffffffff


	//   ....[53]....
        /*0590*/ 	.word	0xffffffff


	//   ....[54]....
        /*0594*/ 	.word	0xffffffff


	//   ....[55]....
        /*0598*/ 	.word	0xffffffff


	//   ....[56]....
        /*059c*/ 	.word	0xffffffff


	//   ....[57]....
        /*05a0*/ 	.word	0xffffffff


	//   ....[58]....
        /*05a4*/ 	.word	0xffffffff


	//   ....[59]....
        /*05a8*/ 	.word	0xffffffff


	//   ....[60]....
        /*05ac*/ 	.word	0xffffffff


	//   ....[61]....
        /*05b0*/ 	.word	0xffffffff


	//   ....[62]....
        /*05b4*/ 	.word	0xffffffff


	//   ....[63]....
        /*05b8*/ 	.word	0xffffffff


	//   ....[64]....
        /*05bc*/ 	.word	0xffffffff


	//   ....[65]....
        /*05c0*/ 	.word	0xffffffff


	//   ....[66]....
        /*05c4*/ 	.word	0xffffffff


	//   ....[67]....
        /*05c8*/ 	.word	0xffffffff


	//   ....[68]....
        /*05cc*/ 	.word	0xffffffff


	//   ....[69]....
        /*05d0*/ 	.word	0xffffffff


	//   ....[70]....
        /*05d4*/ 	.word	0xffffffff


	//   ....[71]....
        /*05d8*/ 	.word	0xffffffff


	//   ....[72]....
        /*05dc*/ 	.word	0xffffffff


	//   ....[73]....
        /*05e0*/ 	.word	0xffffffff


	//   ....[74]....
        /*05e4*/ 	.word	0xffffffff


	//   ....[75]....
        /*05e8*/ 	.word	0xffffffff


	//   ....[76]....
        /*05ec*/ 	.word	0xffffffff


	//   ....[77]....
        /*05f0*/ 	.word	0xffffffff


	//   ....[78]....
        /*05f4*/ 	.word	0xffffffff


	//   ....[79]....
        /*05f8*/ 	.word	0xffffffff


	//   ....[80]....
        /*05fc*/ 	.word	0xffffffff


	//   ....[81]....
        /*0600*/ 	.word	0xffffffff


	//   ....[82]....
        /*0604*/ 	.word	0xffffffff


	//   ....[83]....
        /*0608*/ 	.word	0xffffffff


	//   ....[84]....
        /*060c*/ 	.word	0xffffffff


	//   ....[85]....
        /*0610*/ 	.word	0xffffffff


	//   ....[86]....
        /*0614*/ 	.word	0xffffffff


	//   ....[87]....
        /*0618*/ 	.word	0xffffffff


	//   ....[88]....
        /*061c*/ 	.word	0xffffffff


	//   ....[89]....
        /*0620*/ 	.word	0xffffffff


	//   ....[90]....
        /*0624*/ 	.word	0xffffffff


	//   ....[91]....
        /*0628*/ 	.word	0xffffffff


	//   ....[92]....
        /*062c*/ 	.word	0xffffffff


	//   ....[93]....
        /*0630*/ 	.word	0xffffffff


	//   ....[94]....
        /*0634*/ 	.word	0xffffffff


	//   ....[95]....
        /*0638*/ 	.word	0xffffffff


	//   ....[96]....
        /*063c*/ 	.word	0xffffffff


	//   ....[97]....
        /*0640*/ 	.word	0xffffffff


	//   ....[98]....
        /*0644*/ 	.word	0xffffffff


	//   ....[99]....
        /*0648*/ 	.word	0xffffffff


	//   ....[100]....
        /*064c*/ 	.word	0xffffffff


	//   ....[101]....
        /*0650*/ 	.word	0x0500000f


	//   ....[102]....
        /*0654*/ 	.word	0x0500000f


	//   ....[103]....
        /*0658*/ 	.word	0x0500000f


	//   ....[104]....
        /*065c*/ 	.word	0x0500000f


	//   ....[105]....
        /*0660*/ 	.word	0x0500000f


	//   ....[106]....
        /*0664*/ 	.word	0x0500000f


	//   ....[107]....
        /*0668*/ 	.word	0x0500000f


	//   ....[108]....
        /*066c*/ 	.word	0x0500000f


	//   ....[109]....
        /*0670*/ 	.word	0x0500000f


	//   ....[110]....
        /*0674*/ 	.word	0x0500000f


	//   ....[111]....
        /*0678*/ 	.word	0x0500000f


	//   ....[112]....
        /*067c*/ 	.word	0x0500000f


	//   ....[113]....
        /*0680*/ 	.word	0x0500000f


	//   ....[114]....
        /*0684*/ 	.word	0x0500000f


	//   ....[115]....
        /*0688*/ 	.word	0x0500000f


	//   ....[116]....
        /*068c*/ 	.word	0x0500000f


	//   ....[117]....
        /*0690*/ 	.word	0x0500000f


	//   ....[118]....
        /*0694*/ 	.word	0x0500000f


	//   ....[119]....
        /*0698*/ 	.word	0x0500000f


	//   ....[120]....
        /*069c*/ 	.word	0x0500000f


	//   ....[121]....
        /*06a0*/ 	.word	0x0500000f


	//   ....[122]....
        /*06a4*/ 	.word	0x0500000f


	//   ....[123]....
        /*06a8*/ 	.word	0x0500000f


	//   ....[124]....
        /*06ac*/ 	.word	0x0500000f


	//   ....[125]....
        /*06b0*/ 	.word	0x0500000f


	//   ....[126]....
        /*06b4*/ 	.word	0x0500000f


	//   ....[127]....
        /*06b8*/ 	.word	0x0500000f


	//   ....[128]....
        /*06bc*/ 	.word	0x0500000f


	//----- nvinfo : EIATTR_COOP_GROUP_INSTR_OFFSETS
	.align		4
.L_372:
        /*06c0*/ 	.byte	0x04, 0x28
        /*06c2*/ 	.short	(.L_374 - .L_373)


	//   ....[0]....
.L_373:
        /*06c4*/ 	.word	0x00000060


	//   ....[1]....
        /*06c8*/ 	.word	0x00000140


	//   ....[2]....
        /*06cc*/ 	.word	0x00000190


	//   ....[3]....
        /*06d0*/ 	.word	0x00000380


	//   ....[4]....
        /*06d4*/ 	.word	0x000004e0


	//   ....[5]....
        /*06d8*/ 	.word	0x00000600


	//   ....[6]....
        /*06dc*/ 	.word	0x00000760


	//   ....[7]....
        /*06e0*/ 	.word	0x00002440


	//   ....[8]....
        /*06e4*/ 	.word	0x00004860


	//   ....[9]....
        /*06e8*/ 	.word	0x00004ed0


	//   ....[10]....
        /*06ec*/ 	.word	0x00005650


	//   ....[11]....
        /*06f0*/ 	.word	0x00005b00


	//   ....[12]....
        /*06f4*/ 	.word	0x00005c20


	//   ....[13]....
        /*06f8*/ 	.word	0x00005f80


	//   ....[14]....
        /*06fc*/ 	.word	0x00006050


	//   ....[15]....
        /*0700*/ 	.word	0x00006930


	//   ....[16]....
        /*0704*/ 	.word	0x00006df0


	//   ....[17]....
        /*0708*/ 	.word	0x000070a0


	//   ....[18]....
        /*070c*/ 	.word	0x000077f0


	//   ....[19]....
        /*0710*/ 	.word	0x00007940


	//   ....[20]....
        /*0714*/ 	.word	0x00007e90


	//   ....[21]....
        /*0718*/ 	.word	0x00007ef0


	//   ....[22]....
        /*071c*/ 	.word	0x00009050


	//   ....[23]....
        /*0720*/ 	.word	0x00009730


	//   ....[24]....
        /*0724*/ 	.word	0x00009750


	//   ....[25]....
        /*0728*/ 	.word	0x00009bb0


	//   ....[26]....
        /*072c*/ 	.word	0x00009d80


	//   ....[27]....
        /*0730*/ 	.word	0x0000abd0


	//   ....[28]....
        /*0734*/ 	.word	0x0000af60


	//   ....[29]....
        /*0738*/ 	.word	0x0000b1f0


	//   ....[30]....
        /*073c*/ 	.word	0x0000b8d0


	//   ....[31]....
        /*0740*/ 	.word	0x0000b9a0


	//   ....[32]....
        /*0744*/ 	.word	0x0000bf20


	//   ....[33]....
        /*0748*/ 	.word	0x0000c0f0


	//   ....[34]....
        /*074c*/ 	.word	0x0000cfb0


	//   ....[35]....
        /*0750*/ 	.word	0x0000cff0


	//   ....[36]....
        /*0754*/ 	.word	0x0000d080


	//   ....[37]....
        /*0758*/ 	.word	0x0000d100


	//   ....[38]....
        /*075c*/ 	.word	0x0000d110


	//   ....[39]....
        /*0760*/ 	.word	0x0000e8f0


	//   ....[40]....
        /*0764*/ 	.word	0x0000ecd0


	//   ....[41]....
        /*0768*/ 	.word	0x0000ecf0


	//   ....[42]....
        /*076c*/ 	.word	0x0000ed00


	//   ....[43]....
        /*0770*/ 	.word	0x0000ed10


	//   ....[44]....
        /*0774*/ 	.word	0x0000f940


	//   ....[45]....
        /*0778*/ 	.word	0x0000f970


	//   ....[46]....
        /*077c*/ 	.word	0x0000fc20


	//   ....[47]....
        /*0780*/ 	.word	0x0000fc40


	//   ....[48]....
        /*0784*/ 	.word	0x00010360


	//   ....[49]....
        /*0788*/ 	.word	0x00010370


	//   ....[50]....
        /*078c*/ 	.word	0x00010bc0


	//   ....[51]....
        /*0790*/ 	.word	0x00010be0


	//   ....[52]....
        /*0794*/ 	.word	0x00011f60


	//   ....[53]....
        /*0798*/ 	.word	0x00011fa0


	//   ....[54]....
        /*079c*/ 	.word	0x000121e0


	//   ....[55]....
        /*07a0*/ 	.word	0x00012200


	//   ....[56]....
        /*07a4*/ 	.word	0x000124c0


	//   ....[57]....
        /*07a8*/ 	.word	0x000126d0


	//   ....[58]....
        /*07ac*/ 	.word	0x00012700


	//   ....[59]....
        /*07b0*/ 	.word	0x00012730


	//   ....[60]....
        /*07b4*/ 	.word	0x00012760


	//   ....[61]....
        /*07b8*/ 	.word	0x00012790


	//   ....[62]....
        /*07bc*/ 	.word	0x000127c0


	//   ....[63]....
        /*07c0*/ 	.word	0x00012960


	//   ....[64]....
        /*07c4*/ 	.word	0x00012990


	//   ....[65]....
        /*07c8*/ 	.word	0x000129c0


	//   ....[66]....
        /*07cc*/ 	.word	0x000129f0


	//   ....[67]....
        /*07d0*/ 	.word	0x00012a20


	//   ....[68]....
        /*07d4*/ 	.word	0x00012a50


	//   ....[69]....
        /*07d8*/ 	.word	0x00012af0


	//   ....[70]....
        /*07dc*/ 	.word	0x00012b20


	//   ....[71]....
        /*07e0*/ 	.word	0x00012b30


	//   ....[72]....
        /*07e4*/ 	.word	0x00012b60


	//   ....[73]....
        /*07e8*/ 	.word	0x00014860


	//   ....[74]....
        /*07ec*/ 	.word	0x00015300


	//   ....[75]....
        /*07f0*/ 	.word	0x00015320


	//   ....[76]....
        /*07f4*/ 	.word	0x000153d0


	//   ....[77]....
        /*07f8*/ 	.word	0x000153e0


	//   ....[78]....
        /*07fc*/ 	.word	0x00015460


	//   ....[79]....
        /*0800*/ 	.word	0x00015470


	//   ....[80]....
        /*0804*/ 	.word	0x00015480


	//   ....[81]....
        /*0808*/ 	.word	0x00015490


	//   ....[82]....
        /*080c*/ 	.word	0x00018f80


	//   ....[83]....
        /*0810*/ 	.word	0x00018fb0


	//   ....[84]....
        /*0814*/ 	.word	0x00019010


	//   ....[85]....
        /*0818*/ 	.word	0x00019040


	//   ....[86]....
        /*081c*/ 	.word	0x00019070


	//   ....[87]....
        /*0820*/ 	.word	0x000190a0


	//   ....[88]....
        /*0824*/ 	.word	0x000190d0


	//   ....[89]....
        /*0828*/ 	.word	0x00019100


	//   ....[90]....
        /*082c*/ 	.word	0x000192c0


	//   ....[91]....
        /*0830*/ 	.word	0x000192f0


	//   ....[92]....
        /*0834*/ 	.word	0x00019320


	//   ....[93]....
        /*0838*/ 	.word	0x00019350


	//   ....[94]....
        /*083c*/ 	.word	0x00019380


	//   ....[95]....
        /*0840*/ 	.word	0x000193b0


	//   ....[96]....
        /*0844*/ 	.word	0x00019480


	//   ....[97]....
        /*0848*/ 	.word	0x000194a0


	//   ....[98]....
        /*084c*/ 	.word	0x000194b0


	//   ....[99]....
        /*0850*/ 	.word	0x00019530


	//   ....[100]....
        /*0854*/ 	.word	0x0001a060


	//   ....[101]....
        /*0858*/ 	.word	0x0001a770


	//   ....[102]....
        /*085c*/ 	.word	0x0001a930


	//   ....[103]....
        /*0860*/ 	.word	0x0001a980


	//   ....[104]....
        /*0864*/ 	.word	0x0001a9e0


	//   ....[105]....
        /*0868*/ 	.word	0x0001aad0


	//   ....[106]....
        /*086c*/ 	.word	0x0001ab30


	//   ....[107]....
        /*0870*/ 	.word	0x0001ac20


	//   ....[108]....
        /*0874*/ 	.word	0x0001ac80


	//   ....[109]....
        /*0878*/ 	.word	0x0001ad50


	//   ....[110]....
        /*087c*/ 	.word	0x0001b080


	//   ....[111]....
        /*0880*/ 	.word	0x0001b120


	//   ....[112]....
        /*0884*/ 	.word	0x0001b2c0


	//   ....[113]....
        /*0888*/ 	.word	0x0001b330


	//   ....[114]....
        /*088c*/ 	.word	0x0001b3a0


	//   ....[115]....
        /*0890*/ 	.word	0x0001b410


	//   ....[116]....
        /*0894*/ 	.word	0x0001b480


	//   ....[117]....
        /*0898*/ 	.word	0x0001b500


	//   ....[118]....
        /*089c*/ 	.word	0x0001b590


	//   ....[119]....
        /*08a0*/ 	.word	0x0001b630


	//   ....[120]....
        /*08a4*/ 	.word	0x0001b6a0


	//   ....[121]....
        /*08a8*/ 	.word	0x0001b710


	//   ....[122]....
        /*08ac*/ 	.word	0x0001b780


	//   ....[123]....
        /*08b0*/ 	.word	0x0001b800


	//   ....[124]....
        /*08b4*/ 	.word	0x0001b870


	//   ....[125]....
        /*08b8*/ 	.word	0x0001b920


	//   ....[126]....
        /*08bc*/ 	.word	0x0001b970


	//   ....[127]....
        /*08c0*/ 	.word	0x0001ba20


	//   ....[128]....
        /*08c4*/ 	.word	0x0001bb50


	//----- nvinfo : EIATTR_REG_RECONFIG
	.align		4
.L_374:
        /*08c8*/ 	.byte	0x01, 0x54
	.zero		2


	//----- nvinfo : EIATTR_SYSCALL_OFFSETS
	.align		4
        /*08cc*/ 	.byte	0x04, 0x46
        /*08ce*/ 	.short	(.L_376 - .L_375)


	//   ....[0]....
.L_375:
        /*08d0*/ 	.word	0x00004a30


	//   ....[1]....
        /*08d4*/ 	.word	0x00014490


	//   ....[2]....
        /*08d8*/ 	.word	0x000145e0


	//   ....[3]....
        /*08dc*/ 	.word	0x000146d0


	//   ....[4]....
        /*08e0*/ 	.word	0x00014ee0


	//----- nvinfo : EIATTR_MBARRIER_INSTR_OFFSETS
	.align		4
.L_376:
        /*08e4*/ 	.byte	0x04, 0x39
        /*08e6*/ 	.short	(.L_378 - .L_377)


	//   ....[0]....
.L_377:
        /*08e8*/ 	.word	0x00000270
        /*08ec*/ 	.word	0x000000ff
        /*08f0*/ 	.word	0x00028c00
        /*08f4*/ 	.short	0x0100
        /*08f6*/ 	.byte	0x08
	.zero		1


	//   ....[1]....
        /*08f8*/ 	.word	0x00000280
        /*08fc*/ 	.word	0x000000ff
        /*0900*/ 	.word	0x00028c20
        /*0904*/ 	.short	0x0100
        /*0906*/ 	.byte	0x08
	.zero		1


	//   ....[2]....
        /*0908*/ 	.word	0x00000330
        /*090c*/ 	.word	0x000000ff
        /*0910*/ 	.word	0x00028c30
        /*0914*/ 	.short	0x0100
        /*0916*/ 	.byte	0x06
	.zero		1


	//   ....[3]....
        /*0918*/ 	.word	0x00000340
        /*091c*/ 	.word	0x000000ff
        /*0920*/ 	.word	0x00028c40
        /*0924*/ 	.short	0x0100
        /*0926*/ 	.byte	0x06
	.zero		1


	//   ....[4]....
        /*0928*/ 	.word	0x00000350
        /*092c*/ 	.word	0x000000ff
        /*0930*/ 	.word	0x00028c38
        /*0934*/ 	.short	0x0100
        /*0936*/ 	.byte	0x06
	.zero		1


	//   ....[5]....
        /*0938*/ 	.word	0x00000360
        /*093c*/ 	.word	0x000000ff
        /*0940*/ 	.word	0x00028c48
        /*0944*/ 	.short	0x0100
        /*0946*/ 	.byte	0x06
	.zero		1


	//   ....[6]....
        /*0948*/ 	.word	0x00000490
        /*094c*/ 	.word	0x000000ff
        /*0950*/ 	.word	0x00028c50
        /*0954*/ 	.short	0x0100
        /*0956*/ 	.byte	0x08
	.zero		1


	//   ....[7]....
        /*0958*/ 	.word	0x000004a0
        /*095c*/ 	.word	0x000000ff
        /*0960*/ 	.word	0x00028c60
        /*0964*/ 	.short	0x0100
        /*0966*/ 	.byte	0x08
	.zero		1


	//   ....[8]....
        /*0968*/ 	.word	0x000004b0
        /*096c*/ 	.word	0x000000ff
        /*0970*/ 	.word	0x00028c58
        /*0974*/ 	.short	0x0100
        /*0976*/ 	.byte	0x08
	.zero		1


	//   ....[9]....
        /*0978*/ 	.word	0x000004c0
        /*097c*/ 	.word	0x000000ff
        /*0980*/ 	.word	0x00028c68
        /*0984*/ 	.short	0x0100
        /*0986*/ 	.byte	0x08
	.zero		1


	//   ....[10]....
        /*0988*/ 	.word	0x000005b0
        /*098c*/ 	.word	0x000000ff
        /*0990*/ 	.word	0x00028c70
        /*0994*/ 	.short	0x0100
        /*0996*/ 	.byte	0x06
	.zero		1


	//   ....[11]....
        /*0998*/ 	.word	0x000005c0
        /*099c*/ 	.word	0x000000ff
        /*09a0*/ 	.word	0x00028c80
        /*09a4*/ 	.short	0x0100
        /*09a6*/ 	.byte	0x06
	.zero		1


	//   ....[12]....
        /*09a8*/ 	.word	0x000005d0
        /*09ac*/ 	.word	0x000000ff
        /*09b0*/ 	.word	0x00028c78
        /*09b4*/ 	.short	0x0100
        /*09b6*/ 	.byte	0x06
	.zero		1


	//   ....[13]....
        /*09b8*/ 	.word	0x000005e0
        /*09bc*/ 	.word	0x000000ff
        /*09c0*/ 	.word	0x00028c88
        /*09c4*/ 	.short	0x0100
        /*09c6*/ 	.byte	0x06
	.zero		1


	//   ....[14]....
        /*09c8*/ 	.word	0x00000710
        /*09cc*/ 	.word	0x000000ff
        /*09d0*/ 	.word	0x00028c90
        /*09d4*/ 	.short	0x0100
        /*09d6*/ 	.byte	0x08
	.zero		1


	//   ....[15]....
        /*09d8*/ 	.word	0x00000720
        /*09dc*/ 	.word	0x000000ff
        /*09e0*/ 	.word	0x00028ca0
        /*09e4*/ 	.short	0x0100
        /*09e6*/ 	.byte	0x08
	.zero		1


	//   ....[16]....
        /*09e8*/ 	.word	0x00000730
        /*09ec*/ 	.word	0x000000ff
        /*09f0*/ 	.word	0x00028c98
        /*09f4*/ 	.short	0x0100
        /*09f6*/ 	.byte	0x08
	.zero		1


	//   ....[17]....
        /*09f8*/ 	.word	0x00000740
        /*09fc*/ 	.word	0x000000ff
        /*0a00*/ 	.word	0x00028ca8
        /*0a04*/ 	.short	0x0100
        /*0a06*/ 	.byte	0x08
	.zero		1


	//   ....[18]....
        /*0a08*/ 	.word	0x00000870
        /*0a0c*/ 	.word	0x000000ff
        /*0a10*/ 	.word	0x00028cb0
        /*0a14*/ 	.short	0x0100
        /*0a16*/ 	.byte	0x08
	.zero		1


	//   ....[19]....
        /*0a18*/ 	.word	0x00000880
        /*0a1c*/ 	.word	0x000000ff
        /*0a20*/ 	.word	0x00028cc0
        /*0a24*/ 	.short	0x0100
        /*0a26*/ 	.byte	0x08
	.zero		1


	//   ....[20]....
        /*0a28*/ 	.word	0x00000890
        /*0a2c*/ 	.word	0x000000ff
        /*0a30*/ 	.word	0x00028cb8
        /*0a34*/ 	.short	0x0100
        /*0a36*/ 	.byte	0x08
	.zero		1


	//   ....[21]....
        /*0a38*/ 	.word	0x000008a0
        /*0a3c*/ 	.word	0x000000ff
        /*0a40*/ 	.word	0x00028cc8
        /*0a44*/ 	.short	0x0100
        /*0a46*/ 	.byte	0x08
	.zero		1


	//   ....[22]....
        /*0a48*/ 	.word	0x00002580
        /*0a4c*/ 	.word	0x000000ff
        /*0a50*/ 	.word	0x00028c50
        /*0a54*/ 	.short	0x010a
        /*0a56*/ 	.byte	0x17
	.zero		1


	//   ....[23]....
        /*0a58*/ 	.word	0x00002850
        /*0a5c*/ 	.word	0x00000000
        /*0a60*/ 	.word	0x00000000
        /*0a64*/ 	.short	0x0101
        /*0a66*/ 	.byte	0x3f
	.zero		1


	//   ....[24]....
        /*0a68*/ 	.word	0x000031b0
        /*0a6c*/ 	.word	0x000000ff
        /*0a70*/ 	.word	0x00028c50
        /*0a74*/ 	.short	0x010a
        /*0a76*/ 	.byte	0x17
	.zero		1


	//   ....[25]....
        /*0a78*/ 	.word	0x000031f0
        /*0a7c*/ 	.word	0x000000ff
        /*0a80*/ 	.word	0x00028c50
        /*0a84*/ 	.short	0x010a
        /*0a86*/ 	.byte	0x17
	.zero		1


	//   ....[26]....
        /*0a88*/ 	.word	0x000033d0
        /*0a8c*/ 	.word	0x00000000
        /*0a90*/ 	.word	0x00000000
        /*0a94*/ 	.short	0x0101
        /*0a96*/ 	.byte	0x3f
	.zero		1


	//   ....[27]....
        /*0a98*/ 	.word	0x00004ae0
        /*0a9c*/ 	.word	0x000000ff
        /*0aa0*/ 	.word	0x00028c00
        /*0aa4*/ 	.short	0x010a
        /*0aa6*/ 	.byte	0x2e
	.zero		1


	//   ....[28]....
        /*0aa8*/ 	.word	0x00004b60
        /*0aac*/ 	.word	0x00000007
        /*0ab0*/ 	.word	0x00028c30
        /*0ab4*/ 	.short	0x010a
        /*0ab6*/ 	.byte	0x3f
	.zero		1


	//   ....[29]....
        /*0ab8*/ 	.word	0x00004ba0
        /*0abc*/ 	.word	0x00000007
        /*0ac0*/ 	.word	0x00028c30
        /*0ac4*/ 	.short	0x010a
        /*0ac6*/ 	.byte	0x3f
	.zero		1


	//   ....[30]....
        /*0ac8*/ 	.word	0x00004fc0
        /*0acc*/ 	.word	0x00000003
        /*0ad0*/ 	.word	0x00000000
        /*0ad4*/ 	.short	0x0101
        /*0ad6*/ 	.byte	0x3f
	.zero		1


	//   ....[31]....
        /*0ad8*/ 	.word	0x00006630
        /*0adc*/ 	.word	0x00000007
        /*0ae0*/ 	.word	0x00028c50
        /*0ae4*/ 	.short	0x010a
        /*0ae6*/ 	.byte	0x3f
	.zero		1


	//   ....[32]....
        /*0ae8*/ 	.word	0x00006670
        /*0aec*/ 	.word	0x00000007
        /*0af0*/ 	.word	0x00028c50
        /*0af4*/ 	.short	0x010a
        /*0af6*/ 	.byte	0x3f
	.zero		1


	//   ....[33]....
        /*0af8*/ 	.word	0x00006950
        /*0afc*/ 	.word	0x00000007
        /*0b00*/ 	.word	0x00000000
        /*0b04*/ 	.short	0x0101
        /*0b06*/ 	.byte	0x3f
	.zero		1


	//   ....[34]....
        /*0b08*/ 	.word	0x00006be0
        /*0b0c*/ 	.word	0x000000ff
        /*0b10*/ 	.word	0x00028c30
        /*0b14*/ 	.short	0x010a
        /*0b16*/ 	.byte	0x1b
	.zero		1


	//   ....[35]....
        /*0b18*/ 	.word	0x00006c20
        /*0b1c*/ 	.word	0x000000ff
        /*0b20*/ 	.word	0x00028c30
        /*0b24*/ 	.short	0x010a
        /*0b26*/ 	.byte	0x1b
	.zero		1


	//   ....[36]....
        /*0b28*/ 	.word	0x00006ea0
        /*0b2c*/ 	.word	0x00000008
        /*0b30*/ 	.word	0x00000000
        /*0b34*/ 	.short	0x0101
        /*0b36*/ 	.byte	0x3f
	.zero		1


	//   ....[37]....
        /*0b38*/ 	.word	0x00008d90
        /*0b3c*/ 	.word	0x000000ff
        /*0b40*/ 	.word	0x00028c50
        /*0b44*/ 	.short	0x010a
        /*0b46*/ 	.byte	0x1b
	.zero		1


	//   ....[38]....
        /*0b48*/ 	.word	0x00008dd0
        /*0b4c*/ 	.word	0x000000ff
        /*0b50*/ 	.word	0x00028c50
        /*0b54*/ 	.short	0x010a
        /*0b56*/ 	.byte	0x1b
	.zero		1


	//   ....[39]....
        /*0b58*/ 	.word	0x00009070
        /*0b5c*/ 	.word	0x0000000a
        /*0b60*/ 	.word	0x00000000
        /*0b64*/ 	.short	0x0101
        /*0b66*/ 	.byte	0x3f
	.zero		1


	//   ....[40]....
        /*0b68*/ 	.word	0x00009460
        /*0b6c*/ 	.word	0x000000ff
        /*0b70*/ 	.word	0x00028c30
        /*0b74*/ 	.short	0x010a
        /*0b76*/ 	.byte	0x18
	.zero		1


	//   ....[41]....
        /*0b78*/ 	.word	0x000094a0
        /*0b7c*/ 	.word	0x000000ff
        /*0b80*/ 	.word	0x00028c30
        /*0b84*/ 	.short	0x010a
        /*0b86*/ 	.byte	0x18
	.zero		1


	//   ....[42]....
        /*0b88*/ 	.word	0x0000a190
        /*0b8c*/ 	.word	0x0000000b
        /*0b90*/ 	.word	0x00000000
        /*0b94*/ 	.short	0x0101
        /*0b96*/ 	.byte	0x3f
	.zero		1


	//   ....[43]....
        /*0b98*/ 	.word	0x0000a930
        /*0b9c*/ 	.word	0x000000ff
        /*0ba0*/ 	.word	0x00028c50
        /*0ba4*/ 	.short	0x010a
        /*0ba6*/ 	.byte	0x18
	.zero		1


	//   ....[44]....
        /*0ba8*/ 	.word	0x0000a970
        /*0bac*/ 	.word	0x000000ff
        /*0bb0*/ 	.word	0x00028c50
        /*0bb4*/ 	.short	0x010a
        /*0bb6*/ 	.byte	0x18
	.zero		1


	//   ....[45]....
        /*0bb8*/ 	.word	0x0000abf0
        /*0bbc*/ 	.word	0x0000000a
        /*0bc0*/ 	.word	0x00000000
        /*0bc4*/ 	.short	0x0101
        /*0bc6*/ 	.byte	0x3f
	.zero		1


	//   ....[46]....
        /*0bc8*/ 	.word	0x0000ad60
        /*0bcc*/ 	.word	0x000000ff
        /*0bd0*/ 	.word	0x00028c30
        /*0bd4*/ 	.short	0x010a
        /*0bd6*/ 	.byte	0x1a
	.zero		1


	//   ....[47]....
        /*0bd8*/ 	.word	0x0000ada0
        /*0bdc*/ 	.word	0x000000ff
        /*0be0*/ 	.word	0x00028c30
        /*0be4*/ 	.short	0x010a
        /*0be6*/ 	.byte	0x1a
	.zero		1


	//   ....[48]....
        /*0be8*/ 	.word	0x0000aff0
        /*0bec*/ 	.word	0x00000005
        /*0bf0*/ 	.word	0x00000000
        /*0bf4*/ 	.short	0x0101
        /*0bf6*/ 	.byte	0x3f
	.zero		1


	//   ....[49]....
        /*0bf8*/ 	.word	0x0000ccf0
        /*0bfc*/ 	.word	0x000000ff
        /*0c00*/ 	.word	0x00028c50
        /*0c04*/ 	.short	0x010a
        /*0c06*/ 	.byte	0x1a
	.zero		1


	//   ....[50]....
        /*0c08*/ 	.word	0x0000cd30
        /*0c0c*/ 	.word	0x000000ff
        /*0c10*/ 	.word	0x00028c50
        /*0c14*/ 	.short	0x010a
        /*0c16*/ 	.byte	0x1a
	.zero		1


	//   ....[51]....
        /*0c18*/ 	.word	0x0000cfd0
        /*0c1c*/ 	.word	0x00000009
        /*0c20*/ 	.word	0x00000000
        /*0c24*/ 	.short	0x0101
        /*0c26*/ 	.byte	0x3f
	.zero		1


	//   ....[52]....
        /*0c28*/ 	.word	0x0000f920
        /*0c2c*/ 	.word	0x000000ff
        /*0c30*/ 	.word	0x00000000
        /*0c34*/ 	.short	0x0101
        /*0c36*/ 	.byte	0x04
	.zero		1


	//   ....[53]....
        /*0c38*/ 	.word	0x00010280
        /*0c3c*/ 	.word	0x000000ff
        /*0c40*/ 	.word	0x00000000
        /*0c44*/ 	.short	0x0101
        /*0c46*/ 	.byte	0x04
	.zero		1


	//   ....[54]....
        /*0c48*/ 	.word	0x00014ac0
        /*0c4c*/ 	.word	0x00000000
        /*0c50*/ 	.word	0x00028c40
        /*0c54*/ 	.short	0x010a
        /*0c56*/ 	.byte	0x3f
	.zero		1


	//   ....[55]....
        /*0c58*/ 	.word	0x00015580
        /*0c5c*/ 	.word	0x00000013
        /*0c60*/ 	.word	0x00028c00
        /*0c64*/ 	.short	0x0107
        /*0c66*/ 	.byte	0x3f
	.zero		1


	//   ....[56]....
        /*0c68*/ 	.word	0x00015670
        /*0c6c*/ 	.word	0x00000013
        /*0c70*/ 	.word	0x00028c00
        /*0c74*/ 	.short	0x0101
        /*0c76*/ 	.byte	0x3f
	.zero		1


	//   ....[57]....
        /*0c78*/ 	.word	0x00015690
        /*0c7c*/ 	.word	0x00000013
        /*0c80*/ 	.word	0x00028c20
        /*0c84*/ 	.short	0x010a
        /*0c86*/ 	.byte	0x3f
	.zero		1


	//   ....[58]....
        /*0c88*/ 	.word	0x00015770
        /*0c8c*/ 	.word	0x00000000
        /*0c90*/ 	.word	0x00028c60
        /*0c94*/ 	.short	0x010a
        /*0c96*/ 	.byte	0x3f
	.zero		1


	//   ....[59]....
        /*0c98*/ 	.word	0x00016460
        /*0c9c*/ 	.word	0x00000003
        /*0ca0*/ 	.word	0x00028c40
        /*0ca4*/ 	.short	0x010a
        /*0ca6*/ 	.byte	0x3f
	.zero		1


	//   ....[60]....
        /*0ca8*/ 	.word	0x000166c0
        /*0cac*/ 	.word	0x00000003
        /*0cb0*/ 	.word	0x00028c60
        /*0cb4*/ 	.short	0x010a
        /*0cb6*/ 	.byte	0x3f
	.zero		1


	//   ....[61]....
        /*0cb8*/ 	.word	0x00017270
        /*0cbc*/ 	.word	0x00000004
        /*0cc0*/ 	.word	0x00028c40
        /*0cc4*/ 	.short	0x010a
        /*0cc6*/ 	.byte	0x3f
	.zero		1


	//   ....[62]....
        /*0cc8*/ 	.word	0x000174c0
        /*0ccc*/ 	.word	0x00000004
        /*0cd0*/ 	.word	0x00028c60
        /*0cd4*/ 	.short	0x010a
        /*0cd6*/ 	.byte	0x3f
	.zero		1


	//   ....[63]....
        /*0cd8*/ 	.word	0x00018000
        /*0cdc*/ 	.word	0x00000004
        /*0ce0*/ 	.word	0x00028c40
        /*0ce4*/ 	.short	0x010a
        /*0ce6*/ 	.byte	0x3f
	.zero		1


	//   ....[64]....
        /*0ce8*/ 	.word	0x00018260
        /*0cec*/ 	.word	0x00000004
        /*0cf0*/ 	.word	0x00028c60
        /*0cf4*/ 	.short	0x010a
        /*0cf6*/ 	.byte	0x3f
	.zero		1


	//   ....[65]....
        /*0cf8*/ 	.word	0x00019fe0
        /*0cfc*/ 	.word	0x00000000
        /*0d00*/ 	.word	0x00028c20
        /*0d04*/ 	.short	0x010a
        /*0d06*/ 	.byte	0x3f
	.zero		1


	//   ....[66]....
        /*0d08*/ 	.word	0x0001a1a0
        /*0d0c*/ 	.word	0x00000006
        /*0d10*/ 	.word	0x00000000
        /*0d14*/ 	.short	0x010a
        /*0d16*/ 	.byte	0x3f
	.zero		1


	//   ....[67]....
        /*0d18*/ 	.word	0x0001a210
        /*0d1c*/ 	.word	0x00000007
        /*0d20*/ 	.word	0x00000000
        /*0d24*/ 	.short	0x010a
        /*0d26*/ 	.byte	0x3f
	.zero		1


	//   ....[68]....
        /*0d28*/ 	.word	0x0001a280
        /*0d2c*/ 	.word	0x00000004
        /*0d30*/ 	.word	0x00000000
        /*0d34*/ 	.short	0x010a
        /*0d36*/ 	.byte	0x3f
	.zero		1


	//   ....[69]....
        /*0d38*/ 	.word	0x0001a2b0
        /*0d3c*/ 	.word	0x00000003
        /*0d40*/ 	.word	0x00000000
        /*0d44*/ 	.short	0x010a
        /*0d46*/ 	.byte	0x3f
	.zero		1


	//   ....[70]....
        /*0d48*/ 	.word	0x0001a320
        /*0d4c*/ 	.word	0x00000003
        /*0d50*/ 	.word	0x00028c50
        /*0d54*/ 	.short	0x010a
        /*0d56*/ 	.byte	0x3f
	.zero		1


	//   ....[71]....
        /*0d58*/ 	.word	0x0001a380
        /*0d5c*/ 	.word	0x00000003
        /*0d60*/ 	.word	0x00028c50
        /*0d64*/ 	.short	0x010a
        /*0d66*/ 	.byte	0x3f
	.zero		1


	//   ....[72]....
        /*0d68*/ 	.word	0x0001a3e0
        /*0d6c*/ 	.word	0x00000003
        /*0d70*/ 	.word	0x00028c00
        /*0d74*/ 	.short	0x010a
        /*0d76*/ 	.byte	0x3f
	.zero		1


	//   ....[73]....
        /*0d78*/ 	.word	0x0001a430
        /*0d7c*/ 	.word	0x00000007
        /*0d80*/ 	.word	0x00028c30
        /*0d84*/ 	.short	0x010a
        /*0d86*/ 	.byte	0x3f
	.zero		1


	//   ....[74]....
        /*0d88*/ 	.word	0x0001a480
        /*0d8c*/ 	.word	0x00000007
        /*0d90*/ 	.word	0x00028c50
        /*0d94*/ 	.short	0x010a
        /*0d96*/ 	.byte	0x3f
	.zero		1


	//   ....[75]....
        /*0d98*/ 	.word	0x0001a4e0
        /*0d9c*/ 	.word	0x00000008
        /*0da0*/ 	.word	0x00028c30
        /*0da4*/ 	.short	0x010a
        /*0da6*/ 	.byte	0x3f
	.zero		1


	//   ....[76]....
        /*0da8*/ 	.word	0x0001a530
        /*0dac*/ 	.word	0x0000000a
        /*0db0*/ 	.word	0x00028c50
        /*0db4*/ 	.short	0x010a
        /*0db6*/ 	.byte	0x3f
	.zero		1


	//   ....[77]....
        /*0db8*/ 	.word	0x0001a590
        /*0dbc*/ 	.word	0x00000006
        /*0dc0*/ 	.word	0x00028c30
        /*0dc4*/ 	.short	0x010a
        /*0dc6*/ 	.byte	0x3f
	.zero		1


	//   ....[78]....
        /*0dc8*/ 	.word	0x0001a5e0
        /*0dcc*/ 	.word	0x0000000a
        /*0dd0*/ 	.word	0x00028c50
        /*0dd4*/ 	.short	0x010a
        /*0dd6*/ 	.byte	0x3f
	.zero		1


	//   ....[79]....
        /*0dd8*/ 	.word	0x0001a640
        /*0ddc*/ 	.word	0x00000005
        /*0de0*/ 	.word	0x00028c30
        /*0de4*/ 	.short	0x010a
        /*0de6*/ 	.byte	0x3f
	.zero		1


	//   ....[80]....
        /*0de8*/ 	.word	0x0001a690
        /*0dec*/ 	.word	0x00000009
        /*0df0*/ 	.word	0x00028c50
        /*0df4*/ 	.short	0x010a
        /*0df6*/ 	.byte	0x3f
	.zero		1


	//   ....[81]....
        /*0df8*/ 	.word	0x0001a830
        /*0dfc*/ 	.word	0x00000000
        /*0e00*/ 	.word	0x00028c40
        /*0e04*/ 	.short	0x010a
        /*0e06*/ 	.byte	0x3f
	.zero		1


	//   ....[82]....
        /*0e08*/ 	.word	0x0001ad90
        /*0e0c*/ 	.word	0x00000013
        /*0e10*/ 	.word	0x00028c20
        /*0e14*/ 	.short	0x010a
        /*0e16*/ 	.byte	0x3f
	.zero		1


	//   ....[83]....
        /*0e18*/ 	.word	0x0001ade0
        /*0e1c*/ 	.word	0x00000000
        /*0e20*/ 	.word	0x00028c60
        /*0e24*/ 	.short	0x010a
        /*0e26*/ 	.byte	0x3f
	.zero		1


	//   ....[84]....
        /*0e28*/ 	.word	0x0001ae30
        /*0e2c*/ 	.word	0x00000003
        /*0e30*/ 	.word	0x00028c40
        /*0e34*/ 	.short	0x010a
        /*0e36*/ 	.byte	0x3f
	.zero		1


	//   ....[85]....
        /*0e38*/ 	.word	0x0001ae80
        /*0e3c*/ 	.word	0x00000003
        /*0e40*/ 	.word	0x00028c60
        /*0e44*/ 	.short	0x010a
        /*0e46*/ 	.byte	0x3f
	.zero		1


	//   ....[86]....
        /*0e48*/ 	.word	0x0001aed0
        /*0e4c*/ 	.word	0x00000004
        /*0e50*/ 	.word	0x00028c40
        /*0e54*/ 	.short	0x010a
        /*0e56*/ 	.byte	0x3f
	.zero		1


	//   ....[87]....
        /*0e58*/ 	.word	0x0001af20
        /*0e5c*/ 	.word	0x00000004
        /*0e60*/ 	.word	0x00028c60
        /*0e64*/ 	.short	0x010a
        /*0e66*/ 	.byte	0x3f
	.zero		1


	//   ....[88]....
        /*0e68*/ 	.word	0x0001af70
        /*0e6c*/ 	.word	0x00000004
        /*0e70*/ 	.word	0x00028c40
        /*0e74*/ 	.short	0x010a
        /*0e76*/ 	.byte	0x3f
	.zero		1


	//   ....[89]....
        /*0e78*/ 	.word	0x0001afc0
        /*0e7c*/ 	.word	0x00000004
        /*0e80*/ 	.word	0x00028c60
        /*0e84*/ 	.short	0x010a
        /*0e86*/ 	.byte	0x3f
	.zero		1


	//   ....[90]....
        /*0e88*/ 	.word	0x0001ba70
        /*0e8c*/ 	.word	0x00000000
        /*0e90*/ 	.word	0x00028c20
        /*0e94*/ 	.short	0x010a
        /*0e96*/ 	.byte	0x3f
	.zero		1


	//   ....[91]....
        /*0e98*/ 	.word	0x0001bc10
        /*0e9c*/ 	.word	0x00000006
        /*0ea0*/ 	.word	0x00000000
        /*0ea4*/ 	.short	0x010a
        /*0ea6*/ 	.byte	0x3f
	.zero		1


	//   ....[92]....
        /*0ea8*/ 	.word	0x0001bc60
        /*0eac*/ 	.word	0x00000007
        /*0eb0*/ 	.word	0x00000000
        /*0eb4*/ 	.short	0x010a
        /*0eb6*/ 	.byte	0x3f
	.zero		1


	//   ....[93]....
        /*0eb8*/ 	.word	0x0001bcb0
        /*0ebc*/ 	.word	0x00000004
        /*0ec0*/ 	.word	0x00000000
        /*0ec4*/ 	.short	0x010a
        /*0ec6*/ 	.byte	0x3f
	.zero		1


	//----- nvinfo : EIATTR_NUM_MBARRIERS
	.align		4
.L_378:
        /*0ec8*/ 	.byte	0x03, 0x38
        /*0eca*/ 	.short	0x0016


	//----- nvinfo : EIATTR_EXIT_INSTR_OFFSETS
	.align		4
        /*0ecc*/ 	.byte	0x04, 0x1c
        /*0ece*/ 	.short	(.L_380 - .L_379)


	//   ....[0]....
.L_379:
        /*0ed0*/ 	.word	0x00000a40


	//   ....[1]....
        /*0ed4*/ 	.word	0x00012460


	//   ....[2]....
        /*0ed8*/ 	.word	0x0001a300


	//----- nvinfo : EIATTR_MAX_THREADS
	.align		4
.L_380:
        /*0edc*/ 	.byte	0x04, 0x05
        /*0ede*/ 	.short	(.L_382 - .L_381)
.L_381:
        /*0ee0*/ 	.word	0x00000180
        /*0ee4*/ 	.word	0x00000001
        /*0ee8*/ 	.word	0x00000001


	//----- nvinfo : EIATTR_CRS_STACK_SIZE
	.align		4
.L_382:
        /*0eec*/ 	.byte	0x04, 0x1e
        /*0eee*/ 	.short	(.L_384 - .L_383)
.L_383:
        /*0ef0*/ 	.word	0x00000000


	//----- nvinfo : EIATTR_CBANK_PARAM_SIZE
	.align		4
.L_384:
        /*0ef4*/ 	.byte	0x03, 0x19
        /*0ef6*/ 	.short	0x0af0


	//----- nvinfo : EIATTR_PARAM_CBANK
	.align		4
        /*0ef8*/ 	.byte	0x04, 0x0a
        /*0efa*/ 	.short	(.L_386 - .L_385)
	.align		4
.L_385:
        /*0efc*/ 	.word	index@(.nv.constant0._ZN7cutlass13device_kernelIN5flash11enable_sm90INS1_16FlashAttnFwdSm90INS1_25CollectiveMainloopFwdSm90ILi2EN4cute5tupleIJNS5_1CILi1EEES8_S8_EEENS6_IJNS7_ILi64EEESA_SA_EEELi512ENS_10bfloat16_tEfNS_4arch4Sm90ELb0ELb1ELb0ELb1ELb0ELb0ELb0ELb0ELb0ELb1ELb1ELb0EEENS1_21CollectiveEpilogueFwdINS6_IJSA_NS7_ILi512EEESA_EEES9_SC_SE_Li256ELb1ELb1ELb1ELb0EEENS1_36VarlenDynamicPersistentTileSchedulerILi64ELi64ELi256ELi128ELb1ELb1ELb1ELb1ELb0ELb1EEEEEEEEEvNT_6ParamsE)
        /*0f00*/ 	.short	0x0210
        /*0f02*/ 	.short	0x0af0


	//----- nvinfo : EIATTR_SW_WAR
	.align		4
.L_386:
        /*0f04*/ 	.byte	0x04, 0x36
        /*0f06*/ 	.short	(.L_388 - .L_387)
.L_387:
        /*0f08*/ 	.word	0x00000008
.L_388:


//--------------------- .nv.info._ZN7cutlass13device_kernelIN5flash11enable_sm90INS1_16FlashAttnFwdSm90INS1_25CollectiveMainloopFwdSm90ILi2EN4cute5tupleIJNS5_1CILi1EEES8_S8_EEENS6_IJNS7_ILi64EEESA_SA_EEELi512ENS_10bfloat16_tEfNS_4arch4Sm90ELb0ELb1ELb0ELb1ELb0ELb1ELb0ELb0ELb0ELb1ELb1ELb0EEENS1_21CollectiveEpilogueFwdINS6_IJSA_NS7_ILi512EEESA_EEES9_SC_SE_Li256ELb1ELb1ELb1ELb0EEENS1_36VarlenDynamicPersistentTileSchedulerILi64ELi64ELi256ELi128ELb1ELb1ELb1ELb1ELb0ELb1EEEEEEEEEvNT_6ParamsE --------------------------
	.section	.nv.info._ZN7cutlass13device_kernelIN5flash11enable_sm90INS1_16FlashAttnFwdSm90INS1_25CollectiveMainloopFwdSm90ILi2EN4cute5tupleIJNS5_1CILi1EEES8_S8_EEENS6_IJNS7_ILi64EEESA_SA_EEELi512ENS_10bfloat16_tEfNS_4arch4Sm90ELb0ELb1ELb0ELb1ELb0ELb1ELb0ELb0ELb0ELb1ELb1ELb0EEENS1_21CollectiveEpilogueFwdINS6_IJSA_NS7_ILi512EEESA_EEES9_SC_SE_Li256ELb1ELb1ELb1ELb0EEENS1_36VarlenDynamicPersistentTileSchedulerILi64ELi64ELi256ELi128ELb1ELb1ELb1ELb1ELb0ELb1EEEEEEEEEvNT_6ParamsE,"",@"SHT_CUDA_INFO"
	.sectionflags	@""
	.align	4


	//----- nvinfo : EIATTR_CUDA_API_VERSION
	.align		4
        /*0000*/ 	.byte	0x04, 0x37
        /*0002*/ 	.short	(.L_390 - .L_389)
.L_389:
        /*0004*/ 	.word	0x00000082


	//----- nvinfo : EIATTR_KPARAM_INFO
	.align		4
.L_390:
        /*0008*/ 	.byte	0x04, 0x17
        /*000a*/ 	.short	(.L_392 - .L_391)
.L_391:
        /*000c*/ 	.word	0x00000000
        /*0010*/ 	.short	0x0000
        /*0012*/ 	.short	0x0070
        /*0014*/ 	.byte	0x00, 0xf0, 0x01, 0x2a


	//----- nvinfo : EIATTR_SPARSE_MMA_MASK
	.align		4
.L_392:
        /*0018*/ 	.byte	0x03, 0x50
        /*001a*/ 	.short	0x0000


	//----- nvinfo : EIATTR_MAXREG_COUNT
	.align		4
        /*001c*/ 	.byte	0x03, 0x1b
        /*001e*/ 	.short	0x00a8


	//----- nvinfo : EIATTR_NUM_BARRIERS
	.align		4
        /*0020*/ 	.byte	0x02, 0x4c
        /*0022*/ 	.byte	0x10
	.zero		1


	//----- nvinfo : EIATTR_EXTERNS
	.align		4
        /*0024*/ 	.byte	0x04, 0x0f
        /*0026*/ 	.short	(.L_394 - .L_393)


	//   ....[0]....
	.align		4
.L_393:
        /*0028*/ 	.word	index@(__assertfail)


	//----- nvinfo : EIATTR_ANNOTATIONS
	.align		4
.L_394:
        /*002c*/ 	.byte	0x04, 0x55
        /*002e*/ 	.short	(.L_396 - .L_395)


	//   ....[0]....
.L_395:
        /* <DEDUP_REMOVED lines=82> */


	//----- nvinfo : EIATTR_MERCURY_ISA_VERSION
	.align		4
.L_396:
        /*0538*/ 	.byte	0x03, 0x5f
        /*053a*/ 	.short	0x0101


	//----- nvinfo : EIATTR_UNUSED_LOAD_BYTE_OFFSET
	.align		4
        /*053c*/ 	.byte	0x04, 0x44
        /*053e*/ 	.short	(.L_398 - .L_397)


	//   ....[0]....
.L_397:
        /*0540*/ 	.word	0x00000a80
        /*0544*/ 	.word	0x0000fff0


	//   ....[1]....
        /*0548*/ 	.word	0x00014210
        /*054c*/ 	.word	0x0000fff0


	//----- nvinfo : EIATTR_INT_WARP_WIDE_INSTR_OFFSETS
	.align		4
.L_398:
        /*0550*/ 	.byte	0x04, 0x31
        /*0552*/ 	.short	(.L_400 - .L_399)


	//   ....[0]....
.L_399:
        /*0554*/ 	.word	0x00000190


	//   ....[1]....
        /*0558*/ 	.word	0x000001d0


	//   ....[2]....
        /*055c*/ 	.word	0x00000240


	//   ....[3]....
        /*0560*/ 	.word	0x0001cd60


	//   ....[4]....
        /*0564*/ 	.word	0x0001cdf0


	//   ....[5]....
        /*0568*/ 	.word	0x000216e0


	//   ....[6]....
        /*056c*/ 	.word	0x00021770


	//----- nvinfo : EIATTR_COOP_GROUP_MASK_REGIDS
	.align		4
.L_400:
        /*0570*/ 	.byte	0x04, 0x29
        /*0572*/ 	.short	(.L_402 - .L_401)


	//   ....[0]....
.L_401:
        /*0574*/ 	.word	0xffffffff


	//   ....[1]....
        /*0578*/ 	.word	0xffffffff


	//   ....[2]....
        /*057c*/ 	.word	0xffffffff


	//   ....[3]....
        /*0580*/ 	.word	0xffffffff


	//   ....[4]....
        /*0584*/ 	.word	0xffffffff


	//   ....[5]....
        /*0588*/ 	.word	0xffffffff


	//   ....[6]....
        /*058c*/ 	.word	0xffffffff


	//   ....[7]....
        /*0590*/ 	.word	0xffffffff


	//   ....[8]....
        /*0594*/ 	.word	0xffffffff


	//   ....[9]....
        /*0598*/ 	.word	0xffffffff


	//   ....[10]....
        /*059c*/ 	.word	0xffffffff


	//   ....[11]....
        /*05a0*/ 	.word	0xffffffff


	//   ....[12]....
        /*05a4*/ 	.word	0xffffffff


	//   ....[13]....
        /*05a8*/ 	.word	0xffffffff


	//   ....[14]....
        /*05ac*/ 	.word	0xffffffff


	//   ....[15]....
        /*05b0*/ 	.word	0xffffffff


	//   ....[16]....
        /*05b4*/ 	.word	0xffffffff


	//   ....[17]....
        /*05b8*/ 	.word	0xffffffff


	//   ....[18]....
        /*05bc*/ 	.word	0xffffffff


	//   ....[19]....
        /*05c0*/ 	.word	0xffffffff


	//   ....[20]....
        /*05c4*/ 	.word	0xffffffff


	//   ....[21]....
        /*05c8*/ 	.word	0xffffffff


	//   ....[22]....
        /*05cc*/ 	.word	0xffffffff


	//   ....[23]....
        /*05d0*/ 	.word	0xffffffff


	//   ....[24]....
        /*05d4*/ 	.word	0xffffffff


	//   ....[25]....
        /*05d8*/ 	.word	0xffffffff


	//   ....[26]....
        /*05dc*/ 	.word	0xffffffff


	//   ....[27]....
        /*05e0*/ 	.word	0xffffffff


	//   ....[28]....
        /*05e4*/ 	.word	0xffffffff


	//   ....[29]....
        /*05e8*/ 	.word	0xffffffff


	//   ....[30]....
        /*05ec*/ 	.word	0xffffffff


	//   ....[31]....
        /*05f0*/ 	.word	0xffffffff


	//   ....[32]....
        /*05f4*/ 	.word	0xffffffff


	//   ....[33]....
        /*05f8*/ 	.word	0xffffffff


	//   ....[34]....
        /*05fc*/ 	.word	0xffffffff


	//   ....[35]....
        /*0600*/ 	.word	0xffffffff


	//   ....[36]....
        /*0604*/ 	.word	0xffffffff


	//   ....[37]....
        /*0608*/ 	.word	0xffffffff


	//   ....[38]....
        /*060c*/ 	.word	0xffffffff


	//   ....[39]....
        /*0610*/ 	.word	0xffffffff


	//   ....[40]....
        /*0614*/ 	.word	0xffffffff


	//   ....[41]....
        /*0618*/ 	.word	0xffffffff


	//   ....[42]....
        /*061c*/ 	.word	0xffffffff


	//   ....[43]....
        /*0620*/ 	.word	0xffffffff


	//   ....[44]....
        /*0624*/ 	.word	0xffffffff


	//   ....[45]....
        /*0628*/ 	.word	0xffffffff


	//   ....[46]....
        /*062c*/ 	.word	0xffffffff


	//   ....[47]....
        /*0630*/ 	.word	0xffffffff


	//   ....[48]....
        /*0634*/ 	.word	0xffffffff


	//   ....[49]....
        /*0638*/ 	.word	0xffffffff


	//   ....[50]....
        /*063c*/ 	.word	0xffffffff


	//   ....[51]....
        /*0640*/ 	.word	0xffffffff


	//   ....[52]....
        /*0644*/ 	.word	0xffffffff


	//   ....[53]....
        /*0648*/ 	.word	0xffffffff


	//   ....[54]....
        /*064c*/ 	.word	0xffffffff


	//   ....[55]....
        /*0650*/ 	.word	0xffffffff


	//   ....[56]....
        /*0654*/ 	.word	0xffffffff


	//   ....[57]....
        /*0658*/ 	.word	0xffffffff


	//   ....[58]....
        /*065c*/ 	.word	0xffffffff


	//   ....[59]....
        /*0660*/ 	.word	0xffffffff


	//   ....[60]....
        /*0664*/ 	.word	0xffffffff


	//   ....[61]....
        /*0668*/ 	.word	0xffffffff


	//   ....[62]....
        /*066c*/ 	.word	0xffffffff


	//   ....[63]....
        /*0670*/ 	.word	0xffffffff


	//   ....[64]....
        /*0674*/ 	.word	0xffffffff


	//   ....[65]....
        /*0678*/ 	.word	0xffffffff


	//   ....[66]....
        /*067c*/ 	.word	0xffffffff


	//   ....[67]....
        /*0680*/ 	.word	0xffffffff


	//   ....[68]....
        /*0684*/ 	.word	0xffffffff


	//   ....[69]....
        /*0688*/ 	.word	0xffffffff


	//   ....[70]....
        /*068c*/ 	.word	0xffffffff


	//   ....[71]....
        /*0690*/ 	.word	0xffffffff


	//   ....[72]....
        /*0694*/ 	.word	0xffffffff


	//   ....[73]....
        /*0698*/ 	.word	0xffffffff


	//   ....[74]....
        /*069c*/ 	.word	0xffffffff


	//   ....[75]....
        /*06a0*/ 	.word	0xffffffff


	//   ....[76]....
        /*06a4*/ 	.word	0xffffffff


	//   ....[77]....
        /*06a8*/ 	.word	0xffffffff


	//   ....[78]....
        /*06ac*/ 	.word	0xffffffff


	//   ....[79]....
        /*06b0*/ 	.word	0xffffffff


	//   ....[80]....
        /*06b4*/ 	.word	0xffffffff


	//   ....[81]....
        /*06b8*/ 	.word	0xffffffff


	//   ....[82]....
        /*06bc*/ 	.word	0xffffffff


	//   ....[83]....
        /*06c0*/ 	.word	0xffffffff


	//   ....[84]....
        /*06c4*/ 	.word	0xffffffff


	//   ....[85]....
        /*06c8*/ 	.word	0xffffffff


	//   ....[86]....
        /*06cc*/ 	.word	0xffffffff


	//   ....[87]....
        /*06d0*/ 	.word	0xffffffff


	//   ....[88]....
        /*06d4*/ 	.word	0xffffffff


	//   ....[89]....
        /*06d8*/ 	.word	0xffffffff


	//   ....[90]....
        /*06dc*/ 	.word	0xffffffff


	//   ....[91]....
        /*06e0*/ 	.word	0xffffffff


	//   ....[92]....
        /*06e4*/ 	.word	0xffffffff


	//   ....[93]....
        /*06e8*/ 	.word	0xffffffff


	//   ....[94]....
        /*06ec*/ 	.word	0xffffffff


	//   ....[95]....
        /*06f0*/ 	.word	0xffffffff


	//   ....[96]....
        /*06f4*/ 	.word	0xffffffff


	//   ....[97]....
        /*06f8*/ 	.word	0xffffffff


	//   ....[98]....
        /*06fc*/ 	.word	0xffffffff


	//   ....[99]....
        /*0700*/ 	.word	0xffffffff


	//   ....[100]....
        /*0704*/ 	.word	0xffffffff


	//   ....[101]....
        /*0708*/ 	.word	0xffffffff


	//   ....[102]....
        /*070c*/ 	.word	0xffffffff


	//   ....[103]....
        /*0710*/ 	.word	0xffffffff


	//   ....[104]....
        /*0714*/ 	.word	0xffffffff


	//   ....[105]....
        /*0718*/ 	.word	0xffffffff


	//   ....[106]....
        /*071c*/ 	.word	0xffffffff


	//   ....[107]....
        /*0720*/ 	.word	0xffffffff


	//   ....[108]....
        /*0724*/ 	.word	0xffffffff


	//   ....[109]....
        /*0728*/ 	.word	0xffffffff


	//   ....[110]....
        /*072c*/ 	.word	0xffffffff


	//   ....[111]....
        /*0730*/ 	.word	0xffffffff


	//   ....[112]....
        /*0734*/ 	.word	0xffffffff


	//   ....[113]....
        /*0738*/ 	.word	0xffffffff


	//   ....[114]....
        /*073c*/ 	.word	0xffffffff


	//   ....[115]....
        /*0740*/ 	.word	0xffffffff


	//   ....[116]....
        /*0744*/ 	.word	0xffffffff


	//   ....[117]....
        /*0748*/ 	.word	0xffffffff


	//   ....[118]....
        /*074c*/ 	.word	0x0500000f


	//   ....[119]....
        /*0750*/ 	.word	0x0500000f


	//   ....[120]....
        /*0754*/ 	.word	0x0500000f


	//   ....[121]....
        /*0758*/ 	.word	0x0500000f


	//   ....[122]....
        /*075c*/ 	.word	0x0500000f


	//   ....[123]....
        /*0760*/ 	.word	0x0500000f


	//   ....[124]....
        /*0764*/ 	.word	0x0500000f


	//   ....[125]....
        /*0768*/ 	.word	0x0500000f


	//   ....[126]....
        /*076c*/ 	.word	0x0500000f


	//   ....[127]....
        /*0770*/ 	.word	0x0500000f


	//   ....[128]....
        /*0774*/ 	.word	0x0500000f


	//   ....[129]....
        /*0778*/ 	.word	0x0500000f


	//   ....[130]....
        /*077c*/ 	.word	0x0500000f


	//   ....[131]....
        /*0780*/ 	.word	0x0500000f


	//   ....[132]....
        /*0784*/ 	.word	0x0500000f


	//   ....[133]....
        /*0788*/ 	.word	0x0500000f


	//   ....[134]....
        /*078c*/ 	.word	0x0500000f


	//   ....[135]....
        /*0790*/ 	.word	0x0500000f


	//   ....[136]....
        /*0794*/ 	.word	0x0500000f


	//   ....[137]....
        /*0798*/ 	.word	0x0500000f


	//   ....[138]....
        /*079c*/ 	.word	0x0500000f


	//   ....[139]....
        /*07a0*/ 	.word	0x0500000f


	//   ....[140]....
        /*07a4*/ 	.word	0x0500000f


	//   ....[141]....
        /*07a8*/ 	.word	0x0500000f


	//   ....[142]....
        /*07ac*/ 	.word	0x0500000f


	//   ....[143]....
        /*07b0*/ 	.word	0x0500000f


	//   ....[144]....
        /*07b4*/ 	.word	0x0500000f


	//   ....[145]....
        /*07b8*/ 	.word	0x0500000f


	//   ....[146]....
        /*07bc*/ 	.word	0x0500000f


	//   ....[147]....
        /*07c0*/ 	.word	0x0500000f


	//   ....[148]....
        /*07c4*/ 	.word	0x0500000f


	//   ....[149]....
        /*07c8*/ 	.word	0x0500000f


	//   ....[150]....
        /*07cc*/ 	.word	0x0500000f


	//   ....[151]....
        /*07d0*/ 	.word	0x0500000f


	//   ....[152]....
        /*07d4*/ 	.word	0x0500000f


	//   ....[153]....
        /*07d8*/ 	.word	0x0500000f


	//   ....[154]....
        /*07dc*/ 	.word	0x0500000f


	//   ....[155]....
        /*07e0*/ 	.word	0x0500000f


	//   ....[156]....
        /*07e4*/ 	.word	0x0500000f


	//   ....[157]....
        /*07e8*/ 	.word	0x0500000f


	//   ....[158]....
        /*07ec*/ 	.word	0x0500000f


	//   ....[159]....
        /*07f0*/ 	.word	0x0500000f


	//   ....[160]....
        /*07f4*/ 	.word	0x0500000f


	//   ....[161]....
        /*07f8*/ 	.word	0x0500000f


	//   ....[162]....
        /*07fc*/ 	.word	0x0500000f


	//----- nvinfo : EIATTR_COOP_GROUP_INSTR_OFFSETS
	.align		4
.L_402:
        /*0800*/ 	.byte	0x04, 0x28
        /*0802*/ 	.short	(.L_404 - .L_403)


	//   ....[0]....
.L_403:
        /*0804*/ 	.word	0x00000060


	//   ....[1]....
        /*0808*/ 	.word	0x000001a0


	//   ....[2]....
        /*080c*/ 	.word	0x000001f0


	//   ....[3]....
        /*0810*/ 	.word	0x000003e0


	//   ....[4]....
        /*0814*/ 	.word	0x00000540


	//   ....[5]....
        /*0818*/ 	.word	0x00000660


	//   ....[6]....
        /*081c*/ 	.word	0x000007c0


	//   ....[7]....
        /*0820*/ 	.word	0x000057c0


	//   ....[8]....
        /*0824*/ 	.word	0x00007d00


	//   ....[9]....
        /*0828*/ 	.word	0x000084a0


	//   ....[10]....
        /*082c*/ 	.word	0x000084b0


	//   ....[11]....
        /*0830*/ 	.word	0x000084c0


	//   ....[12]....
        /*0834*/ 	.word	0x000084d0


	//   ....[13]....
        /*0838*/ 	.word	0x000087f0


	//   ....[14]....
        /*083c*/ 	.word	0x00008800


	//   ....[15]....
        /*0840*/ 	.word	0x00008810


	//   ....[16]....
        /*0844*/ 	.word	0x00008820


	//   ....[17]....
        /*0848*/ 	.word	0x00009ae0


	//   ....[18]....
        /*084c*/ 	.word	0x00009af0


	//   ....[19]....
        /*0850*/ 	.word	0x00009b00


	//   ....[20]....
        /*0854*/ 	.word	0x00009b10


	//   ....[21]....
        /*0858*/ 	.word	0x00009d70


	//   ....[22]....
        /*085c*/ 	.word	0x00009d80


	//   ....[23]....
        /*0860*/ 	.word	0x00009d90


	//   ....[24]....
        /*0864*/ 	.word	0x00009da0


	//   ....[25]....
        /*0868*/ 	.word	0x0000b390


	//   ....[26]....
        /*086c*/ 	.word	0x0000b620


	//   ....[27]....
        /*0870*/ 	.word	0x0000bf40


	//   ....[28]....
        /*0874*/ 	.word	0x0000c050


	//   ....[29]....
        /*0878*/ 	.word	0x0000c470


	//   ....[30]....
        /*087c*/ 	.word	0x0000c4e0


	//   ....[31]....
        /*0880*/ 	.word	0x0000ce80


	//   ....[32]....
        /*0884*/ 	.word	0x0000d360


	//   ....[33]....
        /*0888*/ 	.word	0x0000d720


	//   ....[34]....
        /*088c*/ 	.word	0x0000dd80


	//   ....[35]....
        /*0890*/ 	.word	0x0000de60


	//   ....[36]....
        /*0894*/ 	.word	0x0000e460


	//   ....[37]....
        /*0898*/ 	.word	0x0000e630


	//   ....[38]....
        /*089c*/ 	.word	0x0000f4d0


	//   ....[39]....
        /*08a0*/ 	.word	0x0000fcc0


	//   ....[40]....
        /*08a4*/ 	.word	0x0000fce0


	//   ....[41]....
        /*08a8*/ 	.word	0x00010410


	//   ....[42]....
        /*08ac*/ 	.word	0x00010480


	//   ....[43]....
        /*08b0*/ 	.word	0x000111c0


	//   ....[44]....
        /*08b4*/ 	.word	0x00011630


	//   ....[45]....
        /*08b8*/ 	.word	0x000118b0


	//   ....[46]....
        /*08bc*/ 	.word	0x00011e80


	//   ....[47]....
        /*08c0*/ 	.word	0x00011ea0


	//   ....[48]....
        /*08c4*/ 	.word	0x00012700


	//   ....[49]....
        /*08c8*/ 	.word	0x000128d0


	//   ....[50]....
        /*08cc*/ 	.word	0x000136e0


	//   ....[51]....
        /*08d0*/ 	.word	0x00013730


	//   ....[52]....
        /*08d4*/ 	.word	0x00013790


	//   ....[53]....
        /*08d8*/ 	.word	0x000138e0


	//   ....[54]....
        /*08dc*/ 	.word	0x00013ab0


	//   ....[55]....
        /*08e0*/ 	.word	0x00014f20


	//   ....[56]....
        /*08e4*/ 	.word	0x00015280


	//   ....[57]....
        /*08e8*/ 	.word	0x00015290


	//   ....[58]....
        /*08ec*/ 	.word	0x000152c0


	//   ....[59]....
        /*08f0*/ 	.word	0x000152d0


	//   ....[60]....
        /*08f4*/ 	.word	0x00015f50


	//   ....[61]....
        /*08f8*/ 	.word	0x00015f70


	//   ....[62]....
        /*08fc*/ 	.word	0x00016200


	//   ....[63]....
        /*0900*/ 	.word	0x00016220


	//   ....[64]....
        /*0904*/ 	.word	0x00016b90


	//   ....[65]....
        /*0908*/ 	.word	0x00016bf0


	//   ....[66]....
        /*090c*/ 	.word	0x00017450


	//   ....[67]....
        /*0910*/ 	.word	0x00017470


	//   ....[68]....
        /*0914*/ 	.word	0x00018700


	//   ....[69]....
        /*0918*/ 	.word	0x00018760


	//   ....[70]....
        /*091c*/ 	.word	0x000189b0


	//   ....[71]....
        /*0920*/ 	.word	0x000189d0


	//   ....[72]....
        /*0924*/ 	.word	0x00018c80


	//   ....[73]....
        /*0928*/ 	.word	0x00018eb0


	//   ....[74]....
        /*092c*/ 	.word	0x00018ee0


	//   ....[75]....
        /*0930*/ 	.word	0x00018f10


	//   ....[76]....
        /*0934*/ 	.word	0x00018f40


	//   ....[77]....
        /*0938*/ 	.word	0x00018f70


	//   ....[78]....
        /*093c*/ 	.word	0x00018fa0


	//   ....[79]....
        /*0940*/ 	.word	0x00019140


	//   ....[80]....
        /*0944*/ 	.word	0x00019170


	//   ....[81]....
        /*0948*/ 	.word	0x000191a0


	//   ....[82]....
        /*094c*/ 	.word	0x000191d0


	//   ....[83]....
        /*0950*/ 	.word	0x00019200


	//   ....[84]....
        /*0954*/ 	.word	0x00019230


	//   ....[85]....
        /*0958*/ 	.word	0x000192d0


	//   ....[86]....
        /*095c*/ 	.word	0x00019300


	//   ....[87]....
        /*0960*/ 	.word	0x00019310


	//   ....[88]....
        /*0964*/ 	.word	0x00019340


	//   ....[89]....
        /*0968*/ 	.word	0x0001abc0


	//   ....[90]....
        /*096c*/ 	.word	0x0001d330


	//   ....[91]....
        /*0970*/ 	.word	0x0001ddf0


	//   ....[92]....
        /*0974*/ 	.word	0x0001de10


	//   ....[93]....
        /*0978*/ 	.word	0x0001dec0


	//   ....[94]....
        /*097c*/ 	.word	0x0001ded0


	//   ....[95]....
        /*0980*/ 	.word	0x0001df50


	//   ....[96]....
        /*0984*/ 	.word	0x0001df60


	//   ....[97]....
        /*0988*/ 	.word	0x0001dfb0


	//   ....[98]....
        /*098c*/ 	.word	0x0001dfd0


	//   ....[99]....
        /*0990*/ 	.word	0x00021a00


	//   ....[100]....
        /*0994*/ 	.word	0x00021a80


	//   ....[101]....
        /*0998*/ 	.word	0x00021ab0


	//   ....[102]....
        /*099c*/ 	.word	0x00021ac0


	//   ....[103]....
        /*09a0*/ 	.word	0x00021af0


	//   ....[104]....
        /*09a4*/ 	.word	0x00021b20


	//   ....[105]....
        /*09a8*/ 	.word	0x00021b50


	//   ....[106]....
        /*09ac*/ 	.word	0x00021b80


	//   ....[107]....
        /*09b0*/ 	.word	0x00021d40


	//   ....[108]....
        /*09b4*/ 	.word	0x00021d70


	//   ....[109]....
        /*09b8*/ 	.word	0x00021da0


	//   ....[110]....
        /*09bc*/ 	.word	0x00021dd0


	//   ....[111]....
        /*09c0*/ 	.word	0x00021e00


	//   ....[112]....
        /*09c4*/ 	.word	0x00021e30


	//   ....[113]....
        /*09c8*/ 	.word	0x00021f00


	//   ....[114]....
        /*09cc*/ 	.word	0x00021f20


	//   ....[115]....
        /*09d0*/ 	.word	0x00021f30


	//   ....[116]....
        /*09d4*/ 	.word	0x00021fb0


	//   ....[117]....
        /*09d8*/ 	.word	0x00022ae0


	//   ....[118]....
        /*09dc*/ 	.word	0x00022fa0


	//   ....[119]....
        /*09e0*/ 	.word	0x00023030


	//   ....[120]....
        /*09e4*/ 	.word	0x00023080


	//   ....[121]....
        /*09e8*/ 	.word	0x000230d0


	//   ....[122]....
        /*09ec*/ 	.word	0x00023160


	//   ....[123]....
        /*09f0*/ 	.word	0x000231f0


	//   ....[124]....
        /*09f4*/ 	.word	0x00023240


	//   ....[125]....
        /*09f8*/ 	.word	0x00023290


	//   ....[126]....
        /*09fc*/ 	.word	0x00023380


	//   ....[127]....
        /*0a00*/ 	.word	0x00023410


	//   ....[128]....
        /*0a04*/ 	.word	0x00023460


	//   ....[129]....
        /*0a08*/ 	.word	0x000234c0


	//   ....[130]....
        /*0a0c*/ 	.word	0x00023560


	//   ....[131]....
        /*0a10*/ 	.word	0x000235f0


	//   ....[132]....
        /*0a14*/ 	.word	0x00023640


	//   ....[133]....
        /*0a18*/ 	.word	0x00023690


	//   ....[134]....
        /*0a1c*/ 	.word	0x00023a40


	//   ....[135]....
        /*0a20*/ 	.word	0x00023d20


	//   ....[136]....
        /*0a24*/ 	.word	0x00023ee0


	//   ....[137]....
        /*0a28*/ 	.word	0x00023f30


	//   ....[138]....
        /*0a2c*/ 	.word	0x00023f90


	//   ....[139]....
        /*0a30*/ 	.word	0x00024080


	//   ....[140]....
        /*0a34*/ 	.word	0x000240e0


	//   ....[141]....
        /*0a38*/ 	.word	0x000241d0


	//   ....[142]....
        /*0a3c*/ 	.word	0x00024230


	//   ....[143]....
        /*0a40*/ 	.word	0x00024300


	//   ....[144]....
        /*0a44*/ 	.word	0x00024630


	//   ....[145]....
        /*0a48*/ 	.word	0x000246d0


	//   ....[146]....
        /*0a4c*/ 	.word	0x00024870


	//   ....[147]....
        /*0a50*/ 	.word	0x000248f0


	//   ....[148]....
        /*0a54*/ 	.word	0x00024970


	//   ....[149]....
        /*0a58*/ 	.word	0x000249f0


	//   ....[150]....
        /*0a5c*/ 	.word	0x00024a70


	//   ....[151]....
        /*0a60*/ 	.word	0x00024b00


	//   ....[152]....
        /*0a64*/ 	.word	0x00024ba0


	//   ....[153]....
        /*0a68*/ 	.word	0x00024c50


	//   ....[154]....
        /*0a6c*/ 	.word	0x00024cd0


	//   ....[155]....
        /*0a70*/ 	.word	0x00024d50


	//   ....[156]....
        /*0a74*/ 	.word	0x00024dd0


	//   ....[157]....
        /*0a78*/ 	.word	0x00024e60


	//   ....[158]....
        /*0a7c*/ 	.word	0x00024ee0


	//   ....[159]....
        /*0a80*/ 	.word	0x00024f90


	//   ....[160]....
        /*0a84*/ 	.word	0x00024fe0


	//   ....[161]....
        /*0a88*/ 	.word	0x000250a0


	//   ....[162]....
        /*0a8c*/ 	.word	0x000251d0


	//----- nvinfo : EIATTR_REG_RECONFIG
	.align		4
.L_404:
        /*0a90*/ 	.byte	0x01, 0x54
	.zero		2


	//----- nvinfo : EIATTR_SYSCALL_OFFSETS
	.align		4
        /*0a94*/ 	.byte	0x04, 0x46
        /*0a96*/ 	.short	(.L_406 - .L_405)


	//   ....[0]....
.L_405:
        /*0a98*/ 	.word	0x00002370


	//   ....[1]....
        /*0a9c*/ 	.word	0x000024c0


	//   ....[2]....
        /*0aa0*/ 	.word	0x00007eb0


	//   ....[3]....
        /*0aa4*/ 	.word	0x000081d0


	//   ....[4]....
        /*0aa8*/ 	.word	0x0001cf60


	//   ....[5]....
        /*0aac*/ 	.word	0x0001d0b0


	//   ....[6]....
        /*0ab0*/ 	.word	0x0001d1a0


	//   ....[7]....
        /*0ab4*/ 	.word	0x0001d9d0


	//----- nvinfo : EIATTR_MBARRIER_INSTR_OFFSETS
	.align		4
.L_406:
        /*0ab8*/ 	.byte	0x04, 0x39
        /*0aba*/ 	.short	(.L_408 - .L_407)


	//   ....[0]....
.L_407:
        /*0abc*/ 	.word	0x000002d0
        /*0ac0*/ 	.word	0x000000ff
        /*0ac4*/ 	.word	0x00028c00
        /*0ac8*/ 	.short	0x0100
        /*0aca*/ 	.byte	0x08
	.zero		1


	//   ....[1]....
        /*0acc*/ 	.word	0x000002e0
        /*0ad0*/ 	.word	0x000000ff
        /*0ad4*/ 	.word	0x00028c20
        /*0ad8*/ 	.short	0x0100
        /*0ada*/ 	.byte	0x08
	.zero		1


	//   ....[2]....
        /*0adc*/ 	.word	0x00000390
        /*0ae0*/ 	.word	0x000000ff
        /*0ae4*/ 	.word	0x00028c30
        /*0ae8*/ 	.short	0x0100
        /*0aea*/ 	.byte	0x06
	.zero		1


	//   ....[3]....
        /*0aec*/ 	.word	0x000003a0
        /*0af0*/ 	.word	0x000000ff
        /*0af4*/ 	.word	0x00028c40
        /*0af8*/ 	.short	0x0100
        /*0afa*/ 	.byte	0x06
	.zero		1


	//   ....[4]....
        /*0afc*/ 	.word	0x000003b0
        /*0b00*/ 	.word	0x000000ff
        /*0b04*/ 	.word	0x00028c38
        /*0b08*/ 	.short	0x0100
        /*0b0a*/ 	.byte	0x06
	.zero		1


	//   ....[5]....
        /*0b0c*/ 	.word	0x000003c0
        /*0b10*/ 	.word	0x000000ff
        /*0b14*/ 	.word	0x00028c48
        /*0b18*/ 	.short	0x0100
        /*0b1a*/ 	.byte	0x06
	.zero		1


	//   ....[6]....
        /*0b1c*/ 	.word	0x000004f0
        /*0b20*/ 	.word	0x000000ff
        /*0b24*/ 	.word	0x00028c50
        /*0b28*/ 	.short	0x0100
        /*0b2a*/ 	.byte	0x08
	.zero		1


	//   ....[7]....
        /*0b2c*/ 	.word	0x00000500
        /*0b30*/ 	.word	0x000000ff
        /*0b34*/ 	.word	0x00028c60
        /*0b38*/ 	.short	0x0100
        /*0b3a*/ 	.byte	0x08
	.zero		1


	//   ....[8]....
        /*0b3c*/ 	.word	0x00000510
        /*0b40*/ 	.word	0x000000ff
        /*0b44*/ 	.word	0x00028c58
        /*0b48*/ 	.short	0x0100
        /*0b4a*/ 	.byte	0x08
	.zero		1


	//   ....[9]....
        /*0b4c*/ 	.word	0x00000520
        /*0b50*/ 	.word	0x000000ff
        /*0b54*/ 	.word	0x00028c68
        /*0b58*/ 	.short	0x0100
        /*0b5a*/ 	.byte	0x08
	.zero		1


	//   ....[10]....
        /*0b5c*/ 	.word	0x00000610
        /*0b60*/ 	.word	0x000000ff
        /*0b64*/ 	.word	0x00028c70
        /*0b68*/ 	.short	0x0100
        /*0b6a*/ 	.byte	0x06
	.zero		1


	//   ....[11]....
        /*0b6c*/ 	.word	0x00000620
        /*0b70*/ 	.word	0x000000ff
        /*0b74*/ 	.word	0x00028c80
        /*0b78*/ 	.short	0x0100
        /*0b7a*/ 	.byte	0x06
	.zero		1


	//   ....[12]....
        /*0b7c*/ 	.word	0x00000630
        /*0b80*/ 	.word	0x000000ff
        /*0b84*/ 	.word	0x00028c78
        /*0b88*/ 	.short	0x0100
        /*0b8a*/ 	.byte	0x06
	.zero		1


	//   ....[13]....
        /*0b8c*/ 	.word	0x00000640
        /*0b90*/ 	.word	0x000000ff
        /*0b94*/ 	.word	0x00028c88
        /*0b98*/ 	.short	0x0100
        /*0b9a*/ 	.byte	0x06
	.zero		1


	//   ....[14]....
        /*0b9c*/ 	.word	0x00000770
        /*0ba0*/ 	.word	0x000000ff
        /*0ba4*/ 	.word	0x00028c90
        /*0ba8*/ 	.short	0x0100
        /*0baa*/ 	.byte	0x08
	.zero		1


	//   ....[15]....
        /*0bac*/ 	.word	0x00000780
        /*0bb0*/ 	.word	0x000000ff
        /*0bb4*/ 	.word	0x00028ca0
        /*0bb8*/ 	.short	0x0100
        /*0bba*/ 	.byte	0x08
	.zero		1


	//   ....[16]....
        /*0bbc*/ 	.word	0x00000790
        /*0bc0*/ 	.word	0x000000ff
        /*0bc4*/ 	.word	0x00028c98
        /*0bc8*/ 	.short	0x0100
        /*0bca*/ 	.byte	0x08
	.zero		1


	//   ....[17]....
        /*0bcc*/ 	.word	0x000007a0
        /*0bd0*/ 	.word	0x000000ff
        /*0bd4*/ 	.word	0x00028ca8
        /*0bd8*/ 	.short	0x0100
        /*0bda*/ 	.byte	0x08
	.zero		1


	//   ....[18]....
        /*0bdc*/ 	.word	0x000008d0
        /*0be0*/ 	.word	0x000000ff
        /*0be4*/ 	.word	0x00028cb0
        /*0be8*/ 	.short	0x0100
        /*0bea*/ 	.byte	0x08
	.zero		1


	//   ....[19]....
        /*0bec*/ 	.word	0x000008e0
        /*0bf0*/ 	.word	0x000000ff
        /*0bf4*/ 	.word	0x00028cc0
        /*0bf8*/ 	.short	0x0100
        /*0bfa*/ 	.byte	0x08
	.zero		1


	//   ....[20]....
        /*0bfc*/ 	.word	0x000008f0
        /*0c00*/ 	.word	0x000000ff
        /*0c04*/ 	.word	0x00028cb8
        /*0c08*/ 	.short	0x0100
        /*0c0a*/ 	.byte	0x08
	.zero		1


	//   ....[21]....
        /*0c0c*/ 	.word	0x00000900
        /*0c10*/ 	.word	0x000000ff
        /*0c14*/ 	.word	0x00028cc8
        /*0c18*/ 	.short	0x0100
        /*0c1a*/ 	.byte	0x08
	.zero		1


	//   ....[22]....
        /*0c1c*/ 	.word	0x00003060
        /*0c20*/ 	.word	0x0000004a
        /*0c24*/ 	.word	0x00028c90
        /*0c28*/ 	.short	0x010a
        /*0c2a*/ 	.byte	0x3f
	.zero		1


	//   ....[23]....
        /*0c2c*/ 	.word	0x00003a80
        /*0c30*/ 	.word	0x0000004a
        /*0c34*/ 	.word	0x00028c90
        /*0c38*/ 	.short	0x010a
        /*0c3a*/ 	.byte	0x3f
	.zero		1


	//   ....[24]....
        /*0c3c*/ 	.word	0x00004390
        /*0c40*/ 	.word	0x0000004a
        /*0c44*/ 	.word	0x00028c90
        /*0c48*/ 	.short	0x010a
        /*0c4a*/ 	.byte	0x3f
	.zero		1


	//   ....[25]....
        /*0c4c*/ 	.word	0x00004590
        /*0c50*/ 	.word	0x00000004
        /*0c54*/ 	.word	0x00000000
        /*0c58*/ 	.short	0x0101
        /*0c5a*/ 	.byte	0x3f
	.zero		1


	//   ....[26]....
        /*0c5c*/ 	.word	0x000045d0
        /*0c60*/ 	.word	0x0000004a
        /*0c64*/ 	.word	0x00028cb0
        /*0c68*/ 	.short	0x010a
        /*0c6a*/ 	.byte	0x3f
	.zero		1


	//   ....[27]....
        /*0c6c*/ 	.word	0x00004c00
        /*0c70*/ 	.word	0x0000004a
        /*0c74*/ 	.word	0x00000000
        /*0c78*/ 	.short	0x0101
        /*0c7a*/ 	.byte	0x3f
	.zero		1


	//   ....[28]....
        /*0c7c*/ 	.word	0x000058e0
        /*0c80*/ 	.word	0x00000009
        /*0c84*/ 	.word	0x00028c50
        /*0c88*/ 	.short	0x010a
        /*0c8a*/ 	.byte	0x3f
	.zero		1


	//   ....[29]....
        /*0c8c*/ 	.word	0x00005ca0
        /*0c90*/ 	.word	0x00000009
        /*0c94*/ 	.word	0x00000000
        /*0c98*/ 	.short	0x0101
        /*0c9a*/ 	.byte	0x3f
	.zero		1


	//   ....[30]....
        /*0c9c*/ 	.word	0x000065e0
        /*0ca0*/ 	.word	0x00000015
        /*0ca4*/ 	.word	0x00028c50
        /*0ca8*/ 	.short	0x010a
        /*0caa*/ 	.byte	0x3f
	.zero		1


	//   ....[31]....
        /*0cac*/ 	.word	0x00006630
        /*0cb0*/ 	.word	0x00000015
        /*0cb4*/ 	.word	0x00028c50
        /*0cb8*/ 	.short	0x010a
        /*0cba*/ 	.byte	0x3f
	.zero		1


	//   ....[32]....
        /*0cbc*/ 	.word	0x00006900
        /*0cc0*/ 	.word	0x00000015
        /*0cc4*/ 	.word	0x00000000
        /*0cc8*/ 	.short	0x0101
        /*0cca*/ 	.byte	0x3f
	.zero		1


	//   ....[33]....
        /*0ccc*/ 	.word	0x00007f40
        /*0cd0*/ 	.word	0x00000002
        /*0cd4*/ 	.word	0x00028c00
        /*0cd8*/ 	.short	0x010a
        /*0cda*/ 	.byte	0x3f
	.zero		1


	//   ....[34]....
        /*0cdc*/ 	.word	0x00007f90
        /*0ce0*/ 	.word	0x00000002
        /*0ce4*/ 	.word	0x00028c00
        /*0ce8*/ 	.short	0x010a
        /*0cea*/ 	.byte	0x3f
	.zero		1


	//   ....[35]....
        /*0cec*/ 	.word	0x00008a60
        /*0cf0*/ 	.word	0x00000002
        /*0cf4*/ 	.word	0x00028c00
        /*0cf8*/ 	.short	0x010a
        /*0cfa*/ 	.byte	0x3f
	.zero		1


	//   ....[36]....
        /*0cfc*/ 	.word	0x00009f50
        /*0d00*/ 	.word	0x00000002
        /*0d04*/ 	.word	0x00028c00
        /*0d08*/ 	.short	0x010a
        /*0d0a*/ 	.byte	0x3f
	.zero		1


	//   ....[37]....
        /*0d0c*/ 	.word	0x0000aef0
        /*0d10*/ 	.word	0x0000000e
        /*0d14*/ 	.word	0x00028c30
        /*0d18*/ 	.short	0x010a
        /*0d1a*/ 	.byte	0x3f
	.zero		1


	//   ....[38]....
        /*0d1c*/ 	.word	0x0000af80
        /*0d20*/ 	.word	0x0000000e
        /*0d24*/ 	.word	0x00028c30
        /*0d28*/ 	.short	0x010a
        /*0d2a*/ 	.byte	0x3f
	.zero		1


	//   ....[39]....
        /*0d2c*/ 	.word	0x0000b460
        /*0d30*/ 	.word	0x00000000
        /*0d34*/ 	.word	0x00000000
        /*0d38*/ 	.short	0x0101
        /*0d3a*/ 	.byte	0x3f
	.zero		1


	//   ....[40]....
        /*0d3c*/ 	.word	0x0000cac0
        /*0d40*/ 	.word	0x0000000e
        /*0d44*/ 	.word	0x00028c50
        /*0d48*/ 	.short	0x010a
        /*0d4a*/ 	.byte	0x3f
	.zero		1


	//   ....[41]....
        /*0d4c*/ 	.word	0x0000cb80
        /*0d50*/ 	.word	0x0000000e
        /*0d54*/ 	.word	0x00028c50
        /*0d58*/ 	.short	0x010a
        /*0d5a*/ 	.byte	0x3f
	.zero		1


	//   ....[42]....
        /*0d5c*/ 	.word	0x0000cea0
        /*0d60*/ 	.word	0x0000000e
        /*0d64*/ 	.word	0x00000000
        /*0d68*/ 	.short	0x0101
        /*0d6a*/ 	.byte	0x3f
	.zero		1


	//   ....[43]....
        /*0d6c*/ 	.word	0x0000d130
        /*0d70*/ 	.word	0x000000d4
        /*0d74*/ 	.word	0x00028c30
        /*0d78*/ 	.short	0x010a
        /*0d7a*/ 	.byte	0x3f
	.zero		1


	//   ....[44]....
        /*0d7c*/ 	.word	0x0000d1a0
        /*0d80*/ 	.word	0x000000d4
        /*0d84*/ 	.word	0x00028c30
        /*0d88*/ 	.short	0x010a
        /*0d8a*/ 	.byte	0x3f
	.zero		1


	//   ....[45]....
        /*0d8c*/ 	.word	0x0000d4b0
        /*0d90*/ 	.word	0x0000000d
        /*0d94*/ 	.word	0x00000000
        /*0d98*/ 	.short	0x0101
        /*0d9a*/ 	.byte	0x3f
	.zero		1


	//   ....[46]....
        /*0d9c*/ 	.word	0x0000f1a0
        /*0da0*/ 	.word	0x000000d4
        /*0da4*/ 	.word	0x00028c50
        /*0da8*/ 	.short	0x010a
        /*0daa*/ 	.byte	0x3f
	.zero		1


	//   ....[47]....
        /*0dac*/ 	.word	0x0000f1f0
        /*0db0*/ 	.word	0x000000d4
        /*0db4*/ 	.word	0x00028c50
        /*0db8*/ 	.short	0x010a
        /*0dba*/ 	.byte	0x3f
	.zero		1


	//   ....[48]....
        /*0dbc*/ 	.word	0x0000f4f0
        /*0dc0*/ 	.word	0x000000d4
        /*0dc4*/ 	.word	0x00000000
        /*0dc8*/ 	.short	0x0101
        /*0dca*/ 	.byte	0x3f
	.zero		1


	//   ....[49]....
        /*0dcc*/ 	.word	0x0000f8e0
        /*0dd0*/ 	.word	0x0000000e
        /*0dd4*/ 	.word	0x00028c30
        /*0dd8*/ 	.short	0x010a
        /*0dda*/ 	.byte	0x3f
	.zero		1


	//   ....[50]....
        /*0ddc*/ 	.word	0x0000f950
        /*0de0*/ 	.word	0x0000000e
        /*0de4*/ 	.word	0x00028c30
        /*0de8*/ 	.short	0x010a
        /*0dea*/ 	.byte	0x3f
	.zero		1


	//   ....[51]....
        /*0dec*/ 	.word	0x0000fe70
        /*0df0*/ 	.word	0x00000014
        /*0df4*/ 	.word	0x00000000
        /*0df8*/ 	.short	0x0101
        /*0dfa*/ 	.byte	0x3f
	.zero		1


	//   ....[52]....
        /*0dfc*/ 	.word	0x00010eb0
        /*0e00*/ 	.word	0x0000000e
        /*0e04*/ 	.word	0x00028c50
        /*0e08*/ 	.short	0x010a
        /*0e0a*/ 	.byte	0x3f
	.zero		1


	//   ....[53]....
        /*0e0c*/ 	.word	0x00010f00
        /*0e10*/ 	.word	0x0000000e
        /*0e14*/ 	.word	0x00028c50
        /*0e18*/ 	.short	0x010a
        /*0e1a*/ 	.byte	0x3f
	.zero		1


	//   ....[54]....
        /*0e1c*/ 	.word	0x000111e0
        /*0e20*/ 	.word	0x0000000e
        /*0e24*/ 	.word	0x00000000
        /*0e28*/ 	.short	0x0101
        /*0e2a*/ 	.byte	0x3f
	.zero		1


	//   ....[55]....
        /*0e2c*/ 	.word	0x00011320
        /*0e30*/ 	.word	0x000000ce
        /*0e34*/ 	.word	0x00028c30
        /*0e38*/ 	.short	0x010a
        /*0e3a*/ 	.byte	0x3f
	.zero		1


	//   ....[56]....
        /*0e3c*/ 	.word	0x00011390
        /*0e40*/ 	.word	0x000000ce
        /*0e44*/ 	.word	0x00028c30
        /*0e48*/ 	.short	0x010a
        /*0e4a*/ 	.byte	0x3f
	.zero		1


	//   ....[57]....
        /*0e4c*/ 	.word	0x00011700
        /*0e50*/ 	.word	0x0000000c
        /*0e54*/ 	.word	0x00000000
        /*0e58*/ 	.short	0x0101
        /*0e5a*/ 	.byte	0x3f
	.zero		1


	//   ....[58]....
        /*0e5c*/ 	.word	0x000133b0
        /*0e60*/ 	.word	0x000000ce
        /*0e64*/ 	.word	0x00028c50
        /*0e68*/ 	.short	0x010a
        /*0e6a*/ 	.byte	0x3f
	.zero		1


	//   ....[59]....
        /*0e6c*/ 	.word	0x00013400
        /*0e70*/ 	.word	0x000000ce
        /*0e74*/ 	.word	0x00028c50
        /*0e78*/ 	.short	0x010a
        /*0e7a*/ 	.byte	0x3f
	.zero		1


	//   ....[60]....
        /*0e7c*/ 	.word	0x00013700
        /*0e80*/ 	.word	0x000000ce
        /*0e84*/ 	.word	0x00000000
        /*0e88*/ 	.short	0x0101
        /*0e8a*/ 	.byte	0x3f
	.zero		1


	//   ....[61]....
        /*0e8c*/ 	.word	0x00015f20
        /*0e90*/ 	.word	0x00000008
        /*0e94*/ 	.word	0x00000000
        /*0e98*/ 	.short	0x0101
        /*0e9a*/ 	.byte	0x3f
	.zero		1


	//   ....[62]....
        /*0e9c*/ 	.word	0x00016c00
        /*0ea0*/ 	.word	0x00000008
        /*0ea4*/ 	.word	0x00000000
        /*0ea8*/ 	.short	0x0101
        /*0eaa*/ 	.byte	0x3f
	.zero		1


	//   ....[63]....
        /*0eac*/ 	.word	0x0001aca0
        /*0eb0*/ 	.word	0x00000012
        /*0eb4*/ 	.word	0x00028c20
        /*0eb8*/ 	.short	0x010a
        /*0eba*/ 	.byte	0x3f
	.zero		1


	//   ....[64]....
        /*0ebc*/ 	.word	0x0001ad70
        /*0ec0*/ 	.word	0x00000007
        /*0ec4*/ 	.word	0x00028ca0
        /*0ec8*/ 	.short	0x010a
        /*0eca*/ 	.byte	0x3f
	.zero		1


	//   ....[65]....
        /*0ecc*/ 	.word	0x0001afb0
        /*0ed0*/ 	.word	0x00000007
        /*0ed4*/ 	.word	0x00028cc0
        /*0ed8*/ 	.short	0x010a
        /*0eda*/ 	.byte	0x3f
	.zero		1


	//   ....[66]....
        /*0edc*/ 	.word	0x0001ba10
        /*0ee0*/ 	.word	0x00000006
        /*0ee4*/ 	.word	0x00028ca0
        /*0ee8*/ 	.short	0x010a
        /*0eea*/ 	.byte	0x3f
	.zero		1


	//   ....[67]....
        /*0eec*/ 	.word	0x0001bc40
        /*0ef0*/ 	.word	0x00000006
        /*0ef4*/ 	.word	0x00028cc0
        /*0ef8*/ 	.short	0x010a
        /*0efa*/ 	.byte	0x3f
	.zero		1


	//   ....[68]....
        /*0efc*/ 	.word	0x0001d5a0
        /*0f00*/ 	.word	0x00000000
        /*0f04*/ 	.word	0x00028c40
        /*0f08*/ 	.short	0x010a
        /*0f0a*/ 	.byte	0x3f
	.zero		1


	//   ....[69]....
        /*0f0c*/ 	.word	0x0001e070
        /*0f10*/ 	.word	0x00000012
        /*0f14*/ 	.word	0x00028c00
        /*0f18*/ 	.short	0x0107
        /*0f1a*/ 	.byte	0x3f
	.zero		1


	//   ....[70]....
        /*0f1c*/ 	.word	0x0001e160
        /*0f20*/ 	.word	0x00000012
        /*0f24*/ 	.word	0x00028c00
        /*0f28*/ 	.short	0x0101
        /*0f2a*/ 	.byte	0x3f
	.zero		1


	//   ....[71]....
        /*0f2c*/ 	.word	0x0001e180
        /*0f30*/ 	.word	0x00000012
        /*0f34*/ 	.word	0x00028c20
        /*0f38*/ 	.short	0x010a
        /*0f3a*/ 	.byte	0x3f
	.zero		1


	//   ....[72]....
        /*0f3c*/ 	.word	0x0001e260
        /*0f40*/ 	.word	0x00000000
        /*0f44*/ 	.word	0x00028c60
        /*0f48*/ 	.short	0x010a
        /*0f4a*/ 	.byte	0x3f
	.zero		1


	//   ....[73]....
        /*0f4c*/ 	.word	0x0001ef30
        /*0f50*/ 	.word	0x00000002
        /*0f54*/ 	.word	0x00028c40
        /*0f58*/ 	.short	0x010a
        /*0f5a*/ 	.byte	0x3f
	.zero		1


	//   ....[74]....
        /*0f5c*/ 	.word	0x0001f180
        /*0f60*/ 	.word	0x00000002
        /*0f64*/ 	.word	0x00028c60
        /*0f68*/ 	.short	0x010a
        /*0f6a*/ 	.byte	0x3f
	.zero		1


	//   ....[75]....
        /*0f6c*/ 	.word	0x0001fd20
        /*0f70*/ 	.word	0x00000002
        /*0f74*/ 	.word	0x00028c40
        /*0f78*/ 	.short	0x010a
        /*0f7a*/ 	.byte	0x3f
	.zero		1


	//   ....[76]....
        /*0f7c*/ 	.word	0x0001ff70
        /*0f80*/ 	.word	0x00000002
        /*0f84*/ 	.word	0x00028c60
        /*0f88*/ 	.short	0x010a
        /*0f8a*/ 	.byte	0x3f
	.zero		1


	//   ....[77]....
        /*0f8c*/ 	.word	0x00020ab0
        /*0f90*/ 	.word	0x00000003
        /*0f94*/ 	.word	0x00028c40
        /*0f98*/ 	.short	0x010a
        /*0f9a*/ 	.byte	0x3f
	.zero		1


	//   ....[78]....
        /*0f9c*/ 	.word	0x00020d00
        /*0fa0*/ 	.word	0x00000003
        /*0fa4*/ 	.word	0x00028c60
        /*0fa8*/ 	.short	0x010a
        /*0faa*/ 	.byte	0x3f
	.zero		1


	//   ....[79]....
        /*0fac*/ 	.word	0x00022a60
        /*0fb0*/ 	.word	0x00000000
        /*0fb4*/ 	.word	0x00028c20
        /*0fb8*/ 	.short	0x010a
        /*0fba*/ 	.byte	0x3f
	.zero		1


	//   ....[80]....
        /*0fbc*/ 	.word	0x00022c40
        /*0fc0*/ 	.word	0x00000006
        /*0fc4*/ 	.word	0x00000000
        /*0fc8*/ 	.short	0x010a
        /*0fca*/ 	.byte	0x3f
	.zero		1


	//   ....[81]....
        /*0fcc*/ 	.word	0x00022c70
        /*0fd0*/ 	.word	0x00000007
        /*0fd4*/ 	.word	0x00000000
        /*0fd8*/ 	.short	0x010a
        /*0fda*/ 	.byte	0x3f
	.zero		1


	//   ....[82]....
        /*0fdc*/ 	.word	0x00022cd0
        /*0fe0*/ 	.word	0x00000004
        /*0fe4*/ 	.word	0x00000000
        /*0fe8*/ 	.short	0x010a
        /*0fea*/ 	.byte	0x3f
	.zero		1


	//   ....[83]....
        /*0fec*/ 	.word	0x00022d00
        /*0ff0*/ 	.word	0x00000003
        /*0ff4*/ 	.word	0x00000000
        /*0ff8*/ 	.short	0x010a
        /*0ffa*/ 	.byte	0x3f
	.zero		1


	//   ....[84]....
        /*0ffc*/ 	.word	0x00022d60
        /*1000*/ 	.word	0x0000004a
        /*1004*/ 	.word	0x00028c90
        /*1008*/ 	.short	0x010a
        /*100a*/ 	.byte	0x3f
	.zero		1


	//   ....[85]....
        /*100c*/ 	.word	0x00022db0
        /*1010*/ 	.word	0x0000004a
        /*1014*/ 	.word	0x00028c90
        /*1018*/ 	.short	0x010a
        /*101a*/ 	.byte	0x3f
	.zero		1


	//   ....[86]....
        /*101c*/ 	.word	0x00022e00
        /*1020*/ 	.word	0x0000004a
        /*1024*/ 	.word	0x00028c90
        /*1028*/ 	.short	0x010a
        /*102a*/ 	.byte	0x3f
	.zero		1


	//   ....[87]....
        /*102c*/ 	.word	0x00022e50
        /*1030*/ 	.word	0x0000004a
        /*1034*/ 	.word	0x00028cb0
        /*1038*/ 	.short	0x010a
        /*103a*/ 	.byte	0x3f
	.zero		1


	//   ....[88]....
        /*103c*/ 	.word	0x00022ea0
        /*1040*/ 	.word	0x00000009
        /*1044*/ 	.word	0x00028c50
        /*1048*/ 	.short	0x010a
        /*104a*/ 	.byte	0x3f
	.zero		1


	//   ....[89]....
        /*104c*/ 	.word	0x00022ef0
        /*1050*/ 	.word	0x00000015
        /*1054*/ 	.word	0x00028c50
        /*1058*/ 	.short	0x010a
        /*105a*/ 	.byte	0x3f
	.zero		1


	//   ....[90]....
        /*105c*/ 	.word	0x000232d0
        /*1060*/ 	.word	0x00000002
        /*1064*/ 	.word	0x00028c00
        /*1068*/ 	.short	0x010a
        /*106a*/ 	.byte	0x3f
	.zero		1


	//   ....[91]....
        /*106c*/ 	.word	0x000236e0
        /*1070*/ 	.word	0x00000002
        /*1074*/ 	.word	0x00028c00
        /*1078*/ 	.short	0x010a
        /*107a*/ 	.byte	0x3f
	.zero		1


	//   ....[92]....
        /*107c*/ 	.word	0x00023730
        /*1080*/ 	.word	0x0000000e
        /*1084*/ 	.word	0x00028c30
        /*1088*/ 	.short	0x010a
        /*108a*/ 	.byte	0x3f
	.zero		1


	//   ....[93]....
        /*108c*/ 	.word	0x00023780
        /*1090*/ 	.word	0x0000000e
        /*1094*/ 	.word	0x00028c50
        /*1098*/ 	.short	0x010a
        /*109a*/ 	.byte	0x3f
	.zero		1


	//   ....[94]....
        /*109c*/ 	.word	0x000237d0
        /*10a0*/ 	.word	0x000000d4
        /*10a4*/ 	.word	0x00028c30
        /*10a8*/ 	.short	0x010a
        /*10aa*/ 	.byte	0x3f
	.zero		1


	//   ....[95]....
        /*10ac*/ 	.word	0x00023820
        /*10b0*/ 	.word	0x000000d4
        /*10b4*/ 	.word	0x00028c50
        /*10b8*/ 	.short	0x010a
        /*10ba*/ 	.byte	0x3f
	.zero		1


	//   ....[96]....
        /*10bc*/ 	.word	0x00023870
        /*10c0*/ 	.word	0x0000000e
        /*10c4*/ 	.word	0x00028c30
        /*10c8*/ 	.short	0x010a
        /*10ca*/ 	.byte	0x3f
	.zero		1


	//   ....[97]....
        /*10cc*/ 	.word	0x000238c0
        /*10d0*/ 	.word	0x0000000e
        /*10d4*/ 	.word	0x00028c50
        /*10d8*/ 	.short	0x010a
        /*10da*/ 	.byte	0x3f
	.zero		1


	//   ....[98]....
        /*10dc*/ 	.word	0x00023910
        /*10e0*/ 	.word	0x000000ce
        /*10e4*/ 	.word	0x00028c30
        /*10e8*/ 	.short	0x010a
        /*10ea*/ 	.byte	0x3f
	.zero		1


	//   ....[99]....
        /*10ec*/ 	.word	0x00023960
        /*10f0*/ 	.word	0x000000ce
        /*10f4*/ 	.word	0x00028c50
        /*10f8*/ 	.short	0x010a
        /*10fa*/ 	.byte	0x3f
	.zero		1


	//   ....[100]....
        /*10fc*/ 	.word	0x00023b00
        /*1100*/ 	.word	0x00000012
        /*1104*/ 	.word	0x00028c20
        /*1108*/ 	.short	0x010a
        /*110a*/ 	.byte	0x3f
	.zero		1


	//   ....[101]....
        /*110c*/ 	.word	0x00023b50
        /*1110*/ 	.word	0x00000007
        /*1114*/ 	.word	0x00028ca0
        /*1118*/ 	.short	0x010a
        /*111a*/ 	.byte	0x3f
	.zero		1


	//   ....[102]....
        /*111c*/ 	.word	0x00023ba0
        /*1120*/ 	.word	0x00000007
        /*1124*/ 	.word	0x00028cc0
        /*1128*/ 	.short	0x010a
        /*112a*/ 	.byte	0x3f
	.zero		1


	//   ....[103]....
        /*112c*/ 	.word	0x00023bf0
        /*1130*/ 	.word	0x00000006
        /*1134*/ 	.word	0x00028ca0
        /*1138*/ 	.short	0x010a
        /*113a*/ 	.byte	0x3f
	.zero		1


	//   ....[104]....
        /*113c*/ 	.word	0x00023c40
        /*1140*/ 	.word	0x00000006
        /*1144*/ 	.word	0x00028cc0
        /*1148*/ 	.short	0x010a
        /*114a*/ 	.byte	0x3f
	.zero		1


	//   ....[105]....
        /*114c*/ 	.word	0x00023de0
        /*1150*/ 	.word	0x00000000
        /*1154*/ 	.word	0x00028c40
        /*1158*/ 	.short	0x010a
        /*115a*/ 	.byte	0x3f
	.zero		1


	//   ....[106]....
        /*115c*/ 	.word	0x00024340
        /*1160*/ 	.word	0x00000012
        /*1164*/ 	.word	0x00028c20
        /*1168*/ 	.short	0x010a
        /*116a*/ 	.byte	0x3f
	.zero		1


	//   ....[107]....
        /*116c*/ 	.word	0x00024390
        /*1170*/ 	.word	0x00000000
        /*1174*/ 	.word	0x00028c60
        /*1178*/ 	.short	0x010a
        /*117a*/ 	.byte	0x3f
	.zero		1


	//   ....[108]....
        /*117c*/ 	.word	0x000243e0
        /*1180*/ 	.word	0x00000002
        /*1184*/ 	.word	0x00028c40
        /*1188*/ 	.short	0x010a
        /*118a*/ 	.byte	0x3f
	.zero		1


	//   ....[109]....
        /*118c*/ 	.word	0x00024430
        /*1190*/ 	.word	0x00000002
        /*1194*/ 	.word	0x00028c60
        /*1198*/ 	.short	0x010a
        /*119a*/ 	.byte	0x3f
	.zero		1


	//   ....[110]....
        /*119c*/ 	.word	0x00024480
        /*11a0*/ 	.word	0x00000002
        /*11a4*/ 	.word	0x00028c40
        /*11a8*/ 	.short	0x010a
        /*11aa*/ 	.byte	0x3f
	.zero		1


	//   ....[111]....
        /*11ac*/ 	.word	0x000244d0
        /*11b0*/ 	.word	0x00000002
        /*11b4*/ 	.word	0x00028c60
        /*11b8*/ 	.short	0x010a
        /*11ba*/ 	.byte	0x3f
	.zero		1


	//   ....[112]....
        /*11bc*/ 	.word	0x00024520
        /*11c0*/ 	.word	0x00000003
        /*11c4*/ 	.word	0x00028c40
        /*11c8*/ 	.short	0x010a
        /*11ca*/ 	.byte	0x3f
	.zero		1


	//   ....[113]....
        /*11cc*/ 	.word	0x00024570
        /*11d0*/ 	.word	0x00000003
        /*11d4*/ 	.word	0x00028c60
        /*11d8*/ 	.short	0x010a
        /*11da*/ 	.byte	0x3f
	.zero		1


	//   ....[114]....
        /*11dc*/ 	.word	0x000250f0
        /*11e0*/ 	.word	0x00000000
        /*11e4*/ 	.word	0x00028c20
        /*11e8*/ 	.short	0x010a
        /*11ea*/ 	.byte	0x3f
	.zero		1


	//   ....[115]....
        /*11ec*/ 	.word	0x00025290
        /*11f0*/ 	.word	0x00000006
        /*11f4*/ 	.word	0x00000000
        /*11f8*/ 	.short	0x010a
        /*11fa*/ 	.byte	0x3f
	.zero		1


	//   ....[116]....
        /*11fc*/ 	.word	0x000252e0
        /*1200*/ 	.word	0x00000007
        /*1204*/ 	.word	0x00000000
        /*1208*/ 	.short	0x010a
        /*120a*/ 	.byte	0x3f
	.zero		1


	//   ....[117]....
        /*120c*/ 	.word	0x00025330
        /*1210*/ 	.word	0x00000004
        /*1214*/ 	.word	0x00000000
        /*1218*/ 	.short	0x010a
        /*121a*/ 	.byte	0x3f
	.zero		1


	//----- nvinfo : EIATTR_NUM_MBARRIERS
	.align		4
.L_408:
        /*121c*/ 	.byte	0x03, 0x38
        /*121e*/ 	.short	0x0016


	//----- nvinfo : EIATTR_EXIT_INSTR_OFFSETS
	.align		4
        /*1220*/ 	.byte	0x04, 0x1c
        /*1222*/ 	.short	(.L_410 - .L_409)


	//   ....[0]....
.L_409:
        /*1224*/ 	.word	0x00022d50


	//----- nvinfo : EIATTR_MAX_THREADS
	.align		4
.L_410:
        /*1228*/ 	.byte	0x04, 0x05
        /*122a*/ 	.short	(.L_412 - .L_411)
.L_411:
        /*122c*/ 	.word	0x00000180
        /*1230*/ 	.word	0x00000001
        /*1234*/ 	.word	0x00000001


	//----- nvinfo : EIATTR_CRS_STACK_SIZE
	.align		4
.L_412:
        /*1238*/ 	.byte	0x04, 0x1e
        /*123a*/ 	.short	(.L_414 - .L_413)
.L_413:
        /*123c*/ 	.word	0x00000000


	//----- nvinfo : EIATTR_CBANK_PARAM_SIZE
	.align		4
.L_414:
        /*1240*/ 	.byte	0x03, 0x19
        /*1242*/ 	.short	0x0af0


	//----- nvinfo : EIATTR_PARAM_CBANK
	.align		4
        /*1244*/ 	.byte	0x04, 0x0a
        /*1246*/ 	.short	(.L_416 - .L_415)
	.align		4
.L_415:
        /*1248*/ 	.word	index@(.nv.constant0._ZN7cutlass13device_kernelIN5flash11enable_sm90INS1_16FlashAttnFwdSm90INS1_25CollectiveMainloopFwdSm90ILi2EN4cute5tupleIJNS5_1CILi1EEES8_S8_EEENS6_IJNS7_ILi64EEESA_SA_EEELi512ENS_10bfloat16_tEfNS_4arch4Sm90ELb0ELb1ELb0ELb1ELb0ELb1ELb0ELb0ELb0ELb1ELb1ELb0EEENS1_21CollectiveEpilogueFwdINS6_IJSA_NS7_ILi512EEESA_EEES9_SC_SE_Li256ELb1ELb1ELb1ELb0EEENS1_36VarlenDynamicPersistentTileSchedulerILi64ELi64ELi256ELi128ELb1ELb1ELb1ELb1ELb0ELb1EEEEEEEEEvNT_6ParamsE)
        /*124c*/ 	.short	0x0210
        /*124e*/ 	.short	0x0af0


	//----- nvinfo : EIATTR_SW_WAR
	.align		4
.L_416:
        /*1250*/ 	.byte	0x04, 0x36
        /*1252*/ 	.short	(.L_418 - .L_417)
.L_417:
        /*1254*/ 	.word	0x00000008
.L_418:


//--------------------- .nv.info._ZN7cutlass13device_kernelIN5flash11enable_sm90INS1_16FlashAttnFwdSm90INS1_25CollectiveMainloopFwdSm90ILi2EN4cute5tupleIJNS5_1CILi1EEES8_S8_EEENS6_IJNS7_ILi64EEESA_SA_EEELi512ENS_10bfloat16_tEfNS_4arch4Sm90ELb0ELb1ELb0ELb1ELb0ELb0ELb1ELb0ELb0ELb1ELb1ELb0EEENS1_21CollectiveEpilogueFwdINS6_IJSA_NS7_ILi512EEESA_EEES9_SC_SE_Li256ELb1ELb1ELb1ELb0EEENS1_36VarlenDynamicPersistentTileSchedulerILi64ELi64ELi256ELi128ELb1ELb1ELb1ELb1ELb0ELb1EEEEEEEEEvNT_6ParamsE --------------------------
	.section	.nv.info._ZN7cutlass13device_kernelIN5flash11enable_sm90INS1_16FlashAttnFwdSm90INS1_25CollectiveMainloopFwdSm90ILi2EN4cute5tupleIJNS5_1CILi1EEES8_S8_EEENS6_IJNS7_ILi64EEESA_SA_EEELi512ENS_10bfloat16_tEfNS_4arch4Sm90ELb0ELb1ELb0ELb1ELb0ELb0ELb1ELb0ELb0ELb1ELb1ELb0EEENS1_21CollectiveEpilogueFwdINS6_IJSA_NS7_ILi512EEESA_EEES9_SC_SE_Li256ELb1ELb1ELb1ELb0EEENS1_36VarlenDynamicPersistentTileSchedulerILi64ELi64ELi256ELi128ELb1ELb1ELb1ELb1ELb0ELb1EEEEEEEEEvNT_6ParamsE,"",@"SHT_CUDA_INFO"
	.sectionflags	@""
	.align	4


	//----- nvinfo : EIATTR_CUDA_API_VERSION
	.align		4
        /*0000*/ 	.byte	0x04, 0x37
        /*0002*/ 	.short	(.L_420 - .L_419)
.L_419:
        /*0004*/ 	.word	0x00000082


	//----- nvinfo : EIATTR_KPARAM_INFO
	.align		4
.L_420:
        /*0008*/ 	.byte	0x04, 0x17
        /*000a*/ 	.short	(.L_422 - .L_421)
.L_421:
        /*000c*/ 	.word	0x00000000
        /*0010*/ 	.short	0x0000
        /*0012*/ 	.short	0x0070
        /*0014*/ 	.byte	0x00, 0xf0, 0x01, 0x2e


	//----- nvinfo : EIATTR_SPARSE_MMA_MASK
	.align		4
.L_422:
        /*0018*/ 	.byte	0x03, 0x50
        /*001a*/ 	.short	0x0000


	//----- nvinfo : EIATTR_MAXREG_COUNT
	.align		4
        /*001c*/ 	.byte	0x03, 0x1b
        /*001e*/ 	.short	0x00a8


	//----- nvinfo : EIATTR_NUM_BARRIERS
	.align		4
        /*0020*/ 	.byte	0x02, 0x4c
        /*0022*/ 	.byte	0x10
	.zero		1


	//----- nvinfo : EIATTR_EXTERNS
	.align		4
        /*0024*/ 	.byte	0x04, 0x0f
        /*0026*/ 	.short	(.L_424 - .L_423)


	//   ....[0]....
	.align		4
.L_423:
        /*0028*/ 	.word	index@(__assertfail)


	//----- nvinfo : EIATTR_ANNOTATIONS
	.align		4
.L_424:
        /*002c*/ 	.byte	0x04, 0x55
        /*002e*/ 	.short	(.L_426 - .L_425)


	//   ....[0]....
.L_425:
        /* <DEDUP_REMOVED lines=88> */


	//----- nvinfo : EIATTR_MERCURY_ISA_VERSION
	.align		4
.L_426:
        /*0598*/ 	.byte	0x03, 0x5f
        /*059a*/ 	.short	0x0101


	//----- nvinfo : EIATTR_UNUSED_LOAD_BYTE_OFFSET
	.align		4
        /*059c*/ 	.byte	0x04, 0x44
        /*059e*/ 	.short	(.L_428 - .L_427)


	//   ....[0]....
.L_427:
        /*05a0*/ 	.word	0x00000a30
        /*05a4*/ 	.word	0x0000fff0


	//   ....[1]....
        /*05a8*/ 	.word	0x00011770
        /*05ac*/ 	.word	0x0000fff0


	//----- nvinfo : EIATTR_INT_WARP_WIDE_INSTR_OFFSETS
	.align		4
.L_428:
        /*05b0*/ 	.byte	0x04, 0x31
        /*05b2*/ 	.short	(.L_430 - .L_429)


	//   ....[0]....
.L_429:
        /*05b4*/ 	.word	0x00000130


	//   ....[1]....
        /*05b8*/ 	.word	0x00000170


	//   ....[2]....
        /*05bc*/ 	.word	0x000001e0


	//   ....[3]....
        /*05c0*/ 	.word	0x000001f0


	//   ....[4]....
        /*05c4*/ 	.word	0x00017e50


	//   ....[5]....
        /*05c8*/ 	.word	0x00017eb0


	//   ....[6]....
        /*05cc*/ 	.word	0x0001d890


	//   ....[7]....
        /*05d0*/ 	.word	0x0001d920


	//----- nvinfo : EIATTR_COOP_GROUP_MASK_REGIDS
	.align		4
.L_430:
        /*05d4*/ 	.byte	0x04, 0x29
        /*05d6*/ 	.short	(.L_432 - .L_431)


	//   ....[0]....
.L_431:
        /*05d8*/ 	.word	0xffffffff


	//   ....[1]....
        /*05dc*/ 	.word	0xffffffff


	//   ....[2]....
        /*05e0*/ 	.word	0xffffffff


	//   ....[3]....
        /*05e4*/ 	.word	0xffffffff


	//   ....[4]....
        /*05e8*/ 	.word	0xffffffff


	//   ....[5]....
        /*05ec*/ 	.word	0xffffffff


	//   ....[6]....
        /*05f0*/ 	.word	0xffffffff


	//   ....[7]....
        /*05f4*/ 	.word	0xffffffff


	//   ....[8]....
        /*05f8*/ 	.word	0xffffffff


	//   ....[9]....
        /*05fc*/ 	.word	0xffffffff


	//   ....[10]....
        /*0600*/ 	.word	0xffffffff


	//   ....[11]....
        /*0604*/ 	.word	0xffffffff


	//   ....[12]....
        /*0608*/ 	.word	0xffffffff


	//   ....[13]....
        /*060c*/ 	.word	0xffffffff


	//   ....[14]....
        /*0610*/ 	.word	0xffffffff


	//   ....[15]....
        /*0614*/ 	.word	0xffffffff


	//   ....[16]....
        /*0618*/ 	.word	0xffffffff


	//   ....[17]....
        /*061c*/ 	.word	0xffffffff


	//   ....[18]....
        /*0620*/ 	.word	0xffffffff


	//   ....[19]....
        /*0624*/ 	.word	0xffffffff


	//   ....[20]....
        /*0628*/ 	.word	0xffffffff


	//   ....[21]....
        /*062c*/ 	.word	0xffffffff


	//   ....[22]....
        /*0630*/ 	.word	0xffffffff


	//   ....[23]....
        /*0634*/ 	.word	0xffffffff


	//   ....[24]....
        /*0638*/ 	.word	0xffffffff


	//   ....[25]....
        /*063c*/ 	.word	0xffffffff


	//   ....[26]....
        /*0640*/ 	.word	0xffffffff


	//   ....[27]....
        /*0644*/ 	.word	0xffffffff


	//   ....[28]....
        /*0648*/ 	.word	0xffffffff


	//   ....[29]....
        /*064c*/ 	.word	0xffffffff


	//   ....[30]....
        /*0650*/ 	.word	0xffffffff


	//   ....[31]....
        /*0654*/ 	.word	0xffffffff


	//   ....[32]....
        /*0658*/ 	.word	0xffffffff


	//   ....[33]....
        /*065c*/ 	.word	0xffffffff


	//   ....[34]....
        /*0660*/ 	.word	0xffffffff


	//   ....[35]....
        /*0664*/ 	.word	0xffffffff


	//   ....[36]....
        /*0668*/ 	.word	0xffffffff


	//   ....[37]....
        /*066c*/ 	.word	0xffffffff


	//   ....[38]....
        /*0670*/ 	.word	0xffffffff


	//   ....[39]....
        /*0674*/ 	.word	0xffffffff


	//   ....[40]....
        /*0678*/ 	.word	0xffffffff


	//   ....[41]....
        /*067c*/ 	.word	0xffffffff


	//   ....[42]....
        /*0680*/ 	.word	0xffffffff


	//   ....[43]....
        /*0684*/ 	.word	0xffffffff


	//   ....[44]....
        /*0688*/ 	.word	0xffffffff


	//   ....[45]....
        /*068c*/ 	.word	0xffffffff


	//   ....[46]....
        /*0690*/ 	.word	0xffffffff


	//   ....[47]....
        /*0694*/ 	.word	0xffffffff


	//   ....[48]....
        /*0698*/ 	.word	0xffffffff


	//   ....[49]....
        /*069c*/ 	.word	0xffffffff


	//   ....[50]....
        /*06a0*/ 	.word	0xffffffff


	//   ....[51]....
        /*06a4*/ 	.word	0xffffffff


	//   ....[52]....
        /*06a8*/ 	.word	0xffffffff


	//   ....[53]....
        /*06ac*/ 	.word	0xffffffff


	//   ....[54]....
        /*06b0*/ 	.word	0xffffffff


	//   ....[55]....
        /*06b4*/ 	.word	0xffffffff


	//   ....[56]....
        /*06b8*/ 	.word	0xffffffff


	//   ....[57]....
        /*06bc*/ 	.word	0xffffffff


	//   ....[58]....
        /*06c0*/ 	.word	0xffffffff


	//   ....[59]....
        /*06c4*/ 	.word	0xffffffff


	//   ....[60]....
        /*06c8*/ 	.word	0xffffffff


	//   ....[61]....
        /*06cc*/ 	.word	0xffffffff


	//   ....[62]....
        /*06d0*/ 	.word	0xffffffff


	//   ....[63]....
        /*06d4*/ 	.word	0xffffffff


	//   ....[64]....
        /*06d8*/ 	.word	0xffffffff


	//   ....[65]....
        /*06dc*/ 	.word	0xffffffff


	//   ....[66]....
        /*06e0*/ 	.word	0xffffffff


	//   ....[67]....
        /*06e4*/ 	.word	0xffffffff


	//   ....[68]....
        /*06e8*/ 	.word	0xffffffff


	//   ....[69]....
        /*06ec*/ 	.word	0xffffffff


	//   ....[70]....
        /*06f0*/ 	.word	0xffffffff


	//   ....[71]....
        /*06f4*/ 	.word	0xffffffff


	//   ....[72]....
        /*06f8*/ 	.word	0xffffffff


	//   ....[73]....
        /*06fc*/ 	.word	0xffffffff


	//   ....[74]....
        /*0700*/ 	.word	0xffffffff


	//   ....[75]....
        /*0704*/ 	.word	0xffffffff


	//   ....[76]....
        /*0708*/ 	.word	0xffffffff


	//   ....[77]....
        /*070c*/ 	.word	0xffffffff


	//   ....[78]....
        /*0710*/ 	.word	0xffffffff


	//   ....[79]....
        /*0714*/ 	.word	0xffffffff


	//   ....[80]....
        /*0718*/ 	.word	0xffffffff


	//   ....[81]....
        /*071c*/ 	.word	0xffffffff


	//   ....[82]....
        /*0720*/ 	.word	0xffffffff


	//   ....[83]....
        /*0724*/ 	.word	0xffffffff


	//   ....[84]....
        /*0728*/ 	.word	0xffffffff


	//   ....[85]....
        /*072c*/ 	.word	0xffffffff


	//   ....[86]....
        /*0730*/ 	.word	0xffffffff


	//   ....[87]....
        /*0734*/ 	.word	0xffffffff


	//   ....[88]....
        /*0738*/ 	.word	0xffffffff


	//   ....[89]....
        /*073c*/ 	.word	0xffffffff


	//   ....[90]....
        /*0740*/ 	.word	0xffffffff


	//   ....[91]....
        /*0744*/ 	.word	0xffffffff


	//   ....[92]....
        /*0748*/ 	.word	0xffffffff


	//   ....[93]....
        /*074c*/ 	.word	0xffffffff


	//   ....[94]....
        /*0750*/ 	.word	0xffffffff


	//   ....[95]....
        /*0754*/ 	.word	0xffffffff


	//   ....[96]....
        /*0758*/ 	.word	0xffffffff


	//   ....[97]....
        /*075c*/ 	.word	0xffffffff


	//   ....[98]....
        /*0760*/ 	.word	0xffffffff


	//   ....[99]....
        /*0764*/ 	.word	0xffffffff


	//   ....[100]....
        /*0768*/ 	.word	0xffffffff


	//   ....[101]....
        /*076c*/ 	.word	0xffffffff


	//   ....[102]....
        /*0770*/ 	.word	0xffffffff


	//   ....[103]....
        /*0774*/ 	.word	0xffffffff


	//   ....[104]....
        /*0778*/ 	.word	0xffffffff


	//   ....[105]....
        /*077c*/ 	.word	0xffffffff


	//   ....[106]....
        /*0780*/ 	.word	0xffffffff


	//   ....[107]....
        /*0784*/ 	.word	0xffffffff


	//   ....[108]....
        /*0788*/ 	.word	0xffffffff


	//   ....[109]....
        /*078c*/ 	.word	0xffffffff


	//   ....[110]....
        /*0790*/ 	.word	0xffffffff


	//   ....[111]....
        /*0794*/ 	.word	0xffffffff


	//   ....[112]....
        /*0798*/ 	.word	0xffffffff


	//   ....[113]....
        /*079c*/ 	.word	0x0500000f


	//   ....[114]....
        /*07a0*/ 	.word	0x0500000f


	//   ....[115]....
        /*07a4*/ 	.word	0x0500000f


	//   ....[116]....
        /*07a8*/ 	.word	0x0500000f


	//   ....[117]....
        /*07ac*/ 	.word	0x0500000f


	//   ....[118]....
        /*07b0*/ 	.word	0x0500000f


	//   ....[119]....
        /*07b4*/ 	.word	0x0500000f


	//   ....[120]....
        /*07b8*/ 	.word	0x0500000f


	//   ....[121]....
        /*07bc*/ 	.word	0x0500000f


	//   ....[122]....
        /*07c0*/ 	.word	0x0500000f


	//   ....[123]....
        /*07c4*/ 	.word	0x0500000f


	//   ....[124]....
        /*07c8*/ 	.word	0x0500000f


	//   ....[125]....
        /*07cc*/ 	.word	0x0500000f


	//   ....[126]....
        /*07d0*/ 	.word	0x0500000f


	//   ....[127]....
        /*07d4*/ 	.word	0x0500000f


	//   ....[128]....
        /*07d8*/ 	.word	0x0500000f


	//   ....[129]....
        /*07dc*/ 	.word	0x0500000f


	//   ....[130]....
        /*07e0*/ 	.word	0x0500000f


	//   ....[131]....
        /*07e4*/ 	.word	0x0500000f


	//   ....[132]....
        /*07e8*/ 	.word	0x0500000f


	//   ....[133]....
        /*07ec*/ 	.word	0x0500000f


	//   ....[134]....
        /*07f0*/ 	.word	0x0500000f


	//   ....[135]....
        /*07f4*/ 	.word	0x0500000f


	//   ....[136]....
        /*07f8*/ 	.word	0x0500000f


	//   ....[137]....
        /*07fc*/ 	.word	0x0500000f


	//   ....[138]....
        /*0800*/ 	.word	0x0500000f


	//   ....[139]....
        /*0804*/ 	.word	0x0500000f


	//   ....[140]....
        /*0808*/ 	.word	0x0500000f


	//   ....[141]....
        /*080c*/ 	.word	0x0500000f


	//   ....[142]....
        /*0810*/ 	.word	0x0500000f


	//   ....[143]....
        /*0814*/ 	.word	0x0500000f


	//   ....[144]....
        /*0818*/ 	.word	0x0500000f


	//   ....[145]....
        /*081c*/ 	.word	0x0500000f


	//   ....[146]....
        /*0820*/ 	.word	0x0500000f


	//   ....[147]....
        /*0824*/ 	.word	0x0500000f


	//   ....[148]....
        /*0828*/ 	.word	0x0500000f


	//----- nvinfo : EIATTR_COOP_GROUP_INSTR_OFFSETS
	.align		4
.L_432:
        /*082c*/ 	.byte	0x04, 0x28
        /*082e*/ 	.short	(.L_434 - .L_433)


	//   ....[0]....
.L_433:
        /*0830*/ 	.word	0x00000070


	//   ....[1]....
        /*0834*/ 	.word	0x00000140


	//   ....[2]....
        /*0838*/ 	.word	0x00000190


	//   ....[3]....
        /*083c*/ 	.word	0x000003a0


	//   ....[4]....
        /*0840*/ 	.word	0x00000500


	//   ....[5]....
        /*0844*/ 	.word	0x00000620


	//   ....[6]....
        /*0848*/ 	.word	0x00000780


	//   ....[7]....
        /*084c*/ 	.word	0x000022e0


	//   ....[8]....
        /*0850*/ 	.word	0x000044c0


	//   ....[9]....
        /*0854*/ 	.word	0x00004ca0


	//   ....[10]....
        /*0858*/ 	.word	0x00005d40


	//   ....[11]....
        /*085c*/ 	.word	0x00006430


	//   ....[12]....
        /*0860*/ 	.word	0x00006930


	//   ....[13]....
        /*0864*/ 	.word	0x00006a60


	//   ....[14]....
        /*0868*/ 	.word	0x00006dc0


	//   ....[15]....
        /*086c*/ 	.word	0x00006e70


	//   ....[16]....
        /*0870*/ 	.word	0x00007660


	//   ....[17]....
        /*0874*/ 	.word	0x00007c30


	//   ....[18]....
        /*0878*/ 	.word	0x00008c40


	//   ....[19]....
        /*087c*/ 	.word	0x00008e70


	//   ....[20]....
        /*0880*/ 	.word	0x000095e0


	//   ....[21]....
        /*0884*/ 	.word	0x00009730


	//   ....[22]....
        /*0888*/ 	.word	0x00009ca0


	//   ....[23]....
        /*088c*/ 	.word	0x00009d00


	//   ....[24]....
        /*0890*/ 	.word	0x0000ad50


	//   ....[25]....
        /*0894*/ 	.word	0x0000b400


	//   ....[26]....
        /*0898*/ 	.word	0x0000c4f0


	//   ....[27]....
        /*089c*/ 	.word	0x0000c510


	//   ....[28]....
        /*08a0*/ 	.word	0x0000caa0


	//   ....[29]....
        /*08a4*/ 	.word	0x0000cc70


	//   ....[30]....
        /*08a8*/ 	.word	0x0000d8a0


	//   ....[31]....
        /*08ac*/ 	.word	0x0000dcf0


	//   ....[32]....
        /*08b0*/ 	.word	0x0000de00


	//   ....[33]....
        /*08b4*/ 	.word	0x0000ef30


	//   ....[34]....
        /*08b8*/ 	.word	0x0000f540


	//   ....[35]....
        /*08bc*/ 	.word	0x0000f560


	//   ....[36]....
        /*08c0*/ 	.word	0x0000fdb0


	//   ....[37]....
        /*08c4*/ 	.word	0x0000ff80


	//   ....[38]....
        /*08c8*/ 	.word	0x00010c30


	//   ....[39]....
        /*08cc*/ 	.word	0x00010c70


	//   ....[40]....
        /*08d0*/ 	.word	0x00010ce0


	//   ....[41]....
        /*08d4*/ 	.word	0x00010d10


	//   ....[42]....
        /*08d8*/ 	.word	0x00010d50


	//   ....[43]....
        /*08dc*/ 	.word	0x000124c0


	//   ....[44]....
        /*08e0*/ 	.word	0x00012830


	//   ....[45]....
        /*08e4*/ 	.word	0x00012850


	//   ....[46]....
        /*08e8*/ 	.word	0x00012860


	//   ....[47]....
        /*08ec*/ 	.word	0x00012890


	//   ....[48]....
        /*08f0*/ 	.word	0x00013510


	//   ....[49]....
        /*08f4*/ 	.word	0x00013530


	//   ....[50]....
        /*08f8*/ 	.word	0x000137e0


	//   ....[51]....
        /*08fc*/ 	.word	0x00013800


	//   ....[52]....
        /*0900*/ 	.word	0x00013ea0


	//   ....[53]....
        /*0904*/ 	.word	0x00013ed0


	//   ....[54]....
        /*0908*/ 	.word	0x00014790


	//   ....[55]....
        /*090c*/ 	.word	0x000147b0


	//   ....[56]....
        /*0910*/ 	.word	0x00015ab0


	//   ....[57]....
        /*0914*/ 	.word	0x00015ae0


	//   ....[58]....
        /*0918*/ 	.word	0x00015d20


	//   ....[59]....
        /*091c*/ 	.word	0x00015d40


	//   ....[60]....
        /*0920*/ 	.word	0x00016000


	//   ....[61]....
        /*0924*/ 	.word	0x00016210


	//   ....[62]....
        /*0928*/ 	.word	0x00016240


	//   ....[63]....
        /*092c*/ 	.word	0x00016270


	//   ....[64]....
        /*0930*/ 	.word	0x000162a0


	//   ....[65]....
        /*0934*/ 	.word	0x000162d0


	//   ....[66]....
        /*0938*/ 	.word	0x00016300


	//   ....[67]....
        /*093c*/ 	.word	0x000164a0


	//   ....[68]....
        /*0940*/ 	.word	0x000164d0


	//   ....[69]....
        /*0944*/ 	.word	0x00016500


	//   ....[70]....
        /*0948*/ 	.word	0x00016530


	//   ....[71]....
        /*094c*/ 	.word	0x00016560


	//   ....[72]....
        /*0950*/ 	.word	0x00016590


	//   ....[73]....
        /*0954*/ 	.word	0x00016630


	//   ....[74]....
        /*0958*/ 	.word	0x00016660


	//   ....[75]....
        /*095c*/ 	.word	0x00016670


	//   ....[76]....
        /*0960*/ 	.word	0x000166a0


	//   ....[77]....
        /*0964*/ 	.word	0x00018420


	//   ....[78]....
        /*0968*/ 	.word	0x00018ee0


	//   ....[79]....
        /*096c*/ 	.word	0x00018ef0


	//   ....[80]....
        /*0970*/ 	.word	0x00018f20


	//   ....[81]....
        /*0974*/ 	.word	0x00019000


	//   ....[82]....
        /*0978*/ 	.word	0x00019030


	//   ....[83]....
        /*097c*/ 	.word	0x00019090


	//   ....[84]....
        /*0980*/ 	.word	0x000190a0


	//   ....[85]....
        /*0984*/ 	.word	0x00019110


	//   ....[86]....
        /*0988*/ 	.word	0x00019aa0


	//   ....[87]....
        /*098c*/ 	.word	0x00019b30


	//   ....[88]....
        /*0990*/ 	.word	0x00019b80


	//   ....[89]....
        /*0994*/ 	.word	0x00019cb0


	//   ....[90]....
        /*0998*/ 	.word	0x00019e20


	//   ....[91]....
        /*099c*/ 	.word	0x00019e30


	//   ....[92]....
        /*09a0*/ 	.word	0x00019f90


	//   ....[93]....
        /*09a4*/ 	.word	0x00019fa0


	//   ....[94]....
        /*09a8*/ 	.word	0x0001dba0


	//   ....[95]....
        /*09ac*/ 	.word	0x0001dbd0


	//   ....[96]....
        /*09b0*/ 	.word	0x0001dc30


	//   ....[97]....
        /*09b4*/ 	.word	0x0001dc60


	//   ....[98]....
        /*09b8*/ 	.word	0x0001dc90


	//   ....[99]....
        /*09bc*/ 	.word	0x0001dcc0


	//   ....[100]....
        /*09c0*/ 	.word	0x0001dcf0


	//   ....[101]....
        /*09c4*/ 	.word	0x0001dd20


	//   ....[102]....
        /*09c8*/ 	.word	0x0001dee0


	//   ....[103]....
        /*09cc*/ 	.word	0x0001df10


	//   ....[104]....
        /*09d0*/ 	.word	0x0001df40


	//   ....[105]....
        /*09d4*/ 	.word	0x0001df70


	//   ....[106]....
        /*09d8*/ 	.word	0x0001dfa0


	//   ....[107]....
        /*09dc*/ 	.word	0x0001dfd0


	//   ....[108]....
        /*09e0*/ 	.word	0x0001e0a0


	//   ....[109]....
        /*09e4*/ 	.word	0x0001e0c0


	//   ....[110]....
        /*09e8*/ 	.word	0x0001e0d0


	//   ....[111]....
        /*09ec*/ 	.word	0x0001e150


	//   ....[112]....
        /*09f0*/ 	.word	0x0001ec90


	//   ....[113]....
        /*09f4*/ 	.word	0x0001f370


	//   ....[114]....
        /*09f8*/ 	.word	0x0001f500


	//   ....[115]....
        /*09fc*/ 	.word	0x0001f560


	//   ....[116]....
        /*0a00*/ 	.word	0x0001f5c0


	//   ....[117]....
        /*0a04*/ 	.word	0x0001f610


	//   ....[118]....
        /*0a08*/ 	.word	0x0001f770


	//   ....[119]....
        /*0a0c*/ 	.word	0x0001f810


	//   ....[120]....
        /*0a10*/ 	.word	0x0001f8c0


	//   ....[121]....
        /*0a14*/ 	.word	0x0001f9a0


	//   ....[122]....
        /*0a18*/ 	.word	0x0001fb60


	//   ....[123]....
        /*0a1c*/ 	.word	0x0001fc40


	//   ....[124]....
        /*0a20*/ 	.word	0x0001fed0


	//   ....[125]....
        /*0a24*/ 	.word	0x0001ffd0


	//   ....[126]....
        /*0a28*/ 	.word	0x000201a0


	//   ....[127]....
        /*0a2c*/ 	.word	0x00020260


	//   ....[128]....
        /*0a30*/ 	.word	0x00020480


	//   ....[129]....
        /*0a34*/ 	.word	0x000204d0


	//   ....[130]....
        /*0a38*/ 	.word	0x00020800


	//   ....[131]....
        /*0a3c*/ 	.word	0x000208a0


	//   ....[132]....
        /*0a40*/ 	.word	0x00020a30


	//   ....[133]....
        /*0a44*/ 	.word	0x00020ab0


	//   ....[134]....
        /*0a48*/ 	.word	0x00020b30


	//   ....[135]....
        /*0a4c*/ 	.word	0x00020bb0


	//   ....[136]....
        /*0a50*/ 	.word	0x00020c30


	//   ....[137]....
        /*0a54*/ 	.word	0x00020cc0


	//   ....[138]....
        /*0a58*/ 	.word	0x00020d60


	//   ....[139]....
        /*0a5c*/ 	.word	0x00020e10


	//   ....[140]....
        /*0a60*/ 	.word	0x00020e90


	//   ....[141]....
        /*0a64*/ 	.word	0x00020f10


	//   ....[142]....
        /*0a68*/ 	.word	0x00020f90


	//   ....[143]....
        /*0a6c*/ 	.word	0x00021020


	//   ....[144]....
        /*0a70*/ 	.word	0x000210a0


	//   ....[145]....
        /*0a74*/ 	.word	0x00021150


	//   ....[146]....
        /*0a78*/ 	.word	0x000211a0


	//   ....[147]....
        /*0a7c*/ 	.word	0x00021260


	//   ....[148]....
        /*0a80*/ 	.word	0x00021390


	//----- nvinfo : EIATTR_REG_RECONFIG
	.align		4
.L_434:
        /*0a84*/ 	.byte	0x01, 0x54
	.zero		2


	//----- nvinfo : EIATTR_SYSCALL_OFFSETS
	.align		4
        /*0a88*/ 	.byte	0x04, 0x46
        /*0a8a*/ 	.short	(.L_436 - .L_435)


	//   ....[0]....
.L_435:
        /*0a8c*/ 	.word	0x00004690


	//   ....[1]....
        /*0a90*/ 	.word	0x00018050


	//   ....[2]....
        /*0a94*/ 	.word	0x000181a0


	//   ....[3]....
        /*0a98*/ 	.word	0x00018290


	//   ....[4]....
        /*0a9c*/ 	.word	0x00018ad0


	//   ....[5]....
        /*0aa0*/ 	.word	0x00019420


	//----- nvinfo : EIATTR_MBARRIER_INSTR_OFFSETS
	.align		4
.L_436:
        /*0aa4*/ 	.byte	0x04, 0x39
        /*0aa6*/ 	.short	(.L_438 - .L_437)


	//   ....[0]....
.L_437:
        /*0aa8*/ 	.word	0x00000280
        /*0aac*/ 	.word	0x000000ff
        /*0ab0*/ 	.word	0x00038800
        /*0ab4*/ 	.short	0x0100
        /*0ab6*/ 	.byte	0x08
	.zero		1


	//   ....[1]....
        /*0ab8*/ 	.word	0x00000290
        /*0abc*/ 	.word	0x000000ff
        /*0ac0*/ 	.word	0x00038810
        /*0ac4*/ 	.short	0x0100
        /*0ac6*/ 	.byte	0x08
	.zero		1


	//   ....[2]....
        /*0ac8*/ 	.word	0x000002a0
        /*0acc*/ 	.word	0x000000ff
        /*0ad0*/ 	.word	0x00038820
        /*0ad4*/ 	.short	0x0100
        /*0ad6*/ 	.byte	0x08
	.zero		1


	//   ....[3]....
        /*0ad8*/ 	.word	0x00000350
        /*0adc*/ 	.word	0x000000ff
        /*0ae0*/ 	.word	0x00038830
        /*0ae4*/ 	.short	0x0100
        /*0ae6*/ 	.byte	0x06
	.zero		1


	//   ....[4]....
        /*0ae8*/ 	.word	0x00000360
        /*0aec*/ 	.word	0x000000ff
        /*0af0*/ 	.word	0x00038840
        /*0af4*/ 	.short	0x0100
        /*0af6*/ 	.byte	0x06
	.zero		1


	//   ....[5]....
        /*0af8*/ 	.word	0x00000370
        /*0afc*/ 	.word	0x000000ff
        /*0b00*/ 	.word	0x00038838
        /*0b04*/ 	.short	0x0100
        /*0b06*/ 	.byte	0x06
	.zero		1


	//   ....[6]....
        /*0b08*/ 	.word	0x00000380
        /*0b0c*/ 	.word	0x000000ff
        /*0b10*/ 	.word	0x00038848
        /*0b14*/ 	.short	0x0100
        /*0b16*/ 	.byte	0x06
	.zero		1


	//   ....[7]....
        /*0b18*/ 	.word	0x000004b0
        /*0b1c*/ 	.word	0x000000ff
        /*0b20*/ 	.word	0x00038850
        /*0b24*/ 	.short	0x0100
        /*0b26*/ 	.byte	0x08
	.zero		1


	//   ....[8]....
        /*0b28*/ 	.word	0x000004c0
        /*0b2c*/ 	.word	0x000000ff
        /*0b30*/ 	.word	0x00038860
        /*0b34*/ 	.short	0x0100
        /*0b36*/ 	.byte	0x08
	.zero		1


	//   ....[9]....
        /*0b38*/ 	.word	0x000004d0
        /*0b3c*/ 	.word	0x000000ff
        /*0b40*/ 	.word	0x00038858
        /*0b44*/ 	.short	0x0100
        /*0b46*/ 	.byte	0x08
	.zero		1


	//   ....[10]....
        /*0b48*/ 	.word	0x000004e0
        /*0b4c*/ 	.word	0x000000ff
        /*0b50*/ 	.word	0x00038868
        /*0b54*/ 	.short	0x0100
        /*0b56*/ 	.byte	0x08
	.zero		1


	//   ....[11]....
        /*0b58*/ 	.word	0x000005d0
        /*0b5c*/ 	.word	0x000000ff
        /*0b60*/ 	.word	0x00038870
        /*0b64*/ 	.short	0x0100
        /*0b66*/ 	.byte	0x06
	.zero		1


	//   ....[12]....
        /*0b68*/ 	.word	0x000005e0
        /*0b6c*/ 	.word	0x000000ff
        /*0b70*/ 	.word	0x00038880
        /*0b74*/ 	.short	0x0100
        /*0b76*/ 	.byte	0x06
	.zero		1


	//   ....[13]....
        /*0b78*/ 	.word	0x000005f0
        /*0b7c*/ 	.word	0x000000ff
        /*0b80*/ 	.word	0x00038878
        /*0b84*/ 	.short	0x0100
        /*0b86*/ 	.byte	0x06
	.zero		1


	//   ....[14]....
        /*0b88*/ 	.word	0x00000600
        /*0b8c*/ 	.word	0x000000ff
        /*0b90*/ 	.word	0x00038888
        /*0b94*/ 	.short	0x0100
        /*0b96*/ 	.byte	0x06
	.zero		1


	//   ....[15]....
        /*0b98*/ 	.word	0x00000730
        /*0b9c*/ 	.word	0x000000ff
        /*0ba0*/ 	.word	0x00038890
        /*0ba4*/ 	.short	0x0100
        /*0ba6*/ 	.byte	0x08
	.zero		1


	//   ....[16]....
        /*0ba8*/ 	.word	0x00000740
        /*0bac*/ 	.word	0x000000ff
        /*0bb0*/ 	.word	0x000388a0
        /*0bb4*/ 	.short	0x0100
        /*0bb6*/ 	.byte	0x08
	.zero		1


	//   ....[17]....
        /*0bb8*/ 	.word	0x00000750
        /*0bbc*/ 	.word	0x000000ff
        /*0bc0*/ 	.word	0x00038898
        /*0bc4*/ 	.short	0x0100
        /*0bc6*/ 	.byte	0x08
	.zero		1


	//   ....[18]....
        /*0bc8*/ 	.word	0x00000760
        /*0bcc*/ 	.word	0x000000ff
        /*0bd0*/ 	.word	0x000388a8
        /*0bd4*/ 	.short	0x0100
        /*0bd6*/ 	.byte	0x08
	.zero		1


	//   ....[19]....
        /*0bd8*/ 	.word	0x00000890
        /*0bdc*/ 	.word	0x000000ff
        /*0be0*/ 	.word	0x000388b0
        /*0be4*/ 	.short	0x0100
        /*0be6*/ 	.byte	0x08
	.zero		1


	//   ....[20]....
        /*0be8*/ 	.word	0x000008a0
        /*0bec*/ 	.word	0x000000ff
        /*0bf0*/ 	.word	0x000388c0
        /*0bf4*/ 	.short	0x0100
        /*0bf6*/ 	.byte	0x08
	.zero		1


	//   ....[21]....
        /*0bf8*/ 	.word	0x000008b0
        /*0bfc*/ 	.word	0x000000ff
        /*0c00*/ 	.word	0x000388b8
        /*0c04*/ 	.short	0x0100
        /*0c06*/ 	.byte	0x08
	.zero		1


	//   ....[22]....
        /*0c08*/ 	.word	0x000008c0
        /*0c0c*/ 	.word	0x000000ff
        /*0c10*/ 	.word	0x000388c8
        /*0c14*/ 	.short	0x0100
        /*0c16*/ 	.byte	0x08
	.zero		1


	//   ....[23]....
        /*0c18*/ 	.word	0x00002650
        /*0c1c*/ 	.word	0x00000003
        /*0c20*/ 	.word	0x00000000
        /*0c24*/ 	.short	0x0101
        /*0c26*/ 	.byte	0x3f
	.zero		1


	//   ....[24]....
        /*0c28*/ 	.word	0x00003110
        /*0c2c*/ 	.word	0x00000003
        /*0c30*/ 	.word	0x00000000
        /*0c34*/ 	.short	0x0101
        /*0c36*/ 	.byte	0x3f
	.zero		1


	//   ....[25]....
        /*0c38*/ 	.word	0x00004700
        /*0c3c*/ 	.word	0x000000ff
        /*0c40*/ 	.word	0x00038800
        /*0c44*/ 	.short	0x010a
        /*0c46*/ 	.byte	0x29
	.zero		1


	//   ....[26]....
        /*0c48*/ 	.word	0x000047a0
        /*0c4c*/ 	.word	0x00000007
        /*0c50*/ 	.word	0x00038830
        /*0c54*/ 	.short	0x010a
        /*0c56*/ 	.byte	0x3f
	.zero		1


	//   ....[27]....
        /*0c58*/ 	.word	0x000047e0
        /*0c5c*/ 	.word	0x00000007
        /*0c60*/ 	.word	0x00038830
        /*0c64*/ 	.short	0x010a
        /*0c66*/ 	.byte	0x3f
	.zero		1


	//   ....[28]....
        /*0c68*/ 	.word	0x00004a60
        /*0c6c*/ 	.word	0x000000ff
        /*0c70*/ 	.word	0x00038810
        /*0c74*/ 	.short	0x010a
        /*0c76*/ 	.byte	0x29
	.zero		1


	//   ....[29]....
        /*0c78*/ 	.word	0x00004aa0
        /*0c7c*/ 	.word	0x00000007
        /*0c80*/ 	.word	0x00038850
        /*0c84*/ 	.short	0x010a
        /*0c86*/ 	.byte	0x3f
	.zero		1


	//   ....[30]....
        /*0c88*/ 	.word	0x00004ae0
        /*0c8c*/ 	.word	0x00000007
        /*0c90*/ 	.word	0x00038850
        /*0c94*/ 	.short	0x010a
        /*0c96*/ 	.byte	0x3f
	.zero		1


	//   ....[31]....
        /*0c98*/ 	.word	0x00005e00
        /*0c9c*/ 	.word	0x00000003
        /*0ca0*/ 	.word	0x00000000
        /*0ca4*/ 	.short	0x0101
        /*0ca6*/ 	.byte	0x3f
	.zero		1


	//   ....[32]....
        /*0ca8*/ 	.word	0x00007680
        /*0cac*/ 	.word	0x00000007
        /*0cb0*/ 	.word	0x00000000
        /*0cb4*/ 	.short	0x0101
        /*0cb6*/ 	.byte	0x3f
	.zero		1


	//   ....[33]....
        /*0cb8*/ 	.word	0x000078d0
        /*0cbc*/ 	.word	0x000000ff
        /*0cc0*/ 	.word	0x00038830
        /*0cc4*/ 	.short	0x010a
        /*0cc6*/ 	.byte	0x05
	.zero		1


	//   ....[34]....
        /*0cc8*/ 	.word	0x00007910
        /*0ccc*/ 	.word	0x000000ff
        /*0cd0*/ 	.word	0x00038830
        /*0cd4*/ 	.short	0x010a
        /*0cd6*/ 	.byte	0x05
	.zero		1


	//   ....[35]....
        /*0cd8*/ 	.word	0x00007aa0
        /*0cdc*/ 	.word	0x000000ff
        /*0ce0*/ 	.word	0x00038850
        /*0ce4*/ 	.short	0x010a
        /*0ce6*/ 	.byte	0x05
	.zero		1


	//   ....[36]....
        /*0ce8*/ 	.word	0x00007ae0
        /*0cec*/ 	.word	0x000000ff
        /*0cf0*/ 	.word	0x00038850
        /*0cf4*/ 	.short	0x010a
        /*0cf6*/ 	.byte	0x05
	.zero		1


	//   ....[37]....
        /*0cf8*/ 	.word	0x00008ce0
        /*0cfc*/ 	.word	0x00000008
        /*0d00*/ 	.word	0x00000000
        /*0d04*/ 	.short	0x0101
        /*0d06*/ 	.byte	0x3f
	.zero		1


	//   ....[38]....
        /*0d08*/ 	.word	0x0000ad70
        /*0d0c*/ 	.word	0x0000000a
        /*0d10*/ 	.word	0x00000000
        /*0d14*/ 	.short	0x0101
        /*0d16*/ 	.byte	0x3f
	.zero		1


	//   ....[39]....
        /*0d18*/ 	.word	0x0000b0e0
        /*0d1c*/ 	.word	0x000000ff
        /*0d20*/ 	.word	0x00038830
        /*0d24*/ 	.short	0x010a
        /*0d26*/ 	.byte	0x05
	.zero		1


	//   ....[40]....
        /*0d28*/ 	.word	0x0000b120
        /*0d2c*/ 	.word	0x000000ff
        /*0d30*/ 	.word	0x00038830
        /*0d34*/ 	.short	0x010a
        /*0d36*/ 	.byte	0x05
	.zero		1


	//   ....[41]....
        /*0d38*/ 	.word	0x0000b2b0
        /*0d3c*/ 	.word	0x000000ff
        /*0d40*/ 	.word	0x00038850
        /*0d44*/ 	.short	0x010a
        /*0d46*/ 	.byte	0x05
	.zero		1


	//   ....[42]....
        /*0d48*/ 	.word	0x0000b2f0
        /*0d4c*/ 	.word	0x000000ff
        /*0d50*/ 	.word	0x00038850
        /*0d54*/ 	.short	0x010a
        /*0d56*/ 	.byte	0x05
	.zero		1


	//   ....[43]....
        /*0d58*/ 	.word	0x0000c6b0
        /*0d5c*/ 	.word	0x00000006
        /*0d60*/ 	.word	0x00000000
        /*0d64*/ 	.short	0x0101
        /*0d66*/ 	.byte	0x3f
	.zero		1


	//   ....[44]....
        /*0d68*/ 	.word	0x0000d8c0
        /*0d6c*/ 	.word	0x0000000b
        /*0d70*/ 	.word	0x00000000
        /*0d74*/ 	.short	0x0101
        /*0d76*/ 	.byte	0x3f
	.zero		1


	//   ....[45]....
        /*0d78*/ 	.word	0x0000d9c0
        /*0d7c*/ 	.word	0x000000ff
        /*0d80*/ 	.word	0x00038830
        /*0d84*/ 	.short	0x010a
        /*0d86*/ 	.byte	0x05
	.zero		1


	//   ....[46]....
        /*0d88*/ 	.word	0x0000da00
        /*0d8c*/ 	.word	0x000000ff
        /*0d90*/ 	.word	0x00038830
        /*0d94*/ 	.short	0x010a
        /*0d96*/ 	.byte	0x05
	.zero		1


	//   ....[47]....
        /*0d98*/ 	.word	0x0000db90
        /*0d9c*/ 	.word	0x000000ff
        /*0da0*/ 	.word	0x00038850
        /*0da4*/ 	.short	0x010a
        /*0da6*/ 	.byte	0x05
	.zero		1


	//   ....[48]....
        /*0da8*/ 	.word	0x0000dbd0
        /*0dac*/ 	.word	0x000000ff
        /*0db0*/ 	.word	0x00038850
        /*0db4*/ 	.short	0x010a
        /*0db6*/ 	.byte	0x05
	.zero		1


	//   ....[49]....
        /*0db8*/ 	.word	0x0000ed20
        /*0dbc*/ 	.word	0x00000005
        /*0dc0*/ 	.word	0x00000000
        /*0dc4*/ 	.short	0x0101
        /*0dc6*/ 	.byte	0x3f
	.zero		1


	//   ....[50]....
        /*0dc8*/ 	.word	0x00010c50
        /*0dcc*/ 	.word	0x0000000a
        /*0dd0*/ 	.word	0x00000000
        /*0dd4*/ 	.short	0x0101
        /*0dd6*/ 	.byte	0x3f
	.zero		1


	//   ....[51]....
        /*0dd8*/ 	.word	0x00013520
        /*0ddc*/ 	.word	0x000000ff
        /*0de0*/ 	.word	0x00000000
        /*0de4*/ 	.short	0x0101
        /*0de6*/ 	.byte	0x06
	.zero		1


	//   ....[52]....
        /*0de8*/ 	.word	0x00013db0
        /*0dec*/ 	.word	0x000000ff
        /*0df0*/ 	.word	0x00000000
        /*0df4*/ 	.short	0x0101
        /*0df6*/ 	.byte	0x06
	.zero		1


	//   ....[53]....
        /*0df8*/ 	.word	0x00018680
        /*0dfc*/ 	.word	0x00000000
        /*0e00*/ 	.word	0x00038840
        /*0e04*/ 	.short	0x010a
        /*0e06*/ 	.byte	0x3f
	.zero		1


	//   ....[54]....
        /*0e08*/ 	.word	0x000191d0
        /*0e0c*/ 	.word	0x00000013
        /*0e10*/ 	.word	0x00038800
        /*0e14*/ 	.short	0x0107
        /*0e16*/ 	.byte	0x3f
	.zero		1


	//   ....[55]....
        /*0e18*/ 	.word	0x00019270
        /*0e1c*/ 	.word	0x00000013
        /*0e20*/ 	.word	0x00038800
        /*0e24*/ 	.short	0x0101
        /*0e26*/ 	.byte	0x3f
	.zero		1


	//   ....[56]....
        /*0e28*/ 	.word	0x0001a1a0
        /*0e2c*/ 	.word	0x00000013
        /*0e30*/ 	.word	0x00038810
        /*0e34*/ 	.short	0x0107
        /*0e36*/ 	.byte	0x3f
	.zero		1


	//   ....[57]....
        /*0e38*/ 	.word	0x0001a2a0
        /*0e3c*/ 	.word	0x00000013
        /*0e40*/ 	.word	0x00038810
        /*0e44*/ 	.short	0x0101
        /*0e46*/ 	.byte	0x3f
	.zero		1


	//   ....[58]....
        /*0e48*/ 	.word	0x0001a2c0
        /*0e4c*/ 	.word	0x00000013
        /*0e50*/ 	.word	0x00038820
        /*0e54*/ 	.short	0x010a
        /*0e56*/ 	.byte	0x3f
	.zero		1


	//   ....[59]....
        /*0e58*/ 	.word	0x0001a3a0
        /*0e5c*/ 	.word	0x00000000
        /*0e60*/ 	.word	0x00038860
        /*0e64*/ 	.short	0x010a
        /*0e66*/ 	.byte	0x3f
	.zero		1


	//   ....[60]....
        /*0e68*/ 	.word	0x0001b090
        /*0e6c*/ 	.word	0x00000003
        /*0e70*/ 	.word	0x00038840
        /*0e74*/ 	.short	0x010a
        /*0e76*/ 	.byte	0x3f
	.zero		1


	//   ....[61]....
        /*0e78*/ 	.word	0x0001b2f0
        /*0e7c*/ 	.word	0x00000003
        /*0e80*/ 	.word	0x00038860
        /*0e84*/ 	.short	0x010a
        /*0e86*/ 	.byte	0x3f
	.zero		1


	//   ....[62]....
        /*0e88*/ 	.word	0x0001bea0
        /*0e8c*/ 	.word	0x00000004
        /*0e90*/ 	.word	0x00038840
        /*0e94*/ 	.short	0x010a
        /*0e96*/ 	.byte	0x3f
	.zero		1


	//   ....[63]....
        /*0e98*/ 	.word	0x0001c0f0
        /*0e9c*/ 	.word	0x00000004
        /*0ea0*/ 	.word	0x00038860
        /*0ea4*/ 	.short	0x010a
        /*0ea6*/ 	.byte	0x3f
	.zero		1


	//   ....[64]....
        /*0ea8*/ 	.word	0x0001cc30
        /*0eac*/ 	.word	0x00000004
        /*0eb0*/ 	.word	0x00038840
        /*0eb4*/ 	.short	0x010a
        /*0eb6*/ 	.byte	0x3f
	.zero		1


	//   ....[65]....
        /*0eb8*/ 	.word	0x0001ce90
        /*0ebc*/ 	.word	0x00000004
        /*0ec0*/ 	.word	0x00038860
        /*0ec4*/ 	.short	0x010a
        /*0ec6*/ 	.byte	0x3f
	.zero		1


	//   ....[66]....
        /*0ec8*/ 	.word	0x0001ec10
        /*0ecc*/ 	.word	0x00000000
        /*0ed0*/ 	.word	0x00038820
        /*0ed4*/ 	.short	0x010a
        /*0ed6*/ 	.byte	0x3f
	.zero		1


	//   ....[67]....
        /*0ed8*/ 	.word	0x0001edd0
        /*0edc*/ 	.word	0x00000006
        /*0ee0*/ 	.word	0x00000000
        /*0ee4*/ 	.short	0x010a
        /*0ee6*/ 	.byte	0x3f
	.zero		1


	//   ....[68]....
        /*0ee8*/ 	.word	0x0001ee40
        /*0eec*/ 	.word	0x00000007
        /*0ef0*/ 	.word	0x00000000
        /*0ef4*/ 	.short	0x010a
        /*0ef6*/ 	.byte	0x3f
	.zero		1


	//   ....[69]....
        /*0ef8*/ 	.word	0x0001eeb0
        /*0efc*/ 	.word	0x00000004
        /*0f00*/ 	.word	0x00000000
        /*0f04*/ 	.short	0x010a
        /*0f06*/ 	.byte	0x3f
	.zero		1


	//   ....[70]....
        /*0f08*/ 	.word	0x0001eee0
        /*0f0c*/ 	.word	0x00000003
        /*0f10*/ 	.word	0x00000000
        /*0f14*/ 	.short	0x010a
        /*0f16*/ 	.byte	0x3f
	.zero		1


	//   ....[71]....
        /*0f18*/ 	.word	0x0001ef50
        /*0f1c*/ 	.word	0x00000000
        /*0f20*/ 	.word	0x00038800
        /*0f24*/ 	.short	0x010a
        /*0f26*/ 	.byte	0x3f
	.zero		1


	//   ....[72]....
        /*0f28*/ 	.word	0x0001efa0
        /*0f2c*/ 	.word	0x00000007
        /*0f30*/ 	.word	0x00038830
        /*0f34*/ 	.short	0x010a
        /*0f36*/ 	.byte	0x3f
	.zero		1


	//   ....[73]....
        /*0f38*/ 	.word	0x0001f000
        /*0f3c*/ 	.word	0x00000006
        /*0f40*/ 	.word	0x00038810
        /*0f44*/ 	.short	0x010a
        /*0f46*/ 	.byte	0x3f
	.zero		1


	//   ....[74]....
        /*0f48*/ 	.word	0x0001f050
        /*0f4c*/ 	.word	0x00000007
        /*0f50*/ 	.word	0x00038850
        /*0f54*/ 	.short	0x010a
        /*0f56*/ 	.byte	0x3f
	.zero		1


	//   ....[75]....
        /*0f58*/ 	.word	0x0001f0b0
        /*0f5c*/ 	.word	0x00000009
        /*0f60*/ 	.word	0x00038830
        /*0f64*/ 	.short	0x010a
        /*0f66*/ 	.byte	0x3f
	.zero		1


	//   ....[76]....
        /*0f68*/ 	.word	0x0001f110
        /*0f6c*/ 	.word	0x00000009
        /*0f70*/ 	.word	0x00038850
        /*0f74*/ 	.short	0x010a
        /*0f76*/ 	.byte	0x3f
	.zero		1


	//   ....[77]....
        /*0f78*/ 	.word	0x0001f170
        /*0f7c*/ 	.word	0x00000006
        /*0f80*/ 	.word	0x00038830
        /*0f84*/ 	.short	0x010a
        /*0f86*/ 	.byte	0x3f
	.zero		1


	//   ....[78]....
        /*0f88*/ 	.word	0x0001f1d0
        /*0f8c*/ 	.word	0x00000006
        /*0f90*/ 	.word	0x00038850
        /*0f94*/ 	.short	0x010a
        /*0f96*/ 	.byte	0x3f
	.zero		1


	//   ....[79]....
        /*0f98*/ 	.word	0x0001f230
        /*0f9c*/ 	.word	0x00000006
        /*0fa0*/ 	.word	0x00038830
        /*0fa4*/ 	.short	0x010a
        /*0fa6*/ 	.byte	0x3f
	.zero		1


	//   ....[80]....
        /*0fa8*/ 	.word	0x0001f290
        /*0fac*/ 	.word	0x00000006
        /*0fb0*/ 	.word	0x00038850
        /*0fb4*/ 	.short	0x010a
        /*0fb6*/ 	.byte	0x3f
	.zero		1


	//   ....[81]....
        /*0fb8*/ 	.word	0x0001f430
        /*0fbc*/ 	.word	0x00000000
        /*0fc0*/ 	.word	0x00038840
        /*0fc4*/ 	.short	0x010a
        /*0fc6*/ 	.byte	0x3f
	.zero		1


	//   ....[82]....
        /*0fc8*/ 	.word	0x00020510
        /*0fcc*/ 	.word	0x00000013
        /*0fd0*/ 	.word	0x00038820
        /*0fd4*/ 	.short	0x010a
        /*0fd6*/ 	.byte	0x3f
	.zero		1


	//   ....[83]....
        /*0fd8*/ 	.word	0x00020560
        /*0fdc*/ 	.word	0x00000000
        /*0fe0*/ 	.word	0x00038860
        /*0fe4*/ 	.short	0x010a
        /*0fe6*/ 	.byte	0x3f
	.zero		1


	//   ....[84]....
        /*0fe8*/ 	.word	0x000205b0
        /*0fec*/ 	.word	0x00000003
        /*0ff0*/ 	.word	0x00038840
        /*0ff4*/ 	.short	0x010a
        /*0ff6*/ 	.byte	0x3f
	.zero		1


	//   ....[85]....
        /*0ff8*/ 	.word	0x00020600
        /*0ffc*/ 	.word	0x00000003
        /*1000*/ 	.word	0x00038860
        /*1004*/ 	.short	0x010a
        /*1006*/ 	.byte	0x3f
	.zero		1


	//   ....[86]....
        /*1008*/ 	.word	0x00020650
        /*100c*/ 	.word	0x00000004
        /*1010*/ 	.word	0x00038840
        /*1014*/ 	.short	0x010a
        /*1016*/ 	.byte	0x3f
	.zero		1


	//   ....[87]....
        /*1018*/ 	.word	0x000206a0
        /*101c*/ 	.word	0x00000004
        /*1020*/ 	.word	0x00038860
        /*1024*/ 	.short	0x010a
        /*1026*/ 	.byte	0x3f
	.zero		1


	//   ....[88]....
        /*1028*/ 	.word	0x000206f0
        /*102c*/ 	.word	0x00000004
        /*1030*/ 	.word	0x00038840
        /*1034*/ 	.short	0x010a
        /*1036*/ 	.byte	0x3f
	.zero		1


	//   ....[89]....
        /*1038*/ 	.word	0x00020740
        /*103c*/ 	.word	0x00000004
        /*1040*/ 	.word	0x00038860
        /*1044*/ 	.short	0x010a
        /*1046*/ 	.byte	0x3f
	.zero		1


	//   ....[90]....
        /*1048*/ 	.word	0x000212b0
        /*104c*/ 	.word	0x00000000
        /*1050*/ 	.word	0x00038820
        /*1054*/ 	.short	0x010a
        /*1056*/ 	.byte	0x3f
	.zero		1


	//   ....[91]....
        /*1058*/ 	.word	0x00021450
        /*105c*/ 	.word	0x00000006
        /*1060*/ 	.word	0x00000000
        /*1064*/ 	.short	0x010a
        /*1066*/ 	.byte	0x3f
	.zero		1


	//   ....[92]....
        /*1068*/ 	.word	0x000214a0
        /*106c*/ 	.word	0x00000007
        /*1070*/ 	.word	0x00000000
        /*1074*/ 	.short	0x010a
        /*1076*/ 	.byte	0x3f
	.zero		1


	//   ....[93]....
        /*1078*/ 	.word	0x000214f0
        /*107c*/ 	.word	0x00000004
        /*1080*/ 	.word	0x00000000
        /*1084*/ 	.short	0x010a
        /*1086*/ 	.byte	0x3f
	.zero		1


	//----- nvinfo : EIATTR_NUM_MBARRIERS
	.align		4
.L_438:
        /*1088*/ 	.byte	0x03, 0x38
        /*108a*/ 	.short	0x0017


	//----- nvinfo : EIATTR_EXIT_INSTR_OFFSETS
	.align		4
        /*108c*/ 	.byte	0x04, 0x1c
        /*108e*/ 	.short	(.L_440 - .L_439)


	//   ....[0]....
.L_439:
        /*1090*/ 	.word	0x00000a60


	//   ....[1]....
        /*1094*/ 	.word	0x00015fa0


	//   ....[2]....
        /*1098*/ 	.word	0x0001ef30


	//----- nvinfo : EIATTR_MAX_THREADS
	.align		4
.L_440:
        /*109c*/ 	.byte	0x04, 0x05
        /*109e*/ 	.short	(.L_442 - .L_441)
.L_441:
        /*10a0*/ 	.word	0x00000180
        /*10a4*/ 	.word	0x00000001
        /*10a8*/ 	.word	0x00000001


	//----- nvinfo : EIATTR_CRS_STACK_SIZE
	.align		4
.L_442:
        /*10ac*/ 	.byte	0x04, 0x1e
        /*10ae*/ 	.short	(.L_444 - .L_443)
.L_443:
        /*10b0*/ 	.word	0x00000000


	//----- nvinfo : EIATTR_CBANK_PARAM_SIZE
	.align		4
.L_444:
        /*10b4*/ 	.byte	0x03, 0x19
        /*10b6*/ 	.short	0x0bf0


	//----- nvinfo : EIATTR_PARAM_CBANK
	.align		4
        /*10b8*/ 	.byte	0x04, 0x0a
        /*10ba*/ 	.short	(.L_446 - .L_445)
	.align		4
.L_445:
        /*10bc*/ 	.word	index@(.nv.constant0._ZN7cutlass13device_kernelIN5flash11enable_sm90INS1_16FlashAttnFwdSm90INS1_25CollectiveMainloopFwdSm90ILi2EN4cute5tupleIJNS5_1CILi1EEES8_S8_EEENS6_IJNS7_ILi64EEESA_SA_EEELi512ENS_10bfloat16_tEfNS_4arch4Sm90ELb0ELb1ELb0ELb1ELb0ELb0ELb1ELb0ELb0ELb1ELb1ELb0EEENS1_21CollectiveEpilogueFwdINS6_IJSA_NS7_ILi512EEESA_EEES9_SC_SE_Li256ELb1ELb1ELb1ELb0EEENS1_36VarlenDynamicPersistentTileSchedulerILi64ELi64ELi256ELi128ELb1ELb1ELb1ELb1ELb0ELb1EEEEEEEEEvNT_6ParamsE)
        /*10c0*/ 	.short	0x0210
        /*10c2*/ 	.short	0x0bf0


	//----- nvinfo : EIATTR_SW_WAR
	.align		4
.L_446:
        /*10c4*/ 	.byte	0x04, 0x36
        /*10c6*/ 	.short	(.L_448 - .L_447)
.L_447:
        /*10c8*/ 	.word	0x00000008
.L_448:


//--------------------- .nv.info._ZN7cutlass13device_kernelIN5flash11enable_sm90INS1_16FlashAttnFwdSm90INS1_25CollectiveMainloopFwdSm90ILi2EN4cute5tupleIJNS5_1CILi1EEES8_S8_EEENS6_IJNS7_ILi64EEESA_SA_EEELi512ENS_10bfloat16_tEfNS_4arch4Sm90ELb0ELb1ELb0ELb1ELb0ELb1ELb1ELb0ELb0ELb1ELb1ELb0EEENS1_21CollectiveEpilogueFwdINS6_IJSA_NS7_ILi512EEESA_EEES9_SC_SE_Li256ELb1ELb1ELb1ELb0EEENS1_36VarlenDynamicPersistentTileSchedulerILi64ELi64ELi256ELi128ELb1ELb1ELb1ELb1ELb0ELb1EEEEEEEEEvNT_6ParamsE --------------------------
	.section	.nv.info._ZN7cutlass13device_kernelIN5flash11enable_sm90INS1_16FlashAttnFwdSm90INS1_25CollectiveMainloopFwdSm90ILi2EN4cute5tupleIJNS5_1CILi1EEES8_S8_EEENS6_IJNS7_ILi64EEESA_SA_EEELi512ENS_10bfloat16_tEfNS_4arch4Sm90ELb0ELb1ELb0ELb1ELb0ELb1ELb1ELb0ELb0ELb1ELb1ELb0EEENS1_21CollectiveEpilogueFwdINS6_IJSA_NS7_ILi512EEESA_EEES9_SC_SE_Li256ELb1ELb1ELb1ELb0EEENS1_36VarlenDynamicPersistentTileSchedulerILi64ELi64ELi256ELi128ELb1ELb1ELb1ELb1ELb0ELb1EEEEEEEEEvNT_6ParamsE,"",@"SHT_CUDA_INFO"
	.sectionflags	@""
	.align	4


	//----- nvinfo : EIATTR_CUDA_API_VERSION
	.align		4
        /*0000*/ 	.byte	0x04, 0x37
        /*0002*/ 	.short	(.L_450 - .L_449)
.L_449:
        /*0004*/ 	.word	0x00000082


	//----- nvinfo : EIATTR_KPARAM_INFO
	.align		4
.L_450:
        /*0008*/ 	.byte	0x04, 0x17
        /*000a*/ 	.short	(.L_452 - .L_451)
.L_451:
        /*000c*/ 	.word	0x00000000
        /*0010*/ 	.short	0x0000
        /*0012*/ 	.short	0x0070
        /*0014*/ 	.byte	0x00, 0xf0, 0x01, 0x2e


	//----- nvinfo : EIATTR_SPARSE_MMA_MASK
	.align		4
.L_452:
        /*0018*/ 	.byte	0x03, 0x50
        /*001a*/ 	.short	0x0000


	//----- nvinfo : EIATTR_MAXREG_COUNT
	.align		4
        /*001c*/ 	.byte	0x03, 0x1b
        /*001e*/ 	.short	0x00a8


	//----- nvinfo : EIATTR_NUM_BARRIERS
	.align		4
        /*0020*/ 	.byte	0x02, 0x4c
        /*0022*/ 	.byte	0x10
	.zero		1


	//----- nvinfo : EIATTR_EXTERNS
	.align		4
        /*0024*/ 	.byte	0x04, 0x0f
        /*0026*/ 	.short	(.L_454 - .L_453)


	//   ....[0]....
	.align		4
.L_453:
        /*0028*/ 	.word	index@(__assertfail)


	//----- nvinfo : EIATTR_ANNOTATIONS
	.align		4
.L_454:
        /*002c*/ 	.byte	0x04, 0x55
        /*002e*/ 	.short	(.L_456 - .L_455)


	//   ....[0]....
.L_455:
        /* <DEDUP_REMOVED lines=103> */


	//----- nvinfo : EIATTR_MERCURY_ISA_VERSION
	.align		4
.L_456:
        /*0688*/ 	.byte	0x03, 0x5f
        /*068a*/ 	.short	0x0101


	//----- nvinfo : EIATTR_UNUSED_LOAD_BYTE_OFFSET
	.align		4
        /*068c*/ 	.byte	0x04, 0x44
        /*068e*/ 	.short	(.L_458 - .L_457)


	//   ....[0]....
.L_457:
        /*0690*/ 	.word	0x00000ab0
        /*0694*/ 	.word	0x0000fff0


	//   ....[1]....
        /*0698*/ 	.word	0x0001a310
        /*069c*/ 	.word	0x0000fff0


	//----- nvinfo : EIATTR_INT_WARP_WIDE_INSTR_OFFSETS
	.align		4
.L_458:
        /*06a0*/ 	.byte	0x04, 0x31
        /*06a2*/ 	.short	(.L_460 - .L_459)


	//   ....[0]....
.L_459:
        /*06a4*/ 	.word	0x00000190


	//   ....[1]....
        /*06a8*/ 	.word	0x000001d0


	//   ....[2]....
        /*06ac*/ 	.word	0x00000240


	//   ....[3]....
        /*06b0*/ 	.word	0x00000250


	//   ....[4]....
        /*06b4*/ 	.word	0x00022f60


	//   ....[5]....
        /*06b8*/ 	.word	0x00022fc0


	//   ....[6]....
        /*06bc*/ 	.word	0x000289a0


	//   ....[7]....
        /*06c0*/ 	.word	0x00028a00


	//----- nvinfo : EIATTR_COOP_GROUP_MASK_REGIDS
	.align		4
.L_460:
        /*06c4*/ 	.byte	0x04, 0x29
        /*06c6*/ 	.short	(.L_462 - .L_461)


	//   ....[0]....
.L_461:
        /*06c8*/ 	.word	0xffffffff


	//   ....[1]....
        /*06cc*/ 	.word	0xffffffff


	//   ....[2]....
        /*06d0*/ 	.word	0xffffffff


	//   ....[3]....
        /*06d4*/ 	.word	0xffffffff


	//   ....[4]....
        /*06d8*/ 	.word	0xffffffff


	//   ....[5]....
        /*06dc*/ 	.word	0xffffffff


	//   ....[6]....
        /*06e0*/ 	.word	0xffffffff


	//   ....[7]....
        /*06e4*/ 	.word	0xffffffff


	//   ....[8]....
        /*06e8*/ 	.word	0xffffffff


	//   ....[9]....
        /*06ec*/ 	.word	0xffffffff


	//   ....[10]....
        /*06f0*/ 	.word	0xffffffff


	//   ....[11]....
        /*06f4*/ 	.word	0xffffffff


	//   ....[12]....
        /*06f8*/ 	.word	0xffffffff


	//   ....[13]....
        /*06fc*/ 	.word	0xffffffff


	//   ....[14]....
        /*0700*/ 	.word	0xffffffff


	//   ....[15]....
        /*0704*/ 	.word	0xffffffff


	//   ....[16]....
        /*0708*/ 	.word	0xffffffff


	//   ....[17]....
        /*070c*/ 	.word	0xffffffff


	//   ....[18]....
        /*0710*/ 	.word	0xffffffff


	//   ....[19]....
        /*0714*/ 	.word	0xffffffff


	//   ....[20]....
        /*0718*/ 	.word	0xffffffff


	//   ....[21]....
        /*071c*/ 	.word	0xffffffff


	//   ....[22]....
        /*0720*/ 	.word	0xffffffff


	//   ....[23]....
        /*0724*/ 	.word	0xffffffff


	//   ....[24]....
        /*0728*/ 	.word	0xffffffff


	//   ....[25]....
        /*072c*/ 	.word	0xffffffff


	//   ....[26]....
        /*0730*/ 	.word	0xffffffff


	//   ....[27]....
        /*0734*/ 	.word	0xffffffff


	//   ....[28]....
        /*0738*/ 	.word	0xffffffff


	//   ....[29]....
        /*073c*/ 	.word	0xffffffff


	//   ....[30]....
        /*0740*/ 	.word	0xffffffff


	//   ....[31]....
        /*0744*/ 	.word	0xffffffff


	//   ....[32]....
        /*0748*/ 	.word	0xffffffff


	//   ....[33]....
        /*074c*/ 	.word	0xffffffff


	//   ....[34]....
        /*0750*/ 	.word	0xffffffff


	//   ....[35]....
        /*0754*/ 	.word	0xffffffff


	//   ....[36]....
        /*0758*/ 	.word	0xffffffff


	//   ....[37]....
        /*075c*/ 	.word	0xffffffff


	//   ....[38]....
        /*0760*/ 	.word	0xffffffff


	//   ....[39]....
        /*0764*/ 	.word	0xffffffff


	//   ....[40]....
        /*0768*/ 	.word	0xffffffff


	//   ....[41]....
        /*076c*/ 	.word	0xffffffff


	//   ....[42]....
        /*0770*/ 	.word	0xffffffff


	//   ....[43]....
        /*0774*/ 	.word	0xffffffff


	//   ....[44]....
        /*0778*/ 	.word	0xffffffff


	//   ....[45]....
        /*077c*/ 	.word	0xffffffff


	//   ....[46]....
        /*0780*/ 	.word	0xffffffff


	//   ....[47]....
        /*0784*/ 	.word	0xffffffff


	//   ....[48]....
        /*0788*/ 	.word	0xffffffff


	//   ....[49]....
        /*078c*/ 	.word	0xffffffff


	//   ....[50]....
        /*0790*/ 	.word	0xffffffff


	//   ....[51]....
        /*0794*/ 	.word	0xffffffff


	//   ....[52]....
        /*0798*/ 	.word	0xffffffff


	//   ....[53]....
        /*079c*/ 	.word	0xffffffff


	//   ....[54]....
        /*07a0*/ 	.word	0xffffffff


	//   ....[55]....
        /*07a4*/ 	.word	0xffffffff


	//   ....[56]....
        /*07a8*/ 	.word	0xffffffff


	//   ....[57]....
        /*07ac*/ 	.word	0xffffffff


	//   ....[58]....
        /*07b0*/ 	.word	0xffffffff


	//   ....[59]....
        /*07b4*/ 	.word	0xffffffff


	//   ....[60]....
        /*07b8*/ 	.word	0xffffffff


	//   ....[61]....
        /*07bc*/ 	.word	0xffffffff


	//   ....[62]....
        /*07c0*/ 	.word	0xffffffff


	//   ....[63]....
        /*07c4*/ 	.word	0xffffffff


	//   ....[64]....
        /*07c8*/ 	.word	0xffffffff


	//   ....[65]....
        /*07cc*/ 	.word	0xffffffff


	//   ....[66]....
        /*07d0*/ 	.word	0xffffffff


	//   ....[67]....
        /*07d4*/ 	.word	0xffffffff


	//   ....[68]....
        /*07d8*/ 	.word	0xffffffff


	//   ....[69]....
        /*07dc*/ 	.word	0xffffffff


	//   ....[70]....
        /*07e0*/ 	.word	0xffffffff


	//   ....[71]....
        /*07e4*/ 	.word	0xffffffff


	//   ....[72]....
        /*07e8*/ 	.word	0xffffffff


	//   ....[73]....
        /*07ec*/ 	.word	0xffffffff


	//   ....[74]....
        /*07f0*/ 	.word	0xffffffff


	//   ....[75]....
        /*07f4*/ 	.word	0xffffffff


	//   ....[76]....
        /*07f8*/ 	.word	0xffffffff


	//   ....[77]....
        /*07fc*/ 	.word	0xffffffff


	//   ....[78]....
        /*0800*/ 	.word	0xffffffff


	//   ....[79]....
        /*0804*/ 	.word	0xffffffff


	//   ....[80]....
        /*0808*/ 	.word	0xffffffff


	//   ....[81]....
        /*080c*/ 	.word	0xffffffff


	//   ....[82]....
        /*0810*/ 	.word	0xffffffff


	//   ....[83]....
        /*0814*/ 	.word	0xffffffff


	//   ....[84]....
        /*0818*/ 	.word	0xffffffff


	//   ....[85]....
        /*081c*/ 	.word	0xffffffff


	//   ....[86]....
        /*0820*/ 	.word	0xffffffff


	//   ....[87]....
        /*0824*/ 	.word	0xffffffff


	//   ....[88]....
        /*0828*/ 	.word	0xffffffff


	//   ....[89]....
        /*082c*/ 	.word	0xffffffff


	//   ....[90]....
        /*0830*/ 	.word	0xffffffff


	//   ....[91]....
        /*0834*/ 	.word	0xffffffff


	//   ....[92]....
        /*0838*/ 	.word	0xffffffff


	//   ....[93]....
        /*083c*/ 	.word	0xffffffff


	//   ....[94]....
        /*0840*/ 	.word	0xffffffff


	//   ....[95]....
        /*0844*/ 	.word	0xffffffff


	//   ....[96]....
        /*0848*/ 	.word	0xffffffff


	//   ....[97]....
        /*084c*/ 	.word	0xffffffff


	//   ....[98]....
        /*0850*/ 	.word	0xffffffff


	//   ....[99]....
        /*0854*/ 	.word	0xffffffff


	//   ....[100]....
        /*0858*/ 	.word	0xffffffff


	//   ....[101]....
        /*085c*/ 	.word	0xffffffff


	//   ....[102]....
        /*0860*/ 	.word	0xffffffff


	//   ....[103]....
        /*0864*/ 	.word	0xffffffff


	//   ....[104]....
        /*0868*/ 	.word	0xffffffff


	//   ....[105]....
        /*086c*/ 	.word	0xffffffff


	//   ....[106]....
        /*0870*/ 	.word	0xffffffff


	//   ....[107]....
        /*0874*/ 	.word	0xffffffff


	//   ....[108]....
        /*0878*/ 	.word	0xffffffff


	//   ....[109]....
        /*087c*/ 	.word	0xffffffff


	//   ....[110]....
        /*0880*/ 	.word	0xffffffff


	//   ....[111]....
        /*0884*/ 	.word	0xffffffff


	//   ....[112]....
        /*0888*/ 	.word	0xffffffff


	//   ....[113]....
        /*088c*/ 	.word	0xffffffff


	//   ....[114]....
        /*0890*/ 	.word	0xffffffff


	//   ....[115]....
        /*0894*/ 	.word	0xffffffff


	//   ....[116]....
        /*0898*/ 	.word	0xffffffff


	//   ....[117]....
        /*089c*/ 	.word	0xffffffff


	//   ....[118]....
        /*08a0*/ 	.word	0xffffffff


	//   ....[119]....
        /*08a4*/ 	.word	0xffffffff


	//   ....[120]....
        /*08a8*/ 	.word	0xffffffff


	//   ....[121]....
        /*08ac*/ 	.word	0xffffffff


	//   ....[122]....
        /*08b0*/ 	.word	0xffffffff


	//   ....[123]....
        /*08b4*/ 	.word	0xffffffff


	//   ....[124]....
        /*08b8*/ 	.word	0xffffffff


	//   ....[125]....
        /*08bc*/ 	.word	0xffffffff


	//   ....[126]....
        /*08c0*/ 	.word	0xffffffff


	//   ....[127]....
        /*08c4*/ 	.word	0xffffffff


	//   ....[128]....
        /*08c8*/ 	.word	0xffffffff


	//   ....[129]....
        /*08cc*/ 	.word	0xffffffff


	//   ....[130]....
        /*08d0*/ 	.word	0x0500000f


	//   ....[131]....
        /*08d4*/ 	.word	0x0500000f


	//   ....[132]....
        /*08d8*/ 	.word	0x0500000f


	//   ....[133]....
        /*08dc*/ 	.word	0x0500000f


	//   ....[134]....
        /*08e0*/ 	.word	0x0500000f


	//   ....[135]....
        /*08e4*/ 	.word	0x0500000f


	//   ....[136]....
        /*08e8*/ 	.word	0x0500000f


	//   ....[137]....
        /*08ec*/ 	.word	0x0500000f


	//   ....[138]....
        /*08f0*/ 	.word	0x0500000f


	//   ....[139]....
        /*08f4*/ 	.word	0x0500000f


	//   ....[140]....
        /*08f8*/ 	.word	0x0500000f


	//   ....[141]....
        /*08fc*/ 	.word	0x0500000f


	//   ....[142]....
        /*0900*/ 	.word	0x0500000f


	//   ....[143]....
        /*0904*/ 	.word	0x0500000f


	//   ....[144]....
        /*0908*/ 	.word	0x0500000f


	//   ....[145]....
        /*090c*/ 	.word	0x0500000f


	//   ....[146]....
        /*0910*/ 	.word	0x0500000f


	//   ....[147]....
        /*0914*/ 	.word	0x0500000f


	//   ....[148]....
        /*0918*/ 	.word	0x0500000f


	//   ....[149]....
        /*091c*/ 	.word	0x0500000f


	//   ....[150]....
        /*0920*/ 	.word	0x0500000f


	//   ....[151]....
        /*0924*/ 	.word	0x0500000f


	//   ....[152]....
        /*0928*/ 	.word	0x0500000f


	//   ....[153]....
        /*092c*/ 	.word	0x0500000f


	//   ....[154]....
        /*0930*/ 	.word	0x0500000f


	//   ....[155]....
        /*0934*/ 	.word	0x0500000f


	//   ....[156]....
        /*0938*/ 	.word	0x0500000f


	//   ....[157]....
        /*093c*/ 	.word	0x0500000f


	//   ....[158]....
        /*0940*/ 	.word	0x0500000f


	//   ....[159]....
        /*0944*/ 	.word	0x0500000f


	//   ....[160]....
        /*0948*/ 	.word	0x0500000f


	//   ....[161]....
        /*094c*/ 	.word	0x0500000f


	//   ....[162]....
        /*0950*/ 	.word	0x0500000f


	//   ....[163]....
        /*0954*/ 	.word	0x0500000f


	//   ....[164]....
        /*0958*/ 	.word	0x0500000f


	//   ....[165]....
        /*095c*/ 	.word	0x0500000f


	//   ....[166]....
        /*0960*/ 	.word	0x0500000f


	//   ....[167]....
        /*0964*/ 	.word	0x0500000f


	//   ....[168]....
        /*0968*/ 	.word	0x0500000f


	//   ....[169]....
        /*096c*/ 	.word	0x0500000f


	//   ....[170]....
        /*0970*/ 	.word	0x0500000f


	//   ....[171]....
        /*0974*/ 	.word	0x0500000f


	//   ....[172]....
        /*0978*/ 	.word	0x0500000f


	//   ....[173]....
        /*097c*/ 	.word	0x0500000f


	//   ....[174]....
        /*0980*/ 	.word	0x0500000f


	//   ....[175]....
        /*0984*/ 	.word	0x0500000f


	//   ....[176]....
        /*0988*/ 	.word	0x0500000f


	//   ....[177]....
        /*098c*/ 	.word	0x0500000f


	//   ....[178]....
        /*0990*/ 	.word	0x0500000f


	//   ....[179]....
        /*0994*/ 	.word	0x0500000f


	//   ....[180]....
        /*0998*/ 	.word	0x0500000f


	//   ....[181]....
        /*099c*/ 	.word	0x0500000f


	//   ....[182]....
        /*09a0*/ 	.word	0x0500000f


	//----- nvinfo : EIATTR_COOP_GROUP_INSTR_OFFSETS
	.align		4
.L_462:
        /*09a4*/ 	.byte	0x04, 0x28
        /*09a6*/ 	.short	(.L_464 - .L_463)


	//   ....[0]....
.L_463:
        /*09a8*/ 	.word	0x00000070


	//   ....[1]....
        /*09ac*/ 	.word	0x000001a0


	//   ....[2]....
        /*09b0*/ 	.word	0x000001f0


	//   ....[3]....
        /*09b4*/ 	.word	0x00000400


	//   ....[4]....
        /*09b8*/ 	.word	0x00000560


	//   ....[5]....
        /*09bc*/ 	.word	0x00000680


	//   ....[6]....
        /*09c0*/ 	.word	0x000007e0


	//   ....[7]....
        /*09c4*/ 	.word	0x00005970


	//   ....[8]....
        /*09c8*/ 	.word	0x00007c20


	//   ....[9]....
        /*09cc*/ 	.word	0x000083b0


	//   ....[10]....
        /*09d0*/ 	.word	0x000083c0


	//   ....[11]....
        /*09d4*/ 	.word	0x000083d0


	//   ....[12]....
        /*09d8*/ 	.word	0x000083e0


	//   ....[13]....
        /*09dc*/ 	.word	0x000086d0


	//   ....[14]....
        /*09e0*/ 	.word	0x000086e0


	//   ....[15]....
        /*09e4*/ 	.word	0x000086f0


	//   ....[16]....
        /*09e8*/ 	.word	0x00008700


	//   ....[17]....
        /*09ec*/ 	.word	0x000099f0


	//   ....[18]....
        /*09f0*/ 	.word	0x00009a00


	//   ....[19]....
        /*09f4*/ 	.word	0x00009a10


	//   ....[20]....
        /*09f8*/ 	.word	0x00009a20


	//   ....[21]....
        /*09fc*/ 	.word	0x00009c60


	//   ....[22]....
        /*0a00*/ 	.word	0x00009c70


	//   ....[23]....
        /*0a04*/ 	.word	0x00009c80


	//   ....[24]....
        /*0a08*/ 	.word	0x00009c90


	//   ....[25]....
        /*0a0c*/ 	.word	0x0000b4b0


	//   ....[26]....
        /*0a10*/ 	.word	0x0000cc10


	//   ....[27]....
        /*0a14*/ 	.word	0x0000d390


	//   ....[28]....
        /*0a18*/ 	.word	0x0000da00


	//   ....[29]....
        /*0a1c*/ 	.word	0x0000da80


	//   ....[30]....
        /*0a20*/ 	.word	0x0000ddc0


	//   ....[31]....
        /*0a24*/ 	.word	0x0000de10


	//   ....[32]....
        /*0a28*/ 	.word	0x0000e620


	//   ....[33]....
        /*0a2c*/ 	.word	0x0000ee70


	//   ....[34]....
        /*0a30*/ 	.word	0x00010460


	//   ....[35]....
        /*0a34*/ 	.word	0x000107e0


	//   ....[36]....
        /*0a38*/ 	.word	0x00010ec0


	//   ....[37]....
        /*0a3c*/ 	.word	0x00010fb0


	//   ....[38]....
        /*0a40*/ 	.word	0x000115b0


	//   ....[39]....
        /*0a44*/ 	.word	0x00011780


	//   ....[40]....
        /*0a48*/ 	.word	0x00012570


	//   ....[41]....
        /*0a4c*/ 	.word	0x00012ea0


	//   ....[42]....
        /*0a50*/ 	.word	0x000146e0


	//   ....[43]....
        /*0a54*/ 	.word	0x00014700


	//   ....[44]....
        /*0a58*/ 	.word	0x00014a10


	//   ....[45]....
        /*0a5c*/ 	.word	0x00014be0


	//   ....[46]....
        /*0a60*/ 	.word	0x00015ac0


	//   ....[47]....
        /*0a64*/ 	.word	0x00016120


	//   ....[48]....
        /*0a68*/ 	.word	0x000175c0


	//   ....[49]....
        /*0a6c*/ 	.word	0x00017a60


	//   ....[50]....
        /*0a70*/ 	.word	0x00018020


	//   ....[51]....
        /*0a74*/ 	.word	0x00018040


	//   ....[52]....
        /*0a78*/ 	.word	0x00018950


	//   ....[53]....
        /*0a7c*/ 	.word	0x00018b20


	//   ....[54]....
        /*0a80*/ 	.word	0x000197c0


	//   ....[55]....
        /*0a84*/ 	.word	0x00019830


	//   ....[56]....
        /*0a88*/ 	.word	0x000198a0


	//   ....[57]....
        /*0a8c*/ 	.word	0x000199f0


	//   ....[58]....
        /*0a90*/ 	.word	0x00019bc0


	//   ....[59]....
        /*0a94*/ 	.word	0x0001b020


	//   ....[60]....
        /*0a98*/ 	.word	0x0001b380


	//   ....[61]....
        /*0a9c*/ 	.word	0x0001b390


	//   ....[62]....
        /*0aa0*/ 	.word	0x0001b3c0


	//   ....[63]....
        /*0aa4*/ 	.word	0x0001b3d0


	//   ....[64]....
        /*0aa8*/ 	.word	0x0001c020


	//   ....[65]....
        /*0aac*/ 	.word	0x0001c060


	//   ....[66]....
        /*0ab0*/ 	.word	0x0001c300


	//   ....[67]....
        /*0ab4*/ 	.word	0x0001c320


	//   ....[68]....
        /*0ab8*/ 	.word	0x0001ccb0


	//   ....[69]....
        /*0abc*/ 	.word	0x0001cd00


	//   ....[70]....
        /*0ac0*/ 	.word	0x0001d5e0


	//   ....[71]....
        /*0ac4*/ 	.word	0x0001d600


	//   ....[72]....
        /*0ac8*/ 	.word	0x0001e8d0


	//   ....[73]....
        /*0acc*/ 	.word	0x0001e900


	//   ....[74]....
        /*0ad0*/ 	.word	0x0001eb40


	//   ....[75]....
        /*0ad4*/ 	.word	0x0001eb60


	//   ....[76]....
        /*0ad8*/ 	.word	0x0001ee10


	//   ....[77]....
        /*0adc*/ 	.word	0x0001f020


	//   ....[78]....
        /*0ae0*/ 	.word	0x0001f050


	//   ....[79]....
        /*0ae4*/ 	.word	0x0001f080


	//   ....[80]....
        /*0ae8*/ 	.word	0x0001f0b0


	//   ....[81]....
        /*0aec*/ 	.word	0x0001f0e0


	//   ....[82]....
        /*0af0*/ 	.word	0x0001f110


	//   ....[83]....
        /*0af4*/ 	.word	0x0001f2b0


	//   ....[84]....
        /*0af8*/ 	.word	0x0001f2e0


	//   ....[85]....
        /*0afc*/ 	.word	0x0001f310


	//   ....[86]....
        /*0b00*/ 	.word	0x0001f340


	//   ....[87]....
        /*0b04*/ 	.word	0x0001f370


	//   ....[88]....
        /*0b08*/ 	.word	0x0001f3a0


	//   ....[89]....
        /*0b0c*/ 	.word	0x0001f440


	//   ....[90]....
        /*0b10*/ 	.word	0x0001f470


	//   ....[91]....
        /*0b14*/ 	.word	0x0001f480


	//   ....[92]....
        /*0b18*/ 	.word	0x0001f4b0


	//   ....[93]....
        /*0b1c*/ 	.word	0x00020db0


	//   ....[94]....
        /*0b20*/ 	.word	0x00023530


	//   ....[95]....
        /*0b24*/ 	.word	0x00023ff0


	//   ....[96]....
        /*0b28*/ 	.word	0x00024000


	//   ....[97]....
        /*0b2c*/ 	.word	0x00024030


	//   ....[98]....
        /*0b30*/ 	.word	0x00024110


	//   ....[99]....
        /*0b34*/ 	.word	0x00024140


	//   ....[100]....
        /*0b38*/ 	.word	0x000241a0


	//   ....[101]....
        /*0b3c*/ 	.word	0x000241b0


	//   ....[102]....
        /*0b40*/ 	.word	0x00024220


	//   ....[103]....
        /*0b44*/ 	.word	0x00024bb0


	//   ....[104]....
        /*0b48*/ 	.word	0x00024bc0


	//   ....[105]....
        /*0b4c*/ 	.word	0x00024c90


	//   ....[106]....
        /*0b50*/ 	.word	0x00024ca0


	//   ....[107]....
        /*0b54*/ 	.word	0x00024f30


	//   ....[108]....
        /*0b58*/ 	.word	0x00024f40


	//   ....[109]....
        /*0b5c*/ 	.word	0x000250a0


	//   ....[110]....
        /*0b60*/ 	.word	0x000250b0


	//   ....[111]....
        /*0b64*/ 	.word	0x00028cc0


	//   ....[112]....
        /*0b68*/ 	.word	0x00028cf0


	//   ....[113]....
        /*0b6c*/ 	.word	0x00028d50


	//   ....[114]....
        /*0b70*/ 	.word	0x00028d80


	//   ....[115]....
        /*0b74*/ 	.word	0x00028db0


	//   ....[116]....
        /*0b78*/ 	.word	0x00028de0


	//   ....[117]....
        /*0b7c*/ 	.word	0x00028e10


	//   ....[118]....
        /*0b80*/ 	.word	0x00028e40


	//   ....[119]....
        /*0b84*/ 	.word	0x00029000


	//   ....[120]....
        /*0b88*/ 	.word	0x00029030


	//   ....[121]....
        /*0b8c*/ 	.word	0x00029060


	//   ....[122]....
        /*0b90*/ 	.word	0x00029090


	//   ....[123]....
        /*0b94*/ 	.word	0x000290c0


	//   ....[124]....
        /*0b98*/ 	.word	0x000290f0


	//   ....[125]....
        /*0b9c*/ 	.word	0x000291c0


	//   ....[126]....
        /*0ba0*/ 	.word	0x000291e0


	//   ....[127]....
        /*0ba4*/ 	.word	0x000291f0


	//   ....[128]....
        /*0ba8*/ 	.word	0x00029270


	//   ....[129]....
        /*0bac*/ 	.word	0x00029db0


	//   ....[130]....
        /*0bb0*/ 	.word	0x0002a1f0


	//   ....[131]....
        /*0bb4*/ 	.word	0x0002a280


	//   ....[132]....
        /*0bb8*/ 	.word	0x0002a2d0


	//   ....[133]....
        /*0bbc*/ 	.word	0x0002a320


	//   ....[134]....
        /*0bc0*/ 	.word	0x0002a3b0


	//   ....[135]....
        /*0bc4*/ 	.word	0x0002a440


	//   ....[136]....
        /*0bc8*/ 	.word	0x0002a490


	//   ....[137]....
        /*0bcc*/ 	.word	0x0002a4e0


	//   ....[138]....
        /*0bd0*/ 	.word	0x0002a5c0


	//   ....[139]....
        /*0bd4*/ 	.word	0x0002a650


	//   ....[140]....
        /*0bd8*/ 	.word	0x0002a6a0


	//   ....[141]....
        /*0bdc*/ 	.word	0x0002a6f0


	//   ....[142]....
        /*0be0*/ 	.word	0x0002a780


	//   ....[143]....
        /*0be4*/ 	.word	0x0002a810


	//   ....[144]....
        /*0be8*/ 	.word	0x0002a860


	//   ....[145]....
        /*0bec*/ 	.word	0x0002a8b0


	//   ....[146]....
        /*0bf0*/ 	.word	0x0002ac90


	//   ....[147]....
        /*0bf4*/ 	.word	0x0002af70


	//   ....[148]....
        /*0bf8*/ 	.word	0x0002b100


	//   ....[149]....
        /*0bfc*/ 	.word	0x0002b160


	//   ....[150]....
        /*0c00*/ 	.word	0x0002b1c0


	//   ....[151]....
        /*0c04*/ 	.word	0x0002b210


	//   ....[152]....
        /*0c08*/ 	.word	0x0002b370


	//   ....[153]....
        /*0c0c*/ 	.word	0x0002b410


	//   ....[154]....
        /*0c10*/ 	.word	0x0002b4c0


	//   ....[155]....
        /*0c14*/ 	.word	0x0002b5a0


	//   ....[156]....
        /*0c18*/ 	.word	0x0002b760


	//   ....[157]....
        /*0c1c*/ 	.word	0x0002b840


	//   ....[158]....
        /*0c20*/ 	.word	0x0002bac0


	//   ....[159]....
        /*0c24*/ 	.word	0x0002bbd0


	//   ....[160]....
        /*0c28*/ 	.word	0x0002bda0


	//   ....[161]....
        /*0c2c*/ 	.word	0x0002be60


	//   ....[162]....
        /*0c30*/ 	.word	0x0002c080


	//   ....[163]....
        /*0c34*/ 	.word	0x0002c0d0


	//   ....[164]....
        /*0c38*/ 	.word	0x0002c400


	//   ....[165]....
        /*0c3c*/ 	.word	0x0002c4a0


	//   ....[166]....
        /*0c40*/ 	.word	0x0002c640


	//   ....[167]....
        /*0c44*/ 	.word	0x0002c6c0


	//   ....[168]....
        /*0c48*/ 	.word	0x0002c740


	//   ....[169]....
        /*0c4c*/ 	.word	0x0002c7c0


	//   ....[170]....
        /*0c50*/ 	.word	0x0002c840


	//   ....[171]....
        /*0c54*/ 	.word	0x0002c8d0


	//   ....[172]....
        /*0c58*/ 	.word	0x0002c970


	//   ....[173]....
        /*0c5c*/ 	.word	0x0002ca20


	//   ....[174]....
        /*0c60*/ 	.word	0x0002caa0


	//   ....[175]....
        /*0c64*/ 	.word	0x0002cb20


	//   ....[176]....
        /*0c68*/ 	.word	0x0002cba0


	//   ....[177]....
        /*0c6c*/ 	.word	0x0002cc30


	//   ....[178]....
        /*0c70*/ 	.word	0x0002ccb0


	//   ....[179]....
        /*0c74*/ 	.word	0x0002cd60


	//   ....[180]....
        /*0c78*/ 	.word	0x0002cdb0


	//   ....[181]....
        /*0c7c*/ 	.word	0x0002ce70


	//   ....[182]....
        /*0c80*/ 	.word	0x0002cfa0


	//----- nvinfo : EIATTR_REG_RECONFIG
	.align		4
.L_464:
        /*0c84*/ 	.byte	0x01, 0x54
	.zero		2


	//----- nvinfo : EIATTR_SYSCALL_OFFSETS
	.align		4
        /*0c88*/ 	.byte	0x04, 0x46
        /*0c8a*/ 	.short	(.L_466 - .L_465)


	//   ....[0]....
.L_465:
        /*0c8c*/ 	.word	0x000023e0


	//   ....[1]....
        /*0c90*/ 	.word	0x00002530


	//   ....[2]....
        /*0c94*/ 	.word	0x00007dd0


	//   ....[3]....
        /*0c98*/ 	.word	0x000080f0


	//   ....[4]....
        /*0c9c*/ 	.word	0x00023160


	//   ....[5]....
        /*0ca0*/ 	.word	0x000232b0


	//   ....[6]....
        /*0ca4*/ 	.word	0x000233a0


	//   ....[7]....
        /*0ca8*/ 	.word	0x00023be0


	//   ....[8]....
        /*0cac*/ 	.word	0x00024530


	//----- nvinfo : EIATTR_MBARRIER_INSTR_OFFSETS
	.align		4
.L_466:
        /*0cb0*/ 	.byte	0x04, 0x39
        /*0cb2*/ 	.short	(.L_468 - .L_467)


	//   ....[0]....
.L_467:
        /*0cb4*/ 	.word	0x000002e0
        /*0cb8*/ 	.word	0x000000ff
        /*0cbc*/ 	.word	0x00038800
        /*0cc0*/ 	.short	0x0100
        /*0cc2*/ 	.byte	0x08
	.zero		1


	//   ....[1]....
        /*0cc4*/ 	.word	0x000002f0
        /*0cc8*/ 	.word	0x000000ff
        /*0ccc*/ 	.word	0x00038810
        /*0cd0*/ 	.short	0x0100
        /*0cd2*/ 	.byte	0x08
	.zero		1


	//   ....[2]....
        /*0cd4*/ 	.word	0x00000300
        /*0cd8*/ 	.word	0x000000ff
        /*0cdc*/ 	.word	0x00038820
        /*0ce0*/ 	.short	0x0100
        /*0ce2*/ 	.byte	0x08
	.zero		1


	//   ....[3]....
        /*0ce4*/ 	.word	0x000003b0
        /*0ce8*/ 	.word	0x000000ff
        /*0cec*/ 	.word	0x00038830
        /*0cf0*/ 	.short	0x0100
        /*0cf2*/ 	.byte	0x06
	.zero		1


	//   ....[4]....
        /*0cf4*/ 	.word	0x000003c0
        /*0cf8*/ 	.word	0x000000ff
        /*0cfc*/ 	.word	0x00038840
        /*0d00*/ 	.short	0x0100
        /*0d02*/ 	.byte	0x06
	.zero		1


	//   ....[5]....
        /*0d04*/ 	.word	0x000003d0
        /*0d08*/ 	.word	0x000000ff
        /*0d0c*/ 	.word	0x00038838
        /*0d10*/ 	.short	0x0100
        /*0d12*/ 	.byte	0x06
	.zero		1


	//   ....[6]....
        /*0d14*/ 	.word	0x000003e0
        /*0d18*/ 	.word	0x000000ff
        /*0d1c*/ 	.word	0x00038848
        /*0d20*/ 	.short	0x0100
        /*0d22*/ 	.byte	0x06
	.zero		1


	//   ....[7]....
        /*0d24*/ 	.word	0x00000510
        /*0d28*/ 	.word	0x000000ff
        /*0d2c*/ 	.word	0x00038850
        /*0d30*/ 	.short	0x0100
        /*0d32*/ 	.byte	0x08
	.zero		1


	//   ....[8]....
        /*0d34*/ 	.word	0x00000520
        /*0d38*/ 	.word	0x000000ff
        /*0d3c*/ 	.word	0x00038860
        /*0d40*/ 	.short	0x0100
        /*0d42*/ 	.byte	0x08
	.zero		1


	//   ....[9]....
        /*0d44*/ 	.word	0x00000530
        /*0d48*/ 	.word	0x000000ff
        /*0d4c*/ 	.word	0x00038858
        /*0d50*/ 	.short	0x0100
        /*0d52*/ 	.byte	0x08
	.zero		1


	//   ....[10]....
        /*0d54*/ 	.word	0x00000540
        /*0d58*/ 	.word	0x000000ff
        /*0d5c*/ 	.word	0x00038868
        /*0d60*/ 	.short	0x0100
        /*0d62*/ 	.byte	0x08
	.zero		1


	//   ....[11]....
        /*0d64*/ 	.word	0x00000630
        /*0d68*/ 	.word	0x000000ff
        /*0d6c*/ 	.word	0x00038870
        /*0d70*/ 	.short	0x0100
        /*0d72*/ 	.byte	0x06
	.zero		1


	//   ....[12]....
        /*0d74*/ 	.word	0x00000640
        /*0d78*/ 	.word	0x000000ff
        /*0d7c*/ 	.word	0x00038880
        /*0d80*/ 	.short	0x0100
        /*0d82*/ 	.byte	0x06
	.zero		1


	//   ....[13]....
        /*0d84*/ 	.word	0x00000650
        /*0d88*/ 	.word	0x000000ff
        /*0d8c*/ 	.word	0x00038878
        /*0d90*/ 	.short	0x0100
        /*0d92*/ 	.byte	0x06
	.zero		1


	//   ....[14]....
        /*0d94*/ 	.word	0x00000660
        /*0d98*/ 	.word	0x000000ff
        /*0d9c*/ 	.word	0x00038888
        /*0da0*/ 	.short	0x0100
        /*0da2*/ 	.byte	0x06
	.zero		1


	//   ....[15]....
        /*0da4*/ 	.word	0x00000790
        /*0da8*/ 	.word	0x000000ff
        /*0dac*/ 	.word	0x00038890
        /*0db0*/ 	.short	0x0100
        /*0db2*/ 	.byte	0x08
	.zero		1


	//   ....[16]....
        /*0db4*/ 	.word	0x000007a0
        /*0db8*/ 	.word	0x000000ff
        /*0dbc*/ 	.word	0x000388a0
        /*0dc0*/ 	.short	0x0100
        /*0dc2*/ 	.byte	0x08
	.zero		1


	//   ....[17]....
        /*0dc4*/ 	.word	0x000007b0
        /*0dc8*/ 	.word	0x000000ff
        /*0dcc*/ 	.word	0x00038898
        /*0dd0*/ 	.short	0x0100
        /*0dd2*/ 	.byte	0x08
	.zero		1


	//   ....[18]....
        /*0dd4*/ 	.word	0x000007c0
        /*0dd8*/ 	.word	0x000000ff
        /*0ddc*/ 	.word	0x000388a8
        /*0de0*/ 	.short	0x0100
        /*0de2*/ 	.byte	0x08
	.zero		1


	//   ....[19]....
        /*0de4*/ 	.word	0x000008f0
        /*0de8*/ 	.word	0x000000ff
        /*0dec*/ 	.word	0x000388b0
        /*0df0*/ 	.short	0x0100
        /*0df2*/ 	.byte	0x08
	.zero		1


	//   ....[20]....
        /*0df4*/ 	.word	0x00000900
        /*0df8*/ 	.word	0x000000ff
        /*0dfc*/ 	.word	0x000388c0
        /*0e00*/ 	.short	0x0100
        /*0e02*/ 	.byte	0x08
	.zero		1


	//   ....[21]....
        /*0e04*/ 	.word	0x00000910
        /*0e08*/ 	.word	0x000000ff
        /*0e0c*/ 	.word	0x000388b8
        /*0e10*/ 	.short	0x0100
        /*0e12*/ 	.byte	0x08
	.zero		1


	//   ....[22]....
        /*0e14*/ 	.word	0x00000920
        /*0e18*/ 	.word	0x000000ff
        /*0e1c*/ 	.word	0x000388c8
        /*0e20*/ 	.short	0x0100
        /*0e22*/ 	.byte	0x08
	.zero		1


	//   ....[23]....
        /*0e24*/ 	.word	0x000030f0
        /*0e28*/ 	.word	0x0000004b
        /*0e2c*/ 	.word	0x00038890
        /*0e30*/ 	.short	0x010a
        /*0e32*/ 	.byte	0x3f
	.zero		1


	//   ....[24]....
        /*0e34*/ 	.word	0x00003b20
        /*0e38*/ 	.word	0x0000004b
        /*0e3c*/ 	.word	0x00038890
        /*0e40*/ 	.short	0x010a
        /*0e42*/ 	.byte	0x3f
	.zero		1


	//   ....[25]....
        /*0e44*/ 	.word	0x00004440
        /*0e48*/ 	.word	0x0000004b
        /*0e4c*/ 	.word	0x00038890
        /*0e50*/ 	.short	0x010a
        /*0e52*/ 	.byte	0x3f
	.zero		1


	//   ....[26]....
        /*0e54*/ 	.word	0x00004640
        /*0e58*/ 	.word	0x00000004
        /*0e5c*/ 	.word	0x00000000
        /*0e60*/ 	.short	0x0101
        /*0e62*/ 	.byte	0x3f
	.zero		1


	//   ....[27]....
        /*0e64*/ 	.word	0x00004680
        /*0e68*/ 	.word	0x0000004b
        /*0e6c*/ 	.word	0x000388b0
        /*0e70*/ 	.short	0x010a
        /*0e72*/ 	.byte	0x3f
	.zero		1


	//   ....[28]....
        /*0e74*/ 	.word	0x00004cb0
        /*0e78*/ 	.word	0x0000004b
        /*0e7c*/ 	.word	0x00000000
        /*0e80*/ 	.short	0x0101
        /*0e82*/ 	.byte	0x3f
	.zero		1


	//   ....[29]....
        /*0e84*/ 	.word	0x00005ca0
        /*0e88*/ 	.word	0x00000003
        /*0e8c*/ 	.word	0x00000000
        /*0e90*/ 	.short	0x0101
        /*0e92*/ 	.byte	0x3f
	.zero		1


	//   ....[30]....
        /*0e94*/ 	.word	0x00006840
        /*0e98*/ 	.word	0x00000002
        /*0e9c*/ 	.word	0x00000000
        /*0ea0*/ 	.short	0x0101
        /*0ea2*/ 	.byte	0x3f
	.zero		1


	//   ....[31]....
        /*0ea4*/ 	.word	0x00007e60
        /*0ea8*/ 	.word	0x00000012
        /*0eac*/ 	.word	0x00038800
        /*0eb0*/ 	.short	0x010a
        /*0eb2*/ 	.byte	0x3f
	.zero		1


	//   ....[32]....
        /*0eb4*/ 	.word	0x00007eb0
        /*0eb8*/ 	.word	0x00000012
        /*0ebc*/ 	.word	0x00038800
        /*0ec0*/ 	.short	0x010a
        /*0ec2*/ 	.byte	0x3f
	.zero		1


	//   ....[33]....
        /*0ec4*/ 	.word	0x00008950
        /*0ec8*/ 	.word	0x00000012
        /*0ecc*/ 	.word	0x00038800
        /*0ed0*/ 	.short	0x010a
        /*0ed2*/ 	.byte	0x3f
	.zero		1


	//   ....[34]....
        /*0ed4*/ 	.word	0x00009e30
        /*0ed8*/ 	.word	0x00000012
        /*0edc*/ 	.word	0x00038800
        /*0ee0*/ 	.short	0x010a
        /*0ee2*/ 	.byte	0x3f
	.zero		1


	//   ....[35]....
        /*0ee4*/ 	.word	0x0000ade0
        /*0ee8*/ 	.word	0x0000000f
        /*0eec*/ 	.word	0x00038830
        /*0ef0*/ 	.short	0x010a
        /*0ef2*/ 	.byte	0x3f
	.zero		1


	//   ....[36]....
        /*0ef4*/ 	.word	0x0000ae90
        /*0ef8*/ 	.word	0x0000000f
        /*0efc*/ 	.word	0x00038830
        /*0f00*/ 	.short	0x010a
        /*0f02*/ 	.byte	0x3f
	.zero		1


	//   ....[37]....
        /*0f04*/ 	.word	0x0000b1a0
        /*0f08*/ 	.word	0x00000012
        /*0f0c*/ 	.word	0x00038810
        /*0f10*/ 	.short	0x010a
        /*0f12*/ 	.byte	0x3f
	.zero		1


	//   ....[38]....
        /*0f14*/ 	.word	0x0000b1f0
        /*0f18*/ 	.word	0x0000000f
        /*0f1c*/ 	.word	0x00038850
        /*0f20*/ 	.short	0x010a
        /*0f22*/ 	.byte	0x3f
	.zero		1


	//   ....[39]....
        /*0f24*/ 	.word	0x0000b280
        /*0f28*/ 	.word	0x0000000f
        /*0f2c*/ 	.word	0x00038850
        /*0f30*/ 	.short	0x010a
        /*0f32*/ 	.byte	0x3f
	.zero		1


	//   ....[40]....
        /*0f34*/ 	.word	0x0000ccf0
        /*0f38*/ 	.word	0x00000000
        /*0f3c*/ 	.word	0x00000000
        /*0f40*/ 	.short	0x0101
        /*0f42*/ 	.byte	0x3f
	.zero		1


	//   ....[41]....
        /*0f44*/ 	.word	0x0000e640
        /*0f48*/ 	.word	0x0000000f
        /*0f4c*/ 	.word	0x00000000
        /*0f50*/ 	.short	0x0101
        /*0f52*/ 	.byte	0x3f
	.zero		1


	//   ....[42]....
        /*0f54*/ 	.word	0x0000e960
        /*0f58*/ 	.word	0x000000c9
        /*0f5c*/ 	.word	0x00038830
        /*0f60*/ 	.short	0x010a
        /*0f62*/ 	.byte	0x3f
	.zero		1


	//   ....[43]....
        /*0f64*/ 	.word	0x0000e9d0
        /*0f68*/ 	.word	0x000000c9
        /*0f6c*/ 	.word	0x00038830
        /*0f70*/ 	.short	0x010a
        /*0f72*/ 	.byte	0x3f
	.zero		1


	//   ....[44]....
        /*0f74*/ 	.word	0x0000ec40
        /*0f78*/ 	.word	0x000000c9
        /*0f7c*/ 	.word	0x00038850
        /*0f80*/ 	.short	0x010a
        /*0f82*/ 	.byte	0x3f
	.zero		1


	//   ....[45]....
        /*0f84*/ 	.word	0x0000ec90
        /*0f88*/ 	.word	0x000000c9
        /*0f8c*/ 	.word	0x00038850
        /*0f90*/ 	.short	0x010a
        /*0f92*/ 	.byte	0x3f
	.zero		1


	//   ....[46]....
        /*0f94*/ 	.word	0x000105e0
        /*0f98*/ 	.word	0x0000000e
        /*0f9c*/ 	.word	0x00000000
        /*0fa0*/ 	.short	0x0101
        /*0fa2*/ 	.byte	0x3f
	.zero		1


	//   ....[47]....
        /*0fa4*/ 	.word	0x00012590
        /*0fa8*/ 	.word	0x000000c9
        /*0fac*/ 	.word	0x00000000
        /*0fb0*/ 	.short	0x0101
        /*0fb2*/ 	.byte	0x3f
	.zero		1


	//   ....[48]....
        /*0fb4*/ 	.word	0x00012990
        /*0fb8*/ 	.word	0x00000015
        /*0fbc*/ 	.word	0x00038830
        /*0fc0*/ 	.short	0x010a
        /*0fc2*/ 	.byte	0x3f
	.zero		1


	//   ....[49]....
        /*0fc4*/ 	.word	0x00012a00
        /*0fc8*/ 	.word	0x00000015
        /*0fcc*/ 	.word	0x00038830
        /*0fd0*/ 	.short	0x010a
        /*0fd2*/ 	.byte	0x3f
	.zero		1


	//   ....[50]....
        /*0fd4*/ 	.word	0x00012c70
        /*0fd8*/ 	.word	0x00000015
        /*0fdc*/ 	.word	0x00038850
        /*0fe0*/ 	.short	0x010a
        /*0fe2*/ 	.byte	0x3f
	.zero		1


	//   ....[51]....
        /*0fe4*/ 	.word	0x00012cc0
        /*0fe8*/ 	.word	0x00000015
        /*0fec*/ 	.word	0x00038850
        /*0ff0*/ 	.short	0x010a
        /*0ff2*/ 	.byte	0x3f
	.zero		1


	//   ....[52]....
        /*0ff4*/ 	.word	0x00014ea0
        /*0ff8*/ 	.word	0x0000009a
        /*0ffc*/ 	.word	0x00000000
        /*1000*/ 	.short	0x0101
        /*1002*/ 	.byte	0x3f
	.zero		1


	//   ....[53]....
        /*1004*/ 	.word	0x00015ae0
        /*1008*/ 	.word	0x00000015
        /*100c*/ 	.word	0x00000000
        /*1010*/ 	.short	0x0101
        /*1012*/ 	.byte	0x3f
	.zero		1


	//   ....[54]....
        /*1014*/ 	.word	0x00015c10
        /*1018*/ 	.word	0x00000015
        /*101c*/ 	.word	0x00038830
        /*1020*/ 	.short	0x010a
        /*1022*/ 	.byte	0x3f
	.zero		1


	//   ....[55]....
        /*1024*/ 	.word	0x00015c80
        /*1028*/ 	.word	0x00000015
        /*102c*/ 	.word	0x00038830
        /*1030*/ 	.short	0x010a
        /*1032*/ 	.byte	0x3f
	.zero		1


	//   ....[56]....
        /*1034*/ 	.word	0x00015ef0
        /*1038*/ 	.word	0x00000015
        /*103c*/ 	.word	0x00038850
        /*1040*/ 	.short	0x010a
        /*1042*/ 	.byte	0x3f
	.zero		1


	//   ....[57]....
        /*1044*/ 	.word	0x00015f40
        /*1048*/ 	.word	0x00000015
        /*104c*/ 	.word	0x00038850
        /*1050*/ 	.short	0x010a
        /*1052*/ 	.byte	0x3f
	.zero		1


	//   ....[58]....
        /*1054*/ 	.word	0x00017860
        /*1058*/ 	.word	0x00000009
        /*105c*/ 	.word	0x00000000
        /*1060*/ 	.short	0x0101
        /*1062*/ 	.byte	0x3f
	.zero		1


	//   ....[59]....
        /*1064*/ 	.word	0x000197e0
        /*1068*/ 	.word	0x00000015
        /*106c*/ 	.word	0x00000000
        /*1070*/ 	.short	0x0101
        /*1072*/ 	.byte	0x3f
	.zero		1


	//   ....[60]....
        /*1074*/ 	.word	0x0001c050
        /*1078*/ 	.word	0x00000004
        /*107c*/ 	.word	0x00000000
        /*1080*/ 	.short	0x0101
        /*1082*/ 	.byte	0x3f
	.zero		1


	//   ....[61]....
        /*1084*/ 	.word	0x0001cd40
        /*1088*/ 	.word	0x00000002
        /*108c*/ 	.word	0x00000000
        /*1090*/ 	.short	0x0101
        /*1092*/ 	.byte	0x3f
	.zero		1


	//   ....[62]....
        /*1094*/ 	.word	0x00020e90
        /*1098*/ 	.word	0x00000012
        /*109c*/ 	.word	0x00038820
        /*10a0*/ 	.short	0x010a
        /*10a2*/ 	.byte	0x3f
	.zero		1


	//   ....[63]....
        /*10a4*/ 	.word	0x00020f60
        /*10a8*/ 	.word	0x00000006
        /*10ac*/ 	.word	0x000388a0
        /*10b0*/ 	.short	0x010a
        /*10b2*/ 	.byte	0x3f
	.zero		1


	//   ....[64]....
        /*10b4*/ 	.word	0x000211a0
        /*10b8*/ 	.word	0x00000006
        /*10bc*/ 	.word	0x000388c0
        /*10c0*/ 	.short	0x010a
        /*10c2*/ 	.byte	0x3f
	.zero		1


	//   ....[65]....
        /*10c4*/ 	.word	0x00021c00
        /*10c8*/ 	.word	0x00000006
        /*10cc*/ 	.word	0x000388a0
        /*10d0*/ 	.short	0x010a
        /*10d2*/ 	.byte	0x3f
	.zero		1


	//   ....[66]....
        /*10d4*/ 	.word	0x00021e30
        /*10d8*/ 	.word	0x00000006
        /*10dc*/ 	.word	0x000388c0
        /*10e0*/ 	.short	0x010a
        /*10e2*/ 	.byte	0x3f
	.zero		1


	//   ....[67]....
        /*10e4*/ 	.word	0x00023790
        /*10e8*/ 	.word	0x00000000
        /*10ec*/ 	.word	0x00038840
        /*10f0*/ 	.short	0x010a
        /*10f2*/ 	.byte	0x3f
	.zero		1


	//   ....[68]....
        /*10f4*/ 	.word	0x000242e0
        /*10f8*/ 	.word	0x00000012
        /*10fc*/ 	.word	0x00038800
        /*1100*/ 	.short	0x0107
        /*1102*/ 	.byte	0x3f
	.zero		1


	//   ....[69]....
        /*1104*/ 	.word	0x00024380
        /*1108*/ 	.word	0x00000012
        /*110c*/ 	.word	0x00038800
        /*1110*/ 	.short	0x0101
        /*1112*/ 	.byte	0x3f
	.zero		1


	//   ....[70]....
        /*1114*/ 	.word	0x000252b0
        /*1118*/ 	.word	0x00000012
        /*111c*/ 	.word	0x00038810
        /*1120*/ 	.short	0x0107
        /*1122*/ 	.byte	0x3f
	.zero		1


	//   ....[71]....
        /*1124*/ 	.word	0x000253b0
        /*1128*/ 	.word	0x00000012
        /*112c*/ 	.word	0x00038810
        /*1130*/ 	.short	0x0101
        /*1132*/ 	.byte	0x3f
	.zero		1


	//   ....[72]....
        /*1134*/ 	.word	0x000253d0
        /*1138*/ 	.word	0x00000012
        /*113c*/ 	.word	0x00038820
        /*1140*/ 	.short	0x010a
        /*1142*/ 	.byte	0x3f
	.zero		1


	//   ....[73]....
        /*1144*/ 	.word	0x000254b0
        /*1148*/ 	.word	0x00000000
        /*114c*/ 	.word	0x00038860
        /*1150*/ 	.short	0x010a
        /*1152*/ 	.byte	0x3f
	.zero		1


	//   ....[74]....
        /*1154*/ 	.word	0x000261a0
        /*1158*/ 	.word	0x00000002
        /*115c*/ 	.word	0x00038840
        /*1160*/ 	.short	0x010a
        /*1162*/ 	.byte	0x3f
	.zero		1


	//   ....[75]....
        /*1164*/ 	.word	0x00026400
        /*1168*/ 	.word	0x00000002
        /*116c*/ 	.word	0x00038860
        /*1170*/ 	.short	0x010a
        /*1172*/ 	.byte	0x3f
	.zero		1


	//   ....[76]....
        /*1174*/ 	.word	0x00026fb0
        /*1178*/ 	.word	0x00000003
        /*117c*/ 	.word	0x00038840
        /*1180*/ 	.short	0x010a
        /*1182*/ 	.byte	0x3f
	.zero		1


	//   ....[77]....
        /*1184*/ 	.word	0x00027200
        /*1188*/ 	.word	0x00000003
        /*118c*/ 	.word	0x00038860
        /*1190*/ 	.short	0x010a
        /*1192*/ 	.byte	0x3f
	.zero		1


	//   ....[78]....
        /*1194*/ 	.word	0x00027d40
        /*1198*/ 	.word	0x00000003
        /*119c*/ 	.word	0x00038840
        /*11a0*/ 	.short	0x010a
        /*11a2*/ 	.byte	0x3f
	.zero		1


	//   ....[79]....
        /*11a4*/ 	.word	0x00027fa0
        /*11a8*/ 	.word	0x00000003
        /*11ac*/ 	.word	0x00038860
        /*11b0*/ 	.short	0x010a
        /*11b2*/ 	.byte	0x3f
	.zero		1


	//   ....[80]....
        /*11b4*/ 	.word	0x00029d30
        /*11b8*/ 	.word	0x00000000
        /*11bc*/ 	.word	0x00038820
        /*11c0*/ 	.short	0x010a
        /*11c2*/ 	.byte	0x3f
	.zero		1


	//   ....[81]....
        /*11c4*/ 	.word	0x00029ee0
        /*11c8*/ 	.word	0x00000006
        /*11cc*/ 	.word	0x00000000
        /*11d0*/ 	.short	0x010a
        /*11d2*/ 	.byte	0x3f
	.zero		1


	//   ....[82]....
        /*11d4*/ 	.word	0x00029f50
        /*11d8*/ 	.word	0x00000007
        /*11dc*/ 	.word	0x00000000
        /*11e0*/ 	.short	0x010a
        /*11e2*/ 	.byte	0x3f
	.zero		1


	//   ....[83]....
        /*11e4*/ 	.word	0x00029fc0
        /*11e8*/ 	.word	0x00000004
        /*11ec*/ 	.word	0x00000000
        /*11f0*/ 	.short	0x010a
        /*11f2*/ 	.byte	0x3f
	.zero		1


	//   ....[84]....
        /*11f4*/ 	.word	0x00029ff0
        /*11f8*/ 	.word	0x00000003
        /*11fc*/ 	.word	0x00000000
        /*1200*/ 	.short	0x010a
        /*1202*/ 	.byte	0x3f
	.zero		1


	//   ....[85]....
        /*1204*/ 	.word	0x0002a050
        /*1208*/ 	.word	0x0000004b
        /*120c*/ 	.word	0x00038890
        /*1210*/ 	.short	0x010a
        /*1212*/ 	.byte	0x3f
	.zero		1


	//   ....[86]....
        /*1214*/ 	.word	0x0002a0a0
        /*1218*/ 	.word	0x0000004b
        /*121c*/ 	.word	0x00038890
        /*1220*/ 	.short	0x010a
        /*1222*/ 	.byte	0x3f
	.zero		1


	//   ....[87]....
        /*1224*/ 	.word	0x0002a0f0
        /*1228*/ 	.word	0x0000004b
        /*122c*/ 	.word	0x00038890
        /*1230*/ 	.short	0x010a
        /*1232*/ 	.byte	0x3f
	.zero		1


	//   ....[88]....
        /*1234*/ 	.word	0x0002a140
        /*1238*/ 	.word	0x0000004b
        /*123c*/ 	.word	0x000388b0
        /*1240*/ 	.short	0x010a
        /*1242*/ 	.byte	0x3f
	.zero		1


	//   ....[89]....
        /*1244*/ 	.word	0x0002a510
        /*1248*/ 	.word	0x00000012
        /*124c*/ 	.word	0x00038800
        /*1250*/ 	.short	0x010a
        /*1252*/ 	.byte	0x3f
	.zero		1


	//   ....[90]....
        /*1254*/ 	.word	0x0002a8e0
        /*1258*/ 	.word	0x00000012
        /*125c*/ 	.word	0x00038800
        /*1260*/ 	.short	0x010a
        /*1262*/ 	.byte	0x3f
	.zero		1


	//   ....[91]....
        /*1264*/ 	.word	0x0002a930
        /*1268*/ 	.word	0x0000000f
        /*126c*/ 	.word	0x00038830
        /*1270*/ 	.short	0x010a
        /*1272*/ 	.byte	0x3f
	.zero		1


	//   ....[92]....
        /*1274*/ 	.word	0x0002a980
        /*1278*/ 	.word	0x00000012
        /*127c*/ 	.word	0x00038810
        /*1280*/ 	.short	0x010a
        /*1282*/ 	.byte	0x3f
	.zero		1


	//   ....[93]....
        /*1284*/ 	.word	0x0002a9d0
        /*1288*/ 	.word	0x0000000f
        /*128c*/ 	.word	0x00038850
        /*1290*/ 	.short	0x010a
        /*1292*/ 	.byte	0x3f
	.zero		1


	//   ....[94]....
        /*1294*/ 	.word	0x0002aa20
        /*1298*/ 	.word	0x000000c9
        /*129c*/ 	.word	0x00038830
        /*12a0*/ 	.short	0x010a
        /*12a2*/ 	.byte	0x3f
	.zero		1


	//   ....[95]....
        /*12a4*/ 	.word	0x0002aa70
        /*12a8*/ 	.word	0x000000c9
        /*12ac*/ 	.word	0x00038850
        /*12b0*/ 	.short	0x010a
        /*12b2*/ 	.byte	0x3f
	.zero		1


	//   ....[96]....
        /*12b4*/ 	.word	0x0002aac0
        /*12b8*/ 	.word	0x00000015
        /*12bc*/ 	.word	0x00038830
        /*12c0*/ 	.short	0x010a
        /*12c2*/ 	.byte	0x3f
	.zero		1


	//   ....[97]....
        /*12c4*/ 	.word	0x0002ab10
        /*12c8*/ 	.word	0x00000015
        /*12cc*/ 	.word	0x00038850
        /*12d0*/ 	.short	0x010a
        /*12d2*/ 	.byte	0x3f
	.zero		1


	//   ....[98]....
        /*12d4*/ 	.word	0x0002ab60
        /*12d8*/ 	.word	0x00000015
        /*12dc*/ 	.word	0x00038830
        /*12e0*/ 	.short	0x010a
        /*12e2*/ 	.byte	0x3f
	.zero		1


	//   ....[99]....
        /*12e4*/ 	.word	0x0002abb0
        /*12e8*/ 	.word	0x00000015
        /*12ec*/ 	.word	0x00038850
        /*12f0*/ 	.short	0x010a
        /*12f2*/ 	.byte	0x3f
	.zero		1


	//   ....[100]....
        /*12f4*/ 	.word	0x0002ad50
        /*12f8*/ 	.word	0x00000012
        /*12fc*/ 	.word	0x00038820
        /*1300*/ 	.short	0x010a
        /*1302*/ 	.byte	0x3f
	.zero		1


	//   ....[101]....
        /*1304*/ 	.word	0x0002ada0
        /*1308*/ 	.word	0x00000006
        /*130c*/ 	.word	0x000388a0
        /*1310*/ 	.short	0x010a
        /*1312*/ 	.byte	0x3f
	.zero		1


	//   ....[102]....
        /*1314*/ 	.word	0x0002adf0
        /*1318*/ 	.word	0x00000006
        /*131c*/ 	.word	0x000388c0
        /*1320*/ 	.short	0x010a
        /*1322*/ 	.byte	0x3f
	.zero		1


	//   ....[103]....
        /*1324*/ 	.word	0x0002ae40
        /*1328*/ 	.word	0x00000006
        /*132c*/ 	.word	0x000388a0
        /*1330*/ 	.short	0x010a
        /*1332*/ 	.byte	0x3f
	.zero		1


	//   ....[104]....
        /*1334*/ 	.word	0x0002ae90
        /*1338*/ 	.word	0x00000006
        /*133c*/ 	.word	0x000388c0
        /*1340*/ 	.short	0x010a
        /*1342*/ 	.byte	0x3f
	.zero		1


	//   ....[105]....
        /*1344*/ 	.word	0x0002b030
        /*1348*/ 	.word	0x00000000
        /*134c*/ 	.word	0x00038840
        /*1350*/ 	.short	0x010a
        /*1352*/ 	.byte	0x3f
	.zero		1


	//   ....[106]....
        /*1354*/ 	.word	0x0002c110
        /*1358*/ 	.word	0x00000012
        /*135c*/ 	.word	0x00038820
        /*1360*/ 	.short	0x010a
        /*1362*/ 	.byte	0x3f
	.zero		1


	//   ....[107]....
        /*1364*/ 	.word	0x0002c160
        /*1368*/ 	.word	0x00000000
        /*136c*/ 	.word	0x00038860
        /*1370*/ 	.short	0x010a
        /*1372*/ 	.byte	0x3f
	.zero		1


	//   ....[108]....
        /*1374*/ 	.word	0x0002c1b0
        /*1378*/ 	.word	0x00000002
        /*137c*/ 	.word	0x00038840
        /*1380*/ 	.short	0x010a
        /*1382*/ 	.byte	0x3f
	.zero		1


	//   ....[109]....
        /*1384*/ 	.word	0x0002c200
        /*1388*/ 	.word	0x00000002
        /*138c*/ 	.word	0x00038860
        /*1390*/ 	.short	0x010a
        /*1392*/ 	.byte	0x3f
	.zero		1


	//   ....[110]....
        /*1394*/ 	.word	0x0002c250
        /*1398*/ 	.word	0x00000003
        /*139c*/ 	.word	0x00038840
        /*13a0*/ 	.short	0x010a
        /*13a2*/ 	.byte	0x3f
	.zero		1


	//   ....[111]....
        /*13a4*/ 	.word	0x0002c2a0
        /*13a8*/ 	.word	0x00000003
        /*13ac*/ 	.word	0x00038860
        /*13b0*/ 	.short	0x010a
        /*13b2*/ 	.byte	0x3f
	.zero		1


	//   ....[112]....
        /*13b4*/ 	.word	0x0002c2f0
        /*13b8*/ 	.word	0x00000003
        /*13bc*/ 	.word	0x00038840
        /*13c0*/ 	.short	0x010a
        /*13c2*/ 	.byte	0x3f
	.zero		1


	//   ....[113]....
        /*13c4*/ 	.word	0x0002c340
        /*13c8*/ 	.word	0x00000003
        /*13cc*/ 	.word	0x00038860
        /*13d0*/ 	.short	0x010a
        /*13d2*/ 	.byte	0x3f
	.zero		1


	//   ....[114]....
        /*13d4*/ 	.word	0x0002cec0
        /*13d8*/ 	.word	0x00000000
        /*13dc*/ 	.word	0x00038820
        /*13e0*/ 	.short	0x010a
        /*13e2*/ 	.byte	0x3f
	.zero		1


	//   ....[115]....
        /*13e4*/ 	.word	0x0002d060
        /*13e8*/ 	.word	0x00000006
        /*13ec*/ 	.word	0x00000000
        /*13f0*/ 	.short	0x010a
        /*13f2*/ 	.byte	0x3f
	.zero		1


	//   ....[116]....
        /*13f4*/ 	.word	0x0002d0b0
        /*13f8*/ 	.word	0x00000007
        /*13fc*/ 	.word	0x00000000
        /*1400*/ 	.short	0x010a
        /*1402*/ 	.byte	0x3f
	.zero		1


	//   ....[117]....
        /*1404*/ 	.word	0x0002d100
        /*1408*/ 	.word	0x00000004
        /*140c*/ 	.word	0x00000000
        /*1410*/ 	.short	0x010a
        /*1412*/ 	.byte	0x3f
	.zero		1


	//----- nvinfo : EIATTR_NUM_MBARRIERS
	.align		4
.L_468:
        /*1414*/ 	.byte	0x03, 0x38
        /*1416*/ 	.short	0x0017


	//----- nvinfo : EIATTR_EXIT_INSTR_OFFSETS
	.align		4
        /*1418*/ 	.byte	0x04, 0x1c
        /*141a*/ 	.short	(.L_470 - .L_469)


	//   ....[0]....
.L_469:
        /*141c*/ 	.word	0x0002a040


	//----- nvinfo : EIATTR_MAX_THREADS
	.align		4
.L_470:
        /*1420*/ 	.byte	0x04, 0x05
        /*1422*/ 	.short	(.L_472 - .L_471)
.L_471:
        /*1424*/ 	.word	0x00000180
        /*1428*/ 	.word	0x00000001
        /*142c*/ 	.word	0x00000001


	//----- nvinfo : EIATTR_CRS_STACK_SIZE
	.align		4
.L_472:
        /*1430*/ 	.byte	0x04, 0x1e
        /*1432*/ 	.short	(.L_474 - .L_473)
.L_473:
        /*1434*/ 	.word	0x00000000


	//----- nvinfo : EIATTR_CBANK_PARAM_SIZE
	.align		4
.L_474:
        /*1438*/ 	.byte	0x03, 0x19
        /*143a*/ 	.short	0x0bf0


	//----- nvinfo : EIATTR_PARAM_CBANK
	.align		4
        /*143c*/ 	.byte	0x04, 0x0a
        /*143e*/ 	.short	(.L_476 - .L_475)
	.align		4
.L_475:
        /*1440*/ 	.word	index@(.nv.constant0._ZN7cutlass13device_kernelIN5flash11enable_sm90INS1_16FlashAttnFwdSm90INS1_25CollectiveMainloopFwdSm90ILi2EN4cute5tupleIJNS5_1CILi1EEES8_S8_EEENS6_IJNS7_ILi64EEESA_SA_EEELi512ENS_10bfloat16_tEfNS_4arch4Sm90ELb0ELb1ELb0ELb1ELb0ELb1ELb1ELb0ELb0ELb1ELb1ELb0EEENS1_21CollectiveEpilogueFwdINS6_IJSA_NS7_ILi512EEESA_EEES9_SC_SE_Li256ELb1ELb1ELb1ELb0EEENS1_36VarlenDynamicPersistentTileSchedulerILi64ELi64ELi256ELi128ELb1ELb1ELb1ELb1ELb0ELb1EEEEEEEEEvNT_6ParamsE)
        /*1444*/ 	.short	0x0210
        /*1446*/ 	.short	0x0bf0


	//----- nvinfo : EIATTR_SW_WAR
	.align		4
.L_476:
        /*1448*/ 	.byte	0x04, 0x36
        /*144a*/ 	.short	(.L_478 - .L_477)
.L_477:
        /*144c*/ 	.word	0x00000008
.L_478:


//--------------------- .nv.info._ZN7cutlass13device_kernelIN5flash11enable_sm90INS1_16FlashAttnFwdSm90INS1_25CollectiveMainloopFwdSm90ILi2EN4cute5tupleIJNS5_1CILi1EEES8_S8_EEENS6_IJNS7_ILi64EEESA_SA_EEELi512ENS_10bfloat16_tEfNS_4arch4Sm90ELb1ELb0ELb0ELb0ELb0ELb0ELb0ELb0ELb0ELb1ELb1ELb0EEENS1_21CollectiveEpilogueFwdINS6_IJSA_NS7_ILi512EEESA_EEES9_SC_SE_Li256ELb0ELb1ELb1ELb0EEENS1_19SingleTileSchedulerILb0ELb1ELb1ELi64EEEEEEEEEvNT_6ParamsE --------------------------
	.section	.nv.info._ZN7cutlass13device_kernelIN5flash11enable_sm90INS1_16FlashAttnFwdSm90INS1_25CollectiveMainloopFwdSm90ILi2EN4cute5tupleIJNS5_1CILi1EEES8_S8_EEENS6_IJNS7_ILi64EEESA_SA_EEELi512ENS_10bfloat16_tEfNS_4arch4Sm90ELb1ELb0ELb0ELb0ELb0ELb0ELb0ELb0ELb0ELb1ELb1ELb0EEENS1_21CollectiveEpilogueFwdINS6_IJSA_NS7_ILi512EEESA_EEES9_SC_SE_Li256ELb0ELb1ELb1ELb0EEENS1_19SingleTileSchedulerILb0ELb1ELb1ELi64EEEEEEEEEvNT_6ParamsE,"",@"SHT_CUDA_INFO"
	.sectionflags	@""
	.align	4


	//----- nvinfo : EIATTR_CUDA_API_VERSION
	.align		4
        /*0000*/ 	.byte	0x04, 0x37
        /*0002*/ 	.short	(.L_480 - .L_479)
.L_479:
        /*0004*/ 	.word	0x00000082


	//----- nvinfo : EIATTR_KPARAM_INFO
	.align		4
.L_480:
        /*0008*/ 	.byte	0x04, 0x17
        /*000a*/ 	.short	(.L_482 - .L_481)
.L_481:
        /*000c*/ 	.word	0x00000000
        /*0010*/ 	.short	0x0000
        /*0012*/ 	.short	0x0070
        /*0014*/ 	.byte	0x00, 0xf0, 0x01, 0x28


	//----- nvinfo : EIATTR_SPARSE_MMA_MASK
	.align		4
.L_482:
        /*0018*/ 	.byte	0x03, 0x50
        /*001a*/ 	.short	0x0000


	//----- nvinfo : EIATTR_MAXREG_COUNT
	.align		4
        /*001c*/ 	.byte	0x03, 0x1b
        /*001e*/ 	.short	0x00a8


	//----- nvinfo : EIATTR_NUM_BARRIERS
	.align		4
        /*0020*/ 	.byte	0x02, 0x4c
        /*0022*/ 	.byte	0x10
	.zero		1


	//----- nvinfo : EIATTR_EXTERNS
	.align		4
        /*0024*/ 	.byte	0x04, 0x0f
        /*0026*/ 	.short	(.L_484 - .L_483)


	//   ....[0]....
	.align		4
.L_483:
        /*0028*/ 	.word	index@(__assertfail)


	//----- nvinfo : EIATTR_ANNOTATIONS
	.align		4
.L_484:
        /*002c*/ 	.byte	0x04, 0x55
        /*002e*/ 	.short	(.L_486 - .L_485)


	//   ....[0]....
.L_485:
        /*0030*/ 	.word	0x00000001
        /*0034*/ 	.byte	0x50, 0xc1, 0x00, 0x00, 0x01, 0x00, 0x00, 0x00, 0xd0, 0xc5, 0x00, 0x00, 0x01, 0x00, 0x00, 0x00
        /*0044*/ 	.byte	0x20, 0xc6, 0x00, 0x00, 0x01, 0x00, 0x00, 0x00, 0x00, 0xc8, 0x00, 0x00, 0x01, 0x00, 0x00, 0x00
        /*0054*/ 	.byte	0xf0, 0xc8, 0x00, 0x00, 0x01, 0x00, 0x00, 0x00, 0xf0, 0xd2, 0x00, 0x00, 0x01, 0x00, 0x00, 0x00
        /*0064*/ 	.byte	0xe0, 0xd9, 0x00, 0x00, 0x01, 0x00, 0x00, 0x00, 0x10, 0xdc, 0x00, 0x00, 0x01, 0x00, 0x00, 0x00
        /*0074*/ 	.byte	0x90, 0xe7, 0x00, 0x00, 0x01, 0x00, 0x00, 0x00, 0x60, 0xf3, 0x00, 0x00


	//----- nvinfo : EIATTR_MERCURY_ISA_VERSION
	.align		4
.L_486:
        /*0080*/ 	.byte	0x03, 0x5f
        /*0082*/ 	.short	0x0101


	//----- nvinfo : EIATTR_INT_WARP_WIDE_INSTR_OFFSETS
	.align		4
        /*0084*/ 	.byte	0x04, 0x31
        /*0086*/ 	.short	(.L_488 - .L_487)


	//   ....[0]....
.L_487:
        /*0088*/ 	.word	0x00000130


	//   ....[1]....
        /*008c*/ 	.word	0x00000170


	//   ....[2]....
        /*0090*/ 	.word	0x000001e0


	//----- nvinfo : EIATTR_COOP_GROUP_MASK_REGIDS
	.align		4
.L_488:
        /*0094*/ 	.byte	0x04, 0x29
        /*0096*/ 	.short	(.L_490 - .L_489)


	//   ....[0]....
.L_489:
        /*0098*/ 	.word	0xffffffff


	//   ....[1]....
        /*009c*/ 	.word	0xffffffff


	//   ....[2]....
        /*00a0*/ 	.word	0xffffffff


	//   ....[3]....
        /*00a4*/ 	.word	0xffffffff


	//   ....[4]....
        /*00a8*/ 	.word	0xffffffff


	//   ....[5]....
        /*00ac*/ 	.word	0xffffffff


	//   ....[6]....
        /*00b0*/ 	.word	0xffffffff


	//   ....[7]....
        /*00b4*/ 	.word	0xffffffff


	//   ....[8]....
        /*00b8*/ 	.word	0xffffffff


	//   ....[9]....
        /*00bc*/ 	.word	0xffffffff


	//   ....[10]....
        /*00c0*/ 	.word	0xffffffff


	//   ....[11]....
        /*00c4*/ 	.word	0xffffffff


	//   ....[12]....
        /*00c8*/ 	.word	0xffffffff


	//   ....[13]....
        /*00cc*/ 	.word	0xffffffff


	//   ....[14]....
        /*00d0*/ 	.word	0xffffffff


	//   ....[15]....
        /*00d4*/ 	.word	0xffffffff


	//   ....[16]....
        /*00d8*/ 	.word	0xffffffff


	//   ....[17]....
        /*00dc*/ 	.word	0xffffffff


	//   ....[18]....
        /*00e0*/ 	.word	0xffffffff


	//   ....[19]....
        /*00e4*/ 	.word	0xffffffff


	//   ....[20]....
        /*00e8*/ 	.word	0xffffffff


	//   ....[21]....
        /*00ec*/ 	.word	0xffffffff


	//   ....[22]....
        /*00f0*/ 	.word	0xffffffff


	//   ....[23]....
        /*00f4*/ 	.word	0xffffffff


	//   ....[24]....
        /*00f8*/ 	.word	0xffffffff


	//   ....[25]....
        /*00fc*/ 	.word	0xffffffff


	//   ....[26]....
        /*0100*/ 	.word	0xffffffff


	//   ....[27]....
        /*0104*/ 	.word	0xffffffff


	//   ....[28]....
        /*0108*/ 	.word	0xffffffff


	//   ....[29]....
        /*010c*/ 	.word	0xffffffff


	//   ....[30]....
        /*0110*/ 	.word	0xffffffff


	//   ....[31]....
        /*0114*/ 	.word	0xffffffff


	//   ....[32]....
        /*0118*/ 	.word	0xffffffff


	//   ....[33]....
        /*011c*/ 	.word	0xffffffff


	//   ....[34]....
        /*0120*/ 	.word	0xffffffff


	//   ....[35]....
        /*0124*/ 	.word	0xffffffff


	//   ....[36]....
        /*0128*/ 	.word	0xffffffff


	//   ....[37]....
        /*012c*/ 	.word	0xffffffff


	//   ....[38]....
        /*0130*/ 	.word	0xffffffff


	//   ....[39]....
        /*0134*/ 	.word	0xffffffff


	//   ....[40]....
        /*0138*/ 	.word	0xffffffff


	//   ....[41]....
        /*013c*/ 	.word	0xffffffff


	//   ....[42]....
        /*0140*/ 	.word	0xffffffff


	//   ....[43]....
        /*0144*/ 	.word	0xffffffff


	//   ....[44]....
        /*0148*/ 	.word	0xffffffff


	//   ....[45]....
        /*014c*/ 	.word	0xffffffff


	//   ....[46]....
        /*0150*/ 	.word	0xffffffff


	//   ....[47]....
        /*0154*/ 	.word	0xffffffff


	//   ....[48]....
        /*0158*/ 	.word	0xffffffff


	//   ....[49]....
        /*015c*/ 	.word	0xffffffff


	//   ....[50]....
        /*0160*/ 	.word	0xffffffff


	//   ....[51]....
        /*0164*/ 	.word	0xffffffff


	//   ....[52]....
        /*0168*/ 	.word	0x0500000f


	//   ....[53]....
        /*016c*/ 	.word	0x0500000f


	//   ....[54]....
        /*0170*/ 	.word	0x0500000f


	//   ....[55]....
        /*0174*/ 	.word	0x0500000f


	//   ....[56]....
        /*0178*/ 	.word	0x0500000f


	//   ....[57]....
        /*017c*/ 	.word	0x0500000f


	//   ....[58]....
        /*0180*/ 	.word	0x0500000f


	//   ....[59]....
        /*0184*/ 	.word	0x0500000f


	//   ....[60]....
        /*0188*/ 	.word	0x0500000f


	//   ....[61]....
        /*018c*/ 	.word	0x0500000f


	//----- nvinfo : EIATTR_COOP_GROUP_INSTR_OFFSETS
	.align		4
.L_490:
        /*0190*/ 	.byte	0x04, 0x28
        /*0192*/ 	.short	(.L_492 - .L_491)


	//   ....[0]....
.L_491:
        /*0194*/ 	.word	0x00000060


	//   ....[1]....
        /*0198*/ 	.word	0x00000140


	//   ....[2]....
        /*019c*/ 	.word	0x00000190


	//   ....[3]....
        /*01a0*/ 	.word	0x00000380


	//   ....[4]....
        /*01a4*/ 	.word	0x000004e0


	//   ....[5]....
        /*01a8*/ 	.word	0x00000600


	//   ....[6]....
        /*01ac*/ 	.word	0x00000760


	//   ....[7]....
        /*01b0*/ 	.word	0x000013c0


	//   ....[8]....
        /*01b4*/ 	.word	0x00003530


	//   ....[9]....
        /*01b8*/ 	.word	0x00003c90


	//   ....[10]....
        /*01bc*/ 	.word	0x00003cc0


	//   ....[11]....
        /*01c0*/ 	.word	0x000040e0


	//   ....[12]....
        /*01c4*/ 	.word	0x000041e0


	//   ....[13]....
        /*01c8*/ 	.word	0x00004400


	//   ....[14]....
        /*01cc*/ 	.word	0x00004540


	//   ....[15]....
        /*01d0*/ 	.word	0x00005180


	//   ....[16]....
        /*01d4*/ 	.word	0x00005450


	//   ....[17]....
        /*01d8*/ 	.word	0x00005830


	//   ....[18]....
        /*01dc*/ 	.word	0x00005850


	//   ....[19]....
        /*01e0*/ 	.word	0x00005900


	//   ....[20]....
        /*01e4*/ 	.word	0x00005c00


	//   ....[21]....
        /*01e8*/ 	.word	0x00005d50


	//   ....[22]....
        /*01ec*/ 	.word	0x00006fa0


	//   ....[23]....
        /*01f0*/ 	.word	0x000073b0


	//   ....[24]....
        /*01f4*/ 	.word	0x000073e0


	//   ....[25]....
        /*01f8*/ 	.word	0x00007640


	//   ....[26]....
        /*01fc*/ 	.word	0x000077c0


	//   ....[27]....
        /*0200*/ 	.word	0x00008870


	//   ....[28]....
        /*0204*/ 	.word	0x000088b0


	//   ....[29]....
        /*0208*/ 	.word	0x00008900


	//   ....[30]....
        /*020c*/ 	.word	0x00008930


	//   ....[31]....
        /*0210*/ 	.word	0x00008980


	//   ....[32]....
        /*0214*/ 	.word	0x00009440


	//   ....[33]....
        /*0218*/ 	.word	0x00009900


	//   ....[34]....
        /*021c*/ 	.word	0x00009920


	//   ....[35]....
        /*0220*/ 	.word	0x00009950


	//   ....[36]....
        /*0224*/ 	.word	0x00009960


	//   ....[37]....
        /*0228*/ 	.word	0x00009e10


	//   ....[38]....
        /*022c*/ 	.word	0x00009e30


	//   ....[39]....
        /*0230*/ 	.word	0x0000aa80


	//   ....[40]....
        /*0234*/ 	.word	0x0000aaa0


	//   ....[41]....
        /*0238*/ 	.word	0x0000baf0


	//   ....[42]....
        /*023c*/ 	.word	0x0000c610


	//   ....[43]....
        /*0240*/ 	.word	0x0000cec0


	//   ....[44]....
        /*0244*/ 	.word	0x0000cf00


	//   ....[45]....
        /*0248*/ 	.word	0x0000cf70


	//   ....[46]....
        /*024c*/ 	.word	0x0000cfa0


	//   ....[47]....
        /*0250*/ 	.word	0x0000d000


	//   ....[48]....
        /*0254*/ 	.word	0x0000d030


	//   ....[49]....
        /*0258*/ 	.word	0x0000d050


	//   ....[50]....
        /*025c*/ 	.word	0x0000d090


	//   ....[51]....
        /*0260*/ 	.word	0x0000ff80


	//   ....[52]....
        /*0264*/ 	.word	0x00010570


	//   ....[53]....
        /*0268*/ 	.word	0x000106e0


	//   ....[54]....
        /*026c*/ 	.word	0x00010740


	//   ....[55]....
        /*0270*/ 	.word	0x00010800


	//   ....[56]....
        /*0274*/ 	.word	0x000108c0


	//   ....[57]....
        /*0278*/ 	.word	0x00010940


	//   ....[58]....
        /*027c*/ 	.word	0x000109f0


	//   ....[59]....
        /*0280*/ 	.word	0x00010a70


	//   ....[60]....
        /*0284*/ 	.word	0x00010b00


	//   ....[61]....
        /*0288*/ 	.word	0x00010f10


	//----- nvinfo : EIATTR_REG_RECONFIG
	.align		4
.L_492:
        /*028c*/ 	.byte	0x01, 0x54
	.zero		2


	//----- nvinfo : EIATTR_SYSCALL_OFFSETS
	.align		4
        /*0290*/ 	.byte	0x04, 0x46
        /*0292*/ 	.short	(.L_494 - .L_493)


	//   ....[0]....
.L_493:
        /*0294*/ 	.word	0x00003710


	//   ....[1]....
        /*0298*/ 	.word	0x0000c2d0


	//   ....[2]....
        /*029c*/ 	.word	0x0000c410


	//   ....[3]....
        /*02a0*/ 	.word	0x0000c500


	//   ....[4]....
        /*02a4*/ 	.word	0x0000cb50


	//----- nvinfo : EIATTR_MBARRIER_INSTR_OFFSETS
	.align		4
.L_494:
        /*02a8*/ 	.byte	0x04, 0x39
        /*02aa*/ 	.short	(.L_496 - .L_495)


	//   ....[0]....
.L_495:
        /*02ac*/ 	.word	0x00000270
        /*02b0*/ 	.word	0x000000ff
        /*02b4*/ 	.word	0x00028c00
        /*02b8*/ 	.short	0x0100
        /*02ba*/ 	.byte	0x08
	.zero		1


	//   ....[1]....
        /*02bc*/ 	.word	0x00000280
        /*02c0*/ 	.word	0x000000ff
        /*02c4*/ 	.word	0x00028c20
        /*02c8*/ 	.short	0x0100
        /*02ca*/ 	.byte	0x08
	.zero		1


	//   ....[2]....
        /*02cc*/ 	.word	0x00000330
        /*02d0*/ 	.word	0x000000ff
        /*02d4*/ 	.word	0x00028c30
        /*02d8*/ 	.short	0x0100
        /*02da*/ 	.byte	0x06
	.zero		1


	//   ....[3]....
        /*02dc*/ 	.word	0x00000340
        /*02e0*/ 	.word	0x000000ff
        /*02e4*/ 	.word	0x00028c40
        /*02e8*/ 	.short	0x0100
        /*02ea*/ 	.byte	0x06
	.zero		1


	//   ....[4]....
        /*02ec*/ 	.word	0x00000350
        /*02f0*/ 	.word	0x000000ff
        /*02f4*/ 	.word	0x00028c38
        /*02f8*/ 	.short	0x0100
        /*02fa*/ 	.byte	0x06
	.zero		1


	//   ....[5]....
        /*02fc*/ 	.word	0x00000360
        /*0300*/ 	.word	0x000000ff
        /*0304*/ 	.word	0x00028c48
        /*0308*/ 	.short	0x0100
        /*030a*/ 	.byte	0x06
	.zero		1


	//   ....[6]....
        /*030c*/ 	.word	0x00000490
        /*0310*/ 	.word	0x000000ff
        /*0314*/ 	.word	0x00028c50
        /*0318*/ 	.short	0x0100
        /*031a*/ 	.byte	0x08
	.zero		1


	//   ....[7]....
        /*031c*/ 	.word	0x000004a0
        /*0320*/ 	.word	0x000000ff
        /*0324*/ 	.word	0x00028c60
        /*0328*/ 	.short	0x0100
        /*032a*/ 	.byte	0x08
	.zero		1


	//   ....[8]....
        /*032c*/ 	.word	0x000004b0
        /*0330*/ 	.word	0x000000ff
        /*0334*/ 	.word	0x00028c58
        /*0338*/ 	.short	0x0100
        /*033a*/ 	.byte	0x08
	.zero		1


	//   ....[9]....
        /*033c*/ 	.word	0x000004c0
        /*0340*/ 	.word	0x000000ff
        /*0344*/ 	.word	0x00028c68
        /*0348*/ 	.short	0x0100
        /*034a*/ 	.byte	0x08
	.zero		1


	//   ....[10]....
        /*034c*/ 	.word	0x000005b0
        /*0350*/ 	.word	0x000000ff
        /*0354*/ 	.word	0x00028c70
        /*0358*/ 	.short	0x0100
        /*035a*/ 	.byte	0x06
	.zero		1


	//   ....[11]....
        /*035c*/ 	.word	0x000005c0
        /*0360*/ 	.word	0x000000ff
        /*0364*/ 	.word	0x00028c80
        /*0368*/ 	.short	0x0100
        /*036a*/ 	.byte	0x06
	.zero		1


	//   ....[12]....
        /*036c*/ 	.word	0x000005d0
        /*0370*/ 	.word	0x000000ff
        /*0374*/ 	.word	0x00028c78
        /*0378*/ 	.short	0x0100
        /*037a*/ 	.byte	0x06
	.zero		1


	//   ....[13]....
        /*037c*/ 	.word	0x000005e0
        /*0380*/ 	.word	0x000000ff
        /*0384*/ 	.word	0x00028c88
        /*0388*/ 	.short	0x0100
        /*038a*/ 	.byte	0x06
	.zero		1


	//   ....[14]....
        /*038c*/ 	.word	0x00000710
        /*0390*/ 	.word	0x000000ff
        /*0394*/ 	.word	0x00028c90
        /*0398*/ 	.short	0x0100
        /*039a*/ 	.byte	0x08
	.zero		1


	//   ....[15]....
        /*039c*/ 	.word	0x00000720
        /*03a0*/ 	.word	0x000000ff
        /*03a4*/ 	.word	0x00028ca0
        /*03a8*/ 	.short	0x0100
        /*03aa*/ 	.byte	0x08
	.zero		1


	//   ....[16]....
        /*03ac*/ 	.word	0x00000730
        /*03b0*/ 	.word	0x000000ff
        /*03b4*/ 	.word	0x00028c98
        /*03b8*/ 	.short	0x0100
        /*03ba*/ 	.byte	0x08
	.zero		1


	//   ....[17]....
        /*03bc*/ 	.word	0x00000740
        /*03c0*/ 	.word	0x000000ff
        /*03c4*/ 	.word	0x00028ca8
        /*03c8*/ 	.short	0x0100
        /*03ca*/ 	.byte	0x08
	.zero		1


	//   ....[18]....
        /*03cc*/ 	.word	0x00000870
        /*03d0*/ 	.word	0x000000ff
        /*03d4*/ 	.word	0x00028cb0
        /*03d8*/ 	.short	0x0100
        /*03da*/ 	.byte	0x08
	.zero		1


	//   ....[19]....
        /*03dc*/ 	.word	0x00000880
        /*03e0*/ 	.word	0x000000ff
        /*03e4*/ 	.word	0x00028cc0
        /*03e8*/ 	.short	0x0100
        /*03ea*/ 	.byte	0x08
	.zero		1


	//   ....[20]....
        /*03ec*/ 	.word	0x00000890
        /*03f0*/ 	.word	0x000000ff
        /*03f4*/ 	.word	0x00028cb8
        /*03f8*/ 	.short	0x0100
        /*03fa*/ 	.byte	0x08
	.zero		1


	//   ....[21]....
        /*03fc*/ 	.word	0x000008a0
        /*0400*/ 	.word	0x000000ff
        /*0404*/ 	.word	0x00028cc8
        /*0408*/ 	.short	0x0100
        /*040a*/ 	.byte	0x08
	.zero		1


	//   ....[22]....
        /*040c*/ 	.word	0x00001580
        /*0410*/ 	.word	0x000000ff
        /*0414*/ 	.word	0x00028c50
        /*0418*/ 	.short	0x010a
        /*041a*/ 	.byte	0x05
	.zero		1


	//   ....[23]....
        /*041c*/ 	.word	0x00001870
        /*0420*/ 	.word	0x00000002
        /*0424*/ 	.word	0x00000000
        /*0428*/ 	.short	0x0101
        /*042a*/ 	.byte	0x3f
	.zero		1


	//   ....[24]....
        /*042c*/ 	.word	0x000021c0
        /*0430*/ 	.word	0x000000ff
        /*0434*/ 	.word	0x00028c50
        /*0438*/ 	.short	0x010a
        /*043a*/ 	.byte	0x07
	.zero		1


	//   ....[25]....
        /*043c*/ 	.word	0x00002200
        /*0440*/ 	.word	0x000000ff
        /*0444*/ 	.word	0x00028c50
        /*0448*/ 	.short	0x010a
        /*044a*/ 	.byte	0x07
	.zero		1


	//   ....[26]....
        /*044c*/ 	.word	0x000023d0
        /*0450*/ 	.word	0x00000002
        /*0454*/ 	.word	0x00000000
        /*0458*/ 	.short	0x0101
        /*045a*/ 	.byte	0x3f
	.zero		1


	//   ....[27]....
        /*045c*/ 	.word	0x00003740
        /*0460*/ 	.word	0x000000ff
        /*0464*/ 	.word	0x00028c00
        /*0468*/ 	.short	0x010a
        /*046a*/ 	.byte	0x27
	.zero		1


	//   ....[28]....
        /*046c*/ 	.word	0x000038d0
        /*0470*/ 	.word	0x000000ff
        /*0474*/ 	.word	0x00028c30
        /*0478*/ 	.short	0x010a
        /*047a*/ 	.byte	0x27
	.zero		1


	//   ....[29]....
        /*047c*/ 	.word	0x00003940
        /*0480*/ 	.word	0x000000ff
        /*0484*/ 	.word	0x00028c30
        /*0488*/ 	.short	0x010a
        /*048a*/ 	.byte	0x27
	.zero		1


	//   ....[30]....
        /*048c*/ 	.word	0x00004950
        /*0490*/ 	.word	0x00000005
        /*0494*/ 	.word	0x00000000
        /*0498*/ 	.short	0x0101
        /*049a*/ 	.byte	0x3f
	.zero		1


	//   ....[31]....
        /*049c*/ 	.word	0x00004de0
        /*04a0*/ 	.word	0x000000ff
        /*04a4*/ 	.word	0x00028c50
        /*04a8*/ 	.short	0x010a
        /*04aa*/ 	.byte	0x27
	.zero		1


	//   ....[32]....
        /*04ac*/ 	.word	0x00004e20
        /*04b0*/ 	.word	0x000000ff
        /*04b4*/ 	.word	0x00028c50
        /*04b8*/ 	.short	0x010a
        /*04ba*/ 	.byte	0x27
	.zero		1


	//   ....[33]....
        /*04bc*/ 	.word	0x000051a0
        /*04c0*/ 	.word	0x0000000e
        /*04c4*/ 	.word	0x00000000
        /*04c8*/ 	.short	0x0101
        /*04ca*/ 	.byte	0x3f
	.zero		1


	//   ....[34]....
        /*04cc*/ 	.word	0x000052d0
        /*04d0*/ 	.word	0x000000ff
        /*04d4*/ 	.word	0x00028c30
        /*04d8*/ 	.short	0x010a
        /*04da*/ 	.byte	0x1b
	.zero		1


	//   ....[35]....
        /*04dc*/ 	.word	0x00005310
        /*04e0*/ 	.word	0x000000ff
        /*04e4*/ 	.word	0x00028c30
        /*04e8*/ 	.short	0x010a
        /*04ea*/ 	.byte	0x1b
	.zero		1


	//   ....[36]....
        /*04ec*/ 	.word	0x00005f90
        /*04f0*/ 	.word	0x0000000f
        /*04f4*/ 	.word	0x00000000
        /*04f8*/ 	.short	0x0101
        /*04fa*/ 	.byte	0x3f
	.zero		1


	//   ....[37]....
        /*04fc*/ 	.word	0x00006cd0
        /*0500*/ 	.word	0x000000ff
        /*0504*/ 	.word	0x00028c50
        /*0508*/ 	.short	0x010a
        /*050a*/ 	.byte	0x1b
	.zero		1


	//   ....[38]....
        /*050c*/ 	.word	0x00006d10
        /*0510*/ 	.word	0x000000ff
        /*0514*/ 	.word	0x00028c50
        /*0518*/ 	.short	0x010a
        /*051a*/ 	.byte	0x1b
	.zero		1


	//   ....[39]....
        /*051c*/ 	.word	0x00006fc0
        /*0520*/ 	.word	0x000000a8
        /*0524*/ 	.word	0x00000000
        /*0528*/ 	.short	0x0101
        /*052a*/ 	.byte	0x3f
	.zero		1


	//   ....[40]....
        /*052c*/ 	.word	0x000070f0
        /*0530*/ 	.word	0x000000ff
        /*0534*/ 	.word	0x00028c30
        /*0538*/ 	.short	0x010a
        /*053a*/ 	.byte	0x19
	.zero		1


	//   ....[41]....
        /*053c*/ 	.word	0x00007130
        /*0540*/ 	.word	0x000000ff
        /*0544*/ 	.word	0x00028c30
        /*0548*/ 	.short	0x010a
        /*054a*/ 	.byte	0x19
	.zero		1


	//   ....[42]....
        /*054c*/ 	.word	0x00007ad0
        /*0550*/ 	.word	0x0000009a
        /*0554*/ 	.word	0x00000000
        /*0558*/ 	.short	0x0101
        /*055a*/ 	.byte	0x3f
	.zero		1


	//   ....[43]....
        /*055c*/ 	.word	0x000085a0
        /*0560*/ 	.word	0x000000ff
        /*0564*/ 	.word	0x00028c50
        /*0568*/ 	.short	0x010a
        /*056a*/ 	.byte	0x19
	.zero		1


	//   ....[44]....
        /*056c*/ 	.word	0x000085e0
        /*0570*/ 	.word	0x000000ff
        /*0574*/ 	.word	0x00028c50
        /*0578*/ 	.short	0x010a
        /*057a*/ 	.byte	0x19
	.zero		1


	//   ....[45]....
        /*057c*/ 	.word	0x00008890
        /*0580*/ 	.word	0x0000000b
        /*0584*/ 	.word	0x00000000
        /*0588*/ 	.short	0x0101
        /*058a*/ 	.byte	0x3f
	.zero		1


	//   ....[46]....
        /*058c*/ 	.word	0x00009400
        /*0590*/ 	.word	0x000000ff
        /*0594*/ 	.word	0x00000000
        /*0598*/ 	.short	0x0101
        /*059a*/ 	.byte	0x04
	.zero		1


	//   ....[47]....
        /*059c*/ 	.word	0x0000c840
        /*05a0*/ 	.word	0x000000ff
        /*05a4*/ 	.word	0x00028c40
        /*05a8*/ 	.short	0x010a
        /*05aa*/ 	.byte	0x26
	.zero		1


	//   ....[48]....
        /*05ac*/ 	.word	0x0000d160
        /*05b0*/ 	.word	0x000000ff
        /*05b4*/ 	.word	0x00028c00
        /*05b8*/ 	.short	0x0107
        /*05ba*/ 	.byte	0x26
	.zero		1


	//   ....[49]....
        /*05bc*/ 	.word	0x0000d1a0
        /*05c0*/ 	.word	0x000000ff
        /*05c4*/ 	.word	0x00028c00
        /*05c8*/ 	.short	0x0101
        /*05ca*/ 	.byte	0x26
	.zero		1


	//   ....[50]....
        /*05cc*/ 	.word	0x0000d1b0
        /*05d0*/ 	.word	0x000000ff
        /*05d4*/ 	.word	0x00028c20
        /*05d8*/ 	.short	0x010a
        /*05da*/ 	.byte	0x26
	.zero		1


	//   ....[51]....
        /*05dc*/ 	.word	0x0000d210
        /*05e0*/ 	.word	0x000000ff
        /*05e4*/ 	.word	0x00028c60
        /*05e8*/ 	.short	0x010a
        /*05ea*/ 	.byte	0x26
	.zero		1


	//   ....[52]....
        /*05ec*/ 	.word	0x0000ddd0
        /*05f0*/ 	.word	0x000000ff
        /*05f4*/ 	.word	0x00028c48
        /*05f8*/ 	.short	0x010a
        /*05fa*/ 	.byte	0x26
	.zero		1


	//   ....[53]....
        /*05fc*/ 	.word	0x0000dfa0
        /*0600*/ 	.word	0x000000ff
        /*0604*/ 	.word	0x00028c68
        /*0608*/ 	.short	0x010a
        /*060a*/ 	.byte	0x26
	.zero		1


	//   ....[54]....
        /*060c*/ 	.word	0x0000e950
        /*0610*/ 	.word	0x000000ff
        /*0614*/ 	.word	0x00028c40
        /*0618*/ 	.short	0x010a
        /*061a*/ 	.byte	0x26
	.zero		1


	//   ....[55]....
        /*061c*/ 	.word	0x0000eb30
        /*0620*/ 	.word	0x000000ff
        /*0624*/ 	.word	0x00028c60
        /*0628*/ 	.short	0x010a
        /*062a*/ 	.byte	0x26
	.zero		1


	//   ....[56]....
        /*062c*/ 	.word	0x0000f510
        /*0630*/ 	.word	0x000000ff
        /*0634*/ 	.word	0x00028c48
        /*0638*/ 	.short	0x010a
        /*063a*/ 	.byte	0x26
	.zero		1


	//   ....[57]....
        /*063c*/ 	.word	0x0000f6f0
        /*0640*/ 	.word	0x000000ff
        /*0644*/ 	.word	0x00028c68
        /*0648*/ 	.short	0x010a
        /*064a*/ 	.byte	0x26
	.zero		1


	//   ....[58]....
        /*064c*/ 	.word	0x0000ff10
        /*0650*/ 	.word	0x00000002
        /*0654*/ 	.word	0x00028c20
        /*0658*/ 	.short	0x010a
        /*065a*/ 	.byte	0x3f
	.zero		1


	//   ....[59]....
        /*065c*/ 	.word	0x00010090
        /*0660*/ 	.word	0x00000007
        /*0664*/ 	.word	0x00000000
        /*0668*/ 	.short	0x010a
        /*066a*/ 	.byte	0x3f
	.zero		1


	//   ....[60]....
        /*066c*/ 	.word	0x00010100
        /*0670*/ 	.word	0x00000005
        /*0674*/ 	.word	0x00000000
        /*0678*/ 	.short	0x010a
        /*067a*/ 	.byte	0x3f
	.zero		1


	//   ....[61]....
        /*067c*/ 	.word	0x00010160
        /*0680*/ 	.word	0x00000005
        /*0684*/ 	.word	0x00000000
        /*0688*/ 	.short	0x010a
        /*068a*/ 	.byte	0x3f
	.zero		1


	//   ....[62]....
        /*068c*/ 	.word	0x00010190
        /*0690*/ 	.word	0x00000003
        /*0694*/ 	.word	0x00000000
        /*0698*/ 	.short	0x010a
        /*069a*/ 	.byte	0x3f
	.zero		1


	//   ....[63]....
        /*069c*/ 	.word	0x00010200
        /*06a0*/ 	.word	0x00000005
        /*06a4*/ 	.word	0x00028c50
        /*06a8*/ 	.short	0x010a
        /*06aa*/ 	.byte	0x3f
	.zero		1


	//   ....[64]....
        /*06ac*/ 	.word	0x00010260
        /*06b0*/ 	.word	0x00000005
        /*06b4*/ 	.word	0x00028c50
        /*06b8*/ 	.short	0x010a
        /*06ba*/ 	.byte	0x3f
	.zero		1


	//   ....[65]....
        /*06bc*/ 	.word	0x000102c0
        /*06c0*/ 	.word	0x00000006
        /*06c4*/ 	.word	0x00028c00
        /*06c8*/ 	.short	0x010a
        /*06ca*/ 	.byte	0x3f
	.zero		1


	//   ....[66]....
        /*06cc*/ 	.word	0x00010320
        /*06d0*/ 	.word	0x00000000
        /*06d4*/ 	.word	0x00028c30
        /*06d8*/ 	.short	0x010a
        /*06da*/ 	.byte	0x3f
	.zero		1


	//   ....[67]....
        /*06dc*/ 	.word	0x00010370
        /*06e0*/ 	.word	0x0000000e
        /*06e4*/ 	.word	0x00028c50
        /*06e8*/ 	.short	0x010a
        /*06ea*/ 	.byte	0x3f
	.zero		1


	//   ....[68]....
        /*06ec*/ 	.word	0x000103d0
        /*06f0*/ 	.word	0x00000000
        /*06f4*/ 	.word	0x00028c30
        /*06f8*/ 	.short	0x010a
        /*06fa*/ 	.byte	0x3f
	.zero		1


	//   ....[69]....
        /*06fc*/ 	.word	0x00010420
        /*0700*/ 	.word	0x000000a8
        /*0704*/ 	.word	0x00028c50
        /*0708*/ 	.short	0x010a
        /*070a*/ 	.byte	0x3f
	.zero		1


	//   ....[70]....
        /*070c*/ 	.word	0x00010480
        /*0710*/ 	.word	0x00000000
        /*0714*/ 	.word	0x00028c30
        /*0718*/ 	.short	0x010a
        /*071a*/ 	.byte	0x3f
	.zero		1


	//   ....[71]....
        /*071c*/ 	.word	0x000104d0
        /*0720*/ 	.word	0x000000b4
        /*0724*/ 	.word	0x00028c50
        /*0728*/ 	.short	0x010a
        /*072a*/ 	.byte	0x3f
	.zero		1


	//   ....[72]....
        /*072c*/ 	.word	0x00010630
        /*0730*/ 	.word	0x00000003
        /*0734*/ 	.word	0x00028c40
        /*0738*/ 	.short	0x010a
        /*073a*/ 	.byte	0x3f
	.zero		1


	//   ....[73]....
        /*073c*/ 	.word	0x00010b40
        /*0740*/ 	.word	0x00000003
        /*0744*/ 	.word	0x00028c20
        /*0748*/ 	.short	0x010a
        /*074a*/ 	.byte	0x3f
	.zero		1


	//   ....[74]....
        /*074c*/ 	.word	0x00010ba0
        /*0750*/ 	.word	0x00000003
        /*0754*/ 	.word	0x00028c60
        /*0758*/ 	.short	0x010a
        /*075a*/ 	.byte	0x3f
	.zero		1


	//   ....[75]....
        /*075c*/ 	.word	0x00010c00
        /*0760*/ 	.word	0x00000003
        /*0764*/ 	.word	0x00028c48
        /*0768*/ 	.short	0x010a
        /*076a*/ 	.byte	0x3f
	.zero		1


	//   ....[76]....
        /*076c*/ 	.word	0x00010c60
        /*0770*/ 	.word	0x00000003
        /*0774*/ 	.word	0x00028c68
        /*0778*/ 	.short	0x010a
        /*077a*/ 	.byte	0x3f
	.zero		1


	//   ....[77]....
        /*077c*/ 	.word	0x00010cc0
        /*0780*/ 	.word	0x00000003
        /*0784*/ 	.word	0x00028c40
        /*0788*/ 	.short	0x010a
        /*078a*/ 	.byte	0x3f
	.zero		1


	//   ....[78]....
        /*078c*/ 	.word	0x00010d20
        /*0790*/ 	.word	0x00000003
        /*0794*/ 	.word	0x00028c60
        /*0798*/ 	.short	0x010a
        /*079a*/ 	.byte	0x3f
	.zero		1


	//   ....[79]....
        /*079c*/ 	.word	0x00010d80
        /*07a0*/ 	.word	0x00000003
        /*07a4*/ 	.word	0x00028c48
        /*07a8*/ 	.short	0x010a
        /*07aa*/ 	.byte	0x3f
	.zero		1


	//   ....[80]....
        /*07ac*/ 	.word	0x00010de0
        /*07b0*/ 	.word	0x00000003
        /*07b4*/ 	.word	0x00028c68
        /*07b8*/ 	.short	0x010a
        /*07ba*/ 	.byte	0x3f
	.zero		1


	//   ....[81]....
        /*07bc*/ 	.word	0x00010e30
        /*07c0*/ 	.word	0x00000002
        /*07c4*/ 	.word	0x00028c20
        /*07c8*/ 	.short	0x010a
        /*07ca*/ 	.byte	0x3f
	.zero		1


	//   ....[82]....
        /*07cc*/ 	.word	0x00010fd0
        /*07d0*/ 	.word	0x00000007
        /*07d4*/ 	.word	0x00000000
        /*07d8*/ 	.short	0x010a
        /*07da*/ 	.byte	0x3f
	.zero		1


	//   ....[83]....
        /*07dc*/ 	.word	0x00011020
        /*07e0*/ 	.word	0x00000005
        /*07e4*/ 	.word	0x00000000
        /*07e8*/ 	.short	0x010a
        /*07ea*/ 	.byte	0x3f
	.zero		1


	//   ....[84]....
        /*07ec*/ 	.word	0x00011070
        /*07f0*/ 	.word	0x00000005
        /*07f4*/ 	.word	0x00000000
        /*07f8*/ 	.short	0x010a
        /*07fa*/ 	.byte	0x3f
	.zero		1


	//----- nvinfo : EIATTR_NUM_MBARRIERS
	.align		4
.L_496:
        /*07fc*/ 	.byte	0x03, 0x38
        /*07fe*/ 	.short	0x0016


	//----- nvinfo : EIATTR_EXIT_INSTR_OFFSETS
	.align		4
        /*0800*/ 	.byte	0x04, 0x1c
        /*0802*/ 	.short	(.L_498 - .L_497)


	//   ....[0]....
.L_497:
        /*0804*/ 	.word	0x000101e0


	//----- nvinfo : EIATTR_MAX_THREADS
	.align		4
.L_498:
        /*0808*/ 	.byte	0x04, 0x05
        /*080a*/ 	.short	(.L_500 - .L_499)
.L_499:
        /*080c*/ 	.word	0x00000180
        /*0810*/ 	.word	0x00000001
        /*0814*/ 	.word	0x00000001


	//----- nvinfo : EIATTR_CRS_STACK_SIZE
	.align		4
.L_500:
        /*0818*/ 	.byte	0x04, 0x1e
        /*081a*/ 	.short	(.L_502 - .L_501)
.L_501:
        /*081c*/ 	.word	0x00000000


	//----- nvinfo : EIATTR_CBANK_PARAM_SIZE
	.align		4
.L_502:
        /*0820*/ 	.byte	0x03, 0x19
        /*0822*/ 	.short	0x0a70


	//----- nvinfo : EIATTR_PARAM_CBANK
	.align		4
        /*0824*/ 	.byte	0x04, 0x0a
        /*0826*/ 	.short	(.L_504 - .L_503)
	.align		4
.L_503:
        /*0828*/ 	.word	index@(.nv.constant0._ZN7cutlass13device_kernelIN5flash11enable_sm90INS1_16FlashAttnFwdSm90INS1_25CollectiveMainloopFwdSm90ILi2EN4cute5tupleIJNS5_1CILi1EEES8_S8_EEENS6_IJNS7_ILi64EEESA_SA_EEELi512ENS_10bfloat16_tEfNS_4arch4Sm90ELb1ELb0ELb0ELb0ELb0ELb0ELb0ELb0ELb0ELb1ELb1ELb0EEENS1_21CollectiveEpilogueFwdINS6_IJSA_NS7_ILi512EEESA_EEES9_SC_SE_Li256ELb0ELb1ELb1ELb0EEENS1_19SingleTileSchedulerILb0ELb1ELb1ELi64EEEEEEEEEvNT_6ParamsE)
        /*082c*/ 	.short	0x0210
        /*082e*/ 	.short	0x0a70


	//----- nvinfo : EIATTR_SW_WAR
	.align		4
.L_504:
        /*0830*/ 	.byte	0x04, 0x36
        /*0832*/ 	.short	(.L_506 - .L_505)
.L_505:
        /*0834*/ 	.word	0x00000008
.L_506:


//--------------------- .nv.info._ZN7cutlass13device_kernelIN5flash11enable_sm90INS1_16FlashAttnFwdSm90INS1_25CollectiveMainloopFwdSm90ILi2EN4cute5tupleIJNS5_1CILi1EEES8_S8_EEENS6_IJNS7_ILi64EEESA_SA_EEELi512ENS_10bfloat16_tEfNS_4arch4Sm90ELb1ELb0ELb0ELb0ELb0ELb0ELb1ELb0ELb0ELb1ELb1ELb0EEENS1_21CollectiveEpilogueFwdINS6_IJSA_NS7_ILi512EEESA_EEES9_SC_SE_Li256ELb0ELb1ELb1ELb0EEENS1_19SingleTileSchedulerILb0ELb1ELb1ELi64EEEEEEEEEvNT_6ParamsE --------------------------
	.section	.nv.info._ZN7cutlass13device_kernelIN5flash11enable_sm90INS1_16FlashAttnFwdSm90INS1_25CollectiveMainloopFwdSm90ILi2EN4cute5tupleIJNS5_1CILi1EEES8_S8_EEENS6_IJNS7_ILi64EEESA_SA_EEELi512ENS_10bfloat16_tEfNS_4arch4Sm90ELb1ELb0ELb0ELb0ELb0ELb0ELb1ELb0ELb0ELb1ELb1ELb0EEENS1_21CollectiveEpilogueFwdINS6_IJSA_NS7_ILi512EEESA_EEES9_SC_SE_Li256ELb0ELb1ELb1ELb0EEENS1_19SingleTileSchedulerILb0ELb1ELb1ELi64EEEEEEEEEvNT_6ParamsE,"",@"SHT_CUDA_INFO"
	.sectionflags	@""
	.align	4


	//----- nvinfo : EIATTR_CUDA_API_VERSION
	.align		4
        /*0000*/ 	.byte	0x04, 0x37
        /*0002*/ 	.short	(.L_508 - .L_507)
.L_507:
        /*0004*/ 	.word	0x00000082


	//----- nvinfo : EIATTR_KPARAM_INFO
	.align		4
.L_508:
        /*0008*/ 	.byte	0x04, 0x17
        /*000a*/ 	.short	(.L_510 - .L_509)
.L_509:
        /*000c*/ 	.word	0x00000000
        /*0010*/ 	.short	0x0000
        /*0012*/ 	.short	0x0070
        /*0014*/ 	.byte	0x00, 0xf0, 0x01, 0x2c


	//----- nvinfo : EIATTR_SPARSE_MMA_MASK
	.align		4
.L_510:
        /*0018*/ 	.byte	0x03, 0x50
        /*001a*/ 	.short	0x0000


	//----- nvinfo : EIATTR_MAXREG_COUNT
	.align		4
        /*001c*/ 	.byte	0x03, 0x1b
        /*001e*/ 	.short	0x00a8


	//----- nvinfo : EIATTR_NUM_BARRIERS
	.align		4
        /*0020*/ 	.byte	0x02, 0x4c
        /*0022*/ 	.byte	0x10
	.zero		1


	//----- nvinfo : EIATTR_EXTERNS
	.align		4
        /*0024*/ 	.byte	0x04, 0x0f
        /*0026*/ 	.short	(.L_512 - .L_511)


	//   ....[0]....
	.align		4
.L_511:
        /*0028*/ 	.word	index@(__assertfail)


	//----- nvinfo : EIATTR_ANNOTATIONS
	.align		4
.L_512:
        /*002c*/ 	.byte	0x04, 0x55
        /*002e*/ 	.short	(.L_514 - .L_513)


	//   ....[0]....
.L_513:
        /* <DEDUP_REMOVED lines=18> */


	//----- nvinfo : EIATTR_MERCURY_ISA_VERSION
	.align		4
.L_514:
        /*0138*/ 	.byte	0x03, 0x5f
        /*013a*/ 	.short	0x0101


	//----- nvinfo : EIATTR_INT_WARP_WIDE_INSTR_OFFSETS
	.align		4
        /*013c*/ 	.byte	0x04, 0x31
        /*013e*/ 	.short	(.L_516 - .L_515)


	//   ....[0]....
.L_515:
        /*0140*/ 	.word	0x00000130


	//   ....[1]....
        /*0144*/ 	.word	0x00000170


	//   ....[2]....
        /*0148*/ 	.word	0x000001e0


	//   ....[3]....
        /*014c*/ 	.word	0x000001f0


	//----- nvinfo : EIATTR_COOP_GROUP_MASK_REGIDS
	.align		4
.L_516:
        /*0150*/ 	.byte	0x04, 0x29
        /*0152*/ 	.short	(.L_518 - .L_517)


	//   ....[0]....
.L_517:
        /*0154*/ 	.word	0xffffffff


	//   ....[1]....
        /*0158*/ 	.word	0xffffffff


	//   ....[2]....
        /*015c*/ 	.word	0xffffffff


	//   ....[3]....
        /*0160*/ 	.word	0xffffffff


	//   ....[4]....
        /*0164*/ 	.word	0xffffffff


	//   ....[5]....
        /*0168*/ 	.word	0xffffffff


	//   ....[6]....
        /*016c*/ 	.word	0xffffffff


	//   ....[7]....
        /*0170*/ 	.word	0xffffffff


	//   ....[8]....
        /*0174*/ 	.word	0xffffffff


	//   ....[9]....
        /*0178*/ 	.word	0xffffffff


	//   ....[10]....
        /*017c*/ 	.word	0xffffffff


	//   ....[11]....
        /*0180*/ 	.word	0xffffffff


	//   ....[12]....
        /*0184*/ 	.word	0xffffffff


	//   ....[13]....
        /*0188*/ 	.word	0xffffffff


	//   ....[14]....
        /*018c*/ 	.word	0xffffffff


	//   ....[15]....
        /*0190*/ 	.word	0xffffffff


	//   ....[16]....
        /*0194*/ 	.word	0xffffffff


	//   ....[17]....
        /*0198*/ 	.word	0xffffffff


	//   ....[18]....
        /*019c*/ 	.word	0xffffffff


	//   ....[19]....
        /*01a0*/ 	.word	0xffffffff


	//   ....[20]....
        /*01a4*/ 	.word	0xffffffff


	//   ....[21]....
        /*01a8*/ 	.word	0xffffffff


	//   ....[22]....
        /*01ac*/ 	.word	0xffffffff


	//   ....[23]....
        /*01b0*/ 	.word	0xffffffff


	//   ....[24]....
        /*01b4*/ 	.word	0xffffffff


	//   ....[25]....
        /*01b8*/ 	.word	0xffffffff


	//   ....[26]....
        /*01bc*/ 	.word	0xffffffff


	//   ....[27]....
        /*01c0*/ 	.word	0xffffffff


	//   ....[28]....
        /*01c4*/ 	.word	0xffffffff


	//   ....[29]....
        /*01c8*/ 	.word	0xffffffff


	//   ....[30]....
        /*01cc*/ 	.word	0xffffffff


	//   ....[31]....
        /*01d0*/ 	.word	0xffffffff


	//   ....[32]....
        /*01d4*/ 	.word	0xffffffff


	//   ....[33]....
        /*01d8*/ 	.word	0xffffffff


	//   ....[34]....
        /*01dc*/ 	.word	0xffffffff


	//   ....[35]....
        /*01e0*/ 	.word	0xffffffff


	//   ....[36]....
        /*01e4*/ 	.word	0xffffffff


	//   ....[37]....
        /*01e8*/ 	.word	0xffffffff


	//   ....[38]....
        /*01ec*/ 	.word	0xffffffff


	//   ....[39]....
        /*01f0*/ 	.word	0xffffffff


	//   ....[40]....
        /*01f4*/ 	.word	0xffffffff


	//   ....[41]....
        /*01f8*/ 	.word	0xffffffff


	//   ....[42]....
        /*01fc*/ 	.word	0xffffffff


	//   ....[43]....
        /*0200*/ 	.word	0xffffffff


	//   ....[44]....
        /*0204*/ 	.word	0xffffffff


	//   ....[45]....
        /*0208*/ 	.word	0xffffffff


	//   ....[46]....
        /*020c*/ 	.word	0xffffffff


	//   ....[47]....
        /*0210*/ 	.word	0xffffffff


	//   ....[48]....
        /*0214*/ 	.word	0xffffffff


	//   ....[49]....
        /*0218*/ 	.word	0xffffffff


	//   ....[50]....
        /*021c*/ 	.word	0xffffffff


	//   ....[51]....
        /*0220*/ 	.word	0xffffffff


	//   ....[52]....
        /*0224*/ 	.word	0xffffffff


	//   ....[53]....
        /*0228*/ 	.word	0xffffffff


	//   ....[54]....
        /*022c*/ 	.word	0xffffffff


	//   ....[55]....
        /*0230*/ 	.word	0xffffffff


	//   ....[56]....
        /*0234*/ 	.word	0xffffffff


	//   ....[57]....
        /*0238*/ 	.word	0xffffffff


	//   ....[58]....
        /*023c*/ 	.word	0xffffffff


	//   ....[59]....
        /*0240*/ 	.word	0xffffffff


	//   ....[60]....
        /*0244*/ 	.word	0xffffffff


	//   ....[61]....
        /*0248*/ 	.word	0xffffffff


	//   ....[62]....
        /*024c*/ 	.word	0xffffffff


	//   ....[63]....
        /*0250*/ 	.word	0x0500000f


	//   ....[64]....
        /*0254*/ 	.word	0x0500000f


	//   ....[65]....
        /*0258*/ 	.word	0x0500000f


	//   ....[66]....
        /*025c*/ 	.word	0x0500000f


	//   ....[67]....
        /*0260*/ 	.word	0x0500000f


	//   ....[68]....
        /*0264*/ 	.word	0x0500000f


	//   ....[69]....
        /*0268*/ 	.word	0x0500000f


	//   ....[70]....
        /*026c*/ 	.word	0x0500000f


	//   ....[71]....
        /*0270*/ 	.word	0x0500000f


	//   ....[72]....
        /*0274*/ 	.word	0x0500000f


	//   ....[73]....
        /*0278*/ 	.word	0x0500000f


	//   ....[74]....
        /*027c*/ 	.word	0x0500000f


	//   ....[75]....
        /*0280*/ 	.word	0x0500000f


	//   ....[76]....
        /*0284*/ 	.word	0x0500000f


	//   ....[77]....
        /*0288*/ 	.word	0x0500000f


	//   ....[78]....
        /*028c*/ 	.word	0x0500000f


	//   ....[79]....
        /*0290*/ 	.word	0x0500000f


	//   ....[80]....
        /*0294*/ 	.word	0x0500000f


	//----- nvinfo : EIATTR_COOP_GROUP_INSTR_OFFSETS
	.align		4
.L_518:
        /*0298*/ 	.byte	0x04, 0x28
        /*029a*/ 	.short	(.L_520 - .L_519)


	//   ....[0]....
.L_519:
        /*029c*/ 	.word	0x00000070


	//   ....[1]....
        /*02a0*/ 	.word	0x00000140


	//   ....[2]....
        /*02a4*/ 	.word	0x00000190


	//   ....[3]....
        /*02a8*/ 	.word	0x000003a0


	//   ....[4]....
        /*02ac*/ 	.word	0x00000500


	//   ....[5]....
        /*02b0*/ 	.word	0x00000620


	//   ....[6]....
        /*02b4*/ 	.word	0x00000780


	//   ....[7]....
        /*02b8*/ 	.word	0x000014c0


	//   ....[8]....
        /*02bc*/ 	.word	0x00003420


	//   ....[9]....
        /*02c0*/ 	.word	0x00004550


	//   ....[10]....
        /*02c4*/ 	.word	0x00005430


	//   ....[11]....
        /*02c8*/ 	.word	0x00005440


	//   ....[12]....
        /*02cc*/ 	.word	0x00005800


	//   ....[13]....
        /*02d0*/ 	.word	0x00005900


	//   ....[14]....
        /*02d4*/ 	.word	0x00005c00


	//   ....[15]....
        /*02d8*/ 	.word	0x00005c90


	//   ....[16]....
        /*02dc*/ 	.word	0x00006770


	//   ....[17]....
        /*02e0*/ 	.word	0x00007140


	//   ....[18]....
        /*02e4*/ 	.word	0x00007f60


	//   ....[19]....
        /*02e8*/ 	.word	0x000082e0


	//   ....[20]....
        /*02ec*/ 	.word	0x00008310


	//   ....[21]....
        /*02f0*/ 	.word	0x00008390


	//   ....[22]....
        /*02f4*/ 	.word	0x00008790


	//   ....[23]....
        /*02f8*/ 	.word	0x00008800


	//   ....[24]....
        /*02fc*/ 	.word	0x000099a0


	//   ....[25]....
        /*0300*/ 	.word	0x0000a220


	//   ....[26]....
        /*0304*/ 	.word	0x0000b100


	//   ....[27]....
        /*0308*/ 	.word	0x0000b130


	//   ....[28]....
        /*030c*/ 	.word	0x0000b420


	//   ....[29]....
        /*0310*/ 	.word	0x0000b5f0


	//   ....[30]....
        /*0314*/ 	.word	0x0000c500


	//   ....[31]....
        /*0318*/ 	.word	0x0000c540


	//   ....[32]....
        /*031c*/ 	.word	0x0000c5a0


	//   ....[33]....
        /*0320*/ 	.word	0x0000c5d0


	//   ....[34]....
        /*0324*/ 	.word	0x0000c5f0


	//   ....[35]....
        /*0328*/ 	.word	0x0000d090


	//   ....[36]....
        /*032c*/ 	.word	0x0000d5c0


	//   ....[37]....
        /*0330*/ 	.word	0x0000d5f0


	//   ....[38]....
        /*0334*/ 	.word	0x0000d610


	//   ....[39]....
        /*0338*/ 	.word	0x0000d620


	//   ....[40]....
        /*033c*/ 	.word	0x0000dac0


	//   ....[41]....
        /*0340*/ 	.word	0x0000daf0


	//   ....[42]....
        /*0344*/ 	.word	0x0000e760


	//   ....[43]....
        /*0348*/ 	.word	0x0000e780


	//   ....[44]....
        /*034c*/ 	.word	0x0000f810


	//   ....[45]....
        /*0350*/ 	.word	0x000103c0


	//   ....[46]....
        /*0354*/ 	.word	0x00010d30


	//   ....[47]....
        /*0358*/ 	.word	0x00010dd0


	//   ....[48]....
        /*035c*/ 	.word	0x00010e20


	//   ....[49]....
        /*0360*/ 	.word	0x00010e50


	//   ....[50]....
        /*0364*/ 	.word	0x00010e80


	//   ....[51]....
        /*0368*/ 	.word	0x00010ed0


	//   ....[52]....
        /*036c*/ 	.word	0x00010f00


	//   ....[53]....
        /*0370*/ 	.word	0x00010f10


	//   ....[54]....
        /*0374*/ 	.word	0x00011880


	//   ....[55]....
        /*0378*/ 	.word	0x000118a0


	//   ....[56]....
        /*037c*/ 	.word	0x000118c0


	//   ....[57]....
        /*0380*/ 	.word	0x000119e0


	//   ....[58]....
        /*0384*/ 	.word	0x00011b90


	//   ....[59]....
        /*0388*/ 	.word	0x00011bc0


	//   ....[60]....
        /*038c*/ 	.word	0x00011d10


	//   ....[61]....
        /*0390*/ 	.word	0x00011d20


	//   ....[62]....
        /*0394*/ 	.word	0x00014de0


	//   ....[63]....
        /*0398*/ 	.word	0x00015340


	//   ....[64]....
        /*039c*/ 	.word	0x000154c0


	//   ....[65]....
        /*03a0*/ 	.word	0x00015530


	//   ....[66]....
        /*03a4*/ 	.word	0x00015640


	//   ....[67]....
        /*03a8*/ 	.word	0x000156f0


	//   ....[68]....
        /*03ac*/ 	.word	0x000157e0


	//   ....[69]....
        /*03b0*/ 	.word	0x00015840


	//   ....[70]....
        /*03b4*/ 	.word	0x00015930


	//   ....[71]....
        /*03b8*/ 	.word	0x00015980


	//   ....[72]....
        /*03bc*/ 	.word	0x00015a10


	//   ....[73]....
        /*03c0*/ 	.word	0x00015b30


	//   ....[74]....
        /*03c4*/ 	.word	0x00015e40


	//   ....[75]....
        /*03c8*/ 	.word	0x00015e90


	//   ....[76]....
        /*03cc*/ 	.word	0x00016080


	//   ....[77]....
        /*03d0*/ 	.word	0x000160d0


	//   ....[78]....
        /*03d4*/ 	.word	0x00016300


	//   ....[79]....
        /*03d8*/ 	.word	0x00016350


	//   ....[80]....
        /*03dc*/ 	.word	0x00016760


	//----- nvinfo : EIATTR_REG_RECONFIG
	.align		4
.L_520:
        /*03e0*/ 	.byte	0x01, 0x54
	.zero		2


	//----- nvinfo : EIATTR_SYSCALL_OFFSETS
	.align		4
        /*03e4*/ 	.byte	0x04, 0x46
        /*03e6*/ 	.short	(.L_522 - .L_521)


	//   ....[0]....
.L_521:
        /*03e8*/ 	.word	0x000035e0


	//   ....[1]....
        /*03ec*/ 	.word	0x00010000


	//   ....[2]....
        /*03f0*/ 	.word	0x00010140


	//   ....[3]....
        /*03f4*/ 	.word	0x00010230


	//   ....[4]....
        /*03f8*/ 	.word	0x00010950


	//   ....[5]....
        /*03fc*/ 	.word	0x00011250


	//----- nvinfo : EIATTR_MBARRIER_INSTR_OFFSETS
	.align		4
.L_522:
        /*0400*/ 	.byte	0x04, 0x39
        /*0402*/ 	.short	(.L_524 - .L_523)


	//   ....[0]....
.L_523:
        /*0404*/ 	.word	0x00000280
        /*0408*/ 	.word	0x000000ff
        /*040c*/ 	.word	0x00038800
        /*0410*/ 	.short	0x0100
        /*0412*/ 	.byte	0x08
	.zero		1


	//   ....[1]....
        /*0414*/ 	.word	0x00000290
        /*0418*/ 	.word	0x000000ff
        /*041c*/ 	.word	0x00038810
        /*0420*/ 	.short	0x0100
        /*0422*/ 	.byte	0x08
	.zero		1


	//   ....[2]....
        /*0424*/ 	.word	0x000002a0
        /*0428*/ 	.word	0x000000ff
        /*042c*/ 	.word	0x00038820
        /*0430*/ 	.short	0x0100
        /*0432*/ 	.byte	0x08
	.zero		1


	//   ....[3]....
        /*0434*/ 	.word	0x00000350
        /*0438*/ 	.word	0x000000ff
        /*043c*/ 	.word	0x00038830
        /*0440*/ 	.short	0x0100
        /*0442*/ 	.byte	0x06
	.zero		1


	//   ....[4]....
        /*0444*/ 	.word	0x00000360
        /*0448*/ 	.word	0x000000ff
        /*044c*/ 	.word	0x00038840
        /*0450*/ 	.short	0x0100
        /*0452*/ 	.byte	0x06
	.zero		1


	//   ....[5]....
        /*0454*/ 	.word	0x00000370
        /*0458*/ 	.word	0x000000ff
        /*045c*/ 	.word	0x00038838
        /*0460*/ 	.short	0x0100
        /*0462*/ 	.byte	0x06
	.zero		1


	//   ....[6]....
        /*0464*/ 	.word	0x00000380
        /*0468*/ 	.word	0x000000ff
        /*046c*/ 	.word	0x00038848
        /*0470*/ 	.short	0x0100
        /*0472*/ 	.byte	0x06
	.zero		1


	//   ....[7]....
        /*0474*/ 	.word	0x000004b0
        /*0478*/ 	.word	0x000000ff
        /*047c*/ 	.word	0x00038850
        /*0480*/ 	.short	0x0100
        /*0482*/ 	.byte	0x08
	.zero		1


	//   ....[8]....
        /*0484*/ 	.word	0x000004c0
        /*0488*/ 	.word	0x000000ff
        /*048c*/ 	.word	0x00038860
        /*0490*/ 	.short	0x0100
        /*0492*/ 	.byte	0x08
	.zero		1


	//   ....[9]....
        /*0494*/ 	.word	0x000004d0
        /*0498*/ 	.word	0x000000ff
        /*049c*/ 	.word	0x00038858
        /*04a0*/ 	.short	0x0100
        /*04a2*/ 	.byte	0x08
	.zero		1


	//   ....[10]....
        /*04a4*/ 	.word	0x000004e0
        /*04a8*/ 	.word	0x000000ff
        /*04ac*/ 	.word	0x00038868
        /*04b0*/ 	.short	0x0100
        /*04b2*/ 	.byte	0x08
	.zero		1


	//   ....[11]....
        /*04b4*/ 	.word	0x000005d0
        /*04b8*/ 	.word	0x000000ff
        /*04bc*/ 	.word	0x00038870
        /*04c0*/ 	.short	0x0100
        /*04c2*/ 	.byte	0x06
	.zero		1


	//   ....[12]....
        /*04c4*/ 	.word	0x000005e0
        /*04c8*/ 	.word	0x000000ff
        /*04cc*/ 	.word	0x00038880
        /*04d0*/ 	.short	0x0100
        /*04d2*/ 	.byte	0x06
	.zero		1


	//   ....[13]....
        /*04d4*/ 	.word	0x000005f0
        /*04d8*/ 	.word	0x000000ff
        /*04dc*/ 	.word	0x00038878
        /*04e0*/ 	.short	0x0100
        /*04e2*/ 	.byte	0x06
	.zero		1


	//   ....[14]....
        /*04e4*/ 	.word	0x00000600
        /*04e8*/ 	.word	0x000000ff
        /*04ec*/ 	.word	0x00038888
        /*04f0*/ 	.short	0x0100
        /*04f2*/ 	.byte	0x06
	.zero		1


	//   ....[15]....
        /*04f4*/ 	.word	0x00000730
        /*04f8*/ 	.word	0x000000ff
        /*04fc*/ 	.word	0x00038890
        /*0500*/ 	.short	0x0100
        /*0502*/ 	.byte	0x08
	.zero		1


	//   ....[16]....
        /*0504*/ 	.word	0x00000740
        /*0508*/ 	.word	0x000000ff
        /*050c*/ 	.word	0x000388a0
        /*0510*/ 	.short	0x0100
        /*0512*/ 	.byte	0x08
	.zero		1


	//   ....[17]....
        /*0514*/ 	.word	0x00000750
        /*0518*/ 	.word	0x000000ff
        /*051c*/ 	.word	0x00038898
        /*0520*/ 	.short	0x0100
        /*0522*/ 	.byte	0x08
	.zero		1


	//   ....[18]....
        /*0524*/ 	.word	0x00000760
        /*0528*/ 	.word	0x000000ff
        /*052c*/ 	.word	0x000388a8
        /*0530*/ 	.short	0x0100
        /*0532*/ 	.byte	0x08
	.zero		1


	//   ....[19]....
        /*0534*/ 	.word	0x00000890
        /*0538*/ 	.word	0x000000ff
        /*053c*/ 	.word	0x000388b0
        /*0540*/ 	.short	0x0100
        /*0542*/ 	.byte	0x08
	.zero		1


	//   ....[20]....
        /*0544*/ 	.word	0x000008a0
        /*0548*/ 	.word	0x000000ff
        /*054c*/ 	.word	0x000388c0
        /*0550*/ 	.short	0x0100
        /*0552*/ 	.byte	0x08
	.zero		1


	//   ....[21]....
        /*0554*/ 	.word	0x000008b0
        /*0558*/ 	.word	0x000000ff
        /*055c*/ 	.word	0x000388b8
        /*0560*/ 	.short	0x0100
        /*0562*/ 	.byte	0x08
	.zero		1


	//   ....[22]....
        /*0564*/ 	.word	0x000008c0
        /*0568*/ 	.word	0x000000ff
        /*056c*/ 	.word	0x000388c8
        /*0570*/ 	.short	0x0100
        /*0572*/ 	.byte	0x08
	.zero		1


	//   ....[23]....
        /*0574*/ 	.word	0x00001860
        /*0578*/ 	.word	0x00000008
        /*057c*/ 	.word	0x00000000
        /*0580*/ 	.short	0x0101
        /*0582*/ 	.byte	0x3f
	.zero		1


	//   ....[24]....
        /*0584*/ 	.word	0x00002300
        /*0588*/ 	.word	0x00000004
        /*058c*/ 	.word	0x00000000
        /*0590*/ 	.short	0x0101
        /*0592*/ 	.byte	0x3f
	.zero		1


	//   ....[25]....
        /*0594*/ 	.word	0x00003610
        /*0598*/ 	.word	0x000000c4
        /*059c*/ 	.word	0x00038800
        /*05a0*/ 	.short	0x010a
        /*05a2*/ 	.byte	0x3f
	.zero		1


	//   ....[26]....
        /*05a4*/ 	.word	0x000037c0
        /*05a8*/ 	.word	0x000000c4
        /*05ac*/ 	.word	0x00038830
        /*05b0*/ 	.short	0x010a
        /*05b2*/ 	.byte	0x3f
	.zero		1


	//   ....[27]....
        /*05b4*/ 	.word	0x00003800
        /*05b8*/ 	.word	0x000000c4
        /*05bc*/ 	.word	0x00038830
        /*05c0*/ 	.short	0x010a
        /*05c2*/ 	.byte	0x3f
	.zero		1


	//   ....[28]....
        /*05c4*/ 	.word	0x00003c10
        /*05c8*/ 	.word	0x000000c4
        /*05cc*/ 	.word	0x00038810
        /*05d0*/ 	.short	0x010a
        /*05d2*/ 	.byte	0x3f
	.zero		1


	//   ....[29]....
        /*05d4*/ 	.word	0x00003c50
        /*05d8*/ 	.word	0x000000c4
        /*05dc*/ 	.word	0x00038850
        /*05e0*/ 	.short	0x010a
        /*05e2*/ 	.byte	0x3f
	.zero		1


	//   ....[30]....
        /*05e4*/ 	.word	0x00003d10
        /*05e8*/ 	.word	0x000000c4
        /*05ec*/ 	.word	0x00038850
        /*05f0*/ 	.short	0x010a
        /*05f2*/ 	.byte	0x3f
	.zero		1


	//   ....[31]....
        /*05f4*/ 	.word	0x000060b0
        /*05f8*/ 	.word	0x00000018
        /*05fc*/ 	.word	0x00000000
        /*0600*/ 	.short	0x0101
        /*0602*/ 	.byte	0x3f
	.zero		1


	//   ....[32]....
        /*0604*/ 	.word	0x00006790
        /*0608*/ 	.word	0x00000015
        /*060c*/ 	.word	0x00000000
        /*0610*/ 	.short	0x0101
        /*0612*/ 	.byte	0x3f
	.zero		1


	//   ....[33]....
        /*0614*/ 	.word	0x000068c0
        /*0618*/ 	.word	0x000000c6
        /*061c*/ 	.word	0x00038830
        /*0620*/ 	.short	0x010a
        /*0622*/ 	.byte	0x3f
	.zero		1


	//   ....[34]....
        /*0624*/ 	.word	0x00006910
        /*0628*/ 	.word	0x000000c6
        /*062c*/ 	.word	0x00038830
        /*0630*/ 	.short	0x010a
        /*0632*/ 	.byte	0x3f
	.zero		1


	//   ....[35]....
        /*0634*/ 	.word	0x00006c40
        /*0638*/ 	.word	0x000000c6
        /*063c*/ 	.word	0x00038850
        /*0640*/ 	.short	0x010a
        /*0642*/ 	.byte	0x3f
	.zero		1


	//   ....[36]....
        /*0644*/ 	.word	0x00006c80
        /*0648*/ 	.word	0x000000c6
        /*064c*/ 	.word	0x00038850
        /*0650*/ 	.short	0x010a
        /*0652*/ 	.byte	0x3f
	.zero		1


	//   ....[37]....
        /*0654*/ 	.word	0x00008a50
        /*0658*/ 	.word	0x00000099
        /*065c*/ 	.word	0x00000000
        /*0660*/ 	.short	0x0101
        /*0662*/ 	.byte	0x3f
	.zero		1


	//   ....[38]....
        /*0664*/ 	.word	0x000099c0
        /*0668*/ 	.word	0x000000c6
        /*066c*/ 	.word	0x00000000
        /*0670*/ 	.short	0x0101
        /*0672*/ 	.byte	0x3f
	.zero		1


	//   ....[39]....
        /*0674*/ 	.word	0x00009b10
        /*0678*/ 	.word	0x000000ba
        /*067c*/ 	.word	0x00038830
        /*0680*/ 	.short	0x010a
        /*0682*/ 	.byte	0x3f
	.zero		1


	//   ....[40]....
        /*0684*/ 	.word	0x00009b60
        /*0688*/ 	.word	0x000000ba
        /*068c*/ 	.word	0x00038830
        /*0690*/ 	.short	0x010a
        /*0692*/ 	.byte	0x3f
	.zero		1


	//   ....[41]....
        /*0694*/ 	.word	0x00009d90
        /*0698*/ 	.word	0x000000ba
        /*069c*/ 	.word	0x00038850
        /*06a0*/ 	.short	0x010a
        /*06a2*/ 	.byte	0x3f
	.zero		1


	//   ....[42]....
        /*06a4*/ 	.word	0x00009dd0
        /*06a8*/ 	.word	0x000000ba
        /*06ac*/ 	.word	0x00038850
        /*06b0*/ 	.short	0x010a
        /*06b2*/ 	.byte	0x3f
	.zero		1


	//   ....[43]....
        /*06b4*/ 	.word	0x0000b960
        /*06b8*/ 	.word	0x00000099
        /*06bc*/ 	.word	0x00000000
        /*06c0*/ 	.short	0x0101
        /*06c2*/ 	.byte	0x3f
	.zero		1


	//   ....[44]....
        /*06c4*/ 	.word	0x0000c520
        /*06c8*/ 	.word	0x000000ba
        /*06cc*/ 	.word	0x00000000
        /*06d0*/ 	.short	0x0101
        /*06d2*/ 	.byte	0x3f
	.zero		1


	//   ....[45]....
        /*06d4*/ 	.word	0x0000d0b0
        /*06d8*/ 	.word	0x000000ff
        /*06dc*/ 	.word	0x00000000
        /*06e0*/ 	.short	0x0101
        /*06e2*/ 	.byte	0x04
	.zero		1


	//   ....[46]....
        /*06e4*/ 	.word	0x00010610
        /*06e8*/ 	.word	0x000000ff
        /*06ec*/ 	.word	0x00038840
        /*06f0*/ 	.short	0x010a
        /*06f2*/ 	.byte	0x26
	.zero		1


	//   ....[47]....
        /*06f4*/ 	.word	0x00011060
        /*06f8*/ 	.word	0x000000ff
        /*06fc*/ 	.word	0x00038800
        /*0700*/ 	.short	0x0107
        /*0702*/ 	.byte	0x26
	.zero		1


	//   ....[48]....
        /*0704*/ 	.word	0x000110e0
        /*0708*/ 	.word	0x000000ff
        /*070c*/ 	.word	0x00038800
        /*0710*/ 	.short	0x0101
        /*0712*/ 	.byte	0x26
	.zero		1


	//   ....[49]....
        /*0714*/ 	.word	0x00011fb0
        /*0718*/ 	.word	0x000000ff
        /*071c*/ 	.word	0x00038810
        /*0720*/ 	.short	0x0107
        /*0722*/ 	.byte	0x26
	.zero		1


	//   ....[50]....
        /*0724*/ 	.word	0x00012010
        /*0728*/ 	.word	0x000000ff
        /*072c*/ 	.word	0x00038810
        /*0730*/ 	.short	0x0101
        /*0732*/ 	.byte	0x26
	.zero		1


	//   ....[51]....
        /*0734*/ 	.word	0x00012020
        /*0738*/ 	.word	0x000000ff
        /*073c*/ 	.word	0x00038820
        /*0740*/ 	.short	0x010a
        /*0742*/ 	.byte	0x26
	.zero		1


	//   ....[52]....
        /*0744*/ 	.word	0x00012080
        /*0748*/ 	.word	0x000000ff
        /*074c*/ 	.word	0x00038860
        /*0750*/ 	.short	0x010a
        /*0752*/ 	.byte	0x26
	.zero		1


	//   ....[53]....
        /*0754*/ 	.word	0x00012c40
        /*0758*/ 	.word	0x000000ff
        /*075c*/ 	.word	0x00038848
        /*0760*/ 	.short	0x010a
        /*0762*/ 	.byte	0x26
	.zero		1


	//   ....[54]....
        /*0764*/ 	.word	0x00012e10
        /*0768*/ 	.word	0x000000ff
        /*076c*/ 	.word	0x00038868
        /*0770*/ 	.short	0x010a
        /*0772*/ 	.byte	0x26
	.zero		1


	//   ....[55]....
        /*0774*/ 	.word	0x000137c0
        /*0778*/ 	.word	0x000000ff
        /*077c*/ 	.word	0x00038840
        /*0780*/ 	.short	0x010a
        /*0782*/ 	.byte	0x26
	.zero		1


	//   ....[56]....
        /*0784*/ 	.word	0x000139a0
        /*0788*/ 	.word	0x000000ff
        /*078c*/ 	.word	0x00038860
        /*0790*/ 	.short	0x010a
        /*0792*/ 	.byte	0x26
	.zero		1


	//   ....[57]....
        /*0794*/ 	.word	0x00014370
        /*0798*/ 	.word	0x000000ff
        /*079c*/ 	.word	0x00038848
        /*07a0*/ 	.short	0x010a
        /*07a2*/ 	.byte	0x26
	.zero		1


	//   ....[58]....
        /*07a4*/ 	.word	0x00014550
        /*07a8*/ 	.word	0x000000ff
        /*07ac*/ 	.word	0x00038868
        /*07b0*/ 	.short	0x010a
        /*07b2*/ 	.byte	0x26
	.zero		1


	//   ....[59]....
        /*07b4*/ 	.word	0x00014d70
        /*07b8*/ 	.word	0x00000002
        /*07bc*/ 	.word	0x00038820
        /*07c0*/ 	.short	0x010a
        /*07c2*/ 	.byte	0x3f
	.zero		1


	//   ....[60]....
        /*07c4*/ 	.word	0x00014f10
        /*07c8*/ 	.word	0x00000007
        /*07cc*/ 	.word	0x00000000
        /*07d0*/ 	.short	0x010a
        /*07d2*/ 	.byte	0x3f
	.zero		1


	//   ....[61]....
        /*07d4*/ 	.word	0x00014f80
        /*07d8*/ 	.word	0x00000005
        /*07dc*/ 	.word	0x00000000
        /*07e0*/ 	.short	0x010a
        /*07e2*/ 	.byte	0x3f
	.zero		1


	//   ....[62]....
        /*07e4*/ 	.word	0x00014fe0
        /*07e8*/ 	.word	0x00000005
        /*07ec*/ 	.word	0x00000000
        /*07f0*/ 	.short	0x010a
        /*07f2*/ 	.byte	0x3f
	.zero		1


	//   ....[63]....
        /*07f4*/ 	.word	0x00015010
        /*07f8*/ 	.word	0x00000003
        /*07fc*/ 	.word	0x00000000
        /*0800*/ 	.short	0x010a
        /*0802*/ 	.byte	0x3f
	.zero		1


	//   ....[64]....
        /*0804*/ 	.word	0x00015070
        /*0808*/ 	.word	0x000000c4
        /*080c*/ 	.word	0x00038800
        /*0810*/ 	.short	0x010a
        /*0812*/ 	.byte	0x3f
	.zero		1


	//   ....[65]....
        /*0814*/ 	.word	0x000150c0
        /*0818*/ 	.word	0x000000c4
        /*081c*/ 	.word	0x00038830
        /*0820*/ 	.short	0x010a
        /*0822*/ 	.byte	0x3f
	.zero		1


	//   ....[66]....
        /*0824*/ 	.word	0x00015110
        /*0828*/ 	.word	0x000000c4
        /*082c*/ 	.word	0x00038810
        /*0830*/ 	.short	0x010a
        /*0832*/ 	.byte	0x3f
	.zero		1


	//   ....[67]....
        /*0834*/ 	.word	0x00015160
        /*0838*/ 	.word	0x000000c4
        /*083c*/ 	.word	0x00038850
        /*0840*/ 	.short	0x010a
        /*0842*/ 	.byte	0x3f
	.zero		1


	//   ....[68]....
        /*0844*/ 	.word	0x000151b0
        /*0848*/ 	.word	0x000000c6
        /*084c*/ 	.word	0x00038830
        /*0850*/ 	.short	0x010a
        /*0852*/ 	.byte	0x3f
	.zero		1


	//   ....[69]....
        /*0854*/ 	.word	0x00015200
        /*0858*/ 	.word	0x000000c6
        /*085c*/ 	.word	0x00038850
        /*0860*/ 	.short	0x010a
        /*0862*/ 	.byte	0x3f
	.zero		1


	//   ....[70]....
        /*0864*/ 	.word	0x00015250
        /*0868*/ 	.word	0x000000ba
        /*086c*/ 	.word	0x00038830
        /*0870*/ 	.short	0x010a
        /*0872*/ 	.byte	0x3f
	.zero		1


	//   ....[71]....
        /*0874*/ 	.word	0x000152a0
        /*0878*/ 	.word	0x000000ba
        /*087c*/ 	.word	0x00038850
        /*0880*/ 	.short	0x010a
        /*0882*/ 	.byte	0x3f
	.zero		1


	//   ....[72]....
        /*0884*/ 	.word	0x00015400
        /*0888*/ 	.word	0x00000003
        /*088c*/ 	.word	0x00038840
        /*0890*/ 	.short	0x010a
        /*0892*/ 	.byte	0x3f
	.zero		1


	//   ....[73]....
        /*0894*/ 	.word	0x00016390
        /*0898*/ 	.word	0x00000003
        /*089c*/ 	.word	0x00038820
        /*08a0*/ 	.short	0x010a
        /*08a2*/ 	.byte	0x3f
	.zero		1


	//   ....[74]....
        /*08a4*/ 	.word	0x000163f0
        /*08a8*/ 	.word	0x00000003
        /*08ac*/ 	.word	0x00038860
        /*08b0*/ 	.short	0x010a
        /*08b2*/ 	.byte	0x3f
	.zero		1


	//   ....[75]....
        /*08b4*/ 	.word	0x00016450
        /*08b8*/ 	.word	0x00000003
        /*08bc*/ 	.word	0x00038848
        /*08c0*/ 	.short	0x010a
        /*08c2*/ 	.byte	0x3f
	.zero		1


	//   ....[76]....
        /*08c4*/ 	.word	0x000164b0
        /*08c8*/ 	.word	0x00000003
        /*08cc*/ 	.word	0x00038868
        /*08d0*/ 	.short	0x010a
        /*08d2*/ 	.byte	0x3f
	.zero		1


	//   ....[77]....
        /*08d4*/ 	.word	0x00016510
        /*08d8*/ 	.word	0x00000003
        /*08dc*/ 	.word	0x00038840
        /*08e0*/ 	.short	0x010a
        /*08e2*/ 	.byte	0x3f
	.zero		1


	//   ....[78]....
        /*08e4*/ 	.word	0x00016570
        /*08e8*/ 	.word	0x00000003
        /*08ec*/ 	.word	0x00038860
        /*08f0*/ 	.short	0x010a
        /*08f2*/ 	.byte	0x3f
	.zero		1


	//   ....[79]....
        /*08f4*/ 	.word	0x000165d0
        /*08f8*/ 	.word	0x00000003
        /*08fc*/ 	.word	0x00038848
        /*0900*/ 	.short	0x010a
        /*0902*/ 	.byte	0x3f
	.zero		1


	//   ....[80]....
        /*0904*/ 	.word	0x00016630
        /*0908*/ 	.word	0x00000003
        /*090c*/ 	.word	0x00038868
        /*0910*/ 	.short	0x010a
        /*0912*/ 	.byte	0x3f
	.zero		1


	//   ....[81]....
        /*0914*/ 	.word	0x00016680
        /*0918*/ 	.word	0x00000002
        /*091c*/ 	.word	0x00038820
        /*0920*/ 	.short	0x010a
        /*0922*/ 	.byte	0x3f
	.zero		1


	//   ....[82]....
        /*0924*/ 	.word	0x00016820
        /*0928*/ 	.word	0x00000007
        /*092c*/ 	.word	0x00000000
        /*0930*/ 	.short	0x010a
        /*0932*/ 	.byte	0x3f
	.zero		1


	//   ....[83]....
        /*0934*/ 	.word	0x00016870
        /*0938*/ 	.word	0x00000005
        /*093c*/ 	.word	0x00000000
        /*0940*/ 	.short	0x010a
        /*0942*/ 	.byte	0x3f
	.zero		1


	//   ....[84]....
        /*0944*/ 	.word	0x000168c0
        /*0948*/ 	.word	0x00000005
        /*094c*/ 	.word	0x00000000
        /*0950*/ 	.short	0x010a
        /*0952*/ 	.byte	0x3f
	.zero		1


	//----- nvinfo : EIATTR_NUM_MBARRIERS
	.align		4
.L_524:
        /*0954*/ 	.byte	0x03, 0x38
        /*0956*/ 	.short	0x0017


	//----- nvinfo : EIATTR_EXIT_INSTR_OFFSETS
	.align		4
        /*0958*/ 	.byte	0x04, 0x1c
        /*095a*/ 	.short	(.L_526 - .L_525)


	//   ....[0]....
.L_525:
        /*095c*/ 	.word	0x00015060


	//----- nvinfo : EIATTR_MAX_THREADS
	.align		4
.L_526:
        /*0960*/ 	.byte	0x04, 0x05
        /*0962*/ 	.short	(.L_528 - .L_527)
.L_527:
        /*0964*/ 	.word	0x00000180
        /*0968*/ 	.word	0x00000001
        /*096c*/ 	.word	0x00000001


	//----- nvinfo : EIATTR_CRS_STACK_SIZE
	.align		4
.L_528:
        /*0970*/ 	.byte	0x04, 0x1e
        /*0972*/ 	.short	(.L_530 - .L_529)
.L_529:
        /*0974*/ 	.word	0x00000000


	//----- nvinfo : EIATTR_CBANK_PARAM_SIZE
	.align		4
.L_530:
        /*0978*/ 	.byte	0x03, 0x19
        /*097a*/ 	.short	0x0b70


	//----- nvinfo : EIATTR_PARAM_CBANK
	.align		4
        /*097c*/ 	.byte	0x04, 0x0a
        /*097e*/ 	.short	(.L_532 - .L_531)
	.align		4
.L_531:
        /*0980*/ 	.word	index@(.nv.constant0._ZN7cutlass13device_kernelIN5flash11enable_sm90INS1_16FlashAttnFwdSm90INS1_25CollectiveMainloopFwdSm90ILi2EN4cute5tupleIJNS5_1CILi1EEES8_S8_EEENS6_IJNS7_ILi64EEESA_SA_EEELi512ENS_10bfloat16_tEfNS_4arch4Sm90ELb1ELb0ELb0ELb0ELb0ELb0ELb1ELb0ELb0ELb1ELb1ELb0EEENS1_21CollectiveEpilogueFwdINS6_IJSA_NS7_ILi512EEESA_EEES9_SC_SE_Li256ELb0ELb1ELb1ELb0EEENS1_19SingleTileSchedulerILb0ELb1ELb1ELi64EEEEEEEEEvNT_6ParamsE)
        /*0984*/ 	.short	0x0210
        /*0986*/ 	.short	0x0b70


	//----- nvinfo : EIATTR_SW_WAR
	.align		4
.L_532:
        /*0988*/ 	.byte	0x04, 0x36
        /*098a*/ 	.short	(.L_534 - .L_533)
.L_533:
        /*098c*/ 	.word	0x00000008
.L_534:


//--------------------- .nv.info._ZN7cutlass13device_kernelIN5flash11enable_sm90INS1_16FlashAttnFwdSm90INS1_25CollectiveMainloopFwdSm90ILi2EN4cute5tupleIJNS5_1CILi1EEES8_S8_EEENS6_IJNS7_ILi64EEESA_SA_EEELi512ENS_10bfloat16_tEfNS_4arch4Sm90ELb1ELb0ELb0ELb1ELb0ELb0ELb0ELb0ELb0ELb1ELb1ELb0EEENS1_21CollectiveEpilogueFwdINS6_IJSA_NS7_ILi512EEESA_EEES9_SC_SE_Li256ELb1ELb1ELb1ELb0EEENS1_36VarlenDynamicPersistentTileSchedulerILi64ELi64ELi256ELi128ELb1ELb1ELb1ELb1ELb1ELb1EEEEEEEEEvNT_6ParamsE --------------------------
	.section	.nv.info._ZN7cutlass13device_kernelIN5flash11enable_sm90INS1_16FlashAttnFwdSm90INS1_25CollectiveMainloopFwdSm90ILi2EN4cute5tupleIJNS5_1CILi1EEES8_S8_EEENS6_IJNS7_ILi64EEESA_SA_EEELi512ENS_10bfloat16_tEfNS_4arch4Sm90ELb1ELb0ELb0ELb1ELb0ELb0ELb0ELb0ELb0ELb1ELb1ELb0EEENS1_21CollectiveEpilogueFwdINS6_IJSA_NS7_ILi512EEESA_EEES9_SC_SE_Li256ELb1ELb1ELb1ELb0EEENS1_36VarlenDynamicPersistentTileSchedulerILi64ELi64ELi256ELi128ELb1ELb1ELb1ELb1ELb1ELb1EEEEEEEEEvNT_6ParamsE,"",@"SHT_CUDA_INFO"
	.sectionflags	@""
	.align	4


	//----- nvinfo : EIATTR_CUDA_API_VERSION
	.align		4
        /*0000*/ 	.byte	0x04, 0x37
        /*0002*/ 	.short	(.L_536 - .L_535)
.L_535:
        /*0004*/ 	.word	0x00000082


	//----- nvinfo : EIATTR_KPARAM_INFO
	.align		4
.L_536:
        /*0008*/ 	.byte	0x04, 0x17
        /*000a*/ 	.short	(.L_538 - .L_537)
.L_537:
        /*000c*/ 	.word	0x00000000
        /*0010*/ 	.short	0x0000
        /*0012*/ 	.short	0x0070
        /*0014*/ 	.byte	0x00, 0xf0, 0x01, 0x2a


	//----- nvinfo : EIATTR_SPARSE_MMA_MASK
	.align		4
.L_538:
        /*0018*/ 	.byte	0x03, 0x50
        /*001a*/ 	.short	0x0000


	//----- nvinfo : EIATTR_MAXREG_COUNT
	.align		4
        /*001c*/ 	.byte	0x03, 0x1b
        /*001e*/ 	.short	0x00a8


	//----- nvinfo : EIATTR_NUM_BARRIERS
	.align		4
        /*0020*/ 	.byte	0x02, 0x4c
        /*0022*/ 	.byte	0x10
	.zero		1


	//----- nvinfo : EIATTR_EXTERNS
	.align		4
        /*0024*/ 	.byte	0x04, 0x0f
        /*0026*/ 	.short	(.L_540 - .L_539)


	//   ....[0]....
	.align		4
.L_539:
        /*0028*/ 	.word	index@(__assertfail)


	//----- nvinfo : EIATTR_ANNOTATIONS
	.align		4
.L_540:
        /*002c*/ 	.byte	0x04, 0x55
        /*002e*/ 	.short	(.L_542 - .L_541)


	//   ....[0]....
.L_541:
        /* <DEDUP_REMOVED lines=72> */


	//----- nvinfo : EIATTR_MERCURY_ISA_VERSION
	.align		4
.L_542:
        /*04a0*/ 	.byte	0x03, 0x5f
        /*04a2*/ 	.short	0x0101


	//----- nvinfo : EIATTR_UNUSED_LOAD_BYTE_OFFSET
	.align		4
        /*04a4*/ 	.byte	0x04, 0x44
        /*04a6*/ 	.short	(.L_544 - .L_543)


	//   ....[0]....
.L_543:
        /*04a8*/ 	.word	0x00000a10
        /*04ac*/ 	.word	0x0000fff0


	//   ....[1]....
        /*04b0*/ 	.word	0x00009e60
        /*04b4*/ 	.word	0x0000fff0


	//----- nvinfo : EIATTR_INT_WARP_WIDE_INSTR_OFFSETS
	.align		4
.L_544:
        /*04b8*/ 	.byte	0x04, 0x31
        /*04ba*/ 	.short	(.L_546 - .L_545)


	//   ....[0]....
.L_545:
        /*04bc*/ 	.word	0x00000130


	//   ....[1]....
        /*04c0*/ 	.word	0x00000170


	//   ....[2]....
        /*04c4*/ 	.word	0x000001e0


	//   ....[3]....
        /*04c8*/ 	.word	0x00010330


	//   ....[4]....
        /*04cc*/ 	.word	0x000103c0


	//   ....[5]....
        /*04d0*/ 	.word	0x00014cf0


	//   ....[6]....
        /*04d4*/ 	.word	0x00014d80


	//----- nvinfo : EIATTR_COOP_GROUP_MASK_REGIDS
	.align		4
.L_546:
        /*04d8*/ 	.byte	0x04, 0x29
        /*04da*/ 	.short	(.L_548 - .L_547)


	//   ....[0]....
.L_547:
        /*04dc*/ 	.word	0xffffffff


	//   ....[1]....
        /*04e0*/ 	.word	0xffffffff


	//   ....[2]....
        /*04e4*/ 	.word	0xffffffff


	//   ....[3]....
        /*04e8*/ 	.word	0xffffffff


	//   ....[4]....
        /*04ec*/ 	.word	0xffffffff


	//   ....[5]....
        /*04f0*/ 	.word	0xffffffff


	//   ....[6]....
        /*04f4*/ 	.word	0xffffffff


	//   ....[7]....
        /*04f8*/ 	.word	0xffffffff


	//   ....[8]....
        /*04fc*/ 	.word	0xffffffff


	//   ....[9]....
        /*0500*/ 	.word	0xffffffff


	//   ....[10]....
        /*0504*/ 	.word	0xffffffff


	//   ....[11]....
        /*0508*/ 	.word	0xffffffff


	//   ....[12]....
        /*050c*/ 	.word	0xffffffff


	//   ....[13]....
        /*0510*/ 	.word	0xffffffff


	//   ....[14]....
        /*0514*/ 	.word	0xffffffff


	//   ....[15]....
        /*0518*/ 	.word	0xffffffff


	//   ....[16]....
        /*051c*/ 	.word	0xffffffff


	//   ....[17]....
        /*0520*/ 	.word	0xffffffff


	//   ....[18]....
        /*0524*/ 	.word	0xffffffff


	//   ....[19]....
        /*0528*/ 	.word	0xffffffff


	//   ....[20]....
        /*052c*/ 	.word	0xffffffff


	//   ....[21]....
        /*0530*/ 	.word	0xffffffff


	//   ....[22]....
        /*0534*/ 	.word	0xffffffff


	//   ....[23]....
        /*0538*/ 	.word	0xffffffff


	//   ....[24]....
        /*053c*/ 	.word	0xffffffff


	//   ....[25]....
        /*0540*/ 	.word	0xffffffff


	//   ....[26]....
        /*0544*/ 	.word	0xffffffff


	//   ....[27]....
        /*0548*/ 	.word	0xffffffff


	//   ....[28]....
        /*054c*/ 	.word	0xffffffff


	//   ....[29]....
        /*0550*/ 	.word	0xffffffff


	//   ....[30]....
        /*0554*/ 	.word	0xffffffff


	//   ....[31]....
        /*0558*/ 	.word	0xffffffff


	//   ....[32]....
        /*055c*/ 	.word	0xffffffff


	//   ....[33]....
        /*0560*/ 	.word	0xffffffff


	//   ....[34]....
        /*0564*/ 	.word	0xffffffff


	//   ....[35]....
        /*0568*/ 	.word	0xffffffff


	//   ....[36]....
        /*056c*/ 	.word	0xffffffff


	//   ....[37]....
        /*0570*/ 	.word	0xffffffff


	//   ....[38]....
        /*0574*/ 	.word	0xffffffff


	//   ....[39]....
        /*0578*/ 	.word	0xffffffff


	//   ....[40]....
        /*057c*/ 	.word	0xffffffff


	//   ....[41]....
        /*0580*/ 	.word	0xffffffff


	//   ....[42]....
        /*0584*/ 	.word	0xffffffff


	//   ....[43]....
        /*0588*/ 	.word	0xffffffff


	//   ....[44]....
        /*058c*/ 	.word	0xffffffff


	//   ....[45]....
        /*0590*/ 	.word	0xffffffff


	//   ....[46]....
        /*0594*/ 	.word	0xffffffff


	//   ....[47]....
        /*0598*/ 	.word	0xffffffff


	//   ....[48]....
        /*059c*/ 	.word	0xffffffff


	//   ....[49]....
        /*05a0*/ 	.word	0xffffffff


	//   ....[50]....
        /*05a4*/ 	.word	0xffffffff


	//   ....[51]....
        /*05a8*/ 	.word	0xffffffff


	//   ....[52]....
        /*05ac*/ 	.word	0xffffffff


	//   ....[53]....
        /*05b0*/ 	.word	0xffffffff


	//   ....[54]....
        /*05b4*/ 	.word	0xffffffff


	//   ....[55]....
        /*05b8*/ 	.word	0xffffffff


	//   ....[56]....
        /*05bc*/ 	.word	0xffffffff


	//   ....[57]....
        /*05c0*/ 	.word	0xffffffff


	//   ....[58]....
        /*05c4*/ 	.word	0xffffffff


	//   ....[59]....
        /*05c8*/ 	.word	0xffffffff


	//   ....[60]....
        /*05cc*/ 	.word	0xffffffff


	//   ....[61]....
        /*05d0*/ 	.word	0xffffffff


	//   ....[62]....
        /*05d4*/ 	.word	0xffffffff


	//   ....[63]....
        /*05d8*/ 	.word	0xffffffff


	//   ....[64]....
        /*05dc*/ 	.word	0xffffffff


	//   ....[65]....
        /*05e0*/ 	.word	0xffffffff


	//   ....[66]....
        /*05e4*/ 	.word	0xffffffff


	//   ....[67]....
        /*05e8*/ 	.word	0xffffffff


	//   ....[68]....
        /*05ec*/ 	.word	0xffffffff


	//   ....[69]....
        /*05f0*/ 	.word	0xffffffff


	//   ....[70]....
        /*05f4*/ 	.word	0xffffffff


	//   ....[71]....
        /*05f8*/ 	.word	0xffffffff


	//   ....[72]....
        /*05fc*/ 	.word	0xffffffff


	//   ....[73]....
        /*0600*/ 	.word	0xffffffff


	//   ....[74]....
        /*0604*/ 	.word	0xffffffff


	//   ....[75]....
        /*0608*/ 	.word	0xffffffff


	//   ....[76]....
        /*060c*/ 	.word	0xffffffff


	//   ....[77]....
        /*0610*/ 	.word	0xffffffff


	//   ....[78]....
        /*0614*/ 	.word	0xffffffff


	//   ....[79]....
        /*0618*/ 	.word	0xffffffff


	//   ....[80]....
        /*061c*/ 	.word	0xffffffff


	//   ....[81]....
        /*0620*/ 	.word	0xffffffff


	//   ....[82]....
        /*0624*/ 	.word	0xffffffff


	//   ....[83]....
        /*0628*/ 	.word	0xffffffff


	//   ....[84]....
        /*062c*/ 	.word	0xffffffff


	//   ....[85]....
        /*0630*/ 	.word	0xffffffff


	//   ....[86]....
        /*0634*/ 	.word	0xffffffff


	//   ....[87]....
        /*0638*/ 	.word	0xffffffff


	//   ....[88]....
        /*063c*/ 	.word	0xffffffff


	//   ....[89]....
        /*0640*/ 	.word	0xffffffff


	//   ....[90]....
        /*0644*/ 	.word	0xffffffff


	//   ....[91]....
        /*0648*/ 	.word	0xffffffff


	//   ....[92]....
        /*064c*/ 	.word	0xffffffff


	//   ....[93]....
        /*0650*/ 	.word	0xffffffff


	//   ....[94]....
        /*0654*/ 	.word	0x0500000f


	//   ....[95]....
        /*0658*/ 	.word	0x0500000f


	//   ....[96]....
        /*065c*/ 	.word	0x0500000f


	//   ....[97]....
        /*0660*/ 	.word	0x0500000f


	//   ....[98]....
        /*0664*/ 	.word	0x0500000f


	//   ....[99]....
        /*0668*/ 	.word	0x0500000f


	//   ....[100]....
        /*066c*/ 	.word	0x0500000f


	//   ....[101]....
        /*0670*/ 	.word	0x0500000f


	//   ....[102]....
        /*0674*/ 	.word	0x0500000f


	//   ....[103]....
        /*0678*/ 	.word	0x0500000f


	//   ....[104]....
        /*067c*/ 	.word	0x0500000f


	//   ....[105]....
        /*0680*/ 	.word	0x0500000f


	//   ....[106]....
        /*0684*/ 	.word	0x0500000f


	//   ....[107]....
        /*0688*/ 	.word	0x0500000f


	//   ....[108]....
        /*068c*/ 	.word	0x0500000f


	//   ....[109]....
        /*0690*/ 	.word	0x0500000f


	//   ....[110]....
        /*0694*/ 	.word	0x0500000f


	//   ....[111]....
        /*0698*/ 	.word	0x0500000f


	//   ....[112]....
        /*069c*/ 	.word	0x0500000f


	//   ....[113]....
        /*06a0*/ 	.word	0x0500000f


	//   ....[114]....
        /*06a4*/ 	.word	0x0500000f


	//   ....[115]....
        /*06a8*/ 	.word	0x0500000f


	//   ....[116]....
        /*06ac*/ 	.word	0x0500000f


	//   ....[117]....
        /*06b0*/ 	.word	0x0500000f


	//   ....[118]....
        /*06b4*/ 	.word	0x0500000f


	//   ....[119]....
        /*06b8*/ 	.word	0x0500000f


	//   ....[120]....
        /*06bc*/ 	.word	0x0500000f


	//   ....[121]....
        /*06c0*/ 	.word	0x0500000f


	//----- nvinfo : EIATTR_COOP_GROUP_INSTR_OFFSETS
	.align		4
.L_548:
        /*06c4*/ 	.byte	0x04, 0x28
        /*06c6*/ 	.short	(.L_550 - .L_549)


	//   ....[0]....
.L_549:
        /*06c8*/ 	.word	0x00000060


	//   ....[1]....
        /*06cc*/ 	.word	0x00000140


	//   ....[2]....
        /*06d0*/ 	.word	0x00000190


	//   ....[3]....
        /*06d4*/ 	.word	0x00000380


	//   ....[4]....
        /*06d8*/ 	.word	0x000004e0


	//   ....[5]....
        /*06dc*/ 	.word	0x00000600


	//   ....[6]....
        /*06e0*/ 	.word	0x00000760


	//   ....[7]....
        /*06e4*/ 	.word	0x00002170


	//   ....[8]....
        /*06e8*/ 	.word	0x00004220


	//   ....[9]....
        /*06ec*/ 	.word	0x00004860


	//   ....[10]....
        /*06f0*/ 	.word	0x00004890


	//   ....[11]....
        /*06f4*/ 	.word	0x00004c90


	//   ....[12]....
        /*06f8*/ 	.word	0x00004de0


	//   ....[13]....
        /*06fc*/ 	.word	0x00004fb0


	//   ....[14]....
        /*0700*/ 	.word	0x00005100


	//   ....[15]....
        /*0704*/ 	.word	0x00005af0


	//   ....[16]....
        /*0708*/ 	.word	0x00005de0


	//   ....[17]....
        /*070c*/ 	.word	0x00005e00


	//   ....[18]....
        /*0710*/ 	.word	0x00006300


	//   ....[19]....
        /*0714*/ 	.word	0x00006400


	//   ....[20]....
        /*0718*/ 	.word	0x00006b30


	//   ....[21]....
        /*071c*/ 	.word	0x00006d00


	//   ....[22]....
        /*0720*/ 	.word	0x00007a40


	//   ....[23]....
        /*0724*/ 	.word	0x00007e60


	//   ....[24]....
        /*0728*/ 	.word	0x00007e80


	//   ....[25]....
        /*072c*/ 	.word	0x000086b0


	//   ....[26]....
        /*0730*/ 	.word	0x00008750


	//   ....[27]....
        /*0734*/ 	.word	0x00009320


	//   ....[28]....
        /*0738*/ 	.word	0x00009360


	//   ....[29]....
        /*073c*/ 	.word	0x000093d0


	//   ....[30]....
        /*0740*/ 	.word	0x00009400


	//   ....[31]....
        /*0744*/ 	.word	0x00009430


	//   ....[32]....
        /*0748*/ 	.word	0x0000ac40


	//   ....[33]....
        /*074c*/ 	.word	0x0000b030


	//   ....[34]....
        /*0750*/ 	.word	0x0000b040


	//   ....[35]....
        /*0754*/ 	.word	0x0000b050


	//   ....[36]....
        /*0758*/ 	.word	0x0000b080


	//   ....[37]....
        /*075c*/ 	.word	0x0000bca0


	//   ....[38]....
        /*0760*/ 	.word	0x0000bcc0


	//   ....[39]....
        /*0764*/ 	.word	0x0000bf70


	//   ....[40]....
        /*0768*/ 	.word	0x0000bf90


	//   ....[41]....
        /*076c*/ 	.word	0x0000c6c0


	//   ....[42]....
        /*0770*/ 	.word	0x0000c6f0


	//   ....[43]....
        /*0774*/ 	.word	0x0000cf50


	//   ....[44]....
        /*0778*/ 	.word	0x0000cf70


	//   ....[45]....
        /*077c*/ 	.word	0x0000e2e0


	//   ....[46]....
        /*0780*/ 	.word	0x0000e320


	//   ....[47]....
        /*0784*/ 	.word	0x0000e560


	//   ....[48]....
        /*0788*/ 	.word	0x0000e580


	//   ....[49]....
        /*078c*/ 	.word	0x0000e840


	//   ....[50]....
        /*0790*/ 	.word	0x0000ea50


	//   ....[51]....
        /*0794*/ 	.word	0x0000ea80


	//   ....[52]....
        /*0798*/ 	.word	0x0000eab0


	//   ....[53]....
        /*079c*/ 	.word	0x0000eae0


	//   ....[54]....
        /*07a0*/ 	.word	0x0000eb10


	//   ....[55]....
        /*07a4*/ 	.word	0x0000eb40


	//   ....[56]....
        /*07a8*/ 	.word	0x0000ece0


	//   ....[57]....
        /*07ac*/ 	.word	0x0000ed10


	//   ....[58]....
        /*07b0*/ 	.word	0x0000ed40


	//   ....[59]....
        /*07b4*/ 	.word	0x0000ed70


	//   ....[60]....
        /*07b8*/ 	.word	0x0000eda0


	//   ....[61]....
        /*07bc*/ 	.word	0x0000edd0


	//   ....[62]....
        /*07c0*/ 	.word	0x0000ee70


	//   ....[63]....
        /*07c4*/ 	.word	0x0000eea0


	//   ....[64]....
        /*07c8*/ 	.word	0x0000eeb0


	//   ....[65]....
        /*07cc*/ 	.word	0x0000eee0


	//   ....[66]....
        /*07d0*/ 	.word	0x00010910


	//   ....[67]....
        /*07d4*/ 	.word	0x00011400


	//   ....[68]....
        /*07d8*/ 	.word	0x00011410


	//   ....[69]....
        /*07dc*/ 	.word	0x000114b0


	//   ....[70]....
        /*07e0*/ 	.word	0x000114c0


	//   ....[71]....
        /*07e4*/ 	.word	0x00011540


	//   ....[72]....
        /*07e8*/ 	.word	0x00011550


	//   ....[73]....
        /*07ec*/ 	.word	0x000115a0


	//   ....[74]....
        /*07f0*/ 	.word	0x000115c0


	//   ....[75]....
        /*07f4*/ 	.word	0x00015010


	//   ....[76]....
        /*07f8*/ 	.word	0x00015040


	//   ....[77]....
        /*07fc*/ 	.word	0x000150a0


	//   ....[78]....
        /*0800*/ 	.word	0x000150d0


	//   ....[79]....
        /*0804*/ 	.word	0x00015100


	//   ....[80]....
        /*0808*/ 	.word	0x00015130


	//   ....[81]....
        /*080c*/ 	.word	0x00015160


	//   ....[82]....
        /*0810*/ 	.word	0x00015190


	//   ....[83]....
        /*0814*/ 	.word	0x00015350


	//   ....[84]....
        /*0818*/ 	.word	0x00015380


	//   ....[85]....
        /*081c*/ 	.word	0x000153b0


	//   ....[86]....
        /*0820*/ 	.word	0x000153e0


	//   ....[87]....
        /*0824*/ 	.word	0x00015410


	//   ....[88]....
        /*0828*/ 	.word	0x00015440


	//   ....[89]....
        /*082c*/ 	.word	0x00015510


	//   ....[90]....
        /*0830*/ 	.word	0x00015530


	//   ....[91]....
        /*0834*/ 	.word	0x00015540


	//   ....[92]....
        /*0838*/ 	.word	0x000155c0


	//   ....[93]....
        /*083c*/ 	.word	0x000160f0


	//   ....[94]....
        /*0840*/ 	.word	0x00016750


	//   ....[95]....
        /*0844*/ 	.word	0x00016930


	//   ....[96]....
        /*0848*/ 	.word	0x00016980


	//   ....[97]....
        /*084c*/ 	.word	0x000169e0


	//   ....[98]....
        /*0850*/ 	.word	0x00016ad0


	//   ....[99]....
        /*0854*/ 	.word	0x00016b30


	//   ....[100]....
        /*0858*/ 	.word	0x00016c20


	//   ....[101]....
        /*085c*/ 	.word	0x00016c80


	//   ....[102]....
        /*0860*/ 	.word	0x00016d50


	//   ....[103]....
        /*0864*/ 	.word	0x00017080


	//   ....[104]....
        /*0868*/ 	.word	0x00017120


	//   ....[105]....
        /*086c*/ 	.word	0x000172c0


	//   ....[106]....
        /*0870*/ 	.word	0x00017330


	//   ....[107]....
        /*0874*/ 	.word	0x000173a0


	//   ....[108]....
        /*0878*/ 	.word	0x00017410


	//   ....[109]....
        /*087c*/ 	.word	0x00017480


	//   ....[110]....
        /*0880*/ 	.word	0x00017500


	//   ....[111]....
        /*0884*/ 	.word	0x00017590


	//   ....[112]....
        /*0888*/ 	.word	0x00017630


	//   ....[113]....
        /*088c*/ 	.word	0x000176a0


	//   ....[114]....
        /*0890*/ 	.word	0x00017710


	//   ....[115]....
        /*0894*/ 	.word	0x00017780


	//   ....[116]....
        /*0898*/ 	.word	0x00017800


	//   ....[117]....
        /*089c*/ 	.word	0x00017870


	//   ....[118]....
        /*08a0*/ 	.word	0x00017920


	//   ....[119]....
        /*08a4*/ 	.word	0x00017970


	//   ....[120]....
        /*08a8*/ 	.word	0x00017a20


	//   ....[121]....
        /*08ac*/ 	.word	0x00017b50


	//----- nvinfo : EIATTR_REG_RECONFIG
	.align		4
.L_550:
        /*08b0*/ 	.byte	0x01, 0x54
	.zero		2


	//----- nvinfo : EIATTR_SYSCALL_OFFSETS
	.align		4
        /*08b4*/ 	.byte	0x04, 0x46
        /*08b6*/ 	.short	(.L_552 - .L_551)


	//   ....[0]....
.L_551:
        /*08b8*/ 	.word	0x000043f0


	//   ....[1]....
        /*08bc*/ 	.word	0x00010530


	//   ....[2]....
        /*08c0*/ 	.word	0x00010680


	//   ....[3]....
        /*08c4*/ 	.word	0x00010780


	//   ....[4]....
        /*08c8*/ 	.word	0x00011020


	//----- nvinfo : EIATTR_MBARRIER_INSTR_OFFSETS
	.align		4
.L_552:
        /*08cc*/ 	.byte	0x04, 0x39
        /*08ce*/ 	.short	(.L_554 - .L_553)


	//   ....[0]....
.L_553:
        /*08d0*/ 	.word	0x00000270
        /*08d4*/ 	.word	0x000000ff
        /*08d8*/ 	.word	0x00028c00
        /*08dc*/ 	.short	0x0100
        /*08de*/ 	.byte	0x08
	.zero		1


	//   ....[1]....
        /*08e0*/ 	.word	0x00000280
        /*08e4*/ 	.word	0x000000ff
        /*08e8*/ 	.word	0x00028c20
        /*08ec*/ 	.short	0x0100
        /*08ee*/ 	.byte	0x08
	.zero		1


	//   ....[2]....
        /*08f0*/ 	.word	0x00000330
        /*08f4*/ 	.word	0x000000ff
        /*08f8*/ 	.word	0x00028c30
        /*08fc*/ 	.short	0x0100
        /*08fe*/ 	.byte	0x06
	.zero		1


	//   ....[3]....
        /*0900*/ 	.word	0x00000340
        /*0904*/ 	.word	0x000000ff
        /*0908*/ 	.word	0x00028c40
        /*090c*/ 	.short	0x0100
        /*090e*/ 	.byte	0x06
	.zero		1


	//   ....[4]....
        /*0910*/ 	.word	0x00000350
        /*0914*/ 	.word	0x000000ff
        /*0918*/ 	.word	0x00028c38
        /*091c*/ 	.short	0x0100
        /*091e*/ 	.byte	0x06
	.zero		1


	//   ....[5]....
        /*0920*/ 	.word	0x00000360
        /*0924*/ 	.word	0x000000ff
        /*0928*/ 	.word	0x00028c48
        /*092c*/ 	.short	0x0100
        /*092e*/ 	.byte	0x06
	.zero		1


	//   ....[6]....
        /*0930*/ 	.word	0x00000490
        /*0934*/ 	.word	0x000000ff
        /*0938*/ 	.word	0x00028c50
        /*093c*/ 	.short	0x0100
        /*093e*/ 	.byte	0x08
	.zero		1


	//   ....[7]....
        /*0940*/ 	.word	0x000004a0
        /*0944*/ 	.word	0x000000ff
        /*0948*/ 	.word	0x00028c60
        /*094c*/ 	.short	0x0100
        /*094e*/ 	.byte	0x08
	.zero		1


	//   ....[8]....
        /*0950*/ 	.word	0x000004b0
        /*0954*/ 	.word	0x000000ff
        /*0958*/ 	.word	0x00028c58
        /*095c*/ 	.short	0x0100
        /*095e*/ 	.byte	0x08
	.zero		1


	//   ....[9]....
        /*0960*/ 	.word	0x000004c0
        /*0964*/ 	.word	0x000000ff
        /*0968*/ 	.word	0x00028c68
        /*096c*/ 	.short	0x0100
        /*096e*/ 	.byte	0x08
	.zero		1


	//   ....[10]....
        /*0970*/ 	.word	0x000005b0
        /*0974*/ 	.word	0x000000ff
        /*0978*/ 	.word	0x00028c70
        /*097c*/ 	.short	0x0100
        /*097e*/ 	.byte	0x06
	.zero		1


	//   ....[11]....
        /*0980*/ 	.word	0x000005c0
        /*0984*/ 	.word	0x000000ff
        /*0988*/ 	.word	0x00028c80
        /*098c*/ 	.short	0x0100
        /*098e*/ 	.byte	0x06
	.zero		1


	//   ....[12]....
        /*0990*/ 	.word	0x000005d0
        /*0994*/ 	.word	0x000000ff
        /*0998*/ 	.word	0x00028c78
        /*099c*/ 	.short	0x0100
        /*099e*/ 	.byte	0x06
	.zero		1


	//   ....[13]....
        /*09a0*/ 	.word	0x000005e0
        /*09a4*/ 	.word	0x000000ff
        /*09a8*/ 	.word	0x00028c88
        /*09ac*/ 	.short	0x0100
        /*09ae*/ 	.byte	0x06
	.zero		1


	//   ....[14]....
        /*09b0*/ 	.word	0x00000710
        /*09b4*/ 	.word	0x000000ff
        /*09b8*/ 	.word	0x00028c90
        /*09bc*/ 	.short	0x0100
        /*09be*/ 	.byte	0x08
	.zero		1


	//   ....[15]....
        /*09c0*/ 	.word	0x00000720
        /*09c4*/ 	.word	0x000000ff
        /*09c8*/ 	.word	0x00028ca0
        /*09cc*/ 	.short	0x0100
        /*09ce*/ 	.byte	0x08
	.zero		1


	//   ....[16]....
        /*09d0*/ 	.word	0x00000730
        /*09d4*/ 	.word	0x000000ff
        /*09d8*/ 	.word	0x00028c98
        /*09dc*/ 	.short	0x0100
        /*09de*/ 	.byte	0x08
	.zero		1


	//   ....[17]....
        /*09e0*/ 	.word	0x00000740
        /*09e4*/ 	.word	0x000000ff
        /*09e8*/ 	.word	0x00028ca8
        /*09ec*/ 	.short	0x0100
        /*09ee*/ 	.byte	0x08
	.zero		1


	//   ....[18]....
        /*09f0*/ 	.word	0x00000870
        /*09f4*/ 	.word	0x000000ff
        /*09f8*/ 	.word	0x00028cb0
        /*09fc*/ 	.short	0x0100
        /*09fe*/ 	.byte	0x08
	.zero		1


	//   ....[19]....
        /*0a00*/ 	.word	0x00000880
        /*0a04*/ 	.word	0x000000ff
        /*0a08*/ 	.word	0x00028cc0
        /*0a0c*/ 	.short	0x0100
        /*0a0e*/ 	.byte	0x08
	.zero		1


	//   ....[20]....
        /*0a10*/ 	.word	0x00000890
        /*0a14*/ 	.word	0x000000ff
        /*0a18*/ 	.word	0x00028cb8
        /*0a1c*/ 	.short	0x0100
        /*0a1e*/ 	.byte	0x08
	.zero		1


	//   ....[21]....
        /*0a20*/ 	.word	0x000008a0
        /*0a24*/ 	.word	0x000000ff
        /*0a28*/ 	.word	0x00028cc8
        /*0a2c*/ 	.short	0x0100
        /*0a2e*/ 	.byte	0x08
	.zero		1


	//   ....[22]....
        /*0a30*/ 	.word	0x000022b0
        /*0a34*/ 	.word	0x000000ff
        /*0a38*/ 	.word	0x00028c50
        /*0a3c*/ 	.short	0x010a
        /*0a3e*/ 	.byte	0x17
	.zero		1


	//   ....[23]....
        /*0a40*/ 	.word	0x00002580
        /*0a44*/ 	.word	0x00000000
        /*0a48*/ 	.word	0x00000000
        /*0a4c*/ 	.short	0x0101
        /*0a4e*/ 	.byte	0x3f
	.zero		1


	//   ....[24]....
        /*0a50*/ 	.word	0x00002ee0
        /*0a54*/ 	.word	0x000000ff
        /*0a58*/ 	.word	0x00028c50
        /*0a5c*/ 	.short	0x010a
        /*0a5e*/ 	.byte	0x17
	.zero		1


	//   ....[25]....
        /*0a60*/ 	.word	0x00002f20
        /*0a64*/ 	.word	0x000000ff
        /*0a68*/ 	.word	0x00028c50
        /*0a6c*/ 	.short	0x010a
        /*0a6e*/ 	.byte	0x17
	.zero		1


	//   ....[26]....
        /*0a70*/ 	.word	0x00003100
        /*0a74*/ 	.word	0x00000000
        /*0a78*/ 	.word	0x00000000
        /*0a7c*/ 	.short	0x0101
        /*0a7e*/ 	.byte	0x3f
	.zero		1


	//   ....[27]....
        /*0a80*/ 	.word	0x000044a0
        /*0a84*/ 	.word	0x000000ff
        /*0a88*/ 	.word	0x00028c00
        /*0a8c*/ 	.short	0x010a
        /*0a8e*/ 	.byte	0x2e
	.zero		1


	//   ....[28]....
        /*0a90*/ 	.word	0x00004520
        /*0a94*/ 	.word	0x00000007
        /*0a98*/ 	.word	0x00028c30
        /*0a9c*/ 	.short	0x010a
        /*0a9e*/ 	.byte	0x3f
	.zero		1


	//   ....[29]....
        /*0aa0*/ 	.word	0x00004560
        /*0aa4*/ 	.word	0x00000007
        /*0aa8*/ 	.word	0x00028c30
        /*0aac*/ 	.short	0x010a
        /*0aae*/ 	.byte	0x3f
	.zero		1


	//   ....[30]....
        /*0ab0*/ 	.word	0x000052d0
        /*0ab4*/ 	.word	0x00000004
        /*0ab8*/ 	.word	0x00000000
        /*0abc*/ 	.short	0x0101
        /*0abe*/ 	.byte	0x3f
	.zero		1


	//   ....[31]....
        /*0ac0*/ 	.word	0x000057b0
        /*0ac4*/ 	.word	0x00000007
        /*0ac8*/ 	.word	0x00028c50
        /*0acc*/ 	.short	0x010a
        /*0ace*/ 	.byte	0x3f
	.zero		1


	//   ....[32]....
        /*0ad0*/ 	.word	0x000057f0
        /*0ad4*/ 	.word	0x00000007
        /*0ad8*/ 	.word	0x00028c50
        /*0adc*/ 	.short	0x010a
        /*0ade*/ 	.byte	0x3f
	.zero		1


	//   ....[33]....
        /*0ae0*/ 	.word	0x00005b10
        /*0ae4*/ 	.word	0x00000007
        /*0ae8*/ 	.word	0x00000000
        /*0aec*/ 	.short	0x0101
        /*0aee*/ 	.byte	0x3f
	.zero		1


	//   ....[34]....
        /*0af0*/ 	.word	0x00005c10
        /*0af4*/ 	.word	0x000000ff
        /*0af8*/ 	.word	0x00028c30
        /*0afc*/ 	.short	0x010a
        /*0afe*/ 	.byte	0x18
	.zero		1


	//   ....[35]....
        /*0b00*/ 	.word	0x00005c60
        /*0b04*/ 	.word	0x000000ff
        /*0b08*/ 	.word	0x00028c30
        /*0b0c*/ 	.short	0x010a
        /*0b0e*/ 	.byte	0x18
	.zero		1


	//   ....[36]....
        /*0b10*/ 	.word	0x00006740
        /*0b14*/ 	.word	0x00000000
        /*0b18*/ 	.word	0x00000000
        /*0b1c*/ 	.short	0x0101
        /*0b1e*/ 	.byte	0x3f
	.zero		1


	//   ....[37]....
        /*0b20*/ 	.word	0x00007780
        /*0b24*/ 	.word	0x000000ff
        /*0b28*/ 	.word	0x00028c50
        /*0b2c*/ 	.short	0x010a
        /*0b2e*/ 	.byte	0x18
	.zero		1


	//   ....[38]....
        /*0b30*/ 	.word	0x000077c0
        /*0b34*/ 	.word	0x000000ff
        /*0b38*/ 	.word	0x00028c50
        /*0b3c*/ 	.short	0x010a
        /*0b3e*/ 	.byte	0x18
	.zero		1


	//   ....[39]....
        /*0b40*/ 	.word	0x00007a60
        /*0b44*/ 	.word	0x0000000a
        /*0b48*/ 	.word	0x00000000
        /*0b4c*/ 	.short	0x0101
        /*0b4e*/ 	.byte	0x3f
	.zero		1


	//   ....[40]....
        /*0b50*/ 	.word	0x00007b90
        /*0b54*/ 	.word	0x000000ff
        /*0b58*/ 	.word	0x00028c30
        /*0b5c*/ 	.short	0x010a
        /*0b5e*/ 	.byte	0x17
	.zero		1


	//   ....[41]....
        /*0b60*/ 	.word	0x00007bd0
        /*0b64*/ 	.word	0x000000ff
        /*0b68*/ 	.word	0x00028c30
        /*0b6c*/ 	.short	0x010a
        /*0b6e*/ 	.byte	0x17
	.zero		1


	//   ....[42]....
        /*0b70*/ 	.word	0x00008940
        /*0b74*/ 	.word	0x0000000b
        /*0b78*/ 	.word	0x00000000
        /*0b7c*/ 	.short	0x0101
        /*0b7e*/ 	.byte	0x3f
	.zero		1


	//   ....[43]....
        /*0b80*/ 	.word	0x00009060
        /*0b84*/ 	.word	0x000000ff
        /*0b88*/ 	.word	0x00028c50
        /*0b8c*/ 	.short	0x010a
        /*0b8e*/ 	.byte	0x17
	.zero		1


	//   ....[44]....
        /*0b90*/ 	.word	0x000090a0
        /*0b94*/ 	.word	0x000000ff
        /*0b98*/ 	.word	0x00028c50
        /*0b9c*/ 	.short	0x010a
        /*0b9e*/ 	.byte	0x17
	.zero		1


	//   ....[45]....
        /*0ba0*/ 	.word	0x00009340
        /*0ba4*/ 	.word	0x0000000a
        /*0ba8*/ 	.word	0x00000000
        /*0bac*/ 	.short	0x0101
        /*0bae*/ 	.byte	0x3f
	.zero		1


	//   ....[46]....
        /*0bb0*/ 	.word	0x0000bcb0
        /*0bb4*/ 	.word	0x000000ff
        /*0bb8*/ 	.word	0x00000000
        /*0bbc*/ 	.short	0x0101
        /*0bbe*/ 	.byte	0x04
	.zero		1


	//   ....[47]....
        /*0bc0*/ 	.word	0x0000c5d0
        /*0bc4*/ 	.word	0x000000ff
        /*0bc8*/ 	.word	0x00000000
        /*0bcc*/ 	.short	0x0101
        /*0bce*/ 	.byte	0x04
	.zero		1


	//   ....[48]....
        /*0bd0*/ 	.word	0x00010b70
        /*0bd4*/ 	.word	0x00000000
        /*0bd8*/ 	.word	0x00028c40
        /*0bdc*/ 	.short	0x010a
        /*0bde*/ 	.byte	0x3f
	.zero		1


	//   ....[49]....
        /*0be0*/ 	.word	0x00011660
        /*0be4*/ 	.word	0x00000013
        /*0be8*/ 	.word	0x00028c00
        /*0bec*/ 	.short	0x0107
        /*0bee*/ 	.byte	0x3f
	.zero		1


	//   ....[50]....
        /*0bf0*/ 	.word	0x00011750
        /*0bf4*/ 	.word	0x00000013
        /*0bf8*/ 	.word	0x00028c00
        /*0bfc*/ 	.short	0x0101
        /*0bfe*/ 	.byte	0x3f
	.zero		1


	//   ....[51]....
        /*0c00*/ 	.word	0x00011770
        /*0c04*/ 	.word	0x00000013
        /*0c08*/ 	.word	0x00028c20
        /*0c0c*/ 	.short	0x010a
        /*0c0e*/ 	.byte	0x3f
	.zero		1


	//   ....[52]....
        /*0c10*/ 	.word	0x00011850
        /*0c14*/ 	.word	0x00000000
        /*0c18*/ 	.word	0x00028c60
        /*0c1c*/ 	.short	0x010a
        /*0c1e*/ 	.byte	0x3f
	.zero		1


	//   ....[53]....
        /*0c20*/ 	.word	0x000124e0
        /*0c24*/ 	.word	0x00000003
        /*0c28*/ 	.word	0x00028c40
        /*0c2c*/ 	.short	0x010a
        /*0c2e*/ 	.byte	0x3f
	.zero		1


	//   ....[54]....
        /*0c30*/ 	.word	0x00012740
        /*0c34*/ 	.word	0x00000003
        /*0c38*/ 	.word	0x00028c60
        /*0c3c*/ 	.short	0x010a
        /*0c3e*/ 	.byte	0x3f
	.zero		1


	//   ....[55]....
        /*0c40*/ 	.word	0x00013300
        /*0c44*/ 	.word	0x00000004
        /*0c48*/ 	.word	0x00028c40
        /*0c4c*/ 	.short	0x010a
        /*0c4e*/ 	.byte	0x3f
	.zero		1


	//   ....[56]....
        /*0c50*/ 	.word	0x00013550
        /*0c54*/ 	.word	0x00000004
        /*0c58*/ 	.word	0x00028c60
        /*0c5c*/ 	.short	0x010a
        /*0c5e*/ 	.byte	0x3f
	.zero		1


	//   ....[57]....
        /*0c60*/ 	.word	0x00014090
        /*0c64*/ 	.word	0x00000004
        /*0c68*/ 	.word	0x00028c40
        /*0c6c*/ 	.short	0x010a
        /*0c6e*/ 	.byte	0x3f
	.zero		1


	//   ....[58]....
        /*0c70*/ 	.word	0x000142f0
        /*0c74*/ 	.word	0x00000004
        /*0c78*/ 	.word	0x00028c60
        /*0c7c*/ 	.short	0x010a
        /*0c7e*/ 	.byte	0x3f
	.zero		1


	//   ....[59]....
        /*0c80*/ 	.word	0x00016070
        /*0c84*/ 	.word	0x00000000
        /*0c88*/ 	.word	0x00028c20
        /*0c8c*/ 	.short	0x010a
        /*0c8e*/ 	.byte	0x3f
	.zero		1


	//   ....[60]....
        /*0c90*/ 	.word	0x00016230
        /*0c94*/ 	.word	0x00000006
        /*0c98*/ 	.word	0x00000000
        /*0c9c*/ 	.short	0x010a
        /*0c9e*/ 	.byte	0x3f
	.zero		1


	//   ....[61]....
        /*0ca0*/ 	.word	0x000162a0
        /*0ca4*/ 	.word	0x00000007
        /*0ca8*/ 	.word	0x00000000
        /*0cac*/ 	.short	0x010a
        /*0cae*/ 	.byte	0x3f
	.zero		1


	//   ....[62]....
        /*0cb0*/ 	.word	0x00016310
        /*0cb4*/ 	.word	0x00000004
        /*0cb8*/ 	.word	0x00000000
        /*0cbc*/ 	.short	0x010a
        /*0cbe*/ 	.byte	0x3f
	.zero		1


	//   ....[63]....
        /*0cc0*/ 	.word	0x00016340
        /*0cc4*/ 	.word	0x00000003
        /*0cc8*/ 	.word	0x00000000
        /*0ccc*/ 	.short	0x010a
        /*0cce*/ 	.byte	0x3f
	.zero		1


	//   ....[64]....
        /*0cd0*/ 	.word	0x000163b0
        /*0cd4*/ 	.word	0x00000003
        /*0cd8*/ 	.word	0x00028c50
        /*0cdc*/ 	.short	0x010a
        /*0cde*/ 	.byte	0x3f
	.zero		1


	//   ....[65]....
        /*0ce0*/ 	.word	0x00016410
        /*0ce4*/ 	.word	0x00000003
        /*0ce8*/ 	.word	0x00028c50
        /*0cec*/ 	.short	0x010a
        /*0cee*/ 	.byte	0x3f
	.zero		1


	//   ....[66]....
        /*0cf0*/ 	.word	0x00016470
        /*0cf4*/ 	.word	0x00000003
        /*0cf8*/ 	.word	0x00028c00
        /*0cfc*/ 	.short	0x010a
        /*0cfe*/ 	.byte	0x3f
	.zero		1


	//   ....[67]....
        /*0d00*/ 	.word	0x000164c0
        /*0d04*/ 	.word	0x00000007
        /*0d08*/ 	.word	0x00028c30
        /*0d0c*/ 	.short	0x010a
        /*0d0e*/ 	.byte	0x3f
	.zero		1


	//   ....[68]....
        /*0d10*/ 	.word	0x00016510
        /*0d14*/ 	.word	0x00000007
        /*0d18*/ 	.word	0x00028c50
        /*0d1c*/ 	.short	0x010a
        /*0d1e*/ 	.byte	0x3f
	.zero		1


	//   ....[69]....
        /*0d20*/ 	.word	0x00016570
        /*0d24*/ 	.word	0x00000000
        /*0d28*/ 	.word	0x00028c30
        /*0d2c*/ 	.short	0x010a
        /*0d2e*/ 	.byte	0x3f
	.zero		1


	//   ....[70]....
        /*0d30*/ 	.word	0x000165c0
        /*0d34*/ 	.word	0x0000000a
        /*0d38*/ 	.word	0x00028c50
        /*0d3c*/ 	.short	0x010a
        /*0d3e*/ 	.byte	0x3f
	.zero		1


	//   ....[71]....
        /*0d40*/ 	.word	0x00016620
        /*0d44*/ 	.word	0x00000000
        /*0d48*/ 	.word	0x00028c30
        /*0d4c*/ 	.short	0x010a
        /*0d4e*/ 	.byte	0x3f
	.zero		1


	//   ....[72]....
        /*0d50*/ 	.word	0x00016670
        /*0d54*/ 	.word	0x0000000a
        /*0d58*/ 	.word	0x00028c50
        /*0d5c*/ 	.short	0x010a
        /*0d5e*/ 	.byte	0x3f
	.zero		1


	//   ....[73]....
        /*0d60*/ 	.word	0x00016810
        /*0d64*/ 	.word	0x00000000
        /*0d68*/ 	.word	0x00028c40
        /*0d6c*/ 	.short	0x010a
        /*0d6e*/ 	.byte	0x3f
	.zero		1


	//   ....[74]....
        /*0d70*/ 	.word	0x00016d90
        /*0d74*/ 	.word	0x00000013
        /*0d78*/ 	.word	0x00028c20
        /*0d7c*/ 	.short	0x010a
        /*0d7e*/ 	.byte	0x3f
	.zero		1


	//   ....[75]....
        /*0d80*/ 	.word	0x00016de0
        /*0d84*/ 	.word	0x00000000
        /*0d88*/ 	.word	0x00028c60
        /*0d8c*/ 	.short	0x010a
        /*0d8e*/ 	.byte	0x3f
	.zero		1


	//   ....[76]....
        /*0d90*/ 	.word	0x00016e30
        /*0d94*/ 	.word	0x00000003
        /*0d98*/ 	.word	0x00028c40
        /*0d9c*/ 	.short	0x010a
        /*0d9e*/ 	.byte	0x3f
	.zero		1


	//   ....[77]....
        /*0da0*/ 	.word	0x00016e80
        /*0da4*/ 	.word	0x00000003
        /*0da8*/ 	.word	0x00028c60
        /*0dac*/ 	.short	0x010a
        /*0dae*/ 	.byte	0x3f
	.zero		1


	//   ....[78]....
        /*0db0*/ 	.word	0x00016ed0
        /*0db4*/ 	.word	0x00000004
        /*0db8*/ 	.word	0x00028c40
        /*0dbc*/ 	.short	0x010a
        /*0dbe*/ 	.byte	0x3f
	.zero		1


	//   ....[79]....
        /*0dc0*/ 	.word	0x00016f20
        /*0dc4*/ 	.word	0x00000004
        /*0dc8*/ 	.word	0x00028c60
        /*0dcc*/ 	.short	0x010a
        /*0dce*/ 	.byte	0x3f
	.zero		1


	//   ....[80]....
        /*0dd0*/ 	.word	0x00016f70
        /*0dd4*/ 	.word	0x00000004
        /*0dd8*/ 	.word	0x00028c40
        /*0ddc*/ 	.short	0x010a
        /*0dde*/ 	.byte	0x3f
	.zero		1


	//   ....[81]....
        /*0de0*/ 	.word	0x00016fc0
        /*0de4*/ 	.word	0x00000004
        /*0de8*/ 	.word	0x00028c60
        /*0dec*/ 	.short	0x010a
        /*0dee*/ 	.byte	0x3f
	.zero		1


	//   ....[82]....
        /*0df0*/ 	.word	0x00017a70
        /*0df4*/ 	.word	0x00000000
        /*0df8*/ 	.word	0x00028c20
        /*0dfc*/ 	.short	0x010a
        /*0dfe*/ 	.byte	0x3f
	.zero		1


	//   ....[83]....
        /*0e00*/ 	.word	0x00017c10
        /*0e04*/ 	.word	0x00000006
        /*0e08*/ 	.word	0x00000000
        /*0e0c*/ 	.short	0x010a
        /*0e0e*/ 	.byte	0x3f
	.zero		1


	//   ....[84]....
        /*0e10*/ 	.word	0x00017c60
        /*0e14*/ 	.word	0x00000007
        /*0e18*/ 	.word	0x00000000
        /*0e1c*/ 	.short	0x010a
        /*0e1e*/ 	.byte	0x3f
	.zero		1


	//   ....[85]....
        /*0e20*/ 	.word	0x00017cb0
        /*0e24*/ 	.word	0x00000004
        /*0e28*/ 	.word	0x00000000
        /*0e2c*/ 	.short	0x010a
        /*0e2e*/ 	.byte	0x3f
	.zero		1


	//----- nvinfo : EIATTR_NUM_MBARRIERS
	.align		4
.L_554:
        /*0e30*/ 	.byte	0x03, 0x38
        /*0e32*/ 	.short	0x0016


	//----- nvinfo : EIATTR_EXIT_INSTR_OFFSETS
	.align		4
        /*0e34*/ 	.byte	0x04, 0x1c
        /*0e36*/ 	.short	(.L_556 - .L_555)


	//   ....[0]....
.L_555:
        /*0e38*/ 	.word	0x00000a40


	//   ....[1]....
        /*0e3c*/ 	.word	0x0000e7e0


	//   ....[2]....
        /*0e40*/ 	.word	0x00016390


	//----- nvinfo : EIATTR_MAX_THREADS
	.align		4
.L_556:
        /*0e44*/ 	.byte	0x04, 0x05
        /*0e46*/ 	.short	(.L_558 - .L_557)
.L_557:
        /*0e48*/ 	.word	0x00000180
        /*0e4c*/ 	.word	0x00000001
        /*0e50*/ 	.word	0x00000001


	//----- nvinfo : EIATTR_CRS_STACK_SIZE
	.align		4
.L_558:
        /*0e54*/ 	.byte	0x04, 0x1e
        /*0e56*/ 	.short	(.L_560 - .L_559)
.L_559:
        /*0e58*/ 	.word	0x00000000


	//----- nvinfo : EIATTR_CBANK_PARAM_SIZE
	.align		4
.L_560:
        /*0e5c*/ 	.byte	0x03, 0x19
        /*0e5e*/ 	.short	0x0af0


	//----- nvinfo : EIATTR_PARAM_CBANK
	.align		4
        /*0e60*/ 	.byte	0x04, 0x0a
        /*0e62*/ 	.short	(.L_562 - .L_561)
	.align		4
.L_561:
        /*0e64*/ 	.word	index@(.nv.constant0._ZN7cutlass13device_kernelIN5flash11enable_sm90INS1_16FlashAttnFwdSm90INS1_25CollectiveMainloopFwdSm90ILi2EN4cute5tupleIJNS5_1CILi1EEES8_S8_EEENS6_IJNS7_ILi64EEESA_SA_EEELi512ENS_10bfloat16_tEfNS_4arch4Sm90ELb1ELb0ELb0ELb1ELb0ELb0ELb0ELb0ELb0ELb1ELb1ELb0EEENS1_21CollectiveEpilogueFwdINS6_IJSA_NS7_ILi512EEESA_EEES9_SC_SE_Li256ELb1ELb1ELb1ELb0EEENS1_36VarlenDynamicPersistentTileSchedulerILi64ELi64ELi256ELi128ELb1ELb1ELb1ELb1ELb1ELb1EEEEEEEEEvNT_6ParamsE)
        /*0e68*/ 	.short	0x0210
        /*0e6a*/ 	.short	0x0af0


	//----- nvinfo : EIATTR_SW_WAR
	.align		4
.L_562:
        /*0e6c*/ 	.byte	0x04, 0x36
        /*0e6e*/ 	.short	(.L_564 - .L_563)
.L_563:
        /*0e70*/ 	.word	0x00000008
.L_564:


//--------------------- .nv.info._ZN7cutlass13device_kernelIN5flash11enable_sm90INS1_16FlashAttnFwdSm90INS1_25CollectiveMainloopFwdSm90ILi2EN4cute5tupleIJNS5_1CILi1EEES8_S8_EEENS6_IJNS7_ILi64EEESA_SA_EEELi512ENS_10bfloat16_tEfNS_4arch4Sm90ELb1ELb0ELb0ELb1ELb0ELb1ELb0ELb0ELb0ELb1ELb1ELb0EEENS1_21CollectiveEpilogueFwdINS6_IJSA_NS7_ILi512EEESA_EEES9_SC_SE_Li256ELb1ELb1ELb1ELb0EEENS1_36VarlenDynamicPersistentTileSchedulerILi64ELi64ELi256ELi128ELb1ELb1ELb1ELb1ELb1ELb1EEEEEEEEEvNT_6ParamsE --------------------------
	.section	.nv.info._ZN7cutlass13device_kernelIN5flash11enable_sm90INS1_16FlashAttnFwdSm90INS1_25CollectiveMainloopFwdSm90ILi2EN4cute5tupleIJNS5_1CILi1EEES8_S8_EEENS6_IJNS7_ILi64EEESA_SA_EEELi512ENS_10bfloat16_tEfNS_4arch4Sm90ELb1ELb0ELb0ELb1ELb0ELb1ELb0ELb0ELb0ELb1ELb1ELb0EEENS1_21CollectiveEpilogueFwdINS6_IJSA_NS7_ILi512EEESA_EEES9_SC_SE_Li256ELb1ELb1ELb1ELb0EEENS1_36VarlenDynamicPersistentTileSchedulerILi64ELi64ELi256ELi128ELb1ELb1ELb1ELb1ELb1ELb1EEEEEEEEEvNT_6ParamsE,"",@"SHT_CUDA_INFO"
	.sectionflags	@""
	.align	4


	//----- nvinfo : EIATTR_CUDA_API_VERSION
	.align		4
        /*0000*/ 	.byte	0x04, 0x37
        /*0002*/ 	.short	(.L_566 - .L_565)
.L_565:
        /*0004*/ 	.word	0x00000082


	//----- nvinfo : EIATTR_KPARAM_INFO
	.align		4
.L_566:
        /*0008*/ 	.byte	0x04, 0x17
        /*000a*/ 	.short	(.L_568 - .L_567)
.L_567:
        /*000c*/ 	.word	0x00000000
        /*0010*/ 	.short	0x0000
        /*0012*/ 	.short	0x0070
        /*0014*/ 	.byte	0x00, 0xf0, 0x01, 0x2a


	//----- nvinfo : EIATTR_SPARSE_MMA_MASK
	.align		4
.L_568:
        /*0018*/ 	.byte	0x03, 0x50
        /*001a*/ 	.short	0x0000


	//----- nvinfo : EIATTR_MAXREG_COUNT
	.align		4
        /*001c*/ 	.byte	0x03, 0x1b
        /*001e*/ 	.short	0x00a8


	//----- nvinfo : EIATTR_NUM_BARRIERS
	.align		4
        /*0020*/ 	.byte	0x02, 0x4c
        /*0022*/ 	.byte	0x10
	.zero		1


	//----- nvinfo : EIATTR_EXTERNS
	.align		4
        /*0024*/ 	.byte	0x04, 0x0f
        /*0026*/ 	.short	(.L_570 - .L_569)


	//   ....[0]....
	.align		4
.L_569:
        /*0028*/ 	.word	index@(__assertfail)


	//----- nvinfo : EIATTR_ANNOTATIONS
	.align		4
.L_570:
        /*002c*/ 	.byte	0x04, 0x55
        /*002e*/ 	.short	(.L_572 - .L_571)


	//   ....[0]....
.L_571:
        /* <DEDUP_REMOVED lines=88> */


	//----- nvinfo : EIATTR_MERCURY_ISA_VERSION
	.align		4
.L_572:
        /*05a0*/ 	.byte	0x03, 0x5f
        /*05a2*/ 	.short	0x0101


	//----- nvinfo : EIATTR_UNUSED_LOAD_BYTE_OFFSET
	.align		4
        /*05a4*/ 	.byte	0x04, 0x44
        /*05a6*/ 	.short	(.L_574 - .L_573)


	//   ....[0]....
.L_573:
        /*05a8*/ 	.word	0x00000a80
        /*05ac*/ 	.word	0x0000fff0


	//   ....[1]....
        /*05b0*/ 	.word	0x00010280
        /*05b4*/ 	.word	0x0000fff0


	//----- nvinfo : EIATTR_INT_WARP_WIDE_INSTR_OFFSETS
	.align		4
.L_574:
        /*05b8*/ 	.byte	0x04, 0x31
        /*05ba*/ 	.short	(.L_576 - .L_575)


	//   ....[0]....
.L_575:
        /*05bc*/ 	.word	0x00000190


	//   ....[1]....
        /*05c0*/ 	.word	0x000001d0


	//   ....[2]....
        /*05c4*/ 	.word	0x00000240


	//   ....[3]....
        /*05c8*/ 	.word	0x00018700


	//   ....[4]....
        /*05cc*/ 	.word	0x00018790


	//   ....[5]....
        /*05d0*/ 	.word	0x0001d0c0


	//   ....[6]....
        /*05d4*/ 	.word	0x0001d150


	//----- nvinfo : EIATTR_COOP_GROUP_MASK_REGIDS
	.align		4
.L_576:
        /*05d8*/ 	.byte	0x04, 0x29
        /*05da*/ 	.short	(.L_578 - .L_577)


	//   ....[0]....
.L_577:
        /*05dc*/ 	.word	0xffffffff


	//   ....[1]....
        /*05e0*/ 	.word	0xffffffff


	//   ....[2]....
        /*05e4*/ 	.word	0xffffffff


	//   ....[3]....
        /*05e8*/ 	.word	0xffffffff


	//   ....[4]....
        /*05ec*/ 	.word	0xffffffff


	//   ....[5]....
        /*05f0*/ 	.word	0xffffffff


	//   ....[6]....
        /*05f4*/ 	.word	0xffffffff


	//   ....[7]....
        /*05f8*/ 	.word	0xffffffff


	//   ....[8]....
        /*05fc*/ 	.word	0xffffffff


	//   ....[9]....
        /*0600*/ 	.word	0xffffffff


	//   ....[10]....
        /*0604*/ 	.word	0xffffffff


	//   ....[11]....
        /*0608*/ 	.word	0xffffffff


	//   ....[12]....
        /*060c*/ 	.word	0xffffffff


	//   ....[13]....
        /*0610*/ 	.word	0xffffffff


	//   ....[14]....
        /*0614*/ 	.word	0xffffffff


	//   ....[15]....
        /*0618*/ 	.word	0xffffffff


	//   ....[16]....
        /*061c*/ 	.word	0xffffffff


	//   ....[17]....
        /*0620*/ 	.word	0xffffffff


	//   ....[18]....
        /*0624*/ 	.word	0xffffffff


	//   ....[19]....
        /*0628*/ 	.word	0xffffffff


	//   ....[20]....
        /*062c*/ 	.word	0xffffffff


	//   ....[21]....
        /*0630*/ 	.word	0xffffffff


	//   ....[22]....
        /*0634*/ 	.word	0xffffffff


	//   ....[23]....
        /*0638*/ 	.word	0xffffffff


	//   ....[24]....
        /*063c*/ 	.word	0xffffffff


	//   ....[25]....
        /*0640*/ 	.word	0xffffffff


	//   ....[26]....
        /*0644*/ 	.word	0xffffffff


	//   ....[27]....
        /*0648*/ 	.word	0xffffffff


	//   ....[28]....
        /*064c*/ 	.word	0xffffffff


	//   ....[29]....
        /*0650*/ 	.word	0xffffffff


	//   ....[30]....
        /*0654*/ 	.word	0xffffffff


	//   ....[31]....
        /*0658*/ 	.word	0xffffffff


	//   ....[32]....
        /*065c*/ 	.word	0xffffffff


	//   ....[33]....
        /*0660*/ 	.word	0xffffffff


	//   ....[34]....
        /*0664*/ 	.word	0xffffffff


	//   ....[35]....
        /*0668*/ 	.word	0xffffffff


	//   ....[36]....
        /*066c*/ 	.word	0xffffffff


	//   ....[37]....
        /*0670*/ 	.word	0xffffffff


	//   ....[38]....
        /*0674*/ 	.word	0xffffffff


	//   ....[39]....
        /*0678*/ 	.word	0xffffffff


	//   ....[40]....
        /*067c*/ 	.word	0xffffffff


	//   ....[41]....
        /*0680*/ 	.word	0xffffffff


	//   ....[42]....
        /*0684*/ 	.word	0xffffffff


	//   ....[43]....
        /*0688*/ 	.word	0xffffffff


	//   ....[44]....
        /*068c*/ 	.word	0xffffffff


	//   ....[45]....
        /*0690*/ 	.word	0xffffffff


	//   ....[46]....
        /*0694*/ 	.word	0xffffffff


	//   ....[47]....
        /*0698*/ 	.word	0xffffffff


	//   ....[48]....
        /*069c*/ 	.word	0xffffffff


	//   ....[49]....
        /*06a0*/ 	.word	0xffffffff


	//   ....[50]....
        /*06a4*/ 	.word	0xffffffff


	//   ....[51]....
        /*06a8*/ 	.word	0xffffffff


	//   ....[52]....
        /*06ac*/ 	.word	0xffffffff


	//   ....[53]....
        /*06b0*/ 	.word	0xffffffff


	//   ....[54]....
        /*06b4*/ 	.word	0xffffffff


	//   ....[55]....
        /*06b8*/ 	.word	0xffffffff


	//   ....[56]....
        /*06bc*/ 	.word	0xffffffff


	//   ....[57]....
        /*06c0*/ 	.word	0xffffffff


	//   ....[58]....
        /*06c4*/ 	.word	0xffffffff


	//   ....[59]....
        /*06c8*/ 	.word	0xffffffff


	//   ....[60]....
        /*06cc*/ 	.word	0xffffffff


	//   ....[61]....
        /*06d0*/ 	.word	0xffffffff


	//   ....[62]....
        /*06d4*/ 	.word	0xffffffff


	//   ....[63]....
        /*06d8*/ 	.word	0xffffffff


	//   ....[64]....
        /*06dc*/ 	.word	0xffffffff


	//   ....[65]....
        /*06e0*/ 	.word	0xffffffff


	//   ....[66]....
        /*06e4*/ 	.word	0xffffffff


	//   ....[67]....
        /*06e8*/ 	.word	0xffffffff


	//   ....[68]....
        /*06ec*/ 	.word	0xffffffff


	//   ....[69]....
        /*06f0*/ 	.word	0xffffffff


	//   ....[70]....
        /*06f4*/ 	.word	0xffffffff


	//   ....[71]....
        /*06f8*/ 	.word	0xffffffff


	//   ....[72]....
        /*06fc*/ 	.word	0xffffffff


	//   ....[73]....
        /*0700*/ 	.word	0xffffffff


	//   ....[74]....
        /*0704*/ 	.word	0xffffffff


	//   ....[75]....
        /*0708*/ 	.word	0xffffffff


	//   ....[76]....
        /*070c*/ 	.word	0xffffffff


	//   ....[77]....
        /*0710*/ 	.word	0xffffffff


	//   ....[78]....
        /*0714*/ 	.word	0xffffffff


	//   ....[79]....
        /*0718*/ 	.word	0xffffffff


	//   ....[80]....
        /*071c*/ 	.word	0xffffffff


	//   ....[81]....
        /*0720*/ 	.word	0xffffffff


	//   ....[82]....
        /*0724*/ 	.word	0xffffffff


	//   ....[83]....
        /*0728*/ 	.word	0xffffffff


	//   ....[84]....
        /*072c*/ 	.word	0xffffffff


	//   ....[85]....
        /*0730*/ 	.word	0xffffffff


	//   ....[86]....
        /*0734*/ 	.word	0xffffffff


	//   ....[87]....
        /*0738*/ 	.word	0xffffffff


	//   ....[88]....
        /*073c*/ 	.word	0xffffffff


	//   ....[89]....
        /*0740*/ 	.word	0xffffffff


	//   ....[90]....
        /*0744*/ 	.word	0xffffffff


	//   ....[91]....
        /*0748*/ 	.word	0xffffffff


	//   ....[92]....
        /*074c*/ 	.word	0xffffffff


	//   ....[93]....
        /*0750*/ 	.word	0xffffffff


	//   ....[94]....
        /*0754*/ 	.word	0xffffffff


	//   ....[95]....
        /*0758*/ 	.word	0xffffffff


	//   ....[96]....
        /*075c*/ 	.word	0xffffffff


	//   ....[97]....
        /*0760*/ 	.word	0xffffffff


	//   ....[98]....
        /*0764*/ 	.word	0xffffffff


	//   ....[99]....
        /*0768*/ 	.word	0xffffffff


	//   ....[100]....
        /*076c*/ 	.word	0xffffffff


	//   ....[101]....
        /*0770*/ 	.word	0xffffffff


	//   ....[102]....
        /*0774*/ 	.word	0xffffffff


	//   ....[103]....
        /*0778*/ 	.word	0xffffffff


	//   ....[104]....
        /*077c*/ 	.word	0xffffffff


	//   ....[105]....
        /*0780*/ 	.word	0xffffffff


	//   ....[106]....
        /*0784*/ 	.word	0xffffffff


	//   ....[107]....
        /*0788*/ 	.word	0xffffffff


	//   ....[108]....
        /*078c*/ 	.word	0xffffffff


	//   ....[109]....
        /*0790*/ 	.word	0xffffffff


	//   ....[110]....
        /*0794*/ 	.word	0xffffffff


	//   ....[111]....
        /*0798*/ 	.word	0x0500000f


	//   ....[112]....
        /*079c*/ 	.word	0x0500000f


	//   ....[113]....
        /*07a0*/ 	.word	0x0500000f


	//   ....[114]....
        /*07a4*/ 	.word	0x0500000f


	//   ....[115]....
        /*07a8*/ 	.word	0x0500000f


	//   ....[116]....
        /*07ac*/ 	.word	0x0500000f


	//   ....[117]....
        /*07b0*/ 	.word	0x0500000f


	//   ....[118]....
        /*07b4*/ 	.word	0x0500000f


	//   ....[119]....
        /*07b8*/ 	.word	0x0500000f


	//   ....[120]....
        /*07bc*/ 	.word	0x0500000f


	//   ....[121]....
        /*07c0*/ 	.word	0x0500000f


	//   ....[122]....
        /*07c4*/ 	.word	0x0500000f


	//   ....[123]....
        /*07c8*/ 	.word	0x0500000f


	//   ....[124]....
        /*07cc*/ 	.word	0x0500000f


	//   ....[125]....
        /*07d0*/ 	.word	0x0500000f


	//   ....[126]....
        /*07d4*/ 	.word	0x0500000f


	//   ....[127]....
        /*07d8*/ 	.word	0x0500000f


	//   ....[128]....
        /*07dc*/ 	.word	0x0500000f


	//   ....[129]....
        /*07e0*/ 	.word	0x0500000f


	//   ....[130]....
        /*07e4*/ 	.word	0x0500000f


	//   ....[131]....
        /*07e8*/ 	.word	0x0500000f


	//   ....[132]....
        /*07ec*/ 	.word	0x0500000f


	//   ....[133]....
        /*07f0*/ 	.word	0x0500000f


	//   ....[134]....
        /*07f4*/ 	.word	0x0500000f


	//   ....[135]....
        /*07f8*/ 	.word	0x0500000f


	//   ....[136]....
        /*07fc*/ 	.word	0x0500000f


	//   ....[137]....
        /*0800*/ 	.word	0x0500000f


	//   ....[138]....
        /*0804*/ 	.word	0x0500000f


	//   ....[139]....
        /*0808*/ 	.word	0x0500000f


	//   ....[140]....
        /*080c*/ 	.word	0x0500000f


	//   ....[141]....
        /*0810*/ 	.word	0x0500000f


	//   ....[142]....
        /*0814*/ 	.word	0x0500000f


	//   ....[143]....
        /*0818*/ 	.word	0x0500000f


	//   ....[144]....
        /*081c*/ 	.word	0x0500000f


	//   ....[145]....
        /*0820*/ 	.word	0x0500000f


	//   ....[146]....
        /*0824*/ 	.word	0x0500000f


	//   ....[147]....
        /*0828*/ 	.word	0x0500000f


	//   ....[148]....
        /*082c*/ 	.word	0x0500000f


	//   ....[149]....
        /*0830*/ 	.word	0x0500000f


	//   ....[150]....
        /*0834*/ 	.word	0x0500000f


	//   ....[151]....
        /*0838*/ 	.word	0x0500000f


	//   ....[152]....
        /*083c*/ 	.word	0x0500000f


	//   ....[153]....
        /*0840*/ 	.word	0x0500000f


	//   ....[154]....
        /*0844*/ 	.word	0x0500000f


	//   ....[155]....
        /*0848*/ 	.word	0x0500000f


	//----- nvinfo : EIATTR_COOP_GROUP_INSTR_OFFSETS
	.align		4
.L_578:
        /*084c*/ 	.byte	0x04, 0x28
        /*084e*/ 	.short	(.L_580 - .L_579)


	//   ....[0]....
.L_579:
        /*0850*/ 	.word	0x00000060


	//   ....[1]....
        /*0854*/ 	.word	0x000001a0


	//   ....[2]....
        /*0858*/ 	.word	0x000001f0


	//   ....[3]....
        /*085c*/ 	.word	0x000003e0


	//   ....[4]....
        /*0860*/ 	.word	0x00000540


	//   ....[5]....
        /*0864*/ 	.word	0x00000660


	//   ....[6]....
        /*0868*/ 	.word	0x000007c0


	//   ....[7]....
        /*086c*/ 	.word	0x000051e0


	//   ....[8]....
        /*0870*/ 	.word	0x000073b0


	//   ....[9]....
        /*0874*/ 	.word	0x00007b30


	//   ....[10]....
        /*0878*/ 	.word	0x00007b40


	//   ....[11]....
        /*087c*/ 	.word	0x00007b50


	//   ....[12]....
        /*0880*/ 	.word	0x00007b60


	//   ....[13]....
        /*0884*/ 	.word	0x00007e60


	//   ....[14]....
        /*0888*/ 	.word	0x00007e70


	//   ....[15]....
        /*088c*/ 	.word	0x00007e80


	//   ....[16]....
        /*0890*/ 	.word	0x00007e90


	//   ....[17]....
        /*0894*/ 	.word	0x00009170


	//   ....[18]....
        /*0898*/ 	.word	0x00009180


	//   ....[19]....
        /*089c*/ 	.word	0x00009190


	//   ....[20]....
        /*08a0*/ 	.word	0x000091a0


	//   ....[21]....
        /*08a4*/ 	.word	0x000093d0


	//   ....[22]....
        /*08a8*/ 	.word	0x000093e0


	//   ....[23]....
        /*08ac*/ 	.word	0x000093f0


	//   ....[24]....
        /*08b0*/ 	.word	0x00009400


	//   ....[25]....
        /*08b4*/ 	.word	0x0000a9a0


	//   ....[26]....
        /*08b8*/ 	.word	0x0000a9d0


	//   ....[27]....
        /*08bc*/ 	.word	0x0000ad90


	//   ....[28]....
        /*08c0*/ 	.word	0x0000ae40


	//   ....[29]....
        /*08c4*/ 	.word	0x0000b160


	//   ....[30]....
        /*08c8*/ 	.word	0x0000b240


	//   ....[31]....
        /*08cc*/ 	.word	0x0000bcb0


	//   ....[32]....
        /*08d0*/ 	.word	0x0000bf70


	//   ....[33]....
        /*08d4*/ 	.word	0x0000bff0


	//   ....[34]....
        /*08d8*/ 	.word	0x0000c690


	//   ....[35]....
        /*08dc*/ 	.word	0x0000c790


	//   ....[36]....
        /*08e0*/ 	.word	0x0000cd60


	//   ....[37]....
        /*08e4*/ 	.word	0x0000cf30


	//   ....[38]....
        /*08e8*/ 	.word	0x0000dd10


	//   ....[39]....
        /*08ec*/ 	.word	0x0000e230


	//   ....[40]....
        /*08f0*/ 	.word	0x0000e260


	//   ....[41]....
        /*08f4*/ 	.word	0x0000e7d0


	//   ....[42]....
        /*08f8*/ 	.word	0x0000e9a0


	//   ....[43]....
        /*08fc*/ 	.word	0x0000f750


	//   ....[44]....
        /*0900*/ 	.word	0x0000f7a0


	//   ....[45]....
        /*0904*/ 	.word	0x0000f800


	//   ....[46]....
        /*0908*/ 	.word	0x0000f950


	//   ....[47]....
        /*090c*/ 	.word	0x0000fb20


	//   ....[48]....
        /*0910*/ 	.word	0x00010f90


	//   ....[49]....
        /*0914*/ 	.word	0x00011310


	//   ....[50]....
        /*0918*/ 	.word	0x00011320


	//   ....[51]....
        /*091c*/ 	.word	0x00011330


	//   ....[52]....
        /*0920*/ 	.word	0x00011340


	//   ....[53]....
        /*0924*/ 	.word	0x00011fa0


	//   ....[54]....
        /*0928*/ 	.word	0x00011fe0


	//   ....[55]....
        /*092c*/ 	.word	0x00012270


	//   ....[56]....
        /*0930*/ 	.word	0x00012290


	//   ....[57]....
        /*0934*/ 	.word	0x00012ad0


	//   ....[58]....
        /*0938*/ 	.word	0x00012b20


	//   ....[59]....
        /*093c*/ 	.word	0x00013490


	//   ....[60]....
        /*0940*/ 	.word	0x000134b0


	//   ....[61]....
        /*0944*/ 	.word	0x00014790


	//   ....[62]....
        /*0948*/ 	.word	0x000147a0


	//   ....[63]....
        /*094c*/ 	.word	0x000149d0


	//   ....[64]....
        /*0950*/ 	.word	0x000149f0


	//   ....[65]....
        /*0954*/ 	.word	0x00014ca0


	//   ....[66]....
        /*0958*/ 	.word	0x00014eb0


	//   ....[67]....
        /*095c*/ 	.word	0x00014ee0


	//   ....[68]....
        /*0960*/ 	.word	0x00014f10


	//   ....[69]....
        /*0964*/ 	.word	0x00014f40


	//   ....[70]....
        /*0968*/ 	.word	0x00014f70


	//   ....[71]....
        /*096c*/ 	.word	0x00014fa0


	//   ....[72]....
        /*0970*/ 	.word	0x00015140


	//   ....[73]....
        /*0974*/ 	.word	0x00015170


	//   ....[74]....
        /*0978*/ 	.word	0x000151a0


	//   ....[75]....
        /*097c*/ 	.word	0x000151d0


	//   ....[76]....
        /*0980*/ 	.word	0x00015200


	//   ....[77]....
        /*0984*/ 	.word	0x00015230


	//   ....[78]....
        /*0988*/ 	.word	0x000152d0


	//   ....[79]....
        /*098c*/ 	.word	0x00015300


	//   ....[80]....
        /*0990*/ 	.word	0x00015310


	//   ....[81]....
        /*0994*/ 	.word	0x00015340


	//   ....[82]....
        /*0998*/ 	.word	0x000168d0


	//   ....[83]....
        /*099c*/ 	.word	0x00018ce0


	//   ....[84]....
        /*09a0*/ 	.word	0x000197d0


	//   ....[85]....
        /*09a4*/ 	.word	0x000197e0


	//   ....[86]....
        /*09a8*/ 	.word	0x00019880


	//   ....[87]....
        /*09ac*/ 	.word	0x00019890


	//   ....[88]....
        /*09b0*/ 	.word	0x00019910


	//   ....[89]....
        /*09b4*/ 	.word	0x00019920


	//   ....[90]....
        /*09b8*/ 	.word	0x00019970


	//   ....[91]....
        /*09bc*/ 	.word	0x00019990


	//   ....[92]....
        /*09c0*/ 	.word	0x0001d3e0


	//   ....[93]....
        /*09c4*/ 	.word	0x0001d460


	//   ....[94]....
        /*09c8*/ 	.word	0x0001d490


	//   ....[95]....
        /*09cc*/ 	.word	0x0001d4a0


	//   ....[96]....
        /*09d0*/ 	.word	0x0001d4d0


	//   ....[97]....
        /*09d4*/ 	.word	0x0001d500


	//   ....[98]....
        /*09d8*/ 	.word	0x0001d530


	//   ....[99]....
        /*09dc*/ 	.word	0x0001d560


	//   ....[100]....
        /*09e0*/ 	.word	0x0001d720


	//   ....[101]....
        /*09e4*/ 	.word	0x0001d750


	//   ....[102]....
        /*09e8*/ 	.word	0x0001d780


	//   ....[103]....
        /*09ec*/ 	.word	0x0001d7b0


	//   ....[104]....
        /*09f0*/ 	.word	0x0001d7e0


	//   ....[105]....
        /*09f4*/ 	.word	0x0001d810


	//   ....[106]....
        /*09f8*/ 	.word	0x0001d8e0


	//   ....[107]....
        /*09fc*/ 	.word	0x0001d900


	//   ....[108]....
        /*0a00*/ 	.word	0x0001d910


	//   ....[109]....
        /*0a04*/ 	.word	0x0001d990


	//   ....[110]....
        /*0a08*/ 	.word	0x0001e4c0


	//   ....[111]....
        /*0a0c*/ 	.word	0x0001e9a0


	//   ....[112]....
        /*0a10*/ 	.word	0x0001ea30


	//   ....[113]....
        /*0a14*/ 	.word	0x0001ea80


	//   ....[114]....
        /*0a18*/ 	.word	0x0001ead0


	//   ....[115]....
        /*0a1c*/ 	.word	0x0001eb70


	//   ....[116]....
        /*0a20*/ 	.word	0x0001ec00


	//   ....[117]....
        /*0a24*/ 	.word	0x0001ec50


	//   ....[118]....
        /*0a28*/ 	.word	0x0001eca0


	//   ....[119]....
        /*0a2c*/ 	.word	0x0001ed90


	//   ....[120]....
        /*0a30*/ 	.word	0x0001ee20


	//   ....[121]....
        /*0a34*/ 	.word	0x0001ee70


	//   ....[122]....
        /*0a38*/ 	.word	0x0001eec0


	//   ....[123]....
        /*0a3c*/ 	.word	0x0001ef60


	//   ....[124]....
        /*0a40*/ 	.word	0x0001eff0


	//   ....[125]....
        /*0a44*/ 	.word	0x0001f040


	//   ....[126]....
        /*0a48*/ 	.word	0x0001f090


	//   ....[127]....
        /*0a4c*/ 	.word	0x0001f3a0


	//   ....[128]....
        /*0a50*/ 	.word	0x0001f680


	//   ....[129]....
        /*0a54*/ 	.word	0x0001f860


	//   ....[130]....
        /*0a58*/ 	.word	0x0001f8b0


	//   ....[131]....
        /*0a5c*/ 	.word	0x0001f910


	//   ....[132]....
        /*0a60*/ 	.word	0x0001fa00


	//   ....[133]....
        /*0a64*/ 	.word	0x0001fa60


	//   ....[134]....
        /*0a68*/ 	.word	0x0001fb50


	//   ....[135]....
        /*0a6c*/ 	.word	0x0001fbb0


	//   ....[136]....
        /*0a70*/ 	.word	0x0001fc80


	//   ....[137]....
        /*0a74*/ 	.word	0x0001ffb0


	//   ....[138]....
        /*0a78*/ 	.word	0x00020050


	//   ....[139]....
        /*0a7c*/ 	.word	0x000201f0


	//   ....[140]....
        /*0a80*/ 	.word	0x00020270


	//   ....[141]....
        /*0a84*/ 	.word	0x000202f0


	//   ....[142]....
        /*0a88*/ 	.word	0x00020370


	//   ....[143]....
        /*0a8c*/ 	.word	0x000203f0


	//   ....[144]....
        /*0a90*/ 	.word	0x00020480


	//   ....[145]....
        /*0a94*/ 	.word	0x00020520


	//   ....[146]....
        /*0a98*/ 	.word	0x000205d0


	//   ....[147]....
        /*0a9c*/ 	.word	0x00020650


	//   ....[148]....
        /*0aa0*/ 	.word	0x000206d0


	//   ....[149]....
        /*0aa4*/ 	.word	0x00020750


	//   ....[150]....
        /*0aa8*/ 	.word	0x000207e0


	//   ....[151]....
        /*0aac*/ 	.word	0x00020860


	//   ....[152]....
        /*0ab0*/ 	.word	0x00020910


	//   ....[153]....
        /*0ab4*/ 	.word	0x00020960


	//   ....[154]....
        /*0ab8*/ 	.word	0x00020a20


	//   ....[155]....
        /*0abc*/ 	.word	0x00020b50


	//----- nvinfo : EIATTR_REG_RECONFIG
	.align		4
.L_580:
        /*0ac0*/ 	.byte	0x01, 0x54
	.zero		2


	//----- nvinfo : EIATTR_SYSCALL_OFFSETS
	.align		4
        /*0ac4*/ 	.byte	0x04, 0x46
        /*0ac6*/ 	.short	(.L_582 - .L_581)


	//   ....[0]....
.L_581:
        /*0ac8*/ 	.word	0x000020a0


	//   ....[1]....
        /*0acc*/ 	.word	0x000021f0


	//   ....[2]....
        /*0ad0*/ 	.word	0x00007560


	//   ....[3]....
        /*0ad4*/ 	.word	0x00007880


	//   ....[4]....
        /*0ad8*/ 	.word	0x00018900


	//   ....[5]....
        /*0adc*/ 	.word	0x00018a50


	//   ....[6]....
        /*0ae0*/ 	.word	0x00018b50


	//   ....[7]....
        /*0ae4*/ 	.word	0x000193f0


	//----- nvinfo : EIATTR_MBARRIER_INSTR_OFFSETS
	.align		4
.L_582:
        /*0ae8*/ 	.byte	0x04, 0x39
        /*0aea*/ 	.short	(.L_584 - .L_583)


	//   ....[0]....
.L_583:
        /*0aec*/ 	.word	0x000002d0
        /*0af0*/ 	.word	0x000000ff
        /*0af4*/ 	.word	0x00028c00
        /*0af8*/ 	.short	0x0100
        /*0afa*/ 	.byte	0x08
	.zero		1


	//   ....[1]....
        /*0afc*/ 	.word	0x000002e0
        /*0b00*/ 	.word	0x000000ff
        /*0b04*/ 	.word	0x00028c20
        /*0b08*/ 	.short	0x0100
        /*0b0a*/ 	.byte	0x08
	.zero		1


	//   ....[2]....
        /*0b0c*/ 	.word	0x00000390
        /*0b10*/ 	.word	0x000000ff
        /*0b14*/ 	.word	0x00028c30
        /*0b18*/ 	.short	0x0100
        /*0b1a*/ 	.byte	0x06
	.zero		1


	//   ....[3]....
        /*0b1c*/ 	.word	0x000003a0
        /*0b20*/ 	.word	0x000000ff
        /*0b24*/ 	.word	0x00028c40
        /*0b28*/ 	.short	0x0100
        /*0b2a*/ 	.byte	0x06
	.zero		1


	//   ....[4]....
        /*0b2c*/ 	.word	0x000003b0
        /*0b30*/ 	.word	0x000000ff
        /*0b34*/ 	.word	0x00028c38
        /*0b38*/ 	.short	0x0100
        /*0b3a*/ 	.byte	0x06
	.zero		1


	//   ....[5]....
        /*0b3c*/ 	.word	0x000003c0
        /*0b40*/ 	.word	0x000000ff
        /*0b44*/ 	.word	0x00028c48
        /*0b48*/ 	.short	0x0100
        /*0b4a*/ 	.byte	0x06
	.zero		1


	//   ....[6]....
        /*0b4c*/ 	.word	0x000004f0
        /*0b50*/ 	.word	0x000000ff
        /*0b54*/ 	.word	0x00028c50
        /*0b58*/ 	.short	0x0100
        /*0b5a*/ 	.byte	0x08
	.zero		1


	//   ....[7]....
        /*0b5c*/ 	.word	0x00000500
        /*0b60*/ 	.word	0x000000ff
        /*0b64*/ 	.word	0x00028c60
        /*0b68*/ 	.short	0x0100
        /*0b6a*/ 	.byte	0x08
	.zero		1


	//   ....[8]....
        /*0b6c*/ 	.word	0x00000510
        /*0b70*/ 	.word	0x000000ff
        /*0b74*/ 	.word	0x00028c58
        /*0b78*/ 	.short	0x0100
        /*0b7a*/ 	.byte	0x08
	.zero		1


	//   ....[9]....
        /*0b7c*/ 	.word	0x00000520
        /*0b80*/ 	.word	0x000000ff
        /*0b84*/ 	.word	0x00028c68
        /*0b88*/ 	.short	0x0100
        /*0b8a*/ 	.byte	0x08
	.zero		1


	//   ....[10]....
        /*0b8c*/ 	.word	0x00000610
        /*0b90*/ 	.word	0x000000ff
        /*0b94*/ 	.word	0x00028c70
        /*0b98*/ 	.short	0x0100
        /*0b9a*/ 	.byte	0x06
	.zero		1


	//   ....[11]....
        /*0b9c*/ 	.word	0x00000620
        /*0ba0*/ 	.word	0x000000ff
        /*0ba4*/ 	.word	0x00028c80
        /*0ba8*/ 	.short	0x0100
        /*0baa*/ 	.byte	0x06
	.zero		1


	//   ....[12]....
        /*0bac*/ 	.word	0x00000630
        /*0bb0*/ 	.word	0x000000ff
        /*0bb4*/ 	.word	0x00028c78
        /*0bb8*/ 	.short	0x0100
        /*0bba*/ 	.byte	0x06
	.zero		1


	//   ....[13]....
        /*0bbc*/ 	.word	0x00000640
        /*0bc0*/ 	.word	0x000000ff
        /*0bc4*/ 	.word	0x00028c88
        /*0bc8*/ 	.short	0x0100
        /*0bca*/ 	.byte	0x06
	.zero		1


	//   ....[14]....
        /*0bcc*/ 	.word	0x00000770
        /*0bd0*/ 	.word	0x000000ff
        /*0bd4*/ 	.word	0x00028c90
        /*0bd8*/ 	.short	0x0100
        /*0bda*/ 	.byte	0x08
	.zero		1


	//   ....[15]....
        /*0bdc*/ 	.word	0x00000780
        /*0be0*/ 	.word	0x000000ff
        /*0be4*/ 	.word	0x00028ca0
        /*0be8*/ 	.short	0x0100
        /*0bea*/ 	.byte	0x08
	.zero		1


	//   ....[16]....
        /*0bec*/ 	.word	0x00000790
        /*0bf0*/ 	.word	0x000000ff
        /*0bf4*/ 	.word	0x00028c98
        /*0bf8*/ 	.short	0x0100
        /*0bfa*/ 	.byte	0x08
	.zero		1


	//   ....[17]....
        /*0bfc*/ 	.word	0x000007a0
        /*0c00*/ 	.word	0x000000ff
        /*0c04*/ 	.word	0x00028ca8
        /*0c08*/ 	.short	0x0100
        /*0c0a*/ 	.byte	0x08
	.zero		1


	//   ....[18]....
        /*0c0c*/ 	.word	0x000008d0
        /*0c10*/ 	.word	0x000000ff
        /*0c14*/ 	.word	0x00028cb0
        /*0c18*/ 	.short	0x0100
        /*0c1a*/ 	.byte	0x08
	.zero		1


	//   ....[19]....
        /*0c1c*/ 	.word	0x000008e0
        /*0c20*/ 	.word	0x000000ff
        /*0c24*/ 	.word	0x00028cc0
        /*0c28*/ 	.short	0x0100
        /*0c2a*/ 	.byte	0x08
	.zero		1


	//   ....[20]....
        /*0c2c*/ 	.word	0x000008f0
        /*0c30*/ 	.word	0x000000ff
        /*0c34*/ 	.word	0x00028cb8
        /*0c38*/ 	.short	0x0100
        /*0c3a*/ 	.byte	0x08
	.zero		1


	//   ....[21]....
        /*0c3c*/ 	.word	0x00000900
        /*0c40*/ 	.word	0x000000ff
        /*0c44*/ 	.word	0x00028cc8
        /*0c48*/ 	.short	0x0100
        /*0c4a*/ 	.byte	0x08
	.zero		1


	//   ....[22]....
        /*0c4c*/ 	.word	0x00002db0
        /*0c50*/ 	.word	0x0000004b
        /*0c54*/ 	.word	0x00028c90
        /*0c58*/ 	.short	0x010a
        /*0c5a*/ 	.byte	0x3f
	.zero		1


	//   ....[23]....
        /*0c5c*/ 	.word	0x00003800
        /*0c60*/ 	.word	0x0000004b
        /*0c64*/ 	.word	0x00028c90
        /*0c68*/ 	.short	0x010a
        /*0c6a*/ 	.byte	0x3f
	.zero		1


	//   ....[24]....
        /*0c6c*/ 	.word	0x00004120
        /*0c70*/ 	.word	0x0000004b
        /*0c74*/ 	.word	0x00028c90
        /*0c78*/ 	.short	0x010a
        /*0c7a*/ 	.byte	0x3f
	.zero		1


	//   ....[25]....
        /*0c7c*/ 	.word	0x00004320
        /*0c80*/ 	.word	0x00000004
        /*0c84*/ 	.word	0x00000000
        /*0c88*/ 	.short	0x0101
        /*0c8a*/ 	.byte	0x3f
	.zero		1


	//   ....[26]....
        /*0c8c*/ 	.word	0x00004360
        /*0c90*/ 	.word	0x0000004b
        /*0c94*/ 	.word	0x00028cb0
        /*0c98*/ 	.short	0x010a
        /*0c9a*/ 	.byte	0x3f
	.zero		1


	//   ....[27]....
        /*0c9c*/ 	.word	0x00004990
        /*0ca0*/ 	.word	0x0000004b
        /*0ca4*/ 	.word	0x00000000
        /*0ca8*/ 	.short	0x0101
        /*0caa*/ 	.byte	0x3f
	.zero		1


	//   ....[28]....
        /*0cac*/ 	.word	0x00005300
        /*0cb0*/ 	.word	0x00000005
        /*0cb4*/ 	.word	0x00028c50
        /*0cb8*/ 	.short	0x010a
        /*0cba*/ 	.byte	0x3f
	.zero		1


	//   ....[29]....
        /*0cbc*/ 	.word	0x000056c0
        /*0cc0*/ 	.word	0x00000005
        /*0cc4*/ 	.word	0x00000000
        /*0cc8*/ 	.short	0x0101
        /*0cca*/ 	.byte	0x3f
	.zero		1


	//   ....[30]....
        /*0ccc*/ 	.word	0x00006000
        /*0cd0*/ 	.word	0x00000015
        /*0cd4*/ 	.word	0x00028c50
        /*0cd8*/ 	.short	0x010a
        /*0cda*/ 	.byte	0x3f
	.zero		1


	//   ....[31]....
        /*0cdc*/ 	.word	0x00006050
        /*0ce0*/ 	.word	0x00000015
        /*0ce4*/ 	.word	0x00028c50
        /*0ce8*/ 	.short	0x010a
        /*0cea*/ 	.byte	0x3f
	.zero		1


	//   ....[32]....
        /*0cec*/ 	.word	0x00006320
        /*0cf0*/ 	.word	0x00000015
        /*0cf4*/ 	.word	0x00000000
        /*0cf8*/ 	.short	0x0101
        /*0cfa*/ 	.byte	0x3f
	.zero		1


	//   ....[33]....
        /*0cfc*/ 	.word	0x000075f0
        /*0d00*/ 	.word	0x00000002
        /*0d04*/ 	.word	0x00028c00
        /*0d08*/ 	.short	0x010a
        /*0d0a*/ 	.byte	0x3f
	.zero		1


	//   ....[34]....
        /*0d0c*/ 	.word	0x00007640
        /*0d10*/ 	.word	0x00000002
        /*0d14*/ 	.word	0x00028c00
        /*0d18*/ 	.short	0x010a
        /*0d1a*/ 	.byte	0x3f
	.zero		1


	//   ....[35]....
        /*0d1c*/ 	.word	0x000080e0
        /*0d20*/ 	.word	0x00000002
        /*0d24*/ 	.word	0x00028c00
        /*0d28*/ 	.short	0x010a
        /*0d2a*/ 	.byte	0x3f
	.zero		1


	//   ....[36]....
        /*0d2c*/ 	.word	0x000095b0
        /*0d30*/ 	.word	0x00000002
        /*0d34*/ 	.word	0x00028c00
        /*0d38*/ 	.short	0x010a
        /*0d3a*/ 	.byte	0x3f
	.zero		1


	//   ....[37]....
        /*0d3c*/ 	.word	0x0000a560
        /*0d40*/ 	.word	0x00000014
        /*0d44*/ 	.word	0x00028c30
        /*0d48*/ 	.short	0x010a
        /*0d4a*/ 	.byte	0x3f
	.zero		1


	//   ....[38]....
        /*0d4c*/ 	.word	0x0000a600
        /*0d50*/ 	.word	0x00000014
        /*0d54*/ 	.word	0x00028c30
        /*0d58*/ 	.short	0x010a
        /*0d5a*/ 	.byte	0x3f
	.zero		1


	//   ....[39]....
        /*0d5c*/ 	.word	0x0000b300
        /*0d60*/ 	.word	0x0000001f
        /*0d64*/ 	.word	0x00000000
        /*0d68*/ 	.short	0x0101
        /*0d6a*/ 	.byte	0x3f
	.zero		1


	//   ....[40]....
        /*0d6c*/ 	.word	0x0000b8b0
        /*0d70*/ 	.word	0x00000014
        /*0d74*/ 	.word	0x00028c50
        /*0d78*/ 	.short	0x010a
        /*0d7a*/ 	.byte	0x3f
	.zero		1


	//   ....[41]....
        /*0d7c*/ 	.word	0x0000b950
        /*0d80*/ 	.word	0x00000014
        /*0d84*/ 	.word	0x00028c50
        /*0d88*/ 	.short	0x010a
        /*0d8a*/ 	.byte	0x3f
	.zero		1


	//   ....[42]....
        /*0d8c*/ 	.word	0x0000bcd0
        /*0d90*/ 	.word	0x00000014
        /*0d94*/ 	.word	0x00000000
        /*0d98*/ 	.short	0x0101
        /*0d9a*/ 	.byte	0x3f
	.zero		1


	//   ....[43]....
        /*0d9c*/ 	.word	0x0000bdc0
        /*0da0*/ 	.word	0x000000d9
        /*0da4*/ 	.word	0x00028c30
        /*0da8*/ 	.short	0x010a
        /*0daa*/ 	.byte	0x3f
	.zero		1


	//   ....[44]....
        /*0dac*/ 	.word	0x0000be80
        /*0db0*/ 	.word	0x000000d9
        /*0db4*/ 	.word	0x00028c30
        /*0db8*/ 	.short	0x010a
        /*0dba*/ 	.byte	0x3f
	.zero		1


	//   ....[45]....
        /*0dbc*/ 	.word	0x0000c970
        /*0dc0*/ 	.word	0x0000000f
        /*0dc4*/ 	.word	0x00000000
        /*0dc8*/ 	.short	0x0101
        /*0dca*/ 	.byte	0x3f
	.zero		1


	//   ....[46]....
        /*0dcc*/ 	.word	0x0000d9e0
        /*0dd0*/ 	.word	0x000000d9
        /*0dd4*/ 	.word	0x00028c50
        /*0dd8*/ 	.short	0x010a
        /*0dda*/ 	.byte	0x3f
	.zero		1


	//   ....[47]....
        /*0ddc*/ 	.word	0x0000da30
        /*0de0*/ 	.word	0x000000d9
        /*0de4*/ 	.word	0x00028c50
        /*0de8*/ 	.short	0x010a
        /*0dea*/ 	.byte	0x3f
	.zero		1


	//   ....[48]....
        /*0dec*/ 	.word	0x0000dd30
        /*0df0*/ 	.word	0x000000d9
        /*0df4*/ 	.word	0x00000000
        /*0df8*/ 	.short	0x0101
        /*0dfa*/ 	.byte	0x3f
	.zero		1


	//   ....[49]....
        /*0dfc*/ 	.word	0x0000de60
        /*0e00*/ 	.word	0x000000c2
        /*0e04*/ 	.word	0x00028c30
        /*0e08*/ 	.short	0x010a
        /*0e0a*/ 	.byte	0x3f
	.zero		1


	//   ....[50]....
        /*0e0c*/ 	.word	0x0000ded0
        /*0e10*/ 	.word	0x000000c2
        /*0e14*/ 	.word	0x00028c30
        /*0e18*/ 	.short	0x010a
        /*0e1a*/ 	.byte	0x3f
	.zero		1


	//   ....[51]....
        /*0e1c*/ 	.word	0x0000e3e0
        /*0e20*/ 	.word	0x0000000e
        /*0e24*/ 	.word	0x00000000
        /*0e28*/ 	.short	0x0101
        /*0e2a*/ 	.byte	0x3f
	.zero		1


	//   ....[52]....
        /*0e2c*/ 	.word	0x0000f420
        /*0e30*/ 	.word	0x000000c2
        /*0e34*/ 	.word	0x00028c50
        /*0e38*/ 	.short	0x010a
        /*0e3a*/ 	.byte	0x3f
	.zero		1


	//   ....[53]....
        /*0e3c*/ 	.word	0x0000f470
        /*0e40*/ 	.word	0x000000c2
        /*0e44*/ 	.word	0x00028c50
        /*0e48*/ 	.short	0x010a
        /*0e4a*/ 	.byte	0x3f
	.zero		1


	//   ....[54]....
        /*0e4c*/ 	.word	0x0000f770
        /*0e50*/ 	.word	0x000000c2
        /*0e54*/ 	.word	0x00000000
        /*0e58*/ 	.short	0x0101
        /*0e5a*/ 	.byte	0x3f
	.zero		1


	//   ....[55]....
        /*0e5c*/ 	.word	0x00011f90
        /*0e60*/ 	.word	0x00000004
        /*0e64*/ 	.word	0x00000000
        /*0e68*/ 	.short	0x0101
        /*0e6a*/ 	.byte	0x3f
	.zero		1


	//   ....[56]....
        /*0e6c*/ 	.word	0x00012b60
        /*0e70*/ 	.word	0x00000008
        /*0e74*/ 	.word	0x00000000
        /*0e78*/ 	.short	0x0101
        /*0e7a*/ 	.byte	0x3f
	.zero		1


	//   ....[57]....
        /*0e7c*/ 	.word	0x000169b0
        /*0e80*/ 	.word	0x00000012
        /*0e84*/ 	.word	0x00028c20
        /*0e88*/ 	.short	0x010a
        /*0e8a*/ 	.byte	0x3f
	.zero		1


	//   ....[58]....
        /*0e8c*/ 	.word	0x00016a80
        /*0e90*/ 	.word	0x00000005
        /*0e94*/ 	.word	0x00028ca0
        /*0e98*/ 	.short	0x010a
        /*0e9a*/ 	.byte	0x3f
	.zero		1


	//   ....[59]....
        /*0e9c*/ 	.word	0x00016cc0
        /*0ea0*/ 	.word	0x00000005
        /*0ea4*/ 	.word	0x00028cc0
        /*0ea8*/ 	.short	0x010a
        /*0eaa*/ 	.byte	0x3f
	.zero		1


	//   ....[60]....
        /*0eac*/ 	.word	0x00017720
        /*0eb0*/ 	.word	0x00000005
        /*0eb4*/ 	.word	0x00028ca0
        /*0eb8*/ 	.short	0x010a
        /*0eba*/ 	.byte	0x3f
	.zero		1


	//   ....[61]....
        /*0ebc*/ 	.word	0x00017950
        /*0ec0*/ 	.word	0x00000005
        /*0ec4*/ 	.word	0x00028cc0
        /*0ec8*/ 	.short	0x010a
        /*0eca*/ 	.byte	0x3f
	.zero		1


	//   ....[62]....
        /*0ecc*/ 	.word	0x00018f40
        /*0ed0*/ 	.word	0x00000000
        /*0ed4*/ 	.word	0x00028c40
        /*0ed8*/ 	.short	0x010a
        /*0eda*/ 	.byte	0x3f
	.zero		1


	//   ....[63]....
        /*0edc*/ 	.word	0x00019a30
        /*0ee0*/ 	.word	0x00000012
        /*0ee4*/ 	.word	0x00028c00
        /*0ee8*/ 	.short	0x0107
        /*0eea*/ 	.byte	0x3f
	.zero		1


	//   ....[64]....
        /*0eec*/ 	.word	0x00019b20
        /*0ef0*/ 	.word	0x00000012
        /*0ef4*/ 	.word	0x00028c00
        /*0ef8*/ 	.short	0x0101
        /*0efa*/ 	.byte	0x3f
	.zero		1


	//   ....[65]....
        /*0efc*/ 	.word	0x00019b40
        /*0f00*/ 	.word	0x00000012
        /*0f04*/ 	.word	0x00028c20
        /*0f08*/ 	.short	0x010a
        /*0f0a*/ 	.byte	0x3f
	.zero		1


	//   ....[66]....
        /*0f0c*/ 	.word	0x00019c20
        /*0f10*/ 	.word	0x00000000
        /*0f14*/ 	.word	0x00028c60
        /*0f18*/ 	.short	0x010a
        /*0f1a*/ 	.byte	0x3f
	.zero		1


	//   ....[67]....
        /*0f1c*/ 	.word	0x0001a8b0
        /*0f20*/ 	.word	0x00000002
        /*0f24*/ 	.word	0x00028c40
        /*0f28*/ 	.short	0x010a
        /*0f2a*/ 	.byte	0x3f
	.zero		1


	//   ....[68]....
        /*0f2c*/ 	.word	0x0001ab10
        /*0f30*/ 	.word	0x00000002
        /*0f34*/ 	.word	0x00028c60
        /*0f38*/ 	.short	0x010a
        /*0f3a*/ 	.byte	0x3f
	.zero		1


	//   ....[69]....
        /*0f3c*/ 	.word	0x0001b6d0
        /*0f40*/ 	.word	0x00000002
        /*0f44*/ 	.word	0x00028c40
        /*0f48*/ 	.short	0x010a
        /*0f4a*/ 	.byte	0x3f
	.zero		1


	//   ....[70]....
        /*0f4c*/ 	.word	0x0001b920
        /*0f50*/ 	.word	0x00000002
        /*0f54*/ 	.word	0x00028c60
        /*0f58*/ 	.short	0x010a
        /*0f5a*/ 	.byte	0x3f
	.zero		1


	//   ....[71]....
        /*0f5c*/ 	.word	0x0001c460
        /*0f60*/ 	.word	0x00000003
        /*0f64*/ 	.word	0x00028c40
        /*0f68*/ 	.short	0x010a
        /*0f6a*/ 	.byte	0x3f
	.zero		1


	//   ....[72]....
        /*0f6c*/ 	.word	0x0001c6c0
        /*0f70*/ 	.word	0x00000003
        /*0f74*/ 	.word	0x00028c60
        /*0f78*/ 	.short	0x010a
        /*0f7a*/ 	.byte	0x3f
	.zero		1


	//   ....[73]....
        /*0f7c*/ 	.word	0x0001e440
        /*0f80*/ 	.word	0x00000000
        /*0f84*/ 	.word	0x00028c20
        /*0f88*/ 	.short	0x010a
        /*0f8a*/ 	.byte	0x3f
	.zero		1


	//   ....[74]....
        /*0f8c*/ 	.word	0x0001e5f0
        /*0f90*/ 	.word	0x00000006
        /*0f94*/ 	.word	0x00000000
        /*0f98*/ 	.short	0x010a
        /*0f9a*/ 	.byte	0x3f
	.zero		1


	//   ....[75]....
        /*0f9c*/ 	.word	0x0001e660
        /*0fa0*/ 	.word	0x00000007
        /*0fa4*/ 	.word	0x00000000
        /*0fa8*/ 	.short	0x010a
        /*0faa*/ 	.byte	0x3f
	.zero		1


	//   ....[76]....
        /*0fac*/ 	.word	0x0001e6d0
        /*0fb0*/ 	.word	0x00000004
        /*0fb4*/ 	.word	0x00000000
        /*0fb8*/ 	.short	0x010a
        /*0fba*/ 	.byte	0x3f
	.zero		1


	//   ....[77]....
        /*0fbc*/ 	.word	0x0001e700
        /*0fc0*/ 	.word	0x00000003
        /*0fc4*/ 	.word	0x00000000
        /*0fc8*/ 	.short	0x010a
        /*0fca*/ 	.byte	0x3f
	.zero		1


	//   ....[78]....
        /*0fcc*/ 	.word	0x0001e760
        /*0fd0*/ 	.word	0x0000004b
        /*0fd4*/ 	.word	0x00028c90
        /*0fd8*/ 	.short	0x010a
        /*0fda*/ 	.byte	0x3f
	.zero		1


	//   ....[79]....
        /*0fdc*/ 	.word	0x0001e7b0
        /*0fe0*/ 	.word	0x0000004b
        /*0fe4*/ 	.word	0x00028c90
        /*0fe8*/ 	.short	0x010a
        /*0fea*/ 	.byte	0x3f
	.zero		1


	//   ....[80]....
        /*0fec*/ 	.word	0x0001e800
        /*0ff0*/ 	.word	0x0000004b
        /*0ff4*/ 	.word	0x00028c90
        /*0ff8*/ 	.short	0x010a
        /*0ffa*/ 	.byte	0x3f
	.zero		1


	//   ....[81]....
        /*0ffc*/ 	.word	0x0001e850
        /*1000*/ 	.word	0x0000004b
        /*1004*/ 	.word	0x00028cb0
        /*1008*/ 	.short	0x010a
        /*100a*/ 	.byte	0x3f
	.zero		1


	//   ....[82]....
        /*100c*/ 	.word	0x0001e8a0
        /*1010*/ 	.word	0x00000005
        /*1014*/ 	.word	0x00028c50
        /*1018*/ 	.short	0x010a
        /*101a*/ 	.byte	0x3f
	.zero		1


	//   ....[83]....
        /*101c*/ 	.word	0x0001e8f0
        /*1020*/ 	.word	0x00000015
        /*1024*/ 	.word	0x00028c50
        /*1028*/ 	.short	0x010a
        /*102a*/ 	.byte	0x3f
	.zero		1


	//   ....[84]....
        /*102c*/ 	.word	0x0001ece0
        /*1030*/ 	.word	0x00000002
        /*1034*/ 	.word	0x00028c00
        /*1038*/ 	.short	0x010a
        /*103a*/ 	.byte	0x3f
	.zero		1


	//   ....[85]....
        /*103c*/ 	.word	0x0001f0e0
        /*1040*/ 	.word	0x00000002
        /*1044*/ 	.word	0x00028c00
        /*1048*/ 	.short	0x010a
        /*104a*/ 	.byte	0x3f
	.zero		1


	//   ....[86]....
        /*104c*/ 	.word	0x0001f130
        /*1050*/ 	.word	0x00000014
        /*1054*/ 	.word	0x00028c30
        /*1058*/ 	.short	0x010a
        /*105a*/ 	.byte	0x3f
	.zero		1


	//   ....[87]....
        /*105c*/ 	.word	0x0001f180
        /*1060*/ 	.word	0x00000014
        /*1064*/ 	.word	0x00028c50
        /*1068*/ 	.short	0x010a
        /*106a*/ 	.byte	0x3f
	.zero		1


	//   ....[88]....
        /*106c*/ 	.word	0x0001f1d0
        /*1070*/ 	.word	0x000000d9
        /*1074*/ 	.word	0x00028c30
        /*1078*/ 	.short	0x010a
        /*107a*/ 	.byte	0x3f
	.zero		1


	//   ....[89]....
        /*107c*/ 	.word	0x0001f220
        /*1080*/ 	.word	0x000000d9
        /*1084*/ 	.word	0x00028c50
        /*1088*/ 	.short	0x010a
        /*108a*/ 	.byte	0x3f
	.zero		1


	//   ....[90]....
        /*108c*/ 	.word	0x0001f270
        /*1090*/ 	.word	0x000000c2
        /*1094*/ 	.word	0x00028c30
        /*1098*/ 	.short	0x010a
        /*109a*/ 	.byte	0x3f
	.zero		1


	//   ....[91]....
        /*109c*/ 	.word	0x0001f2c0
        /*10a0*/ 	.word	0x000000c2
        /*10a4*/ 	.word	0x00028c50
        /*10a8*/ 	.short	0x010a
        /*10aa*/ 	.byte	0x3f
	.zero		1


	//   ....[92]....
        /*10ac*/ 	.word	0x0001f460
        /*10b0*/ 	.word	0x00000012
        /*10b4*/ 	.word	0x00028c20
        /*10b8*/ 	.short	0x010a
        /*10ba*/ 	.byte	0x3f
	.zero		1


	//   ....[93]....
        /*10bc*/ 	.word	0x0001f4b0
        /*10c0*/ 	.word	0x00000005
        /*10c4*/ 	.word	0x00028ca0
        /*10c8*/ 	.short	0x010a
        /*10ca*/ 	.byte	0x3f
	.zero		1


	//   ....[94]....
        /*10cc*/ 	.word	0x0001f500
        /*10d0*/ 	.word	0x00000005
        /*10d4*/ 	.word	0x00028cc0
        /*10d8*/ 	.short	0x010a
        /*10da*/ 	.byte	0x3f
	.zero		1


	//   ....[95]....
        /*10dc*/ 	.word	0x0001f550
        /*10e0*/ 	.word	0x00000005
        /*10e4*/ 	.word	0x00028ca0
        /*10e8*/ 	.short	0x010a
        /*10ea*/ 	.byte	0x3f
	.zero		1


	//   ....[96]....
        /*10ec*/ 	.word	0x0001f5a0
        /*10f0*/ 	.word	0x00000005
        /*10f4*/ 	.word	0x00028cc0
        /*10f8*/ 	.short	0x010a
        /*10fa*/ 	.byte	0x3f
	.zero		1


	//   ....[97]....
        /*10fc*/ 	.word	0x0001f740
        /*1100*/ 	.word	0x00000000
        /*1104*/ 	.word	0x00028c40
        /*1108*/ 	.short	0x010a
        /*110a*/ 	.byte	0x3f
	.zero		1


	//   ....[98]....
        /*110c*/ 	.word	0x0001fcc0
        /*1110*/ 	.word	0x00000012
        /*1114*/ 	.word	0x00028c20
        /*1118*/ 	.short	0x010a
        /*111a*/ 	.byte	0x3f
	.zero		1


	//   ....[99]....
        /*111c*/ 	.word	0x0001fd10
        /*1120*/ 	.word	0x00000000
        /*1124*/ 	.word	0x00028c60
        /*1128*/ 	.short	0x010a
        /*112a*/ 	.byte	0x3f
	.zero		1


	//   ....[100]....
        /*112c*/ 	.word	0x0001fd60
        /*1130*/ 	.word	0x00000002
        /*1134*/ 	.word	0x00028c40
        /*1138*/ 	.short	0x010a
        /*113a*/ 	.byte	0x3f
	.zero		1


	//   ....[101]....
        /*113c*/ 	.word	0x0001fdb0
        /*1140*/ 	.word	0x00000002
        /*1144*/ 	.word	0x00028c60
        /*1148*/ 	.short	0x010a
        /*114a*/ 	.byte	0x3f
	.zero		1


	//   ....[102]....
        /*114c*/ 	.word	0x0001fe00
        /*1150*/ 	.word	0x00000002
        /*1154*/ 	.word	0x00028c40
        /*1158*/ 	.short	0x010a
        /*115a*/ 	.byte	0x3f
	.zero		1


	//   ....[103]....
        /*115c*/ 	.word	0x0001fe50
        /*1160*/ 	.word	0x00000002
        /*1164*/ 	.word	0x00028c60
        /*1168*/ 	.short	0x010a
        /*116a*/ 	.byte	0x3f
	.zero		1


	//   ....[104]....
        /*116c*/ 	.word	0x0001fea0
        /*1170*/ 	.word	0x00000003
        /*1174*/ 	.word	0x00028c40
        /*1178*/ 	.short	0x010a
        /*117a*/ 	.byte	0x3f
	.zero		1


	//   ....[105]....
        /*117c*/ 	.word	0x0001fef0
        /*1180*/ 	.word	0x00000003
        /*1184*/ 	.word	0x00028c60
        /*1188*/ 	.short	0x010a
        /*118a*/ 	.byte	0x3f
	.zero		1


	//   ....[106]....
        /*118c*/ 	.word	0x00020a70
        /*1190*/ 	.word	0x00000000
        /*1194*/ 	.word	0x00028c20
        /*1198*/ 	.short	0x010a
        /*119a*/ 	.byte	0x3f
	.zero		1


	//   ....[107]....
        /*119c*/ 	.word	0x00020c10
        /*11a0*/ 	.word	0x00000006
        /*11a4*/ 	.word	0x00000000
        /*11a8*/ 	.short	0x010a
        /*11aa*/ 	.byte	0x3f
	.zero		1


	//   ....[108]....
        /*11ac*/ 	.word	0x00020c60
        /*11b0*/ 	.word	0x00000007
        /*11b4*/ 	.word	0x00000000
        /*11b8*/ 	.short	0x010a
        /*11ba*/ 	.byte	0x3f
	.zero		1


	//   ....[109]....
        /*11bc*/ 	.word	0x00020cb0
        /*11c0*/ 	.word	0x00000004
        /*11c4*/ 	.word	0x00000000
        /*11c8*/ 	.short	0x010a
        /*11ca*/ 	.byte	0x3f
	.zero		1


	//----- nvinfo : EIATTR_NUM_MBARRIERS
	.align		4
.L_584:
        /*11cc*/ 	.byte	0x03, 0x38
        /*11ce*/ 	.short	0x0016


	//----- nvinfo : EIATTR_EXIT_INSTR_OFFSETS
	.align		4
        /*11d0*/ 	.byte	0x04, 0x1c
        /*11d2*/ 	.short	(.L_586 - .L_585)


	//   ....[0]....
.L_585:
        /*11d4*/ 	.word	0x0001e750


	//----- nvinfo : EIATTR_MAX_THREADS
	.align		4
.L_586:
        /*11d8*/ 	.byte	0x04, 0x05
        /*11da*/ 	.short	(.L_588 - .L_587)
.L_587:
        /*11dc*/ 	.word	0x00000180
        /*11e0*/ 	.word	0x00000001
        /*11e4*/ 	.word	0x00000001


	//----- nvinfo : EIATTR_CRS_STACK_SIZE
	.align		4
.L_588:
        /*11e8*/ 	.byte	0x04, 0x1e
        /*11ea*/ 	.short	(.L_590 - .L_589)
.L_589:
        /*11ec*/ 	.word	0x00000000


	//----- nvinfo : EIATTR_CBANK_PARAM_SIZE
	.align		4
.L_590:
        /*11f0*/ 	.byte	0x03, 0x19
        /*11f2*/ 	.short	0x0af0


	//----- nvinfo : EIATTR_PARAM_CBANK
	.align		4
        /*11f4*/ 	.byte	0x04, 0x0a
        /*11f6*/ 	.short	(.L_592 - .L_591)
	.align		4
.L_591:
        /*11f8*/ 	.word	index@(.nv.constant0._ZN7cutlass13device_kernelIN5flash11enable_sm90INS1_16FlashAttnFwdSm90INS1_25CollectiveMainloopFwdSm90ILi2EN4cute5tupleIJNS5_1CILi1EEES8_S8_EEENS6_IJNS7_ILi64EEESA_SA_EEELi512ENS_10bfloat16_tEfNS_4arch4Sm90ELb1ELb0ELb0ELb1ELb0ELb1ELb0ELb0ELb0ELb1ELb1ELb0EEENS1_21CollectiveEpilogueFwdINS6_IJSA_NS7_ILi512EEESA_EEES9_SC_SE_Li256ELb1ELb1ELb1ELb0EEENS1_36VarlenDynamicPersistentTileSchedulerILi64ELi64ELi256ELi128ELb1ELb1ELb1ELb1ELb1ELb1EEEEEEEEEvNT_6ParamsE)
        /*11fc*/ 	.short	0x0210
        /*11fe*/ 	.short	0x0af0


	//----- nvinfo : EIATTR_SW_WAR
	.align		4
.L_592:
        /*1200*/ 	.byte	0x04, 0x36
        /*1202*/ 	.short	(.L_594 - .L_593)
.L_593:
        /*1204*/ 	.word	0x00000008
.L_594:


//--------------------- .nv.info._ZN7cutlass13device_kernelIN5flash11enable_sm90INS1_16FlashAttnFwdSm90INS1_25CollectiveMainloopFwdSm90ILi2EN4cute5tupleIJNS5_1CILi1EEES8_S8_EEENS6_IJNS7_ILi64EEESA_SA_EEELi512ENS_10bfloat16_tEfNS_4arch4Sm90ELb1ELb0ELb0ELb1ELb0ELb0ELb1ELb0ELb0ELb1ELb1ELb0EEENS1_21CollectiveEpilogueFwdINS6_IJSA_NS7_ILi512EEESA_EEES9_SC_SE_Li256ELb1ELb1ELb1ELb0EEENS1_36VarlenDynamicPersistentTileSchedulerILi64ELi64ELi256ELi128ELb1ELb1ELb1ELb1ELb1ELb1EEEEEEEEEvNT_6ParamsE --------------------------
	.section	.nv.info._ZN7cutlass13device_kernelIN5flash11enable_sm90INS1_16FlashAttnFwdSm90INS1_25CollectiveMainloopFwdSm90ILi2EN4cute5tupleIJNS5_1CILi1EEES8_S8_EEENS6_IJNS7_ILi64EEESA_SA_EEELi512ENS_10bfloat16_tEfNS_4arch4Sm90ELb1ELb0ELb0ELb1ELb0ELb0ELb1ELb0ELb0ELb1ELb1ELb0EEENS1_21CollectiveEpilogueFwdINS6_IJSA_NS7_ILi512EEESA_EEES9_SC_SE_Li256ELb1ELb1ELb1ELb0EEENS1_36VarlenDynamicPersistentTileSchedulerILi64ELi64ELi256ELi128ELb1ELb1ELb1ELb1ELb1ELb1EEEEEEEEEvNT_6ParamsE,"",@"SHT_CUDA_INFO"
	.sectionflags	@""
	.align	4


	//----- nvinfo : EIATTR_CUDA_API_VERSION
	.align		4
        /*0000*/ 	.byte	0x04, 0x37
        /*0002*/ 	.short	(.L_596 - .L_595)
.L_595:
        /*0004*/ 	.word	0x00000082


	//----- nvinfo : EIATTR_KPARAM_INFO
	.align		4
.L_596:
        /*0008*/ 	.byte	0x04, 0x17
        /*000a*/ 	.short	(.L_598 - .L_597)
.L_597:
        /*000c*/ 	.word	0x00000000
        /*0010*/ 	.short	0x0000
        /*0012*/ 	.short	0x0070
        /*0014*/ 	.byte	0x00, 0xf0, 0x01, 0x2e


	//----- nvinfo : EIATTR_SPARSE_MMA_MASK
	.align		4
.L_598:
        /*0018*/ 	.byte	0x03, 0x50
        /*001a*/ 	.short	0x0000


	//----- nvinfo : EIATTR_MAXREG_COUNT
	.align		4
        /*001c*/ 	.byte	0x03, 0x1b
        /*001e*/ 	.short	0x00a8


	//----- nvinfo : EIATTR_NUM_BARRIERS
	.align		4
        /*0020*/ 	.byte	0x02, 0x4c
        /*0022*/ 	.byte	0x10
	.zero		1


	//----- nvinfo : EIATTR_EXTERNS
	.align		4
        /*0024*/ 	.byte	0x04, 0x0f
        /*0026*/ 	.short	(.L_600 - .L_599)


	//   ....[0]....
	.align		4
.L_599:
        /*0028*/ 	.word	index@(__assertfail)


	//----- nvinfo : EIATTR_ANNOTATIONS
	.align		4
.L_600:
        /*002c*/ 	.byte	0x04, 0x55
        /*002e*/ 	.short	(.L_602 - .L_601)


	//   ....[0]....
.L_601:
        /* <DEDUP_REMOVED lines=88> */


	//----- nvinfo : EIATTR_MERCURY_ISA_VERSION
	.align		4
.L_602:
        /*0598*/ 	.byte	0x03, 0x5f
        /*059a*/ 	.short	0x0101


	//----- nvinfo : EIATTR_UNUSED_LOAD_BYTE_OFFSET
	.align		4
        /*059c*/ 	.byte	0x04, 0x44
        /*059e*/ 	.short	(.L_604 - .L_603)


	//   ....[0]....
.L_603:
        /*05a0*/ 	.word	0x00000a40
        /*05a4*/ 	.word	0x0000fff0


	//   ....[1]....
        /*05a8*/ 	.word	0x0000d7d0
        /*05ac*/ 	.word	0x0000fff0


	//----- nvinfo : EIATTR_INT_WARP_WIDE_INSTR_OFFSETS
	.align		4
.L_604:
        /*05b0*/ 	.byte	0x04, 0x31
        /*05b2*/ 	.short	(.L_606 - .L_605)


	//   ....[0]....
.L_605:
        /*05b4*/ 	.word	0x00000130


	//   ....[1]....
        /*05b8*/ 	.word	0x00000170


	//   ....[2]....
        /*05bc*/ 	.word	0x000001e0


	//   ....[3]....
        /*05c0*/ 	.word	0x000001f0


	//   ....[4]....
        /*05c4*/ 	.word	0x00013bc0


	//   ....[5]....
        /*05c8*/ 	.word	0x00013c20


	//   ....[6]....
        /*05cc*/ 	.word	0x000195b0


	//   ....[7]....
        /*05d0*/ 	.word	0x00019640


	//----- nvinfo : EIATTR_COOP_GROUP_MASK_REGIDS
	.align		4
.L_606:
        /*05d4*/ 	.byte	0x04, 0x29
        /*05d6*/ 	.short	(.L_608 - .L_607)


	//   ....[0]....
.L_607:
        /*05d8*/ 	.word	0xffffffff


	//   ....[1]....
        /*05dc*/ 	.word	0xffffffff


	//   ....[2]....
        /*05e0*/ 	.word	0xffffffff


	//   ....[3]....
        /*05e4*/ 	.word	0xffffffff


	//   ....[4]....
        /*05e8*/ 	.word	0xffffffff


	//   ....[5]....
        /*05ec*/ 	.word	0xffffffff


	//   ....[6]....
        /*05f0*/ 	.word	0xffffffff


	//   ....[7]....
        /*05f4*/ 	.word	0xffffffff


	//   ....[8]....
        /*05f8*/ 	.word	0xffffffff


	//   ....[9]....
        /*05fc*/ 	.word	0xffffffff


	//   ....[10]....
        /*0600*/ 	.word	0xffffffff


	//   ....[11]....
        /*0604*/ 	.word	0xffffffff


	//   ....[12]....
        /*0608*/ 	.word	0xffffffff


	//   ....[13]....
        /*060c*/ 	.word	0xffffffff


	//   ....[14]....
        /*0610*/ 	.word	0xffffffff


	//   ....[15]....
        /*0614*/ 	.word	0xffffffff


	//   ....[16]....
        /*0618*/ 	.word	0xffffffff


	//   ....[17]....
        /*061c*/ 	.word	0xffffffff


	//   ....[18]....
        /*0620*/ 	.word	0xffffffff


	//   ....[19]....
        /*0624*/ 	.word	0xffffffff


	//   ....[20]....
        /*0628*/ 	.word	0xffffffff


	//   ....[21]....
        /*062c*/ 	.word	0xffffffff


	//   ....[22]....
        /*0630*/ 	.word	0xffffffff


	//   ....[23]....
        /*0634*/ 	.word	0xffffffff


	//   ....[24]....
        /*0638*/ 	.word	0xffffffff


	//   ....[25]....
        /*063c*/ 	.word	0xffffffff


	//   ....[26]....
        /*0640*/ 	.word	0xffffffff


	//   ....[27]....
        /*0644*/ 	.word	0xffffffff


	//   ....[28]....
        /*0648*/ 	.word	0xffffffff


	//   ....[29]....
        /*064c*/ 	.word	0xffffffff


	//   ....[30]....
        /*0650*/ 	.word	0xffffffff


	//   ....[31]....
        /*0654*/ 	.word	0xffffffff


	//   ....[32]....
        /*0658*/ 	.word	0xffffffff


	//   ....[33]....
        /*065c*/ 	.word	0xffffffff


	//   ....[34]....
        /*0660*/ 	.word	0xffffffff


	//   ....[35]....
        /*0664*/ 	.word	0xffffffff


	//   ....[36]....
        /*0668*/ 	.word	0xffffffff


	//   ....[37]....
        /*066c*/ 	.word	0xffffffff


	//   ....[38]....
        /*0670*/ 	.word	0xffffffff


	//   ....[39]....
        /*0674*/ 	.word	0xffffffff


	//   ....[40]....
        /*0678*/ 	.word	0xffffffff


	//   ....[41]....
        /*067c*/ 	.word	0xffffffff


	//   ....[42]....
        /*0680*/ 	.word	0xffffffff


	//   ....[43]....
        /*0684*/ 	.word	0xffffffff


	//   ....[44]....
        /*0688*/ 	.word	0xffffffff


	//   ....[45]....
        /*068c*/ 	.word	0xffffffff


	//   ....[46]....
        /*0690*/ 	.word	0xffffffff


	//   ....[47]....
        /*0694*/ 	.word	0xffffffff


	//   ....[48]....
        /*0698*/ 	.word	0xffffffff


	//   ....[49]....
        /*069c*/ 	.word	0xffffffff


	//   ....[50]....
        /*06a0*/ 	.word	0xffffffff


	//   ....[51]....
        /*06a4*/ 	.word	0xffffffff


	//   ....[52]....
        /*06a8*/ 	.word	0xffffffff


	//   ....[53]....
        /*06ac*/ 	.word	0xffffffff


	//   ....[54]....
        /*06b0*/ 	.word	0xffffffff


	//   ....[55]....
        /*06b4*/ 	.word	0xffffffff


	//   ....[56]....
        /*06b8*/ 	.word	0xffffffff


	//   ....[57]....
        /*06bc*/ 	.word	0xffffffff


	//   ....[58]....
        /*06c0*/ 	.word	0xffffffff


	//   ....[59]....
        /*06c4*/ 	.word	0xffffffff


	//   ....[60]....
        /*06c8*/ 	.word	0xffffffff


	//   ....[61]....
        /*06cc*/ 	.word	0xffffffff


	//   ....[62]....
        /*06d0*/ 	.word	0xffffffff


	//   ....[63]....
        /*06d4*/ 	.word	0xffffffff


	//   ....[64]....
        /*06d8*/ 	.word	0xffffffff


	//   ....[65]....
        /*06dc*/ 	.word	0xffffffff


	//   ....[66]....
        /*06e0*/ 	.word	0xffffffff


	//   ....[67]....
        /*06e4*/ 	.word	0xffffffff


	//   ....[68]....
        /*06e8*/ 	.word	0xffffffff


	//   ....[69]....
        /*06ec*/ 	.word	0xffffffff


	//   ....[70]....
        /*06f0*/ 	.word	0xffffffff


	//   ....[71]....
        /*06f4*/ 	.word	0xffffffff


	//   ....[72]....
        /*06f8*/ 	.word	0xffffffff


	//   ....[73]....
        /*06fc*/ 	.word	0xffffffff


	//   ....[74]....
        /*0700*/ 	.word	0xffffffff


	//   ....[75]....
        /*0704*/ 	.word	0xffffffff


	//   ....[76]....
        /*0708*/ 	.word	0xffffffff


	//   ....[77]....
        /*070c*/ 	.word	0xffffffff


	//   ....[78]....
        /*0710*/ 	.word	0xffffffff


	//   ....[79]....
        /*0714*/ 	.word	0xffffffff


	//   ....[80]....
        /*0718*/ 	.word	0xffffffff


	//   ....[81]....
        /*071c*/ 	.word	0xffffffff


	//   ....[82]....
        /*0720*/ 	.word	0xffffffff


	//   ....[83]....
        /*0724*/ 	.word	0xffffffff


	//   ....[84]....
        /*0728*/ 	.word	0xffffffff


	//   ....[85]....
        /*072c*/ 	.word	0xffffffff


	//   ....[86]....
        /*0730*/ 	.word	0xffffffff


	//   ....[87]....
        /*0734*/ 	.word	0xffffffff


	//   ....[88]....
        /*0738*/ 	.word	0xffffffff


	//   ....[89]....
        /*073c*/ 	.word	0xffffffff


	//   ....[90]....
        /*0740*/ 	.word	0xffffffff


	//   ....[91]....
        /*0744*/ 	.word	0xffffffff


	//   ....[92]....
        /*0748*/ 	.word	0xffffffff


	//   ....[93]....
        /*074c*/ 	.word	0xffffffff


	//   ....[94]....
        /*0750*/ 	.word	0xffffffff


	//   ....[95]....
        /*0754*/ 	.word	0xffffffff


	//   ....[96]....
        /*0758*/ 	.word	0xffffffff


	//   ....[97]....
        /*075c*/ 	.word	0xffffffff


	//   ....[98]....
        /*0760*/ 	.word	0xffffffff


	//   ....[99]....
        /*0764*/ 	.word	0xffffffff


	//   ....[100]....
        /*0768*/ 	.word	0xffffffff


	//   ....[101]....
        /*076c*/ 	.word	0xffffffff


	//   ....[102]....
        /*0770*/ 	.word	0xffffffff


	//   ....[103]....
        /*0774*/ 	.word	0xffffffff


	//   ....[104]....
        /*0778*/ 	.word	0xffffffff


	//   ....[105]....
        /*077c*/ 	.word	0x0500000f


	//   ....[106]....
        /*0780*/ 	.word	0x0500000f


	//   ....[107]....
        /*0784*/ 	.word	0x0500000f


	//   ....[108]....
        /*0788*/ 	.word	0x0500000f


	//   ....[109]....
        /*078c*/ 	.word	0x0500000f


	//   ....[110]....
        /*0790*/ 	.word	0x0500000f


	//   ....[111]....
        /*0794*/ 	.word	0x0500000f


	//   ....[112]....
        /*0798*/ 	.word	0x0500000f


	//   ....[113]....
        /*079c*/ 	.word	0x0500000f


	//   ....[114]....
        /*07a0*/ 	.word	0x0500000f


	//   ....[115]....
        /*07a4*/ 	.word	0x0500000f


	//   ....[116]....
        /*07a8*/ 	.word	0x0500000f


	//   ....[117]....
        /*07ac*/ 	.word	0x0500000f


	//   ....[118]....
        /*07b0*/ 	.word	0x0500000f


	//   ....[119]....
        /*07b4*/ 	.word	0x0500000f


	//   ....[120]....
        /*07b8*/ 	.word	0x0500000f


	//   ....[121]....
        /*07bc*/ 	.word	0x0500000f


	//   ....[122]....
        /*07c0*/ 	.word	0x0500000f


	//   ....[123]....
        /*07c4*/ 	.word	0x0500000f


	//   ....[124]....
        /*07c8*/ 	.word	0x0500000f


	//   ....[125]....
        /*07cc*/ 	.word	0x0500000f


	//   ....[126]....
        /*07d0*/ 	.word	0x0500000f


	//   ....[127]....
        /*07d4*/ 	.word	0x0500000f


	//   ....[128]....
        /*07d8*/ 	.word	0x0500000f


	//   ....[129]....
        /*07dc*/ 	.word	0x0500000f


	//   ....[130]....
        /*07e0*/ 	.word	0x0500000f


	//   ....[131]....
        /*07e4*/ 	.word	0x0500000f


	//   ....[132]....
        /*07e8*/ 	.word	0x0500000f


	//   ....[133]....
        /*07ec*/ 	.word	0x0500000f


	//   ....[134]....
        /*07f0*/ 	.word	0x0500000f


	//   ....[135]....
        /*07f4*/ 	.word	0x0500000f


	//   ....[136]....
        /*07f8*/ 	.word	0x0500000f


	//   ....[137]....
        /*07fc*/ 	.word	0x0500000f


	//   ....[138]....
        /*0800*/ 	.word	0x0500000f


	//   ....[139]....
        /*0804*/ 	.word	0x0500000f


	//   ....[140]....
        /*0808*/ 	.word	0x0500000f


	//----- nvinfo : EIATTR_COOP_GROUP_INSTR_OFFSETS
	.align		4
.L_608:
        /*080c*/ 	.byte	0x04, 0x28
        /*080e*/ 	.short	(.L_610 - .L_609)


	//   ....[0]....
.L_609:
        /*0810*/ 	.word	0x00000070


	//   ....[1]....
        /*0814*/ 	.word	0x00000140


	//   ....[2]....
        /*0818*/ 	.word	0x00000190


	//   ....[3]....
        /*081c*/ 	.word	0x000003a0


	//   ....[4]....
        /*0820*/ 	.word	0x00000500


	//   ....[5]....
        /*0824*/ 	.word	0x00000620


	//   ....[6]....
        /*0828*/ 	.word	0x00000780


	//   ....[7]....
        /*082c*/ 	.word	0x00001f80


	//   ....[8]....
        /*0830*/ 	.word	0x00003f60


	//   ....[9]....
        /*0834*/ 	.word	0x00004f70


	//   ....[10]....
        /*0838*/ 	.word	0x00005b70


	//   ....[11]....
        /*083c*/ 	.word	0x00005ba0


	//   ....[12]....
        /*0840*/ 	.word	0x00005f60


	//   ....[13]....
        /*0844*/ 	.word	0x000060b0


	//   ....[14]....
        /*0848*/ 	.word	0x00006280


	//   ....[15]....
        /*084c*/ 	.word	0x000063d0


	//   ....[16]....
        /*0850*/ 	.word	0x00006d30


	//   ....[17]....
        /*0854*/ 	.word	0x000079b0


	//   ....[18]....
        /*0858*/ 	.word	0x00008550


	//   ....[19]....
        /*085c*/ 	.word	0x000088a0


	//   ....[20]....
        /*0860*/ 	.word	0x000088d0


	//   ....[21]....
        /*0864*/ 	.word	0x00008b60


	//   ....[22]....
        /*0868*/ 	.word	0x00008c50


	//   ....[23]....
        /*086c*/ 	.word	0x00008d90


	//   ....[24]....
        /*0870*/ 	.word	0x00009f60


	//   ....[25]....
        /*0874*/ 	.word	0x0000abf0


	//   ....[26]....
        /*0878*/ 	.word	0x0000b880


	//   ....[27]....
        /*087c*/ 	.word	0x0000b8b0


	//   ....[28]....
        /*0880*/ 	.word	0x0000bb40


	//   ....[29]....
        /*0884*/ 	.word	0x0000bd10


	//   ....[30]....
        /*0888*/ 	.word	0x0000cc90


	//   ....[31]....
        /*088c*/ 	.word	0x0000ccd0


	//   ....[32]....
        /*0890*/ 	.word	0x0000cd30


	//   ....[33]....
        /*0894*/ 	.word	0x0000cd60


	//   ....[34]....
        /*0898*/ 	.word	0x0000cd90


	//   ....[35]....
        /*089c*/ 	.word	0x0000e530


	//   ....[36]....
        /*08a0*/ 	.word	0x0000e8a0


	//   ....[37]....
        /*08a4*/ 	.word	0x0000e8b0


	//   ....[38]....
        /*08a8*/ 	.word	0x0000e8c0


	//   ....[39]....
        /*08ac*/ 	.word	0x0000e8f0


	//   ....[40]....
        /*08b0*/ 	.word	0x0000f540


	//   ....[41]....
        /*08b4*/ 	.word	0x0000f580


	//   ....[42]....
        /*08b8*/ 	.word	0x0000f830


	//   ....[43]....
        /*08bc*/ 	.word	0x0000f850


	//   ....[44]....
        /*08c0*/ 	.word	0x0000ff30


	//   ....[45]....
        /*08c4*/ 	.word	0x0000ff60


	//   ....[46]....
        /*08c8*/ 	.word	0x000107f0


	//   ....[47]....
        /*08cc*/ 	.word	0x00010810


	//   ....[48]....
        /*08d0*/ 	.word	0x00011af0


	//   ....[49]....
        /*08d4*/ 	.word	0x00011b30


	//   ....[50]....
        /*08d8*/ 	.word	0x00011d70


	//   ....[51]....
        /*08dc*/ 	.word	0x00011d90


	//   ....[52]....
        /*08e0*/ 	.word	0x00012050


	//   ....[53]....
        /*08e4*/ 	.word	0x00012260


	//   ....[54]....
        /*08e8*/ 	.word	0x00012290


	//   ....[55]....
        /*08ec*/ 	.word	0x000122c0


	//   ....[56]....
        /*08f0*/ 	.word	0x000122f0


	//   ....[57]....
        /*08f4*/ 	.word	0x00012320


	//   ....[58]....
        /*08f8*/ 	.word	0x00012350


	//   ....[59]....
        /*08fc*/ 	.word	0x000124f0


	//   ....[60]....
        /*0900*/ 	.word	0x00012520


	//   ....[61]....
        /*0904*/ 	.word	0x00012550


	//   ....[62]....
        /*0908*/ 	.word	0x00012580


	//   ....[63]....
        /*090c*/ 	.word	0x000125b0


	//   ....[64]....
        /*0910*/ 	.word	0x000125e0


	//   ....[65]....
        /*0914*/ 	.word	0x00012680


	//   ....[66]....
        /*0918*/ 	.word	0x000126b0


	//   ....[67]....
        /*091c*/ 	.word	0x000126c0


	//   ....[68]....
        /*0920*/ 	.word	0x000126f0


	//   ....[69]....
        /*0924*/ 	.word	0x000141a0


	//   ....[70]....
        /*0928*/ 	.word	0x00014c30


	//   ....[71]....
        /*092c*/ 	.word	0x00014c60


	//   ....[72]....
        /*0930*/ 	.word	0x00014c80


	//   ....[73]....
        /*0934*/ 	.word	0x00014d30


	//   ....[74]....
        /*0938*/ 	.word	0x00014dc0


	//   ....[75]....
        /*093c*/ 	.word	0x00014de0


	//   ....[76]....
        /*0940*/ 	.word	0x00014e70


	//   ....[77]....
        /*0944*/ 	.word	0x00014e80


	//   ....[78]....
        /*0948*/ 	.word	0x00015810


	//   ....[79]....
        /*094c*/ 	.word	0x000158a0


	//   ....[80]....
        /*0950*/ 	.word	0x000158f0


	//   ....[81]....
        /*0954*/ 	.word	0x00015a20


	//   ....[82]....
        /*0958*/ 	.word	0x00015b90


	//   ....[83]....
        /*095c*/ 	.word	0x00015ba0


	//   ....[84]....
        /*0960*/ 	.word	0x00015d00


	//   ....[85]....
        /*0964*/ 	.word	0x00015d10


	//   ....[86]....
        /*0968*/ 	.word	0x000198c0


	//   ....[87]....
        /*096c*/ 	.word	0x000198f0


	//   ....[88]....
        /*0970*/ 	.word	0x00019950


	//   ....[89]....
        /*0974*/ 	.word	0x00019980


	//   ....[90]....
        /*0978*/ 	.word	0x000199b0


	//   ....[91]....
        /*097c*/ 	.word	0x000199e0


	//   ....[92]....
        /*0980*/ 	.word	0x00019a10


	//   ....[93]....
        /*0984*/ 	.word	0x00019a40


	//   ....[94]....
        /*0988*/ 	.word	0x00019c00


	//   ....[95]....
        /*098c*/ 	.word	0x00019c30


	//   ....[96]....
        /*0990*/ 	.word	0x00019c60


	//   ....[97]....
        /*0994*/ 	.word	0x00019c90


	//   ....[98]....
        /*0998*/ 	.word	0x00019cc0


	//   ....[99]....
        /*099c*/ 	.word	0x00019cf0


	//   ....[100]....
        /*09a0*/ 	.word	0x00019dc0


	//   ....[101]....
        /*09a4*/ 	.word	0x00019de0


	//   ....[102]....
        /*09a8*/ 	.word	0x00019df0


	//   ....[103]....
        /*09ac*/ 	.word	0x00019e70


	//   ....[104]....
        /*09b0*/ 	.word	0x0001a9b0


	//   ....[105]....
        /*09b4*/ 	.word	0x0001af70


	//   ....[106]....
        /*09b8*/ 	.word	0x0001b0f0


	//   ....[107]....
        /*09bc*/ 	.word	0x0001b150


	//   ....[108]....
        /*09c0*/ 	.word	0x0001b1e0


	//   ....[109]....
        /*09c4*/ 	.word	0x0001b230


	//   ....[110]....
        /*09c8*/ 	.word	0x0001b390


	//   ....[111]....
        /*09cc*/ 	.word	0x0001b430


	//   ....[112]....
        /*09d0*/ 	.word	0x0001b4e0


	//   ....[113]....
        /*09d4*/ 	.word	0x0001b5c0


	//   ....[114]....
        /*09d8*/ 	.word	0x0001b780


	//   ....[115]....
        /*09dc*/ 	.word	0x0001b860


	//   ....[116]....
        /*09e0*/ 	.word	0x0001baf0


	//   ....[117]....
        /*09e4*/ 	.word	0x0001bbf0


	//   ....[118]....
        /*09e8*/ 	.word	0x0001bdc0


	//   ....[119]....
        /*09ec*/ 	.word	0x0001be80


	//   ....[120]....
        /*09f0*/ 	.word	0x0001c0a0


	//   ....[121]....
        /*09f4*/ 	.word	0x0001c0f0


	//   ....[122]....
        /*09f8*/ 	.word	0x0001c420


	//   ....[123]....
        /*09fc*/ 	.word	0x0001c4c0


	//   ....[124]....
        /*0a00*/ 	.word	0x0001c650


	//   ....[125]....
        /*0a04*/ 	.word	0x0001c6d0


	//   ....[126]....
        /*0a08*/ 	.word	0x0001c750


	//   ....[127]....
        /*0a0c*/ 	.word	0x0001c7d0


	//   ....[128]....
        /*0a10*/ 	.word	0x0001c850


	//   ....[129]....
        /*0a14*/ 	.word	0x0001c8e0


	//   ....[130]....
        /*0a18*/ 	.word	0x0001c980


	//   ....[131]....
        /*0a1c*/ 	.word	0x0001ca30


	//   ....[132]....
        /*0a20*/ 	.word	0x0001cab0


	//   ....[133]....
        /*0a24*/ 	.word	0x0001cb30


	//   ....[134]....
        /*0a28*/ 	.word	0x0001cbb0


	//   ....[135]....
        /*0a2c*/ 	.word	0x0001cc40


	//   ....[136]....
        /*0a30*/ 	.word	0x0001ccc0


	//   ....[137]....
        /*0a34*/ 	.word	0x0001cd70


	//   ....[138]....
        /*0a38*/ 	.word	0x0001cdc0


	//   ....[139]....
        /*0a3c*/ 	.word	0x0001ce80


	//   ....[140]....
        /*0a40*/ 	.word	0x0001cfb0


	//----- nvinfo : EIATTR_REG_RECONFIG
	.align		4
.L_610:
        /*0a44*/ 	.byte	0x01, 0x54
	.zero		2


	//----- nvinfo : EIATTR_SYSCALL_OFFSETS
	.align		4
        /*0a48*/ 	.byte	0x04, 0x46
        /*0a4a*/ 	.short	(.L_612 - .L_611)


	//   ....[0]....
.L_611:
        /*0a4c*/ 	.word	0x00004110


	//   ....[1]....
        /*0a50*/ 	.word	0x00013dc0


	//   ....[2]....
        /*0a54*/ 	.word	0x00013f10


	//   ....[3]....
        /*0a58*/ 	.word	0x00014010


	//   ....[4]....
        /*0a5c*/ 	.word	0x00014850


	//   ....[5]....
        /*0a60*/ 	.word	0x00015190


	//----- nvinfo : EIATTR_MBARRIER_INSTR_OFFSETS
	.align		4
.L_612:
        /*0a64*/ 	.byte	0x04, 0x39
        /*0a66*/ 	.short	(.L_614 - .L_613)


	//   ....[0]....
.L_613:
        /*0a68*/ 	.word	0x00000280
        /*0a6c*/ 	.word	0x000000ff
        /*0a70*/ 	.word	0x00038800
        /*0a74*/ 	.short	0x0100
        /*0a76*/ 	.byte	0x08
	.zero		1


	//   ....[1]....
        /*0a78*/ 	.word	0x00000290
        /*0a7c*/ 	.word	0x000000ff
        /*0a80*/ 	.word	0x00038810
        /*0a84*/ 	.short	0x0100
        /*0a86*/ 	.byte	0x08
	.zero		1


	//   ....[2]....
        /*0a88*/ 	.word	0x000002a0
        /*0a8c*/ 	.word	0x000000ff
        /*0a90*/ 	.word	0x00038820
        /*0a94*/ 	.short	0x0100
        /*0a96*/ 	.byte	0x08
	.zero		1


	//   ....[3]....
        /*0a98*/ 	.word	0x00000350
        /*0a9c*/ 	.word	0x000000ff
        /*0aa0*/ 	.word	0x00038830
        /*0aa4*/ 	.short	0x0100
        /*0aa6*/ 	.byte	0x06
	.zero		1


	//   ....[4]....
        /*0aa8*/ 	.word	0x00000360
        /*0aac*/ 	.word	0x000000ff
        /*0ab0*/ 	.word	0x00038840
        /*0ab4*/ 	.short	0x0100
        /*0ab6*/ 	.byte	0x06
	.zero		1


	//   ....[5]....
        /*0ab8*/ 	.word	0x00000370
        /*0abc*/ 	.word	0x000000ff
        /*0ac0*/ 	.word	0x00038838
        /*0ac4*/ 	.short	0x0100
        /*0ac6*/ 	.byte	0x06
	.zero		1


	//   ....[6]....
        /*0ac8*/ 	.word	0x00000380
        /*0acc*/ 	.word	0x000000ff
        /*0ad0*/ 	.word	0x00038848
        /*0ad4*/ 	.short	0x0100
        /*0ad6*/ 	.byte	0x06
	.zero		1


	//   ....[7]....
        /*0ad8*/ 	.word	0x000004b0
        /*0adc*/ 	.word	0x000000ff
        /*0ae0*/ 	.word	0x00038850
        /*0ae4*/ 	.short	0x0100
        /*0ae6*/ 	.byte	0x08
	.zero		1


	//   ....[8]....
        /*0ae8*/ 	.word	0x000004c0
        /*0aec*/ 	.word	0x000000ff
        /*0af0*/ 	.word	0x00038860
        /*0af4*/ 	.short	0x0100
        /*0af6*/ 	.byte	0x08
	.zero		1


	//   ....[9]....
        /*0af8*/ 	.word	0x000004d0
        /*0afc*/ 	.word	0x000000ff
        /*0b00*/ 	.word	0x00038858
        /*0b04*/ 	.short	0x0100
        /*0b06*/ 	.byte	0x08
	.zero		1


	//   ....[10]....
        /*0b08*/ 	.word	0x000004e0
        /*0b0c*/ 	.word	0x000000ff
        /*0b10*/ 	.word	0x00038868
        /*0b14*/ 	.short	0x0100
        /*0b16*/ 	.byte	0x08
	.zero		1


	//   ....[11]....
        /*0b18*/ 	.word	0x000005d0
        /*0b1c*/ 	.word	0x000000ff
        /*0b20*/ 	.word	0x00038870
        /*0b24*/ 	.short	0x0100
        /*0b26*/ 	.byte	0x06
	.zero		1


	//   ....[12]....
        /*0b28*/ 	.word	0x000005e0
        /*0b2c*/ 	.word	0x000000ff
        /*0b30*/ 	.word	0x00038880
        /*0b34*/ 	.short	0x0100
        /*0b36*/ 	.byte	0x06
	.zero		1


	//   ....[13]....
        /*0b38*/ 	.word	0x000005f0
        /*0b3c*/ 	.word	0x000000ff
        /*0b40*/ 	.word	0x00038878
        /*0b44*/ 	.short	0x0100
        /*0b46*/ 	.byte	0x06
	.zero		1


	//   ....[14]....
        /*0b48*/ 	.word	0x00000600
        /*0b4c*/ 	.word	0x000000ff
        /*0b50*/ 	.word	0x00038888
        /*0b54*/ 	.short	0x0100
        /*0b56*/ 	.byte	0x06
	.zero		1


	//   ....[15]....
        /*0b58*/ 	.word	0x00000730
        /*0b5c*/ 	.word	0x000000ff
        /*0b60*/ 	.word	0x00038890
        /*0b64*/ 	.short	0x0100
        /*0b66*/ 	.byte	0x08
	.zero		1


	//   ....[16]....
        /*0b68*/ 	.word	0x00000740
        /*0b6c*/ 	.word	0x000000ff
        /*0b70*/ 	.word	0x000388a0
        /*0b74*/ 	.short	0x0100
        /*0b76*/ 	.byte	0x08
	.zero		1


	//   ....[17]....
        /*0b78*/ 	.word	0x00000750
        /*0b7c*/ 	.word	0x000000ff
        /*0b80*/ 	.word	0x00038898
        /*0b84*/ 	.short	0x0100
        /*0b86*/ 	.byte	0x08
	.zero		1


	//   ....[18]....
        /*0b88*/ 	.word	0x00000760
        /*0b8c*/ 	.word	0x000000ff
        /*0b90*/ 	.word	0x000388a8
        /*0b94*/ 	.short	0x0100
        /*0b96*/ 	.byte	0x08
	.zero		1


	//   ....[19]....
        /*0b98*/ 	.word	0x00000890
        /*0b9c*/ 	.word	0x000000ff
        /*0ba0*/ 	.word	0x000388b0
        /*0ba4*/ 	.short	0x0100
        /*0ba6*/ 	.byte	0x08
	.zero		1


	//   ....[20]....
        /*0ba8*/ 	.word	0x000008a0
        /*0bac*/ 	.word	0x000000ff
        /*0bb0*/ 	.word	0x000388c0
        /*0bb4*/ 	.short	0x0100
        /*0bb6*/ 	.byte	0x08
	.zero		1


	//   ....[21]....
        /*0bb8*/ 	.word	0x000008b0
        /*0bbc*/ 	.word	0x000000ff
        /*0bc0*/ 	.word	0x000388b8
        /*0bc4*/ 	.short	0x0100
        /*0bc6*/ 	.byte	0x08
	.zero		1


	//   ....[22]....
        /*0bc8*/ 	.word	0x000008c0
        /*0bcc*/ 	.word	0x000000ff
        /*0bd0*/ 	.word	0x000388c8
        /*0bd4*/ 	.short	0x0100
        /*0bd6*/ 	.byte	0x08
	.zero		1


	//   ....[23]....
        /*0bd8*/ 	.word	0x00002350
        /*0bdc*/ 	.word	0x00000004
        /*0be0*/ 	.word	0x00000000
        /*0be4*/ 	.short	0x0101
        /*0be6*/ 	.byte	0x3f
	.zero		1


	//   ....[24]....
        /*0be8*/ 	.word	0x00002e40
        /*0bec*/ 	.word	0x00000004
        /*0bf0*/ 	.word	0x00000000
        /*0bf4*/ 	.short	0x0101
        /*0bf6*/ 	.byte	0x3f
	.zero		1


	//   ....[25]....
        /*0bf8*/ 	.word	0x000041c0
        /*0bfc*/ 	.word	0x00000010
        /*0c00*/ 	.word	0x00038800
        /*0c04*/ 	.short	0x010a
        /*0c06*/ 	.byte	0x3f
	.zero		1


	//   ....[26]....
        /*0c08*/ 	.word	0x00004230
        /*0c0c*/ 	.word	0x00000009
        /*0c10*/ 	.word	0x00038830
        /*0c14*/ 	.short	0x010a
        /*0c16*/ 	.byte	0x3f
	.zero		1


	//   ....[27]....
        /*0c18*/ 	.word	0x000042a0
        /*0c1c*/ 	.word	0x00000009
        /*0c20*/ 	.word	0x00038830
        /*0c24*/ 	.short	0x010a
        /*0c26*/ 	.byte	0x3f
	.zero		1


	//   ....[28]....
        /*0c28*/ 	.word	0x00004520
        /*0c2c*/ 	.word	0x00000010
        /*0c30*/ 	.word	0x00038810
        /*0c34*/ 	.short	0x010a
        /*0c36*/ 	.byte	0x3f
	.zero		1


	//   ....[29]....
        /*0c38*/ 	.word	0x00004560
        /*0c3c*/ 	.word	0x00000009
        /*0c40*/ 	.word	0x00038850
        /*0c44*/ 	.short	0x010a
        /*0c46*/ 	.byte	0x3f
	.zero		1


	//   ....[30]....
        /*0c48*/ 	.word	0x00004630
        /*0c4c*/ 	.word	0x00000009
        /*0c50*/ 	.word	0x00038850
        /*0c54*/ 	.short	0x010a
        /*0c56*/ 	.byte	0x3f
	.zero		1


	//   ....[31]....
        /*0c58*/ 	.word	0x00006610
        /*0c5c*/ 	.word	0x00000007
        /*0c60*/ 	.word	0x00000000
        /*0c64*/ 	.short	0x0101
        /*0c66*/ 	.byte	0x3f
	.zero		1


	//   ....[32]....
        /*0c68*/ 	.word	0x00006d50
        /*0c6c*/ 	.word	0x00000009
        /*0c70*/ 	.word	0x00000000
        /*0c74*/ 	.short	0x0101
        /*0c76*/ 	.byte	0x3f
	.zero		1


	//   ....[33]....
        /*0c78*/ 	.word	0x00006e60
        /*0c7c*/ 	.word	0x00000009
        /*0c80*/ 	.word	0x00038830
        /*0c84*/ 	.short	0x010a
        /*0c86*/ 	.byte	0x3f
	.zero		1


	//   ....[34]....
        /*0c88*/ 	.word	0x00006eb0
        /*0c8c*/ 	.word	0x00000009
        /*0c90*/ 	.word	0x00038830
        /*0c94*/ 	.short	0x010a
        /*0c96*/ 	.byte	0x3f
	.zero		1


	//   ....[35]....
        /*0c98*/ 	.word	0x00007030
        /*0c9c*/ 	.word	0x00000009
        /*0ca0*/ 	.word	0x00038850
        /*0ca4*/ 	.short	0x010a
        /*0ca6*/ 	.byte	0x3f
	.zero		1


	//   ....[36]....
        /*0ca8*/ 	.word	0x00007070
        /*0cac*/ 	.word	0x00000009
        /*0cb0*/ 	.word	0x00038850
        /*0cb4*/ 	.short	0x010a
        /*0cb6*/ 	.byte	0x3f
	.zero		1


	//   ....[37]....
        /*0cb8*/ 	.word	0x00008fa0
        /*0cbc*/ 	.word	0x0000000b
        /*0cc0*/ 	.word	0x00000000
        /*0cc4*/ 	.short	0x0101
        /*0cc6*/ 	.byte	0x3f
	.zero		1


	//   ....[38]....
        /*0cc8*/ 	.word	0x00009f80
        /*0ccc*/ 	.word	0x00000009
        /*0cd0*/ 	.word	0x00000000
        /*0cd4*/ 	.short	0x0101
        /*0cd6*/ 	.byte	0x3f
	.zero		1


	//   ....[39]....
        /*0cd8*/ 	.word	0x0000a0c0
        /*0cdc*/ 	.word	0x00000009
        /*0ce0*/ 	.word	0x00038830
        /*0ce4*/ 	.short	0x010a
        /*0ce6*/ 	.byte	0x3f
	.zero		1


	//   ....[40]....
        /*0ce8*/ 	.word	0x0000a110
        /*0cec*/ 	.word	0x00000009
        /*0cf0*/ 	.word	0x00038830
        /*0cf4*/ 	.short	0x010a
        /*0cf6*/ 	.byte	0x3f
	.zero		1


	//   ....[41]....
        /*0cf8*/ 	.word	0x0000a290
        /*0cfc*/ 	.word	0x00000009
        /*0d00*/ 	.word	0x00038850
        /*0d04*/ 	.short	0x010a
        /*0d06*/ 	.byte	0x3f
	.zero		1


	//   ....[42]....
        /*0d08*/ 	.word	0x0000a2d0
        /*0d0c*/ 	.word	0x00000009
        /*0d10*/ 	.word	0x00038850
        /*0d14*/ 	.short	0x010a
        /*0d16*/ 	.byte	0x3f
	.zero		1


	//   ....[43]....
        /*0d18*/ 	.word	0x0000c020
        /*0d1c*/ 	.word	0x000000a3
        /*0d20*/ 	.word	0x00000000
        /*0d24*/ 	.short	0x0101
        /*0d26*/ 	.byte	0x3f
	.zero		1


	//   ....[44]....
        /*0d28*/ 	.word	0x0000ccb0
        /*0d2c*/ 	.word	0x00000009
        /*0d30*/ 	.word	0x00000000
        /*0d34*/ 	.short	0x0101
        /*0d36*/ 	.byte	0x3f
	.zero		1


	//   ....[45]....
        /*0d38*/ 	.word	0x0000f570
        /*0d3c*/ 	.word	0x00000008
        /*0d40*/ 	.word	0x00000000
        /*0d44*/ 	.short	0x0101
        /*0d46*/ 	.byte	0x3f
	.zero		1


	//   ....[46]....
        /*0d48*/ 	.word	0x0000fe60
        /*0d4c*/ 	.word	0x00000008
        /*0d50*/ 	.word	0x00000000
        /*0d54*/ 	.short	0x0101
        /*0d56*/ 	.byte	0x3f
	.zero		1


	//   ....[47]....
        /*0d58*/ 	.word	0x00014400
        /*0d5c*/ 	.word	0x00000000
        /*0d60*/ 	.word	0x00038840
        /*0d64*/ 	.short	0x010a
        /*0d66*/ 	.byte	0x3f
	.zero		1


	//   ....[48]....
        /*0d68*/ 	.word	0x00014f40
        /*0d6c*/ 	.word	0x00000012
        /*0d70*/ 	.word	0x00038800
        /*0d74*/ 	.short	0x0107
        /*0d76*/ 	.byte	0x3f
	.zero		1


	//   ....[49]....
        /*0d78*/ 	.word	0x00014fe0
        /*0d7c*/ 	.word	0x00000012
        /*0d80*/ 	.word	0x00038800
        /*0d84*/ 	.short	0x0101
        /*0d86*/ 	.byte	0x3f
	.zero		1


	//   ....[50]....
        /*0d88*/ 	.word	0x00015f10
        /*0d8c*/ 	.word	0x00000012
        /*0d90*/ 	.word	0x00038810
        /*0d94*/ 	.short	0x0107
        /*0d96*/ 	.byte	0x3f
	.zero		1


	//   ....[51]....
        /*0d98*/ 	.word	0x00016010
        /*0d9c*/ 	.word	0x00000012
        /*0da0*/ 	.word	0x00038810
        /*0da4*/ 	.short	0x0101
        /*0da6*/ 	.byte	0x3f
	.zero		1


	//   ....[52]....
        /*0da8*/ 	.word	0x00016030
        /*0dac*/ 	.word	0x00000012
        /*0db0*/ 	.word	0x00038820
        /*0db4*/ 	.short	0x010a
        /*0db6*/ 	.byte	0x3f
	.zero		1


	//   ....[53]....
        /*0db8*/ 	.word	0x00016110
        /*0dbc*/ 	.word	0x00000000
        /*0dc0*/ 	.word	0x00038860
        /*0dc4*/ 	.short	0x010a
        /*0dc6*/ 	.byte	0x3f
	.zero		1


	//   ....[54]....
        /*0dc8*/ 	.word	0x00016da0
        /*0dcc*/ 	.word	0x00000003
        /*0dd0*/ 	.word	0x00038840
        /*0dd4*/ 	.short	0x010a
        /*0dd6*/ 	.byte	0x3f
	.zero		1


	//   ....[55]....
        /*0dd8*/ 	.word	0x00017000
        /*0ddc*/ 	.word	0x00000003
        /*0de0*/ 	.word	0x00038860
        /*0de4*/ 	.short	0x010a
        /*0de6*/ 	.byte	0x3f
	.zero		1


	//   ....[56]....
        /*0de8*/ 	.word	0x00017bc0
        /*0dec*/ 	.word	0x00000004
        /*0df0*/ 	.word	0x00038840
        /*0df4*/ 	.short	0x010a
        /*0df6*/ 	.byte	0x3f
	.zero		1


	//   ....[57]....
        /*0df8*/ 	.word	0x00017e10
        /*0dfc*/ 	.word	0x00000004
        /*0e00*/ 	.word	0x00038860
        /*0e04*/ 	.short	0x010a
        /*0e06*/ 	.byte	0x3f
	.zero		1


	//   ....[58]....
        /*0e08*/ 	.word	0x00018950
        /*0e0c*/ 	.word	0x00000004
        /*0e10*/ 	.word	0x00038840
        /*0e14*/ 	.short	0x010a
        /*0e16*/ 	.byte	0x3f
	.zero		1


	//   ....[59]....
        /*0e18*/ 	.word	0x00018bb0
        /*0e1c*/ 	.word	0x00000004
        /*0e20*/ 	.word	0x00038860
        /*0e24*/ 	.short	0x010a
        /*0e26*/ 	.byte	0x3f
	.zero		1


	//   ....[60]....
        /*0e28*/ 	.word	0x0001a930
        /*0e2c*/ 	.word	0x00000000
        /*0e30*/ 	.word	0x00038820
        /*0e34*/ 	.short	0x010a
        /*0e36*/ 	.byte	0x3f
	.zero		1


	//   ....[61]....
        /*0e38*/ 	.word	0x0001aaf0
        /*0e3c*/ 	.word	0x00000006
        /*0e40*/ 	.word	0x00000000
        /*0e44*/ 	.short	0x010a
        /*0e46*/ 	.byte	0x3f
	.zero		1


	//   ....[62]....
        /*0e48*/ 	.word	0x0001ab60
        /*0e4c*/ 	.word	0x00000007
        /*0e50*/ 	.word	0x00000000
        /*0e54*/ 	.short	0x010a
        /*0e56*/ 	.byte	0x3f
	.zero		1


	//   ....[63]....
        /*0e58*/ 	.word	0x0001abd0
        /*0e5c*/ 	.word	0x00000004
        /*0e60*/ 	.word	0x00000000
        /*0e64*/ 	.short	0x010a
        /*0e66*/ 	.byte	0x3f
	.zero		1


	//   ....[64]....
        /*0e68*/ 	.word	0x0001ac00
        /*0e6c*/ 	.word	0x00000003
        /*0e70*/ 	.word	0x00000000
        /*0e74*/ 	.short	0x010a
        /*0e76*/ 	.byte	0x3f
	.zero		1


	//   ....[65]....
        /*0e78*/ 	.word	0x0001ac60
        /*0e7c*/ 	.word	0x00000010
        /*0e80*/ 	.word	0x00038800
        /*0e84*/ 	.short	0x010a
        /*0e86*/ 	.byte	0x3f
	.zero		1


	//   ....[66]....
        /*0e88*/ 	.word	0x0001acb0
        /*0e8c*/ 	.word	0x00000009
        /*0e90*/ 	.word	0x00038830
        /*0e94*/ 	.short	0x010a
        /*0e96*/ 	.byte	0x3f
	.zero		1


	//   ....[67]....
        /*0e98*/ 	.word	0x0001ad00
        /*0e9c*/ 	.word	0x00000010
        /*0ea0*/ 	.word	0x00038810
        /*0ea4*/ 	.short	0x010a
        /*0ea6*/ 	.byte	0x3f
	.zero		1


	//   ....[68]....
        /*0ea8*/ 	.word	0x0001ad50
        /*0eac*/ 	.word	0x00000009
        /*0eb0*/ 	.word	0x00038850
        /*0eb4*/ 	.short	0x010a
        /*0eb6*/ 	.byte	0x3f
	.zero		1


	//   ....[69]....
        /*0eb8*/ 	.word	0x0001ada0
        /*0ebc*/ 	.word	0x00000009
        /*0ec0*/ 	.word	0x00038830
        /*0ec4*/ 	.short	0x010a
        /*0ec6*/ 	.byte	0x3f
	.zero		1


	//   ....[70]....
        /*0ec8*/ 	.word	0x0001adf0
        /*0ecc*/ 	.word	0x00000009
        /*0ed0*/ 	.word	0x00038850
        /*0ed4*/ 	.short	0x010a
        /*0ed6*/ 	.byte	0x3f
	.zero		1


	//   ....[71]....
        /*0ed8*/ 	.word	0x0001ae40
        /*0edc*/ 	.word	0x00000009
        /*0ee0*/ 	.word	0x00038830
        /*0ee4*/ 	.short	0x010a
        /*0ee6*/ 	.byte	0x3f
	.zero		1


	//   ....[72]....
        /*0ee8*/ 	.word	0x0001ae90
        /*0eec*/ 	.word	0x00000009
        /*0ef0*/ 	.word	0x00038850
        /*0ef4*/ 	.short	0x010a
        /*0ef6*/ 	.byte	0x3f
	.zero		1


	//   ....[73]....
        /*0ef8*/ 	.word	0x0001b030
        /*0efc*/ 	.word	0x00000000
        /*0f00*/ 	.word	0x00038840
        /*0f04*/ 	.short	0x010a
        /*0f06*/ 	.byte	0x3f
	.zero		1


	//   ....[74]....
        /*0f08*/ 	.word	0x0001c130
        /*0f0c*/ 	.word	0x00000012
        /*0f10*/ 	.word	0x00038820
        /*0f14*/ 	.short	0x010a
        /*0f16*/ 	.byte	0x3f
	.zero		1


	//   ....[75]....
        /*0f18*/ 	.word	0x0001c180
        /*0f1c*/ 	.word	0x00000000
        /*0f20*/ 	.word	0x00038860
        /*0f24*/ 	.short	0x010a
        /*0f26*/ 	.byte	0x3f
	.zero		1


	//   ....[76]....
        /*0f28*/ 	.word	0x0001c1d0
        /*0f2c*/ 	.word	0x00000003
        /*0f30*/ 	.word	0x00038840
        /*0f34*/ 	.short	0x010a
        /*0f36*/ 	.byte	0x3f
	.zero		1


	//   ....[77]....
        /*0f38*/ 	.word	0x0001c220
        /*0f3c*/ 	.word	0x00000003
        /*0f40*/ 	.word	0x00038860
        /*0f44*/ 	.short	0x010a
        /*0f46*/ 	.byte	0x3f
	.zero		1


	//   ....[78]....
        /*0f48*/ 	.word	0x0001c270
        /*0f4c*/ 	.word	0x00000004
        /*0f50*/ 	.word	0x00038840
        /*0f54*/ 	.short	0x010a
        /*0f56*/ 	.byte	0x3f
	.zero		1


	//   ....[79]....
        /*0f58*/ 	.word	0x0001c2c0
        /*0f5c*/ 	.word	0x00000004
        /*0f60*/ 	.word	0x00038860
        /*0f64*/ 	.short	0x010a
        /*0f66*/ 	.byte	0x3f
	.zero		1


	//   ....[80]....
        /*0f68*/ 	.word	0x0001c310
        /*0f6c*/ 	.word	0x00000004
        /*0f70*/ 	.word	0x00038840
        /*0f74*/ 	.short	0x010a
        /*0f76*/ 	.byte	0x3f
	.zero		1


	//   ....[81]....
        /*0f78*/ 	.word	0x0001c360
        /*0f7c*/ 	.word	0x00000004
        /*0f80*/ 	.word	0x00038860
        /*0f84*/ 	.short	0x010a
        /*0f86*/ 	.byte	0x3f
	.zero		1


	//   ....[82]....
        /*0f88*/ 	.word	0x0001ced0
        /*0f8c*/ 	.word	0x00000000
        /*0f90*/ 	.word	0x00038820
        /*0f94*/ 	.short	0x010a
        /*0f96*/ 	.byte	0x3f
	.zero		1


	//   ....[83]....
        /*0f98*/ 	.word	0x0001d070
        /*0f9c*/ 	.word	0x00000006
        /*0fa0*/ 	.word	0x00000000
        /*0fa4*/ 	.short	0x010a
        /*0fa6*/ 	.byte	0x3f
	.zero		1


	//   ....[84]....
        /*0fa8*/ 	.word	0x0001d0c0
        /*0fac*/ 	.word	0x00000007
        /*0fb0*/ 	.word	0x00000000
        /*0fb4*/ 	.short	0x010a
        /*0fb6*/ 	.byte	0x3f
	.zero		1


	//   ....[85]....
        /*0fb8*/ 	.word	0x0001d110
        /*0fbc*/ 	.word	0x00000004
        /*0fc0*/ 	.word	0x00000000
        /*0fc4*/ 	.short	0x010a
        /*0fc6*/ 	.byte	0x3f
	.zero		1


	//----- nvinfo : EIATTR_NUM_MBARRIERS
	.align		4
.L_614:
        /*0fc8*/ 	.byte	0x03, 0x38
        /*0fca*/ 	.short	0x0017


	//----- nvinfo : EIATTR_EXIT_INSTR_OFFSETS
	.align		4
        /*0fcc*/ 	.byte	0x04, 0x1c
        /*0fce*/ 	.short	(.L_616 - .L_615)


	//   ....[0]....
.L_615:
        /*0fd0*/ 	.word	0x00000a70


	//   ....[1]....
        /*0fd4*/ 	.word	0x00011ff0


	//   ....[2]....
        /*0fd8*/ 	.word	0x0001ac50


	//----- nvinfo : EIATTR_MAX_THREADS
	.align		4
.L_616:
        /*0fdc*/ 	.byte	0x04, 0x05
        /*0fde*/ 	.short	(.L_618 - .L_617)
.L_617:
        /*0fe0*/ 	.word	0x00000180
        /*0fe4*/ 	.word	0x00000001
        /*0fe8*/ 	.word	0x00000001


	//----- nvinfo : EIATTR_CRS_STACK_SIZE
	.align		4
.L_618:
        /*0fec*/ 	.byte	0x04, 0x1e
        /*0fee*/ 	.short	(.L_620 - .L_619)
.L_619:
        /*0ff0*/ 	.word	0x00000000


	//----- nvinfo : EIATTR_CBANK_PARAM_SIZE
	.align		4
.L_620:
        /*0ff4*/ 	.byte	0x03, 0x19
        /*0ff6*/ 	.short	0x0bf0


	//----- nvinfo : EIATTR_PARAM_CBANK
	.align		4
        /*0ff8*/ 	.byte	0x04, 0x0a
        /*0ffa*/ 	.short	(.L_622 - .L_621)
	.align		4
.L_621:
        /*0ffc*/ 	.word	index@(.nv.constant0._ZN7cutlass13device_kernelIN5flash11enable_sm90INS1_16FlashAttnFwdSm90INS1_25CollectiveMainloopFwdSm90ILi2EN4cute5tupleIJNS5_1CILi1EEES8_S8_EEENS6_IJNS7_ILi64EEESA_SA_EEELi512ENS_10bfloat16_tEfNS_4arch4Sm90ELb1ELb0ELb0ELb1ELb0ELb0ELb1ELb0ELb0ELb1ELb1ELb0EEENS1_21CollectiveEpilogueFwdINS6_IJSA_NS7_ILi512EEESA_EEES9_SC_SE_Li256ELb1ELb1ELb1ELb0EEENS1_36VarlenDynamicPersistentTileSchedulerILi64ELi64ELi256ELi128ELb1ELb1ELb1ELb1ELb1ELb1EEEEEEEEEvNT_6ParamsE)
        /*1000*/ 	.short	0x0210
        /*1002*/ 	.short	0x0bf0


	//----- nvinfo : EIATTR_SW_WAR
	.align		4
.L_622:
        /*1004*/ 	.byte	0x04, 0x36
        /*1006*/ 	.short	(.L_624 - .L_623)
.L_623:
        /*1008*/ 	.word	0x00000008
.L_624:


//--------------------- .nv.info._ZN7cutlass13device_kernelIN5flash11enable_sm90INS1_16FlashAttnFwdSm90INS1_25CollectiveMainloopFwdSm90ILi2EN4cute5tupleIJNS5_1CILi1EEES8_S8_EEENS6_IJNS7_ILi64EEESA_SA_EEELi512ENS_10bfloat16_tEfNS_4arch4Sm90ELb1ELb0ELb0ELb1ELb0ELb1ELb1ELb0ELb0ELb1ELb1ELb0EEENS1_21CollectiveEpilogueFwdINS6_IJSA_NS7_ILi512EEESA_EEES9_SC_SE_Li256ELb1ELb1ELb1ELb0EEENS1_36VarlenDynamicPersistentTileSchedulerILi64ELi64ELi256ELi128ELb1ELb1ELb1ELb1ELb1ELb1EEEEEEEEEvNT_6ParamsE --------------------------
	.section	.nv.info._ZN7cutlass13device_kernelIN5flash11enable_sm90INS1_16FlashAttnFwdSm90INS1_25CollectiveMainloopFwdSm90ILi2EN4cute5tupleIJNS5_1CILi1EEES8_S8_EEENS6_IJNS7_ILi64EEESA_SA_EEELi512ENS_10bfloat16_tEfNS_4arch4Sm90ELb1ELb0ELb0ELb1ELb0ELb1ELb1ELb0ELb0ELb1ELb1ELb0EEENS1_21CollectiveEpilogueFwdINS6_IJSA_NS7_ILi512EEESA_EEES9_SC_SE_Li256ELb1ELb1ELb1ELb0EEENS1_36VarlenDynamicPersistentTileSchedulerILi64ELi64ELi256ELi128ELb1ELb1ELb1ELb1ELb1ELb1EEEEEEEEEvNT_6ParamsE,"",@"SHT_CUDA_INFO"
	.sectionflags	@""
	.align	4


	//----- nvinfo : EIATTR_CUDA_API_VERSION
	.align		4
        /*0000*/ 	.byte	0x04, 0x37
        /*0002*/ 	.short	(.L_626 - .L_625)
.L_625:
        /*0004*/ 	.word	0x00000082


	//----- nvinfo : EIATTR_KPARAM_INFO
	.align		4
.L_626:
        /*0008*/ 	.byte	0x04, 0x17
        /*000a*/ 	.short	(.L_628 - .L_627)
.L_627:
        /*000c*/ 	.word	0x00000000
        /*0010*/ 	.short	0x0000
        /*0012*/ 	.short	0x0070
        /*0014*/ 	.byte	0x00, 0xf0, 0x01, 0x2e


	//----- nvinfo : EIATTR_SPARSE_MMA_MASK
	.align		4
.L_628:
        /*0018*/ 	.byte	0x03, 0x50
        /*001a*/ 	.short	0x0000


	//----- nvinfo : EIATTR_MAXREG_COUNT
	.align		4
        /*001c*/ 	.byte	0x03, 0x1b
        /*001e*/ 	.short	0x00a8


	//----- nvinfo : EIATTR_NUM_BARRIERS
	.align		4
        /*0020*/ 	.byte	0x02, 0x4c
        /*0022*/ 	.byte	0x10
	.zero		1


	//----- nvinfo : EIATTR_EXTERNS
	.align		4
        /*0024*/ 	.byte	0x04, 0x0f
        /*0026*/ 	.short	(.L_630 - .L_629)


	//   ....[0]....
	.align		4
.L_629:
        /*0028*/ 	.word	index@(__assertfail)


	//----- nvinfo : EIATTR_ANNOTATIONS
	.align		4
.L_630:
        /*002c*/ 	.byte	0x04, 0x55
        /*002e*/ 	.short	(.L_632 - .L_631)


	//   ....[0]....
.L_631:
        /* <DEDUP_REMOVED lines=104> */


	//----- nvinfo : EIATTR_MERCURY_ISA_VERSION
	.align		4
.L_632:
        /*0698*/ 	.byte	0x03, 0x5f
        /*069a*/ 	.short	0x0101


	//----- nvinfo : EIATTR_UNUSED_LOAD_BYTE_OFFSET
	.align		4
        /*069c*/ 	.byte	0x04, 0x44
        /*069e*/ 	.short	(.L_634 - .L_633)


	//   ....[0]....
.L_633:
        /*06a0*/ 	.word	0x00000ab0
        /*06a4*/ 	.word	0x0000fff0


	//   ....[1]....
        /*06a8*/ 	.word	0x00014a10
        /*06ac*/ 	.word	0x0000fff0


	//----- nvinfo : EIATTR_INT_WARP_WIDE_INSTR_OFFSETS
	.align		4
.L_634:
        /*06b0*/ 	.byte	0x04, 0x31
        /*06b2*/ 	.short	(.L_636 - .L_635)


	//   ....[0]....
.L_635:
        /*06b4*/ 	.word	0x00000190


	//   ....[1]....
        /*06b8*/ 	.word	0x000001d0


	//   ....[2]....
        /*06bc*/ 	.word	0x00000240


	//   ....[3]....
        /*06c0*/ 	.word	0x00000250


	//   ....[4]....
        /*06c4*/ 	.word	0x0001cfd0


	//   ....[5]....
        /*06c8*/ 	.word	0x0001d030


	//   ....[6]....
        /*06cc*/ 	.word	0x000229c0


	//   ....[7]....
        /*06d0*/ 	.word	0x00022a20


	//----- nvinfo : EIATTR_COOP_GROUP_MASK_REGIDS
	.align		4
.L_636:
        /*06d4*/ 	.byte	0x04, 0x29
        /*06d6*/ 	.short	(.L_638 - .L_637)


	//   ....[0]....
.L_637:
        /*06d8*/ 	.word	0xffffffff


	//   ....[1]....
        /*06dc*/ 	.word	0xffffffff


	//   ....[2]....
        /*06e0*/ 	.word	0xffffffff


	//   ....[3]....
        /*06e4*/ 	.word	0xffffffff


	//   ....[4]....
        /*06e8*/ 	.word	0xffffffff


	//   ....[5]....
        /*06ec*/ 	.word	0xffffffff


	//   ....[6]....
        /*06f0*/ 	.word	0xffffffff


	//   ....[7]....
        /*06f4*/ 	.word	0xffffffff


	//   ....[8]....
        /*06f8*/ 	.word	0xffffffff


	//   ....[9]....
        /*06fc*/ 	.word	0xffffffff


	//   ....[10]....
        /*0700*/ 	.word	0xffffffff


	//   ....[11]....
        /*0704*/ 	.word	0xffffffff


	//   ....[12]....
        /*0708*/ 	.word	0xffffffff


	//   ....[13]....
        /*070c*/ 	.word	0xffffffff


	//   ....[14]....
        /*0710*/ 	.word	0xffffffff


	//   ....[15]....
        /*0714*/ 	.word	0xffffffff


	//   ....[16]....
        /*0718*/ 	.word	0xffffffff


	//   ....[17]....
        /*071c*/ 	.word	0xffffffff


	//   ....[18]....
        /*0720*/ 	.word	0xffffffff


	//   ....[19]....
        /*0724*/ 	.word	0xffffffff


	//   ....[20]....
        /*0728*/ 	.word	0xffffffff


	//   ....[21]....
        /*072c*/ 	.word	0xffffffff


	//   ....[22]....
        /*0730*/ 	.word	0xffffffff


	//   ....[23]....
        /*0734*/ 	.word	0xffffffff


	//   ....[24]....
        /*0738*/ 	.word	0xffffffff


	//   ....[25]....
        /*073c*/ 	.word	0xffffffff


	//   ....[26]....
        /*0740*/ 	.word	0xffffffff


	//   ....[27]....
        /*0744*/ 	.word	0xffffffff


	//   ....[28]....
        /*0748*/ 	.word	0xffffffff


	//   ....[29]....
        /*074c*/ 	.word	0xffffffff


	//   ....[30]....
        /*0750*/ 	.word	0xffffffff


	//   ....[31]....
        /*0754*/ 	.word	0xffffffff


	//   ....[32]....
        /*0758*/ 	.word	0xffffffff


	//   ....[33]....
        /*075c*/ 	.word	0xffffffff


	//   ....[34]....
        /*0760*/ 	.word	0xffffffff


	//   ....[35]....
        /*0764*/ 	.word	0xffffffff


	//   ....[36]....
        /*0768*/ 	.word	0xffffffff


	//   ....[37]....
        /*076c*/ 	.word	0xffffffff


	//   ....[38]....
        /*0770*/ 	.word	0xffffffff


	//   ....[39]....
        /*0774*/ 	.word	0xffffffff


	//   ....[40]....
        /*0778*/ 	.word	0xffffffff


	//   ....[41]....
        /*077c*/ 	.word	0xffffffff


	//   ....[42]....
        /*0780*/ 	.word	0xffffffff


	//   ....[43]....
        /*0784*/ 	.word	0xffffffff


	//   ....[44]....
        /*0788*/ 	.word	0xffffffff


	//   ....[45]....
        /*078c*/ 	.word	0xffffffff


	//   ....[46]....
        /*0790*/ 	.word	0xffffffff


	//   ....[47]....
        /*0794*/ 	.word	0xffffffff


	//   ....[48]....
        /*0798*/ 	.word	0xffffffff


	//   ....[49]....
        /*079c*/ 	.word	0xffffffff


	//   ....[50]....
        /*07a0*/ 	.word	0xffffffff


	//   ....[51]....
        /*07a4*/ 	.word	0xffffffff


	//   ....[52]....
        /*07a8*/ 	.word	0xffffffff


	//   ....[53]....
        /*07ac*/ 	.word	0xffffffff


	//   ....[54]....
        /*07b0*/ 	.word	0xffffffff


	//   ....[55]....
        /*07b4*/ 	.word	0xffffffff


	//   ....[56]....
        /*07b8*/ 	.word	0xffffffff


	//   ....[57]....
        /*07bc*/ 	.word	0xffffffff


	//   ....[58]....
        /*07c0*/ 	.word	0xffffffff


	//   ....[59]....
        /*07c4*/ 	.word	0xffffffff


	//   ....[60]....
        /*07c8*/ 	.word	0xffffffff


	//   ....[61]....
        /*07cc*/ 	.word	0xffffffff


	//   ....[62]....
        /*07d0*/ 	.word	0xffffffff


	//   ....[63]....
        /*07d4*/ 	.word	0xffffffff


	//   ....[64]....
        /*07d8*/ 	.word	0xffffffff


	//   ....[65]....
        /*07dc*/ 	.word	0xffffffff


	//   ....[66]....
        /*07e0*/ 	.word	0xffffffff


	//   ....[67]....
        /*07e4*/ 	.word	0xffffffff


	//   ....[68]....
        /*07e8*/ 	.word	0xffffffff


	//   ....[69]....
        /*07ec*/ 	.word	0xffffffff


	//   ....[70]....
        /*07f0*/ 	.word	0xffffffff


	//   ....[71]....
        /*07f4*/ 	.word	0xffffffff


	//   ....[72]....
        /*07f8*/ 	.word	0xffffffff


	//   ....[73]....
        /*07fc*/ 	.word	0xffffffff


	//   ....[74]....
        /*0800*/ 	.word	0xffffffff


	//   ....[75]....
        /*0804*/ 	.word	0xffffffff


	//   ....[76]....
        /*0808*/ 	.word	0xffffffff


	//   ....[77]....
        /*080c*/ 	.word	0xffffffff


	//   ....[78]....
        /*0810*/ 	.word	0xffffffff


	//   ....[79]....
        /*0814*/ 	.word	0xffffffff


	//   ....[80]....
        /*0818*/ 	.word	0xffffffff


	//   ....[81]....
        /*081c*/ 	.word	0xffffffff


	//   ....[82]....
        /*0820*/ 	.word	0xffffffff


	//   ....[83]....
        /*0824*/ 	.word	0xffffffff


	//   ....[84]....
        /*0828*/ 	.word	0xffffffff


	//   ....[85]....
        /*082c*/ 	.word	0xffffffff


	//   ....[86]....
        /*0830*/ 	.word	0xffffffff


	//   ....[87]....
        /*0834*/ 	.word	0xffffffff


	//   ....[88]....
        /*0838*/ 	.word	0xffffffff


	//   ....[89]....
        /*083c*/ 	.word	0xffffffff


	//   ....[90]....
        /*0840*/ 	.word	0xffffffff


	//   ....[91]....
        /*0844*/ 	.word	0xffffffff


	//   ....[92]....
        /*0848*/ 	.word	0xffffffff


	//   ....[93]....
        /*084c*/ 	.word	0xffffffff


	//   ....[94]....
        /*0850*/ 	.word	0xffffffff


	//   ....[95]....
        /*0854*/ 	.word	0xffffffff


	//   ....[96]....
        /*0858*/ 	.word	0xffffffff


	//   ....[97]....
        /*085c*/ 	.word	0xffffffff


	//   ....[98]....
        /*0860*/ 	.word	0xffffffff


	//   ....[99]....
        /*0864*/ 	.word	0xffffffff


	//   ....[100]....
        /*0868*/ 	.word	0xffffffff


	//   ....[101]....
        /*086c*/ 	.word	0xffffffff


	//   ....[102]....
        /*0870*/ 	.word	0xffffffff


	//   ....[103]....
        /*0874*/ 	.word	0xffffffff


	//   ....[104]....
        /*0878*/ 	.word	0xffffffff


	//   ....[105]....
        /*087c*/ 	.word	0xffffffff


	//   ....[106]....
        /*0880*/ 	.word	0xffffffff


	//   ....[107]....
        /*0884*/ 	.word	0xffffffff


	//   ....[108]....
        /*0888*/ 	.word	0xffffffff


	//   ....[109]....
        /*088c*/ 	.word	0xffffffff


	//   ....[110]....
        /*0890*/ 	.word	0xffffffff


	//   ....[111]....
        /*0894*/ 	.word	0xffffffff


	//   ....[112]....
        /*0898*/ 	.word	0xffffffff


	//   ....[113]....
        /*089c*/ 	.word	0xffffffff


	//   ....[114]....
        /*08a0*/ 	.word	0xffffffff


	//   ....[115]....
        /*08a4*/ 	.word	0xffffffff


	//   ....[116]....
        /*08a8*/ 	.word	0xffffffff


	//   ....[117]....
        /*08ac*/ 	.word	0xffffffff


	//   ....[118]....
        /*08b0*/ 	.word	0xffffffff


	//   ....[119]....
        /*08b4*/ 	.word	0xffffffff


	//   ....[120]....
        /*08b8*/ 	.word	0xffffffff


	//   ....[121]....
        /*08bc*/ 	.word	0xffffffff


	//   ....[122]....
        /*08c0*/ 	.word	0x0500000f


	//   ....[123]....
        /*08c4*/ 	.word	0x0500000f


	//   ....[124]....
        /*08c8*/ 	.word	0x0500000f


	//   ....[125]....
        /*08cc*/ 	.word	0x0500000f


	//   ....[126]....
        /*08d0*/ 	.word	0x0500000f


	//   ....[127]....
        /*08d4*/ 	.word	0x0500000f


	//   ....[128]....
        /*08d8*/ 	.word	0x0500000f


	//   ....[129]....
        /*08dc*/ 	.word	0x0500000f


	//   ....[130]....
        /*08e0*/ 	.word	0x0500000f


	//   ....[131]....
        /*08e4*/ 	.word	0x0500000f


	//   ....[132]....
        /*08e8*/ 	.word	0x0500000f


	//   ....[133]....
        /*08ec*/ 	.word	0x0500000f


	//   ....[134]....
        /*08f0*/ 	.word	0x0500000f


	//   ....[135]....
        /*08f4*/ 	.word	0x0500000f


	//   ....[136]....
        /*08f8*/ 	.word	0x0500000f


	//   ....[137]....
        /*08fc*/ 	.word	0x0500000f


	//   ....[138]....
        /*0900*/ 	.word	0x0500000f


	//   ....[139]....
        /*0904*/ 	.word	0x0500000f


	//   ....[140]....
        /*0908*/ 	.word	0x0500000f


	//   ....[141]....
        /*090c*/ 	.word	0x0500000f


	//   ....[142]....
        /*0910*/ 	.word	0x0500000f


	//   ....[143]....
        /*0914*/ 	.word	0x0500000f


	//   ....[144]....
        /*0918*/ 	.word	0x0500000f


	//   ....[145]....
        /*091c*/ 	.word	0x0500000f


	//   ....[146]....
        /*0920*/ 	.word	0x0500000f


	//   ....[147]....
        /*0924*/ 	.word	0x0500000f


	//   ....[148]....
        /*0928*/ 	.word	0x0500000f


	//   ....[149]....
        /*092c*/ 	.word	0x0500000f


	//   ....[150]....
        /*0930*/ 	.word	0x0500000f


	//   ....[151]....
        /*0934*/ 	.word	0x0500000f


	//   ....[152]....
        /*0938*/ 	.word	0x0500000f


	//   ....[153]....
        /*093c*/ 	.word	0x0500000f


	//   ....[154]....
        /*0940*/ 	.word	0x0500000f


	//   ....[155]....
        /*0944*/ 	.word	0x0500000f


	//   ....[156]....
        /*0948*/ 	.word	0x0500000f


	//   ....[157]....
        /*094c*/ 	.word	0x0500000f


	//   ....[158]....
        /*0950*/ 	.word	0x0500000f


	//   ....[159]....
        /*0954*/ 	.word	0x0500000f


	//   ....[160]....
        /*0958*/ 	.word	0x0500000f


	//   ....[161]....
        /*095c*/ 	.word	0x0500000f


	//   ....[162]....
        /*0960*/ 	.word	0x0500000f


	//   ....[163]....
        /*0964*/ 	.word	0x0500000f


	//   ....[164]....
        /*0968*/ 	.word	0x0500000f


	//   ....[165]....
        /*096c*/ 	.word	0x0500000f


	//   ....[166]....
        /*0970*/ 	.word	0x0500000f


	//   ....[167]....
        /*0974*/ 	.word	0x0500000f


	//   ....[168]....
        /*0978*/ 	.word	0x0500000f


	//   ....[169]....
        /*097c*/ 	.word	0x0500000f


	//   ....[170]....
        /*0980*/ 	.word	0x0500000f


	//   ....[171]....
        /*0984*/ 	.word	0x0500000f


	//   ....[172]....
        /*0988*/ 	.word	0x0500000f


	//   ....[173]....
        /*098c*/ 	.word	0x0500000f


	//   ....[174]....
        /*0990*/ 	.word	0x0500000f


	//----- nvinfo : EIATTR_COOP_GROUP_INSTR_OFFSETS
	.align		4
.L_638:
        /*0994*/ 	.byte	0x04, 0x28
        /*0996*/ 	.short	(.L_640 - .L_639)


	//   ....[0]....
.L_639:
        /*0998*/ 	.word	0x00000070


	//   ....[1]....
        /*099c*/ 	.word	0x000001a0


	//   ....[2]....
        /*09a0*/ 	.word	0x000001f0


	//   ....[3]....
        /*09a4*/ 	.word	0x00000400


	//   ....[4]....
        /*09a8*/ 	.word	0x00000560


	//   ....[5]....
        /*09ac*/ 	.word	0x00000680


	//   ....[6]....
        /*09b0*/ 	.word	0x000007e0


	//   ....[7]....
        /*09b4*/ 	.word	0x00005330


	//   ....[8]....
        /*09b8*/ 	.word	0x00007290


	//   ....[9]....
        /*09bc*/ 	.word	0x00007a10


	//   ....[10]....
        /*09c0*/ 	.word	0x00007a20


	//   ....[11]....
        /*09c4*/ 	.word	0x00007a30


	//   ....[12]....
        /*09c8*/ 	.word	0x00007a40


	//   ....[13]....
        /*09cc*/ 	.word	0x00007d20


	//   ....[14]....
        /*09d0*/ 	.word	0x00007d30


	//   ....[15]....
        /*09d4*/ 	.word	0x00007d40


	//   ....[16]....
        /*09d8*/ 	.word	0x00007d50


	//   ....[17]....
        /*09dc*/ 	.word	0x00009030


	//   ....[18]....
        /*09e0*/ 	.word	0x00009040


	//   ....[19]....
        /*09e4*/ 	.word	0x00009050


	//   ....[20]....
        /*09e8*/ 	.word	0x00009060


	//   ....[21]....
        /*09ec*/ 	.word	0x00009270


	//   ....[22]....
        /*09f0*/ 	.word	0x00009280


	//   ....[23]....
        /*09f4*/ 	.word	0x00009290


	//   ....[24]....
        /*09f8*/ 	.word	0x000092a0


	//   ....[25]....
        /*09fc*/ 	.word	0x0000ab60


	//   ....[26]....
        /*0a00*/ 	.word	0x0000c280


	//   ....[27]....
        /*0a04*/ 	.word	0x0000c2b0


	//   ....[28]....
        /*0a08*/ 	.word	0x0000c680


	//   ....[29]....
        /*0a0c*/ 	.word	0x0000c770


	//   ....[30]....
        /*0a10*/ 	.word	0x0000caf0


	//   ....[31]....
        /*0a14*/ 	.word	0x0000cbb0


	//   ....[32]....
        /*0a18*/ 	.word	0x0000d450


	//   ....[33]....
        /*0a1c*/ 	.word	0x0000da40


	//   ....[34]....
        /*0a20*/ 	.word	0x0000f180


	//   ....[35]....
        /*0a24*/ 	.word	0x0000f420


	//   ....[36]....
        /*0a28*/ 	.word	0x0000f530


	//   ....[37]....
        /*0a2c*/ 	.word	0x0000f7d0


	//   ....[38]....
        /*0a30*/ 	.word	0x0000f870


	//   ....[39]....
        /*0a34*/ 	.word	0x0000f990


	//   ....[40]....
        /*0a38*/ 	.word	0x00010c10


	//   ....[41]....
        /*0a3c*/ 	.word	0x00011260


	//   ....[42]....
        /*0a40*/ 	.word	0x00012b80


	//   ....[43]....
        /*0a44*/ 	.word	0x00012b90


	//   ....[44]....
        /*0a48*/ 	.word	0x00012bb0


	//   ....[45]....
        /*0a4c*/ 	.word	0x00012d30


	//   ....[46]....
        /*0a50*/ 	.word	0x00013ee0


	//   ....[47]....
        /*0a54*/ 	.word	0x00013f30


	//   ....[48]....
        /*0a58*/ 	.word	0x00013f90


	//   ....[49]....
        /*0a5c*/ 	.word	0x000140e0


	//   ....[50]....
        /*0a60*/ 	.word	0x000142b0


	//   ....[51]....
        /*0a64*/ 	.word	0x00015720


	//   ....[52]....
        /*0a68*/ 	.word	0x00015aa0


	//   ....[53]....
        /*0a6c*/ 	.word	0x00015ab0


	//   ....[54]....
        /*0a70*/ 	.word	0x00015ac0


	//   ....[55]....
        /*0a74*/ 	.word	0x00015ad0


	//   ....[56]....
        /*0a78*/ 	.word	0x00016730


	//   ....[57]....
        /*0a7c*/ 	.word	0x00016770


	//   ....[58]....
        /*0a80*/ 	.word	0x00016a00


	//   ....[59]....
        /*0a84*/ 	.word	0x00016a20


	//   ....[60]....
        /*0a88*/ 	.word	0x00017250


	//   ....[61]....
        /*0a8c*/ 	.word	0x00017290


	//   ....[62]....
        /*0a90*/ 	.word	0x00017ce0


	//   ....[63]....
        /*0a94*/ 	.word	0x00017d00


	//   ....[64]....
        /*0a98*/ 	.word	0x00018fd0


	//   ....[65]....
        /*0a9c*/ 	.word	0x00018ff0


	//   ....[66]....
        /*0aa0*/ 	.word	0x00019220


	//   ....[67]....
        /*0aa4*/ 	.word	0x00019240


	//   ....[68]....
        /*0aa8*/ 	.word	0x000194f0


	//   ....[69]....
        /*0aac*/ 	.word	0x00019700


	//   ....[70]....
        /*0ab0*/ 	.word	0x00019730


	//   ....[71]....
        /*0ab4*/ 	.word	0x00019760


	//   ....[72]....
        /*0ab8*/ 	.word	0x00019790


	//   ....[73]....
        /*0abc*/ 	.word	0x000197c0


	//   ....[74]....
        /*0ac0*/ 	.word	0x000197f0


	//   ....[75]....
        /*0ac4*/ 	.word	0x00019990


	//   ....[76]....
        /*0ac8*/ 	.word	0x000199c0


	//   ....[77]....
        /*0acc*/ 	.word	0x000199f0


	//   ....[78]....
        /*0ad0*/ 	.word	0x00019a20


	//   ....[79]....
        /*0ad4*/ 	.word	0x00019a50


	//   ....[80]....
        /*0ad8*/ 	.word	0x00019a80


	//   ....[81]....
        /*0adc*/ 	.word	0x00019b20


	//   ....[82]....
        /*0ae0*/ 	.word	0x00019b50


	//   ....[83]....
        /*0ae4*/ 	.word	0x00019b60


	//   ....[84]....
        /*0ae8*/ 	.word	0x00019b90


	//   ....[85]....
        /*0aec*/ 	.word	0x0001b1a0


	//   ....[86]....
        /*0af0*/ 	.word	0x0001d5b0


	//   ....[87]....
        /*0af4*/ 	.word	0x0001e040


	//   ....[88]....
        /*0af8*/ 	.word	0x0001e070


	//   ....[89]....
        /*0afc*/ 	.word	0x0001e090


	//   ....[90]....
        /*0b00*/ 	.word	0x0001e140


	//   ....[91]....
        /*0b04*/ 	.word	0x0001e1d0


	//   ....[92]....
        /*0b08*/ 	.word	0x0001e1f0


	//   ....[93]....
        /*0b0c*/ 	.word	0x0001e280


	//   ....[94]....
        /*0b10*/ 	.word	0x0001e290


	//   ....[95]....
        /*0b14*/ 	.word	0x0001ec20


	//   ....[96]....
        /*0b18*/ 	.word	0x0001ec30


	//   ....[97]....
        /*0b1c*/ 	.word	0x0001ed00


	//   ....[98]....
        /*0b20*/ 	.word	0x0001ed10


	//   ....[99]....
        /*0b24*/ 	.word	0x0001efa0


	//   ....[100]....
        /*0b28*/ 	.word	0x0001efb0


	//   ....[101]....
        /*0b2c*/ 	.word	0x0001f110


	//   ....[102]....
        /*0b30*/ 	.word	0x0001f120


	//   ....[103]....
        /*0b34*/ 	.word	0x00022ce0


	//   ....[104]....
        /*0b38*/ 	.word	0x00022d10


	//   ....[105]....
        /*0b3c*/ 	.word	0x00022d70


	//   ....[106]....
        /*0b40*/ 	.word	0x00022da0


	//   ....[107]....
        /*0b44*/ 	.word	0x00022dd0


	//   ....[108]....
        /*0b48*/ 	.word	0x00022e00


	//   ....[109]....
        /*0b4c*/ 	.word	0x00022e30


	//   ....[110]....
        /*0b50*/ 	.word	0x00022e60


	//   ....[111]....
        /*0b54*/ 	.word	0x00023020


	//   ....[112]....
        /*0b58*/ 	.word	0x00023050


	//   ....[113]....
        /*0b5c*/ 	.word	0x00023080


	//   ....[114]....
        /*0b60*/ 	.word	0x000230b0


	//   ....[115]....
        /*0b64*/ 	.word	0x000230e0


	//   ....[116]....
        /*0b68*/ 	.word	0x00023110


	//   ....[117]....
        /*0b6c*/ 	.word	0x000231e0


	//   ....[118]....
        /*0b70*/ 	.word	0x00023200


	//   ....[119]....
        /*0b74*/ 	.word	0x00023210


	//   ....[120]....
        /*0b78*/ 	.word	0x00023290


	//   ....[121]....
        /*0b7c*/ 	.word	0x00023dd0


	//   ....[122]....
        /*0b80*/ 	.word	0x00024210


	//   ....[123]....
        /*0b84*/ 	.word	0x000242a0


	//   ....[124]....
        /*0b88*/ 	.word	0x000242f0


	//   ....[125]....
        /*0b8c*/ 	.word	0x00024340


	//   ....[126]....
        /*0b90*/ 	.word	0x000243e0


	//   ....[127]....
        /*0b94*/ 	.word	0x00024470


	//   ....[128]....
        /*0b98*/ 	.word	0x000244c0


	//   ....[129]....
        /*0b9c*/ 	.word	0x00024510


	//   ....[130]....
        /*0ba0*/ 	.word	0x00024600


	//   ....[131]....
        /*0ba4*/ 	.word	0x00024690


	//   ....[132]....
        /*0ba8*/ 	.word	0x000246e0


	//   ....[133]....
        /*0bac*/ 	.word	0x00024730


	//   ....[134]....
        /*0bb0*/ 	.word	0x000247d0


	//   ....[135]....
        /*0bb4*/ 	.word	0x00024860


	//   ....[136]....
        /*0bb8*/ 	.word	0x000248b0


	//   ....[137]....
        /*0bbc*/ 	.word	0x00024900


	//   ....[138]....
        /*0bc0*/ 	.word	0x00024c60


	//   ....[139]....
        /*0bc4*/ 	.word	0x00024f40


	//   ....[140]....
        /*0bc8*/ 	.word	0x000250c0


	//   ....[141]....
        /*0bcc*/ 	.word	0x00025120


	//   ....[142]....
        /*0bd0*/ 	.word	0x000251b0


	//   ....[143]....
        /*0bd4*/ 	.word	0x00025200


	//   ....[144]....
        /*0bd8*/ 	.word	0x00025360


	//   ....[145]....
        /*0bdc*/ 	.word	0x00025400


	//   ....[146]....
        /*0be0*/ 	.word	0x000254b0


	//   ....[147]....
        /*0be4*/ 	.word	0x00025590


	//   ....[148]....
        /*0be8*/ 	.word	0x00025750


	//   ....[149]....
        /*0bec*/ 	.word	0x00025830


	//   ....[150]....
        /*0bf0*/ 	.word	0x00025ab0


	//   ....[151]....
        /*0bf4*/ 	.word	0x00025bc0


	//   ....[152]....
        /*0bf8*/ 	.word	0x00025d90


	//   ....[153]....
        /*0bfc*/ 	.word	0x00025e50


	//   ....[154]....
        /*0c00*/ 	.word	0x00026070


	//   ....[155]....
        /*0c04*/ 	.word	0x000260c0


	//   ....[156]....
        /*0c08*/ 	.word	0x000263f0


	//   ....[157]....
        /*0c0c*/ 	.word	0x00026490


	//   ....[158]....
        /*0c10*/ 	.word	0x00026630


	//   ....[159]....
        /*0c14*/ 	.word	0x000266b0


	//   ....[160]....
        /*0c18*/ 	.word	0x00026730


	//   ....[161]....
        /*0c1c*/ 	.word	0x000267b0


	//   ....[162]....
        /*0c20*/ 	.word	0x00026830


	//   ....[163]....
        /*0c24*/ 	.word	0x000268c0


	//   ....[164]....
        /*0c28*/ 	.word	0x00026960


	//   ....[165]....
        /*0c2c*/ 	.word	0x00026a10


	//   ....[166]....
        /*0c30*/ 	.word	0x00026a90


	//   ....[167]....
        /*0c34*/ 	.word	0x00026b10


	//   ....[168]....
        /*0c38*/ 	.word	0x00026b90


	//   ....[169]....
        /*0c3c*/ 	.word	0x00026c20


	//   ....[170]....
        /*0c40*/ 	.word	0x00026ca0


	//   ....[171]....
        /*0c44*/ 	.word	0x00026d50


	//   ....[172]....
        /*0c48*/ 	.word	0x00026da0


	//   ....[173]....
        /*0c4c*/ 	.word	0x00026e60


	//   ....[174]....
        /*0c50*/ 	.word	0x00026f90


	//----- nvinfo : EIATTR_REG_RECONFIG
	.align		4
.L_640:
        /*0c54*/ 	.byte	0x01, 0x54
	.zero		2


	//----- nvinfo : EIATTR_SYSCALL_OFFSETS
	.align		4
        /*0c58*/ 	.byte	0x04, 0x46
        /*0c5a*/ 	.short	(.L_642 - .L_641)


	//   ....[0]....
.L_641:
        /*0c5c*/ 	.word	0x000020d0


	//   ....[1]....
        /*0c60*/ 	.word	0x00002220


	//   ....[2]....
        /*0c64*/ 	.word	0x00007440


	//   ....[3]....
        /*0c68*/ 	.word	0x00007760


	//   ....[4]....
        /*0c6c*/ 	.word	0x0001d1d0


	//   ....[5]....
        /*0c70*/ 	.word	0x0001d320


	//   ....[6]....
        /*0c74*/ 	.word	0x0001d420


	//   ....[7]....
        /*0c78*/ 	.word	0x0001dc60


	//   ....[8]....
        /*0c7c*/ 	.word	0x0001e5a0


	//----- nvinfo : EIATTR_MBARRIER_INSTR_OFFSETS
	.align		4
.L_642:
        /*0c80*/ 	.byte	0x04, 0x39
        /*0c82*/ 	.short	(.L_644 - .L_643)


	//   ....[0]....
.L_643:
        /*0c84*/ 	.word	0x000002e0
        /*0c88*/ 	.word	0x000000ff
        /*0c8c*/ 	.word	0x00038800
        /*0c90*/ 	.short	0x0100
        /*0c92*/ 	.byte	0x08
	.zero		1


	//   ....[1]....
        /*0c94*/ 	.word	0x000002f0
        /*0c98*/ 	.word	0x000000ff
        /*0c9c*/ 	.word	0x00038810
        /*0ca0*/ 	.short	0x0100
        /*0ca2*/ 	.byte	0x08
	.zero		1


	//   ....[2]....
        /*0ca4*/ 	.word	0x00000300
        /*0ca8*/ 	.word	0x000000ff
        /*0cac*/ 	.word	0x00038820
        /*0cb0*/ 	.short	0x0100
        /*0cb2*/ 	.byte	0x08
	.zero		1


	//   ....[3]....
        /*0cb4*/ 	.word	0x000003b0
        /*0cb8*/ 	.word	0x000000ff
        /*0cbc*/ 	.word	0x00038830
        /*0cc0*/ 	.short	0x0100
        /*0cc2*/ 	.byte	0x06
	.zero		1


	//   ....[4]....
        /*0cc4*/ 	.word	0x000003c0
        /*0cc8*/ 	.word	0x000000ff
        /*0ccc*/ 	.word	0x00038840
        /*0cd0*/ 	.short	0x0100
        /*0cd2*/ 	.byte	0x06
	.zero		1


	//   ....[5]....
        /*0cd4*/ 	.word	0x000003d0
        /*0cd8*/ 	.word	0x000000ff
        /*0cdc*/ 	.word	0x00038838
        /*0ce0*/ 	.short	0x0100
        /*0ce2*/ 	.byte	0x06
	.zero		1


	//   ....[6]....
        /*0ce4*/ 	.word	0x000003e0
        /*0ce8*/ 	.word	0x000000ff
        /*0cec*/ 	.word	0x00038848
        /*0cf0*/ 	.short	0x0100
        /*0cf2*/ 	.byte	0x06
	.zero		1


	//   ....[7]....
        /*0cf4*/ 	.word	0x00000510
        /*0cf8*/ 	.word	0x000000ff
        /*0cfc*/ 	.word	0x00038850
        /*0d00*/ 	.short	0x0100
        /*0d02*/ 	.byte	0x08
	.zero		1


	//   ....[8]....
        /*0d04*/ 	.word	0x00000520
        /*0d08*/ 	.word	0x000000ff
        /*0d0c*/ 	.word	0x00038860
        /*0d10*/ 	.short	0x0100
        /*0d12*/ 	.byte	0x08
	.zero		1


	//   ....[9]....
        /*0d14*/ 	.word	0x00000530
        /*0d18*/ 	.word	0x000000ff
        /*0d1c*/ 	.word	0x00038858
        /*0d20*/ 	.short	0x0100
        /*0d22*/ 	.byte	0x08
	.zero		1


	//   ....[10]....
        /*0d24*/ 	.word	0x00000540
        /*0d28*/ 	.word	0x000000ff
        /*0d2c*/ 	.word	0x00038868
        /*0d30*/ 	.short	0x0100
        /*0d32*/ 	.byte	0x08
	.zero		1


	//   ....[11]....
        /*0d34*/ 	.word	0x00000630
        /*0d38*/ 	.word	0x000000ff
        /*0d3c*/ 	.word	0x00038870
        /*0d40*/ 	.short	0x0100
        /*0d42*/ 	.byte	0x06
	.zero		1


	//   ....[12]....
        /*0d44*/ 	.word	0x00000640
        /*0d48*/ 	.word	0x000000ff
        /*0d4c*/ 	.word	0x00038880
        /*0d50*/ 	.short	0x0100
        /*0d52*/ 	.byte	0x06
	.zero		1


	//   ....[13]....
        /*0d54*/ 	.word	0x00000650
        /*0d58*/ 	.word	0x000000ff
        /*0d5c*/ 	.word	0x00038878
        /*0d60*/ 	.short	0x0100
        /*0d62*/ 	.byte	0x06
	.zero		1


	//   ....[14]....
        /*0d64*/ 	.word	0x00000660
        /*0d68*/ 	.word	0x000000ff
        /*0d6c*/ 	.word	0x00038888
        /*0d70*/ 	.short	0x0100
        /*0d72*/ 	.byte	0x06
	.zero		1


	//   ....[15]....
        /*0d74*/ 	.word	0x00000790
        /*0d78*/ 	.word	0x000000ff
        /*0d7c*/ 	.word	0x00038890
        /*0d80*/ 	.short	0x0100
        /*0d82*/ 	.byte	0x08
	.zero		1


	//   ....[16]....
        /*0d84*/ 	.word	0x000007a0
        /*0d88*/ 	.word	0x000000ff
        /*0d8c*/ 	.word	0x000388a0
        /*0d90*/ 	.short	0x0100
        /*0d92*/ 	.byte	0x08
	.zero		1


	//   ....[17]....
        /*0d94*/ 	.word	0x000007b0
        /*0d98*/ 	.word	0x000000ff
        /*0d9c*/ 	.word	0x00038898
        /*0da0*/ 	.short	0x0100
        /*0da2*/ 	.byte	0x08
	.zero		1


	//   ....[18]....
        /*0da4*/ 	.word	0x000007c0
        /*0da8*/ 	.word	0x000000ff
        /*0dac*/ 	.word	0x000388a8
        /*0db0*/ 	.short	0x0100
        /*0db2*/ 	.byte	0x08
	.zero		1


	//   ....[19]....
        /*0db4*/ 	.word	0x000008f0
        /*0db8*/ 	.word	0x000000ff
        /*0dbc*/ 	.word	0x000388b0
        /*0dc0*/ 	.short	0x0100
        /*0dc2*/ 	.byte	0x08
	.zero		1


	//   ....[20]....
        /*0dc4*/ 	.word	0x00000900
        /*0dc8*/ 	.word	0x000000ff
        /*0dcc*/ 	.word	0x000388c0
        /*0dd0*/ 	.short	0x0100
        /*0dd2*/ 	.byte	0x08
	.zero		1


	//   ....[21]....
        /*0dd4*/ 	.word	0x00000910
        /*0dd8*/ 	.word	0x000000ff
        /*0ddc*/ 	.word	0x000388b8
        /*0de0*/ 	.short	0x0100
        /*0de2*/ 	.byte	0x08
	.zero		1


	//   ....[22]....
        /*0de4*/ 	.word	0x00000920
        /*0de8*/ 	.word	0x000000ff
        /*0dec*/ 	.word	0x000388c8
        /*0df0*/ 	.short	0x0100
        /*0df2*/ 	.byte	0x08
	.zero		1


	//   ....[23]....
        /*0df4*/ 	.word	0x00002df0
        /*0df8*/ 	.word	0x0000004b
        /*0dfc*/ 	.word	0x00038890
        /*0e00*/ 	.short	0x010a
        /*0e02*/ 	.byte	0x3f
	.zero		1


	//   ....[24]....
        /*0e04*/ 	.word	0x00003840
        /*0e08*/ 	.word	0x0000004b
        /*0e0c*/ 	.word	0x00038890
        /*0e10*/ 	.short	0x010a
        /*0e12*/ 	.byte	0x3f
	.zero		1


	//   ....[25]....
        /*0e14*/ 	.word	0x00004160
        /*0e18*/ 	.word	0x0000004b
        /*0e1c*/ 	.word	0x00038890
        /*0e20*/ 	.short	0x010a
        /*0e22*/ 	.byte	0x3f
	.zero		1


	//   ....[26]....
        /*0e24*/ 	.word	0x00004360
        /*0e28*/ 	.word	0x00000004
        /*0e2c*/ 	.word	0x00000000
        /*0e30*/ 	.short	0x0101
        /*0e32*/ 	.byte	0x3f
	.zero		1


	//   ....[27]....
        /*0e34*/ 	.word	0x000043a0
        /*0e38*/ 	.word	0x0000004b
        /*0e3c*/ 	.word	0x000388b0
        /*0e40*/ 	.short	0x010a
        /*0e42*/ 	.byte	0x3f
	.zero		1


	//   ....[28]....
        /*0e44*/ 	.word	0x000049d0
        /*0e48*/ 	.word	0x0000004b
        /*0e4c*/ 	.word	0x00000000
        /*0e50*/ 	.short	0x0101
        /*0e52*/ 	.byte	0x3f
	.zero		1


	//   ....[29]....
        /*0e54*/ 	.word	0x00005660
        /*0e58*/ 	.word	0x00000005
        /*0e5c*/ 	.word	0x00000000
        /*0e60*/ 	.short	0x0101
        /*0e62*/ 	.byte	0x3f
	.zero		1


	//   ....[30]....
        /*0e64*/ 	.word	0x00006200
        /*0e68*/ 	.word	0x00000004
        /*0e6c*/ 	.word	0x00000000
        /*0e70*/ 	.short	0x0101
        /*0e72*/ 	.byte	0x3f
	.zero		1


	//   ....[31]....
        /*0e74*/ 	.word	0x000074d0
        /*0e78*/ 	.word	0x00000002
        /*0e7c*/ 	.word	0x00038800
        /*0e80*/ 	.short	0x010a
        /*0e82*/ 	.byte	0x3f
	.zero		1


	//   ....[32]....
        /*0e84*/ 	.word	0x00007520
        /*0e88*/ 	.word	0x00000002
        /*0e8c*/ 	.word	0x00038800
        /*0e90*/ 	.short	0x010a
        /*0e92*/ 	.byte	0x3f
	.zero		1


	//   ....[33]....
        /*0e94*/ 	.word	0x00007fa0
        /*0e98*/ 	.word	0x00000002
        /*0e9c*/ 	.word	0x00038800
        /*0ea0*/ 	.short	0x010a
        /*0ea2*/ 	.byte	0x3f
	.zero		1


	//   ....[34]....
        /*0ea4*/ 	.word	0x00009450
        /*0ea8*/ 	.word	0x00000002
        /*0eac*/ 	.word	0x00038800
        /*0eb0*/ 	.short	0x010a
        /*0eb2*/ 	.byte	0x3f
	.zero		1


	//   ....[35]....
        /*0eb4*/ 	.word	0x0000a410
        /*0eb8*/ 	.word	0x000000a9
        /*0ebc*/ 	.word	0x00038830
        /*0ec0*/ 	.short	0x010a
        /*0ec2*/ 	.byte	0x3f
	.zero		1


	//   ....[36]....
        /*0ec4*/ 	.word	0x0000a4c0
        /*0ec8*/ 	.word	0x000000a9
        /*0ecc*/ 	.word	0x00038830
        /*0ed0*/ 	.short	0x010a
        /*0ed2*/ 	.byte	0x3f
	.zero		1


	//   ....[37]....
        /*0ed4*/ 	.word	0x0000a7d0
        /*0ed8*/ 	.word	0x00000002
        /*0edc*/ 	.word	0x00038810
        /*0ee0*/ 	.short	0x010a
        /*0ee2*/ 	.byte	0x3f
	.zero		1


	//   ....[38]....
        /*0ee4*/ 	.word	0x0000a820
        /*0ee8*/ 	.word	0x000000a9
        /*0eec*/ 	.word	0x00038850
        /*0ef0*/ 	.short	0x010a
        /*0ef2*/ 	.byte	0x3f
	.zero		1


	//   ....[39]....
        /*0ef4*/ 	.word	0x0000a8d0
        /*0ef8*/ 	.word	0x000000a9
        /*0efc*/ 	.word	0x00038850
        /*0f00*/ 	.short	0x010a
        /*0f02*/ 	.byte	0x3f
	.zero		1


	//   ....[40]....
        /*0f04*/ 	.word	0x0000cd30
        /*0f08*/ 	.word	0x00000014
        /*0f0c*/ 	.word	0x00000000
        /*0f10*/ 	.short	0x0101
        /*0f12*/ 	.byte	0x3f
	.zero		1


	//   ....[41]....
        /*0f14*/ 	.word	0x0000d470
        /*0f18*/ 	.word	0x000000a9
        /*0f1c*/ 	.word	0x00000000
        /*0f20*/ 	.short	0x0101
        /*0f22*/ 	.byte	0x3f
	.zero		1


	//   ....[42]....
        /*0f24*/ 	.word	0x0000d570
        /*0f28*/ 	.word	0x000000c5
        /*0f2c*/ 	.word	0x00038830
        /*0f30*/ 	.short	0x010a
        /*0f32*/ 	.byte	0x3f
	.zero		1


	//   ....[43]....
        /*0f34*/ 	.word	0x0000d5e0
        /*0f38*/ 	.word	0x000000c5
        /*0f3c*/ 	.word	0x00038830
        /*0f40*/ 	.short	0x010a
        /*0f42*/ 	.byte	0x3f
	.zero		1


	//   ....[44]....
        /*0f44*/ 	.word	0x0000d850
        /*0f48*/ 	.word	0x000000c5
        /*0f4c*/ 	.word	0x00038850
        /*0f50*/ 	.short	0x010a
        /*0f52*/ 	.byte	0x3f
	.zero		1


	//   ....[45]....
        /*0f54*/ 	.word	0x0000d8a0
        /*0f58*/ 	.word	0x000000c5
        /*0f5c*/ 	.word	0x00038850
        /*0f60*/ 	.short	0x010a
        /*0f62*/ 	.byte	0x3f
	.zero		1


	//   ....[46]....
        /*0f64*/ 	.word	0x0000fbe0
        /*0f68*/ 	.word	0x000000a6
        /*0f6c*/ 	.word	0x00000000
        /*0f70*/ 	.short	0x0101
        /*0f72*/ 	.byte	0x3f
	.zero		1


	//   ....[47]....
        /*0f74*/ 	.word	0x00010c30
        /*0f78*/ 	.word	0x000000c5
        /*0f7c*/ 	.word	0x00000000
        /*0f80*/ 	.short	0x0101
        /*0f82*/ 	.byte	0x3f
	.zero		1


	//   ....[48]....
        /*0f84*/ 	.word	0x00010d70
        /*0f88*/ 	.word	0x000000c1
        /*0f8c*/ 	.word	0x00038830
        /*0f90*/ 	.short	0x010a
        /*0f92*/ 	.byte	0x3f
	.zero		1


	//   ....[49]....
        /*0f94*/ 	.word	0x00010de0
        /*0f98*/ 	.word	0x000000c1
        /*0f9c*/ 	.word	0x00038830
        /*0fa0*/ 	.short	0x010a
        /*0fa2*/ 	.byte	0x3f
	.zero		1


	//   ....[50]....
        /*0fa4*/ 	.word	0x00011050
        /*0fa8*/ 	.word	0x000000c1
        /*0fac*/ 	.word	0x00038850
        /*0fb0*/ 	.short	0x010a
        /*0fb2*/ 	.byte	0x3f
	.zero		1


	//   ....[51]....
        /*0fb4*/ 	.word	0x000110a0
        /*0fb8*/ 	.word	0x000000c1
        /*0fbc*/ 	.word	0x00038850
        /*0fc0*/ 	.short	0x010a
        /*0fc2*/ 	.byte	0x3f
	.zero		1


	//   ....[52]....
        /*0fc4*/ 	.word	0x00013050
        /*0fc8*/ 	.word	0x000000a2
        /*0fcc*/ 	.word	0x00000000
        /*0fd0*/ 	.short	0x0101
        /*0fd2*/ 	.byte	0x3f
	.zero		1


	//   ....[53]....
        /*0fd4*/ 	.word	0x00013f00
        /*0fd8*/ 	.word	0x000000c1
        /*0fdc*/ 	.word	0x00000000
        /*0fe0*/ 	.short	0x0101
        /*0fe2*/ 	.byte	0x3f
	.zero		1


	//   ....[54]....
        /*0fe4*/ 	.word	0x00016720
        /*0fe8*/ 	.word	0x00000004
        /*0fec*/ 	.word	0x00000000
        /*0ff0*/ 	.short	0x0101
        /*0ff2*/ 	.byte	0x3f
	.zero		1


	//   ....[55]....
        /*0ff4*/ 	.word	0x000172b0
        /*0ff8*/ 	.word	0x00000008
        /*0ffc*/ 	.word	0x00000000
        /*1000*/ 	.short	0x0101
        /*1002*/ 	.byte	0x3f
	.zero		1


	//   ....[56]....
        /*1004*/ 	.word	0x0001b280
        /*1008*/ 	.word	0x00000012
        /*100c*/ 	.word	0x00038820
        /*1010*/ 	.short	0x010a
        /*1012*/ 	.byte	0x3f
	.zero		1


	//   ....[57]....
        /*1014*/ 	.word	0x0001b350
        /*1018*/ 	.word	0x00000004
        /*101c*/ 	.word	0x000388a0
        /*1020*/ 	.short	0x010a
        /*1022*/ 	.byte	0x3f
	.zero		1


	//   ....[58]....
        /*1024*/ 	.word	0x0001b590
        /*1028*/ 	.word	0x00000004
        /*102c*/ 	.word	0x000388c0
        /*1030*/ 	.short	0x010a
        /*1032*/ 	.byte	0x3f
	.zero		1


	//   ....[59]....
        /*1034*/ 	.word	0x0001bff0
        /*1038*/ 	.word	0x00000004
        /*103c*/ 	.word	0x000388a0
        /*1040*/ 	.short	0x010a
        /*1042*/ 	.byte	0x3f
	.zero		1


	//   ....[60]....
        /*1044*/ 	.word	0x0001c220
        /*1048*/ 	.word	0x00000004
        /*104c*/ 	.word	0x000388c0
        /*1050*/ 	.short	0x010a
        /*1052*/ 	.byte	0x3f
	.zero		1


	//   ....[61]....
        /*1054*/ 	.word	0x0001d810
        /*1058*/ 	.word	0x00000000
        /*105c*/ 	.word	0x00038840
        /*1060*/ 	.short	0x010a
        /*1062*/ 	.byte	0x3f
	.zero		1


	//   ....[62]....
        /*1064*/ 	.word	0x0001e350
        /*1068*/ 	.word	0x00000012
        /*106c*/ 	.word	0x00038800
        /*1070*/ 	.short	0x0107
        /*1072*/ 	.byte	0x3f
	.zero		1


	//   ....[63]....
        /*1074*/ 	.word	0x0001e3f0
        /*1078*/ 	.word	0x00000012
        /*107c*/ 	.word	0x00038800
        /*1080*/ 	.short	0x0101
        /*1082*/ 	.byte	0x3f
	.zero		1


	//   ....[64]....
        /*1084*/ 	.word	0x0001f320
        /*1088*/ 	.word	0x00000012
        /*108c*/ 	.word	0x00038810
        /*1090*/ 	.short	0x0107
        /*1092*/ 	.byte	0x3f
	.zero		1


	//   ....[65]....
        /*1094*/ 	.word	0x0001f420
        /*1098*/ 	.word	0x00000012
        /*109c*/ 	.word	0x00038810
        /*10a0*/ 	.short	0x0101
        /*10a2*/ 	.byte	0x3f
	.zero		1


	//   ....[66]....
        /*10a4*/ 	.word	0x0001f440
        /*10a8*/ 	.word	0x00000012
        /*10ac*/ 	.word	0x00038820
        /*10b0*/ 	.short	0x010a
        /*10b2*/ 	.byte	0x3f
	.zero		1


	//   ....[67]....
        /*10b4*/ 	.word	0x0001f520
        /*10b8*/ 	.word	0x00000000
        /*10bc*/ 	.word	0x00038860
        /*10c0*/ 	.short	0x010a
        /*10c2*/ 	.byte	0x3f
	.zero		1


	//   ....[68]....
        /*10c4*/ 	.word	0x000201b0
        /*10c8*/ 	.word	0x00000002
        /*10cc*/ 	.word	0x00038840
        /*10d0*/ 	.short	0x010a
        /*10d2*/ 	.byte	0x3f
	.zero		1


	//   ....[69]....
        /*10d4*/ 	.word	0x00020410
        /*10d8*/ 	.word	0x00000002
        /*10dc*/ 	.word	0x00038860
        /*10e0*/ 	.short	0x010a
        /*10e2*/ 	.byte	0x3f
	.zero		1


	//   ....[70]....
        /*10e4*/ 	.word	0x00020fd0
        /*10e8*/ 	.word	0x00000003
        /*10ec*/ 	.word	0x00038840
        /*10f0*/ 	.short	0x010a
        /*10f2*/ 	.byte	0x3f
	.zero		1


	//   ....[71]....
        /*10f4*/ 	.word	0x00021220
        /*10f8*/ 	.word	0x00000003
        /*10fc*/ 	.word	0x00038860
        /*1100*/ 	.short	0x010a
        /*1102*/ 	.byte	0x3f
	.zero		1


	//   ....[72]....
        /*1104*/ 	.word	0x00021d60
        /*1108*/ 	.word	0x00000003
        /*110c*/ 	.word	0x00038840
        /*1110*/ 	.short	0x010a
        /*1112*/ 	.byte	0x3f
	.zero		1


	//   ....[73]....
        /*1114*/ 	.word	0x00021fc0
        /*1118*/ 	.word	0x00000003
        /*111c*/ 	.word	0x00038860
        /*1120*/ 	.short	0x010a
        /*1122*/ 	.byte	0x3f
	.zero		1


	//   ....[74]....
        /*1124*/ 	.word	0x00023d50
        /*1128*/ 	.word	0x00000000
        /*112c*/ 	.word	0x00038820
        /*1130*/ 	.short	0x010a
        /*1132*/ 	.byte	0x3f
	.zero		1


	//   ....[75]....
        /*1134*/ 	.word	0x00023f00
        /*1138*/ 	.word	0x00000006
        /*113c*/ 	.word	0x00000000
        /*1140*/ 	.short	0x010a
        /*1142*/ 	.byte	0x3f
	.zero		1


	//   ....[76]....
        /*1144*/ 	.word	0x00023f70
        /*1148*/ 	.word	0x00000007
        /*114c*/ 	.word	0x00000000
        /*1150*/ 	.short	0x010a
        /*1152*/ 	.byte	0x3f
	.zero		1


	//   ....[77]....
        /*1154*/ 	.word	0x00023fe0
        /*1158*/ 	.word	0x00000004
        /*115c*/ 	.word	0x00000000
        /*1160*/ 	.short	0x010a
        /*1162*/ 	.byte	0x3f
	.zero		1


	//   ....[78]....
        /*1164*/ 	.word	0x00024010
        /*1168*/ 	.word	0x00000003
        /*116c*/ 	.word	0x00000000
        /*1170*/ 	.short	0x010a
        /*1172*/ 	.byte	0x3f
	.zero		1


	//   ....[79]....
        /*1174*/ 	.word	0x00024070
        /*1178*/ 	.word	0x0000004b
        /*117c*/ 	.word	0x00038890
        /*1180*/ 	.short	0x010a
        /*1182*/ 	.byte	0x3f
	.zero		1


	//   ....[80]....
        /*1184*/ 	.word	0x000240c0
        /*1188*/ 	.word	0x0000004b
        /*118c*/ 	.word	0x00038890
        /*1190*/ 	.short	0x010a
        /*1192*/ 	.byte	0x3f
	.zero		1


	//   ....[81]....
        /*1194*/ 	.word	0x00024110
        /*1198*/ 	.word	0x0000004b
        /*119c*/ 	.word	0x00038890
        /*11a0*/ 	.short	0x010a
        /*11a2*/ 	.byte	0x3f
	.zero		1


	//   ....[82]....
        /*11a4*/ 	.word	0x00024160
        /*11a8*/ 	.word	0x0000004b
        /*11ac*/ 	.word	0x000388b0
        /*11b0*/ 	.short	0x010a
        /*11b2*/ 	.byte	0x3f
	.zero		1


	//   ....[83]....
        /*11b4*/ 	.word	0x00024550
        /*11b8*/ 	.word	0x00000002
        /*11bc*/ 	.word	0x00038800
        /*11c0*/ 	.short	0x010a
        /*11c2*/ 	.byte	0x3f
	.zero		1


	//   ....[84]....
        /*11c4*/ 	.word	0x00024950
        /*11c8*/ 	.word	0x00000002
        /*11cc*/ 	.word	0x00038800
        /*11d0*/ 	.short	0x010a
        /*11d2*/ 	.byte	0x3f
	.zero		1


	//   ....[85]....
        /*11d4*/ 	.word	0x000249a0
        /*11d8*/ 	.word	0x000000a9
        /*11dc*/ 	.word	0x00038830
        /*11e0*/ 	.short	0x010a
        /*11e2*/ 	.byte	0x3f
	.zero		1


	//   ....[86]....
        /*11e4*/ 	.word	0x000249f0
        /*11e8*/ 	.word	0x00000002
        /*11ec*/ 	.word	0x00038810
        /*11f0*/ 	.short	0x010a
        /*11f2*/ 	.byte	0x3f
	.zero		1


	//   ....[87]....
        /*11f4*/ 	.word	0x00024a40
        /*11f8*/ 	.word	0x000000a9
        /*11fc*/ 	.word	0x00038850
        /*1200*/ 	.short	0x010a
        /*1202*/ 	.byte	0x3f
	.zero		1


	//   ....[88]....
        /*1204*/ 	.word	0x00024a90
        /*1208*/ 	.word	0x000000c5
        /*120c*/ 	.word	0x00038830
        /*1210*/ 	.short	0x010a
        /*1212*/ 	.byte	0x3f
	.zero		1


	//   ....[89]....
        /*1214*/ 	.word	0x00024ae0
        /*1218*/ 	.word	0x000000c5
        /*121c*/ 	.word	0x00038850
        /*1220*/ 	.short	0x010a
        /*1222*/ 	.byte	0x3f
	.zero		1


	//   ....[90]....
        /*1224*/ 	.word	0x00024b30
        /*1228*/ 	.word	0x000000c1
        /*122c*/ 	.word	0x00038830
        /*1230*/ 	.short	0x010a
        /*1232*/ 	.byte	0x3f
	.zero		1


	//   ....[91]....
        /*1234*/ 	.word	0x00024b80
        /*1238*/ 	.word	0x000000c1
        /*123c*/ 	.word	0x00038850
        /*1240*/ 	.short	0x010a
        /*1242*/ 	.byte	0x3f
	.zero		1


	//   ....[92]....
        /*1244*/ 	.word	0x00024d20
        /*1248*/ 	.word	0x00000012
        /*124c*/ 	.word	0x00038820
        /*1250*/ 	.short	0x010a
        /*1252*/ 	.byte	0x3f
	.zero		1


	//   ....[93]....
        /*1254*/ 	.word	0x00024d70
        /*1258*/ 	.word	0x00000004
        /*125c*/ 	.word	0x000388a0
        /*1260*/ 	.short	0x010a
        /*1262*/ 	.byte	0x3f
	.zero		1


	//   ....[94]....
        /*1264*/ 	.word	0x00024dc0
        /*1268*/ 	.word	0x00000004
        /*126c*/ 	.word	0x000388c0
        /*1270*/ 	.short	0x010a
        /*1272*/ 	.byte	0x3f
	.zero		1


	//   ....[95]....
        /*1274*/ 	.word	0x00024e10
        /*1278*/ 	.word	0x00000004
        /*127c*/ 	.word	0x000388a0
        /*1280*/ 	.short	0x010a
        /*1282*/ 	.byte	0x3f
	.zero		1


	//   ....[96]....
        /*1284*/ 	.word	0x00024e60
        /*1288*/ 	.word	0x00000004
        /*128c*/ 	.word	0x000388c0
        /*1290*/ 	.short	0x010a
        /*1292*/ 	.byte	0x3f
	.zero		1


	//   ....[97]....
        /*1294*/ 	.word	0x00025000
        /*1298*/ 	.word	0x00000000
        /*129c*/ 	.word	0x00038840
        /*12a0*/ 	.short	0x010a
        /*12a2*/ 	.byte	0x3f
	.zero		1


	//   ....[98]....
        /*12a4*/ 	.word	0x00026100
        /*12a8*/ 	.word	0x00000012
        /*12ac*/ 	.word	0x00038820
        /*12b0*/ 	.short	0x010a
        /*12b2*/ 	.byte	0x3f
	.zero		1


	//   ....[99]....
        /*12b4*/ 	.word	0x00026150
        /*12b8*/ 	.word	0x00000000
        /*12bc*/ 	.word	0x00038860
        /*12c0*/ 	.short	0x010a
        /*12c2*/ 	.byte	0x3f
	.zero		1


	//   ....[100]....
        /*12c4*/ 	.word	0x000261a0
        /*12c8*/ 	.word	0x00000002
        /*12cc*/ 	.word	0x00038840
        /*12d0*/ 	.short	0x010a
        /*12d2*/ 	.byte	0x3f
	.zero		1


	//   ....[101]....
        /*12d4*/ 	.word	0x000261f0
        /*12d8*/ 	.word	0x00000002
        /*12dc*/ 	.word	0x00038860
        /*12e0*/ 	.short	0x010a
        /*12e2*/ 	.byte	0x3f
	.zero		1


	//   ....[102]....
        /*12e4*/ 	.word	0x00026240
        /*12e8*/ 	.word	0x00000003
        /*12ec*/ 	.word	0x00038840
        /*12f0*/ 	.short	0x010a
        /*12f2*/ 	.byte	0x3f
	.zero		1


	//   ....[103]....
        /*12f4*/ 	.word	0x00026290
        /*12f8*/ 	.word	0x00000003
        /*12fc*/ 	.word	0x00038860
        /*1300*/ 	.short	0x010a
        /*1302*/ 	.byte	0x3f
	.zero		1


	//   ....[104]....
        /*1304*/ 	.word	0x000262e0
        /*1308*/ 	.word	0x00000003
        /*130c*/ 	.word	0x00038840
        /*1310*/ 	.short	0x010a
        /*1312*/ 	.byte	0x3f
	.zero		1


	//   ....[105]....
        /*1314*/ 	.word	0x00026330
        /*1318*/ 	.word	0x00000003
        /*131c*/ 	.word	0x00038860
        /*1320*/ 	.short	0x010a
        /*1322*/ 	.byte	0x3f
	.zero		1


	//   ....[106]....
        /*1324*/ 	.word	0x00026eb0
        /*1328*/ 	.word	0x00000000
        /*132c*/ 	.word	0x00038820
        /*1330*/ 	.short	0x010a
        /*1332*/ 	.byte	0x3f
	.zero		1


	//   ....[107]....
        /*1334*/ 	.word	0x00027050
        /*1338*/ 	.word	0x00000006
        /*133c*/ 	.word	0x00000000
        /*1340*/ 	.short	0x010a
        /*1342*/ 	.byte	0x3f
	.zero		1


	//   ....[108]....
        /*1344*/ 	.word	0x000270a0
        /*1348*/ 	.word	0x00000007
        /*134c*/ 	.word	0x00000000
        /*1350*/ 	.short	0x010a
        /*1352*/ 	.byte	0x3f
	.zero		1


	//   ....[109]....
        /*1354*/ 	.word	0x000270f0
        /*1358*/ 	.word	0x00000004
        /*135c*/ 	.word	0x00000000
        /*1360*/ 	.short	0x010a
        /*1362*/ 	.byte	0x3f
	.zero		1


	//----- nvinfo : EIATTR_NUM_MBARRIERS
	.align		4
.L_644:
        /*1364*/ 	.byte	0x03, 0x38
        /*1366*/ 	.short	0x0017


	//----- nvinfo : EIATTR_EXIT_INSTR_OFFSETS
	.align		4
        /*1368*/ 	.byte	0x04, 0x1c
        /*136a*/ 	.short	(.L_646 - .L_645)


	//   ....[0]....
.L_645:
        /*136c*/ 	.word	0x00024060


	//----- nvinfo : EIATTR_MAX_THREADS
	.align		4
.L_646:
        /*1370*/ 	.byte	0x04, 0x05
        /*1372*/ 	.short	(.L_648 - .L_647)
.L_647:
        /*1374*/ 	.word	0x00000180
        /*1378*/ 	.word	0x00000001
        /*137c*/ 	.word	0x00000001


	//----- nvinfo : EIATTR_CRS_STACK_SIZE
	.align		4
.L_648:
        /*1380*/ 	.byte	0x04, 0x1e
        /*1382*/ 	.short	(.L_650 - .L_649)
.L_649:
        /*1384*/ 	.word	0x00000000


	//----- nvinfo : EIATTR_CBANK_PARAM_SIZE
	.align		4
.L_650:
        /*1388*/ 	.byte	0x03, 0x19
        /*138a*/ 	.short	0x0bf0


	//----- nvinfo : EIATTR_PARAM_CBANK
	.align		4
        /*138c*/ 	.byte	0x04, 0x0a
        /*138e*/ 	.short	(.L_652 - .L_651)
	.align		4
.L_651:
        /*1390*/ 	.word	index@(.nv.constant0._ZN7cutlass13device_kernelIN5flash11enable_sm90INS1_16FlashAttnFwdSm90INS1_25CollectiveMainloopFwdSm90ILi2EN4cute5tupleIJNS5_1CILi1EEES8_S8_EEENS6_IJNS7_ILi64EEESA_SA_EEELi512ENS_10bfloat16_tEfNS_4arch4Sm90ELb1ELb0ELb0ELb1ELb0ELb1ELb1ELb0ELb0ELb1ELb1ELb0EEENS1_21CollectiveEpilogueFwdINS6_IJSA_NS7_ILi512EEESA_EEES9_SC_SE_Li256ELb1ELb1ELb1ELb0EEENS1_36VarlenDynamicPersistentTileSchedulerILi64ELi64ELi256ELi128ELb1ELb1ELb1ELb1ELb1ELb1EEEEEEEEEvNT_6ParamsE)
        /*1394*/ 	.short	0x0210
        /*1396*/ 	.short	0x0bf0


	//----- nvinfo : EIATTR_SW_WAR
	.align		4
.L_652:
        /*1398*/ 	.byte	0x04, 0x36
        /*139a*/ 	.short	(.L_654 - .L_653)
.L_653:
        /*139c*/ 	.word	0x00000008
.L_654:


//--------------------- .nv.callgraph             --------------------------
	.section	.nv.callgraph,"",@"SHT_CUDA_CALLGRAPH"
	.align	4
	.sectionentsize	8
	.align		4
        /*0000*/ 	.word	0x00000000
	.align		4
        /*0004*/ 	.word	0xffffffff
	.align		4
        /*0008*/ 	.word	index@(_ZN7cutlass13device_kernelIN5flash11enable_sm90INS1_16FlashAttnFwdSm90INS1_25CollectiveMainloopFwdSm90ILi2EN4cute5tupleIJNS5_1CILi1EEES8_S8_EEENS6_IJNS7_ILi64EEESA_SA_EEELi512ENS_10bfloat16_tEfNS_4arch4Sm90ELb0ELb0ELb0ELb0ELb0ELb0ELb0ELb0ELb0ELb1ELb1ELb0EEENS1_21CollectiveEpilogueFwdINS6_IJSA_NS7_ILi512EEESA_EEES9_SC_SE_Li256ELb0ELb1ELb1ELb0EEENS1_19SingleTileSchedulerILb0ELb1ELb1ELi64EEEEEEEEEvNT_6ParamsE)
	.align		4
        /*000c*/ 	.word	index@(__assertfail)
	.align		4
        /*0010*/ 	.word	index@(_ZN7cutlass13device_kernelIN5flash11enable_sm90INS1_16FlashAttnFwdSm90INS1_25CollectiveMainloopFwdSm90ILi2EN4cute5tupleIJNS5_1CILi1EEES8_S8_EEENS6_IJNS7_ILi64EEESA_SA_EEELi512ENS_10bfloat16_tEfNS_4arch4Sm90ELb0ELb0ELb0ELb0ELb0ELb0ELb1ELb0ELb0ELb1ELb1ELb0EEENS1_21CollectiveEpilogueFwdINS6_IJSA_NS7_ILi512EEESA_EEES9_SC_SE_Li256ELb0ELb1ELb1ELb0EEENS1_19SingleTileSchedulerILb0ELb1ELb1ELi64EEEEEEEEEvNT_6ParamsE)
	.align		4
        /*0014*/ 	.word	index@(__assertfail)
	.align		4
        /*0018*/ 	.word	index@(_ZN7cutlass13device_kernelIN5flash11enable_sm90INS1_16FlashAttnFwdSm90INS1_25CollectiveMainloopFwdSm90ILi2EN4cute5tupleIJNS5_1CILi1EEES8_S8_EEENS6_IJNS7_ILi64EEESA_SA_EEELi512ENS_10bfloat16_tEfNS_4arch4Sm90ELb0ELb0ELb0ELb1ELb0ELb0ELb0ELb0ELb0ELb1ELb1ELb0EEENS1_21CollectiveEpilogueFwdINS6_IJSA_NS7_ILi512EEESA_EEES9_SC_SE_Li256ELb1ELb1ELb1ELb0EEENS1_36VarlenDynamicPersistentTileSchedulerILi64ELi64ELi256ELi128ELb1ELb1ELb1ELb0ELb1ELb1EEEEEEEEEvNT_6ParamsE)
	.align		4
        /*001c*/ 	.word	index@(__assertfail)
	.align		4
        /*0020*/ 	.word	index@(_ZN7cutlass13device_kernelIN5flash11enable_sm90INS1_16FlashAttnFwdSm90INS1_25CollectiveMainloopFwdSm90ILi2EN4cute5tupleIJNS5_1CILi1EEES8_S8_EEENS6_IJNS7_ILi64EEESA_SA_EEELi512ENS_10bfloat16_tEfNS_4arch4Sm90ELb0ELb0ELb0ELb1ELb0ELb1ELb0ELb0ELb0ELb1ELb1ELb0EEENS1_21CollectiveEpilogueFwdINS6_IJSA_NS7_ILi512EEESA_EEES9_SC_SE_Li256ELb1ELb1ELb1ELb0EEENS1_36VarlenDynamicPersistentTileSchedulerILi64ELi64ELi256ELi128ELb1ELb1ELb1ELb0ELb1ELb1EEEEEEEEEvNT_6ParamsE)
	.align		4
        /*0024*/ 	.word	index@(__assertfail)
	.align		4
        /*0028*/ 	.word	index@(_ZN7cutlass13device_kernelIN5flash11enable_sm90INS1_16FlashAttnFwdSm90INS1_25CollectiveMainloopFwdSm90ILi2EN4cute5tupleIJNS5_1CILi1EEES8_S8_EEENS6_IJNS7_ILi64EEESA_SA_EEELi512ENS_10bfloat16_tEfNS_4arch4Sm90ELb0ELb0ELb0ELb1ELb0ELb0ELb1ELb0ELb0ELb1ELb1ELb0EEENS1_21CollectiveEpilogueFwdINS6_IJSA_NS7_ILi512EEESA_EEES9_SC_SE_Li256ELb1ELb1ELb1ELb0EEENS1_36VarlenDynamicPersistentTileSchedulerILi64ELi64ELi256ELi128ELb1ELb1ELb1ELb0ELb1ELb1EEEEEEEEEvNT_6ParamsE)
	.align		4
        /*002c*/ 	.word	index@(__assertfail)
	.align		4
        /*0030*/ 	.word	index@(_ZN7cutlass13device_kernelIN5flash11enable_sm90INS1_16FlashAttnFwdSm90INS1_25CollectiveMainloopFwdSm90ILi2EN4cute5tupleIJNS5_1CILi1EEES8_S8_EEENS6_IJNS7_ILi64EEESA_SA_EEELi512ENS_10bfloat16_tEfNS_4arch4Sm90ELb0ELb0ELb0ELb1ELb0ELb1ELb1ELb0ELb0ELb1ELb1ELb0EEENS1_21CollectiveEpilogueFwdINS6_IJSA_NS7_ILi512EEESA_EEES9_SC_SE_Li256ELb1ELb1ELb1ELb0EEENS1_36VarlenDynamicPersistentTileSchedulerILi64ELi64ELi256ELi128ELb1ELb1ELb1ELb0ELb1ELb1EEEEEEEEEvNT_6ParamsE)
	.align		4
        /*0034*/ 	.word	index@(__assertfail)
	.align		4
        /*0038*/ 	.word	index@(_ZN7cutlass13device_kernelIN5flash11enable_sm90INS1_16FlashAttnFwdSm90INS1_25CollectiveMainloopFwdSm90ILi2EN4cute5tupleIJNS5_1CILi1EEES8_S8_EEENS6_IJNS7_ILi64EEESA_SA_EEELi512ENS_10bfloat16_tEfNS_4arch4Sm90ELb0ELb1ELb0ELb0ELb0ELb0ELb0ELb0ELb0ELb1ELb1ELb0EEENS1_21CollectiveEpilogueFwdINS6_IJSA_NS7_ILi512EEESA_EEES9_SC_SE_Li256ELb0ELb1ELb1ELb0EEENS1_19SingleTileSchedulerILb0ELb1ELb1ELi64EEEEEEEEEvNT_6ParamsE)
	.align		4
        /*003c*/ 	.word	index@(__assertfail)
	.align		4
        /*0040*/ 	.word	index@(_ZN7cutlass13device_kernelIN5flash11enable_sm90INS1_16FlashAttnFwdSm90INS1_25CollectiveMainloopFwdSm90ILi2EN4cute5tupleIJNS5_1CILi1EEES8_S8_EEENS6_IJNS7_ILi64EEESA_SA_EEELi512ENS_10bfloat16_tEfNS_4arch4Sm90ELb0ELb1ELb0ELb0ELb0ELb0ELb1ELb0ELb0ELb1ELb1ELb0EEENS1_21CollectiveEpilogueFwdINS6_IJSA_NS7_ILi512EEESA_EEES9_SC_SE_Li256ELb0ELb1ELb1ELb0EEENS1_19SingleTileSchedulerILb0ELb1ELb1ELi64EEEEEEEEEvNT_6ParamsE)
	.align		4
        /*0044*/ 	.word	index@(__assertfail)
	.align		4
        /*0048*/ 	.word	index@(_ZN7cutlass13device_kernelIN5flash11enable_sm90INS1_16FlashAttnFwdSm90INS1_25CollectiveMainloopFwdSm90ILi2EN4cute5tupleIJNS5_1CILi1EEES8_S8_EEENS6_IJNS7_ILi64EEESA_SA_EEELi512ENS_10bfloat16_tEfNS_4arch4Sm90ELb0ELb1ELb0ELb1ELb0ELb0ELb0ELb0ELb0ELb1ELb1ELb0EEENS1_21CollectiveEpilogueFwdINS6_IJSA_NS7_ILi512EEESA_EEES9_SC_SE_Li256ELb1ELb1ELb1ELb0EEENS1_36VarlenDynamicPersistentTileSchedulerILi64ELi64ELi256ELi128ELb1ELb1ELb1ELb1ELb0ELb1EEEEEEEEEvNT_6ParamsE)
	.align		4
        /*004c*/ 	.word	index@(__assertfail)
	.align		4
        /*0050*/ 	.word	index@(_ZN7cutlass13device_kernelIN5flash11enable_sm90INS1_16FlashAttnFwdSm90INS1_25CollectiveMainloopFwdSm90ILi2EN4cute5tupleIJNS5_1CILi1EEES8_S8_EEENS6_IJNS7_ILi64EEESA_SA_EEELi512ENS_10bfloat16_tEfNS_4arch4Sm90ELb0ELb1ELb0ELb1ELb0ELb1ELb0ELb0ELb0ELb1ELb1ELb0EEENS1_21CollectiveEpilogueFwdINS6_IJSA_NS7_ILi512EEESA_EEES9_SC_SE_Li256ELb1ELb1ELb1ELb0EEENS1_36VarlenDynamicPersistentTileSchedulerILi64ELi64ELi256ELi128ELb1ELb1ELb1ELb1ELb0ELb1EEEEEEEEEvNT_6ParamsE)
	.align		4
        /*0054*/ 	.word	index@(__assertfail)
	.align		4
        /*0058*/ 	.word	index@(_ZN7cutlass13device_kernelIN5flash11enable_sm90INS1_16FlashAttnFwdSm90INS1_25CollectiveMainloopFwdSm90ILi2EN4cute5tupleIJNS5_1CILi1EEES8_S8_EEENS6_IJNS7_ILi64EEESA_SA_EEELi512ENS_10bfloat16_tEfNS_4arch4Sm90ELb0ELb1ELb0ELb1ELb0ELb0ELb1ELb0ELb0ELb1ELb1ELb0EEENS1_21CollectiveEpilogueFwdINS6_IJSA_NS7_ILi512EEESA_EEES9_SC_SE_Li256ELb1ELb1ELb1ELb0EEENS1_36VarlenDynamicPersistentTileSchedulerILi64ELi64ELi256ELi128ELb1ELb1ELb1ELb1ELb0ELb1EEEEEEEEEvNT_6ParamsE)
	.align		4
        /*005c*/ 	.word	index@(__assertfail)
	.align		4
        /*0060*/ 	.word	index@(_ZN7cutlass13device_kernelIN5flash11enable_sm90INS1_16FlashAttnFwdSm90INS1_25CollectiveMainloopFwdSm90ILi2EN4cute5tupleIJNS5_1CILi1EEES8_S8_EEENS6_IJNS7_ILi64EEESA_SA_EEELi512ENS_10bfloat16_tEfNS_4arch4Sm90ELb0ELb1ELb0ELb1ELb0ELb1ELb1ELb0ELb0ELb1ELb1ELb0EEENS1_21CollectiveEpilogueFwdINS6_IJSA_NS7_ILi512EEESA_EEES9_SC_SE_Li256ELb1ELb1ELb1ELb0EEENS1_36VarlenDynamicPersistentTileSchedulerILi64ELi64ELi256ELi128ELb1ELb1ELb1ELb1ELb0ELb1EEEEEEEEEvNT_6ParamsE)
	.align		4
        /*0064*/ 	.word	index@(__assertfail)
	.align		4
        /*0068*/ 	.word	index@(_ZN7cutlass13device_kernelIN5flash11enable_sm90INS1_16FlashAttnFwdSm90INS1_25CollectiveMainloopFwdSm90ILi2EN4cute5tupleIJNS5_1CILi1EEES8_S8_EEENS6_IJNS7_ILi64EEESA_SA_EEELi512ENS_10bfloat16_tEfNS_4arch4Sm90ELb1ELb0ELb0ELb0ELb0ELb0ELb0ELb0ELb0ELb1ELb1ELb0EEENS1_21CollectiveEpilogueFwdINS6_IJSA_NS7_ILi512EEESA_EEES9_SC_SE_Li256ELb0ELb1ELb1ELb0EEENS1_19SingleTileSchedulerILb0ELb1ELb1ELi64EEEEEEEEEvNT_6ParamsE)
	.align		4
        /*006c*/ 	.word	index@(__assertfail)
	.align		4
        /*0070*/ 	.word	index@(_ZN7cutlass13device_kernelIN5flash11enable_sm90INS1_16FlashAttnFwdSm90INS1_25CollectiveMainloopFwdSm90ILi2EN4cute5tupleIJNS5_1CILi1EEES8_S8_EEENS6_IJNS7_ILi64EEESA_SA_EEELi512ENS_10bfloat16_tEfNS_4arch4Sm90ELb1ELb0ELb0ELb0ELb0ELb0ELb1ELb0ELb0ELb1ELb1ELb0EEENS1_21CollectiveEpilogueFwdINS6_IJSA_NS7_ILi512EEESA_EEES9_SC_SE_Li256ELb0ELb1ELb1ELb0EEENS1_19SingleTileSchedulerILb0ELb1ELb1ELi64EEEEEEEEEvNT_6ParamsE)
	.align		4
        /*0074*/ 	.word	index@(__assertfail)
	.align		4
        /*0078*/ 	.word	index@(_ZN7cutlass13device_kernelIN5flash11enable_sm90INS1_16FlashAttnFwdSm90INS1_25CollectiveMainloopFwdSm90ILi2EN4cute5tupleIJNS5_1CILi1EEES8_S8_EEENS6_IJNS7_ILi64EEESA_SA_EEELi512ENS_10bfloat16_tEfNS_4arch4Sm90ELb1ELb0ELb0ELb1ELb0ELb0ELb0ELb0ELb0ELb1ELb1ELb0EEENS1_21CollectiveEpilogueFwdINS6_IJSA_NS7_ILi512EEESA_EEES9_SC_SE_Li256ELb1ELb1ELb1ELb0EEENS1_36VarlenDynamicPersistentTileSchedulerILi64ELi64ELi256ELi128ELb1ELb1ELb1ELb1ELb1ELb1EEEEEEEEEvNT_6ParamsE)
	.align		4
        /*007c*/ 	.word	index@(__assertfail)
	.align		4
        /*0080*/ 	.word	index@(_ZN7cutlass13device_kernelIN5flash11enable_sm90INS1_16FlashAttnFwdSm90INS1_25CollectiveMainloopFwdSm90ILi2EN4cute5tupleIJNS5_1CILi1EEES8_S8_EEENS6_IJNS7_ILi64EEESA_SA_EEELi512ENS_10bfloat16_tEfNS_4arch4Sm90ELb1ELb0ELb0ELb1ELb0ELb1ELb0ELb0ELb0ELb1ELb1ELb0EEENS1_21CollectiveEpilogueFwdINS6_IJSA_NS7_ILi512EEESA_EEES9_SC_SE_Li256ELb1ELb1ELb1ELb0EEENS1_36VarlenDynamicPersistentTileSchedulerILi64ELi64ELi256ELi128ELb1ELb1ELb1ELb1ELb1ELb1EEEEEEEEEvNT_6ParamsE)
	.align		4
        /*0084*/ 	.word	index@(__assertfail)
	.align		4
        /*0088*/ 	.word	index@(_ZN7cutlass13device_kernelIN5flash11enable_sm90INS1_16FlashAttnFwdSm90INS1_25CollectiveMainloopFwdSm90ILi2EN4cute5tupleIJNS5_1CILi1EEES8_S8_EEENS6_IJNS7_ILi64EEESA_SA_EEELi512ENS_10bfloat16_tEfNS_4arch4Sm90ELb1ELb0ELb0ELb1ELb0ELb0ELb1ELb0ELb0ELb1ELb1ELb0EEENS1_21CollectiveEpilogueFwdINS6_IJSA_NS7_ILi512EEESA_EEES9_SC_SE_Li256ELb1ELb1ELb1ELb0EEENS1_36VarlenDynamicPersistentTileSchedulerILi64ELi64ELi256ELi128ELb1ELb1ELb1ELb1ELb1ELb1EEEEEEEEEvNT_6ParamsE)
	.align		4
        /*008c*/ 	.word	index@(__assertfail)
	.align		4
        /*0090*/ 	.word	index@(_ZN7cutlass13device_kernelIN5flash11enable_sm90INS1_16FlashAttnFwdSm90INS1_25CollectiveMainloopFwdSm90ILi2EN4cute5tupleIJNS5_1CILi1EEES8_S8_EEENS6_IJNS7_ILi64EEESA_SA_EEELi512ENS_10bfloat16_tEfNS_4arch4Sm90ELb1ELb0ELb0ELb1ELb0ELb1ELb1ELb0ELb0ELb1ELb1ELb0EEENS1_21CollectiveEpilogueFwdINS6_IJSA_NS7_ILi512EEESA_EEES9_SC_SE_Li256ELb1ELb1ELb1ELb0EEENS1_36VarlenDynamicPersistentTileSchedulerILi64ELi64ELi256ELi128ELb1ELb1ELb1ELb1ELb1ELb1EEEEEEEEEvNT_6ParamsE)
	.align		4
        /*0094*/ 	.word	index@(__assertfail)
	.align		4
        /*0098*/ 	.word	0x00000000
	.align		4
        /*009c*/ 	.word	0xfffffffe
	.align		4
        /*00a0*/ 	.word	0x00000000
	.align		4
        /*00a4*/ 	.word	0xfffffffd
	.align		4
        /*00a8*/ 	.word	0x00000000
	.align		4
        /*00ac*/ 	.word	0xfffffffc


//--------------------- .nv.constant4             --------------------------
	.section	.nv.constant4,"a",@progbits
	.align	8
	.align		8
.nv.constant4:
        /*0000*/ 	.dword	__assertfail
	.align		8
        /*0008*/ 	.dword	__unnamed_1
	.align		8
        /*0010*/ 	.dword	__unnamed_2
	.align		8
        /*0018*/ 	.dword	__unnamed_3
	.align		8
        /*0020*/ 	.dword	__unnamed_4
	.align		8
        /*0028*/ 	.dword	__unnamed_5
	.align		8
        /*0030*/ 	.dword	__unnamed_6
	.align		8
        /*0038*/ 	.dword	_ZN75_INTERNAL_c460b146_39_flash_fwd_hdim64_512_bf16_split_sm90_cu_cb12e5b6_36184cuda3std3__45__cpo5beginE
	.align		8
        /*0040*/ 	.dword	_ZN75_INTERNAL_c460b146_39_flash_fwd_hdim64_512_bf16_split_sm90_cu_cb12e5b6_36184cuda3std3__45__cpo3endE
	.align		8
        /*0048*/ 	.dword	_ZN75_INTERNAL_c460b146_39_flash_fwd_hdim64_512_bf16_split_sm90_cu_cb12e5b6_36184cuda3std3__45__cpo6cbeginE
	.align		8
        /*0050*/ 	.dword	_ZN75_INTERNAL_c460b146_39_flash_fwd_hdim64_512_bf16_split_sm90_cu_cb12e5b6_36184cuda3std3__45__cpo4cendE
	.align		8
        /*0058*/ 	.dword	_ZN75_INTERNAL_c460b146_39_flash_fwd_hdim64_512_bf16_split_sm90_cu_cb12e5b6_36184cuda3std3__477_GLOBAL__N__c460b146_39_flash_fwd_hdim64_512_bf16_split_sm90_cu_cb12e5b6_36186ignoreE
	.align		8
        /*0060*/ 	.dword	_ZN75_INTERNAL_c460b146_39_flash_fwd_hdim64_512_bf16_split_sm90_cu_cb12e5b6_36184cuda3std3__419piecewise_constructE
	.align		8
        /*0068*/ 	.dword	_ZN75_INTERNAL_c460b146_39_flash_fwd_hdim64_512_bf16_split_sm90_cu_cb12e5b6_36184cuda3std3__48in_placeE
	.align		8
        /*0070*/ 	.dword	_ZN75_INTERNAL_c460b146_39_flash_fwd_hdim64_512_bf16_split_sm90_cu_cb12e5b6_36184cuda3std6ranges3__45__cpo4swapE
	.align		8
        /*0078*/ 	.dword	_ZN75_INTERNAL_c460b146_39_flash_fwd_hdim64_512_bf16_split_sm90_cu_cb12e5b6_36184cuda3std6ranges3__45__cpo9iter_moveE
	.align		8
        /*0080*/ 	.dword	_ZN75_INTERNAL_c460b146_39_flash_fwd_hdim64_512_bf16_split_sm90_cu_cb12e5b6_36184cute7productE
	.align		8
        /*0088*/ 	.dword	_ZN75_INTERNAL_c460b146_39_flash_fwd_hdim64_512_bf16_split_sm90_cu_cb12e5b6_36184cute1_E
	.align		8
        /*0090*/ 	.dword	$str$20
	.align		8
        /*0098*/ 	.dword	$str$21


//--------------------- .text._ZN7cutlass13device_kernelIN5flash11enable_sm90INS1_16FlashAttnFwdSm90INS1_25CollectiveMainloopFwdSm90ILi2EN4cute5tupleIJNS5_1CILi1EEES8_S8_EEENS6_IJNS7_ILi64EEESA_SA_EEELi512ENS_10bfloat16_tEfNS_4arch4Sm90ELb0ELb0ELb0ELb0ELb0ELb0ELb0ELb0ELb0ELb1ELb1ELb0EEENS1_21CollectiveEpilogueFwdINS6_IJSA_NS7_ILi512EEESA_EEES9_SC_SE_Li256ELb0ELb1ELb1ELb0EEENS1_19SingleTileSchedulerILb0ELb1ELb1ELi64EEEEEEEEEvNT_6ParamsE --------------------------
	.section	.text._ZN7cutlass13device_kernelIN5flash11enable_sm90INS1_16FlashAttnFwdSm90INS1_25CollectiveMainloopFwdSm90ILi2EN4cute5tupleIJNS5_1CILi1EEES8_S8_EEENS6_IJNS7_ILi64EEESA_SA_EEELi512ENS_10bfloat16_tEfNS_4arch4Sm90ELb0ELb0ELb0ELb0ELb0ELb0ELb0ELb0ELb0ELb1ELb1ELb0EEENS1_21CollectiveEpilogueFwdINS6_IJSA_NS7_ILi512EEESA_EEES9_SC_SE_Li256ELb0ELb1ELb1ELb0EEENS1_19SingleTileSchedulerILb0ELb1ELb1ELi64EEEEEEEEEvNT_6ParamsE,"ax",@progbits
	.align	128
.text._ZN7cutlass13device_kernelIN5flash11enable_sm90INS1_16FlashAttnFwdSm90INS1_25CollectiveMainloopFwdSm90ILi2EN4cute5tupleIJNS5_1CILi1EEES8_S8_EEENS6_IJNS7_ILi64EEESA_SA_EEELi512ENS_10bfloat16_tEfNS_4arch4Sm90ELb0ELb0ELb0ELb0ELb0ELb0ELb0ELb0ELb0ELb1ELb1ELb0EEENS1_21CollectiveEpilogueFwdINS6_IJSA_NS7_ILi512EEESA_EEES9_SC_SE_Li256ELb0ELb1ELb1ELb0EEENS1_19SingleTileSchedulerILb0ELb1ELb1ELi64EEEEEEEEEvNT_6ParamsE:
        .type           _ZN7cutlass13device_kernelIN5flash11enable_sm90INS1_16FlashAttnFwdSm90INS1_25CollectiveMainloopFwdSm90ILi2EN4cute5tupleIJNS5_1CILi1EEES8_S8_EEENS6_IJNS7_ILi64EEESA_SA_EEELi512ENS_10bfloat16_tEfNS_4arch4Sm90ELb0ELb0ELb0ELb0ELb0ELb0ELb0ELb0ELb0ELb1ELb1ELb0EEENS1_21CollectiveEpilogueFwdINS6_IJSA_NS7_ILi512EEESA_EEES9_SC_SE_Li256ELb0ELb1ELb1ELb0EEENS1_19SingleTileSchedulerILb0ELb1ELb1ELi64EEEEEEEEEvNT_6ParamsE,@function
        .size           _ZN7cutlass13device_kernelIN5flash11enable_sm90INS1_16FlashAttnFwdSm90INS1_25CollectiveMainloopFwdSm90ILi2EN4cute5tupleIJNS5_1CILi1EEES8_S8_EEENS6_IJNS7_ILi64EEESA_SA_EEELi512ENS_10bfloat16_tEfNS_4arch4Sm90ELb0ELb0ELb0ELb0ELb0ELb0ELb0ELb0ELb0ELb1ELb1ELb0EEENS1_21CollectiveEpilogueFwdINS6_IJSA_NS7_ILi512EEESA_EEES9_SC_SE_Li256ELb0ELb1ELb1ELb0EEENS1_19SingleTileSchedulerILb0ELb1ELb1ELi64EEEEEEEEEvNT_6ParamsE,(.L_x_5866 - _ZN7cutlass13device_kernelIN5flash11enable_sm90INS1_16FlashAttnFwdSm90INS1_25CollectiveMainloopFwdSm90ILi2EN4cute5tupleIJNS5_1CILi1EEES8_S8_EEENS6_IJNS7_ILi64EEESA_SA_EEELi512ENS_10bfloat16_tEfNS_4arch4Sm90ELb0ELb0ELb0ELb0ELb0ELb0ELb0ELb0ELb0ELb1ELb1ELb0EEENS1_21CollectiveEpilogueFwdINS6_IJSA_NS7_ILi512EEESA_EEES9_SC_SE_Li256ELb0ELb1ELb1ELb0EEENS1_19SingleTileSchedulerILb0ELb1ELb1ELi64EEEEEEEEEvNT_6ParamsE)
        .other          _ZN7cutlass13device_kernelIN5flash11enable_sm90INS1_16FlashAttnFwdSm90INS1_25CollectiveMainloopFwdSm90ILi2EN4cute5tupleIJNS5_1CILi1EEES8_S8_EEENS6_IJNS7_ILi64EEESA_SA_EEELi512ENS_10bfloat16_tEfNS_4arch4Sm90ELb0ELb0ELb0ELb0ELb0ELb0ELb0ELb0ELb0ELb1ELb1ELb0EEENS1_21CollectiveEpilogueFwdINS6_IJSA_NS7_ILi512EEESA_EEES9_SC_SE_Li256ELb0ELb1ELb1ELb0EEENS1_19SingleTileSchedulerILb0ELb1ELb1ELi64EEEEEEEEEvNT_6ParamsE,@"STO_CUDA_ENTRY STV_DEFAULT"
_ZN7cutlass13device_kernelIN5flash11enable_sm90INS1_16FlashAttnFwdSm90INS1_25CollectiveMainloopFwdSm90ILi2EN4cute5tupleIJNS5_1CILi1EEES8_S8_EEENS6_IJNS7_ILi64EEESA_SA_EEELi512ENS_10bfloat16_tEfNS_4arch4Sm90ELb0ELb0ELb0ELb0ELb0ELb0ELb0ELb0ELb0ELb1ELb1ELb0EEENS1_21CollectiveEpilogueFwdINS6_IJSA_NS7_ILi512EEESA_EEES9_SC_SE_Li256ELb0ELb1ELb1ELb0EEENS1_19SingleTileSchedulerILb0ELb1ELb1ELi64EEEEEEEEEvNT_6ParamsE:
[----:B------:R-:W0:Y:S02]  /*0000*/  LDC R1, c[0x0][0x28] ;  /* 0x00000a00ff017b82 */ /* 0x000e240000000800 */
[----:B0-----:R-:W-:Y:S01]  /*0010*/  VIADD R1, R1, 0xffffffe8 ;  /* 0xffffffe801017836 */ /* 0x001fe20000000000 */
[----:B------:R-:W0:Y:S01]  /*0020*/  S2R R3, SR_TID.X ;  /* 0x0000000000037919 */ /* 0x000e220000002100 */
[----:B------:R-:W-:Y:S01]  /*0030*/  ELECT P0, URZ, PT ;  /* 0x00000000003f782f */ /* 0x000fe20003800000 */
[----:B------:R-:W-:Y:S01]  /*0040*/  BSSY B0, `(.L_x_0) ;  /* 0x000000d000007945 */ /* 0x000fe20003800000 */
[----:B0-----:R-:W-:-:S05]  /*0050*/  SHF.R.U32.HI R0, RZ, 0x5, R3 ;  /* 0x00000005ff007819 */ /* 0x001fca0000011603 */
[----:B------:R-:W0:Y:S02]  /*0060*/  SHFL.IDX PT, R2, R0, RZ, 0x1f ;  /* 0x00001fff00027589 */ /* 0x000e2400000e0000 */
[----:B0-----:R-:W-:-:S13]  /*0070*/  ISETP.EQ.AND P0, PT, R2, RZ, P0 ;  /* 0x000000ff0200720c */ /* 0x001fda0000702270 */
[----:B------:R-:W-:Y:S05]  /*0080*/  @!P0 BRA `(.L_x_1) ;  /* 0x0000000000208947 */ /* 0x000fea0003800000 */
[----:B------:R-:W-:Y:S02]  /*0090*/  ULDC.64 UR4, c[0x0][0x198] ;  /* 0x0000660000047ab9 */ /* 0x000fe40000000a00 */
[----:B------:R-:W-:Y:S02]  /*00a0*/  UIADD3 UR6, UP0, UR4, 0x370, URZ ;  /* 0x0000037004067890 */ /* 0x000fe4000ff1e03f */
[----:B------:R-:W-:Y:S02]  /*00b0*/  UIADD3 UR4, UP1, UR4, 0x470, URZ ;  /* 0x0000047004047890 */ /* 0x000fe4000ff3e03f */
[----:B------:R-:W-:Y:S02]  /*00c0*/  UIADD3.X UR7, URZ, UR5, URZ, UP0, !UPT ;  /* 0x000000053f077290 */ /* 0x000fe400087fe43f */
[----:B------:R-:W-:-:S07]  /*00d0*/  UIADD3.X UR5, URZ, UR5, URZ, UP1, !UPT ;  /* 0x000000053f057290 */ /* 0x000fce0008ffe43f */
[----:B------:R0:W-:Y:S02]  /*00e0*/  UTMACCTL.PF [UR6] ;  /* 0x00000000060079b9 */ /* 0x0001e40008040000 */
[----:B------:R0:W-:Y:S02]  /*00f0*/  UTMACCTL.PF [UR4] ;  /* 0x00000000040079b9 */ /* 0x0001e40008040000 */
[----:B0-----:R-:W-:Y:S01]  /*0100*/  NOP ;  /* 0x0000000000007918 */ /* 0x001fe20000000000 */
.L_x_1:
[----:B------:R-:W-:Y:S05]  /*0110*/  BSYNC B0 ;  /* 0x0000000000007941 */ /* 0x000fea0003800000 */
.L_x_0:
[----:B------:R-:W-:Y:S01]  /*0120*/  VOTEU.ANY UP0, P0 ;  /* 0x00000000003f7886 */ /* 0x000fe20000000100 */
[----:B------:R-:W0:Y:S01]  /*0130*/  SHFL.IDX PT, R2, R0, RZ, 0x1f ;  /* 0x00001fff00027589 */ /* 0x000e2200000e0000 */
[----:B------:R-:W-:Y:S01]  /*0140*/  UMOV UR4, 0x80 ;  /* 0x0000008000047882 */ /* 0x000fe20000000000 */
[----:B------:R-:W-:Y:S01]  /*0150*/  UMOV UR7, 0x100 ;  /* 0x0000010000077882 */ /* 0x000fe20000000000 */
[----:B------:R-:W-:Y:S01]  /*0160*/  VOTEU.ANY UP1, P0 ;  /* 0x00000000003f7886 */ /* 0x000fe20000020100 */
[----:B------:R-:W1:Y:S01]  /*0170*/  @UP0 S2UR UR8, SR_CgaCtaId ;  /* 0x00000000000809c3 */ /* 0x000e620000008800 */
[----:B------:R-:W-:Y:S01]  /*0180*/  @UP0 UMOV UR6, 0x400 ;  /* 0x0000040000060882 */ /* 0x000fe20000000000 */
[----:B------:R-:W-:-:S04]  /*0190*/  @UP0 UIADD3 UR4, -UR4, 0x100000, URZ ;  /* 0x0010000004040890 */ /* 0x000fc8000fffe13f */
[----:B------:R-:W-:Y:S02]  /*01a0*/  @UP0 USHF.L.U32 UR5, UR4, 0xb, URZ ;  /* 0x0000000b04050899 */ /* 0x000fe4000800063f */
[----:B------:R-:W-:Y:S01]  /*01b0*/  @UP0 USHF.L.U32 UR4, UR4, 0x1, URZ ;  /* 0x0000000104040899 */ /* 0x000fe2000800063f */
[----:B0-----:R-:W-:Y:S02]  /*01c0*/  ISETP.NE.AND P1, PT, R2, RZ, PT ;  /* 0x000000ff0200720c */ /* 0x001fe40003f25270 */
[----:B------:R-:W-:Y:S01]  /*01d0*/  SHF.R.U32.HI R2, RZ, 0x7, R3 ;  /* 0x00000007ff027819 */ /* 0x000fe20000011603 */
[----:B-1----:R-:W-:Y:S02]  /*01e0*/  @UP0 ULEA UR8, UR8, UR6, 0x18 ;  /* 0x0000000608080291 */ /* 0x002fe4000f8ec03f */
[----:B------:R-:W-:-:S04]  /*01f0*/  @UP0 UIADD3 UR6, -UR7, 0x100000, URZ ;  /* 0x0010000007060890 */ /* 0x000fc8000fffe13f */
[----:B------:R-:W-:Y:S02]  /*0200*/  @UP0 USHF.L.U32 UR7, UR6, 0xb, URZ ;  /* 0x0000000b06070899 */ /* 0x000fe4000800063f */
[----:B------:R-:W-:Y:S01]  /*0210*/  @UP0 USHF.L.U32 UR6, UR6, 0x1, URZ ;  /* 0x0000000106060899 */ /* 0x000fe2000800063f */
[----:B------:R0:W1:Y:S01]  /*0220*/  SHFL.IDX PT, R3, R2, RZ, 0x1f ;  /* 0x00001fff02037589 */ /* 0x00006200000e0000 */
[----:B------:R-:W-:-:S03]  /*0230*/  VOTEU.ANY UP0, P0 ;  /* 0x00000000003f7886 */ /* 0x000fc60000000100 */
[----:B------:R-:W2:Y:S02]  /*0240*/  FENCE.VIEW.ASYNC.S ;  /* 0x00000000000073c6 */ /* 0x000ea40000000000 */
[----:B--2---:R0:W2:Y:S05]  /*0250*/  @UP0 SYNCS.EXCH.64 URZ, [UR8+0x28c00], UR4 ;  /* 0x028c0004083f05b2 */ /* 0x0040aa0008000100 */
[----:B------:R0:W3:Y:S02]  /*0260*/  @UP1 SYNCS.EXCH.64 URZ, [UR8+0x28c20], UR6 ;  /* 0x028c2006083f15b2 */ /* 0x0000e40008000100 */
[----:B0-----:R-:W-:Y:S05]  /*0270*/  @P1 BRA `(.L_x_2) ;  /* 0x0000000000381947 */ /* 0x001fea0003800000 */
[----:B------:R-:W0:Y:S01]  /*0280*/  S2UR UR5, SR_CgaCtaId ;  /* 0x00000000000579c3 */ /* 0x000e220000008800 */
[----:B------:R-:W-:Y:S01]  /*0290*/  UMOV UR4, 0x400 ;  /* 0x0000040000047882 */ /* 0x000fe20000000000 */
[----:B------:R-:W-:Y:S01]  /*02a0*/  UMOV UR7, 0x1 ;  /* 0x0000000100077882 */ /* 0x000fe20000000000 */
[----:B------:R-:W-:Y:S01]  /*02b0*/  ELECT P0, URZ, PT ;  /* 0x00000000003f782f */ /* 0x000fe20003800000 */
[----:B0-----:R-:W-:Y:S02]  /*02c0*/  ULEA UR6, UR5, UR4, 0x18 ;  /* 0x0000000405067291 */ /* 0x001fe4000f8ec03f */
[----:B------:R-:W-:-:S04]  /*02d0*/  UIADD3 UR4, -UR7, 0x100000, URZ ;  /* 0x0010000007047890 */ /* 0x000fc8000fffe13f */
[----:B------:R-:W-:Y:S02]  /*02e0*/  USHF.L.U32 UR5, UR4, 0xb, URZ ;  /* 0x0000000b04057899 */ /* 0x000fe4000800063f */
[----:B------:R-:W-:Y:S01]  /*02f0*/  USHF.L.U32 UR4, UR4, 0x1, URZ ;  /* 0x0000000104047899 */ /* 0x000fe2000800063f */
[----:B------:R-:W0:Y:S11]  /*0300*/  FENCE.VIEW.ASYNC.S ;  /* 0x00000000000073c6 */ /* 0x000e360000000000 */
[----:B0-----:R0:W4:Y:S01]  /*0310*/  SYNCS.EXCH.64 URZ, [UR6+0x28c30], UR4 ;  /* 0x028c3004063f75b2 */ /* 0x0011220008000100 */
[----:B------:R0:W0:Y:S01]  /*0320*/  SYNCS.EXCH.64 URZ, [UR6+0x28c40], UR4 ;  /* 0x028c4004063f75b2 */ /* 0x0000220008000100 */
[----:B------:R0:W0:Y:S01]  /*0330*/  SYNCS.EXCH.64 URZ, [UR6+0x28c38], UR4 ;  /* 0x028c3804063f75b2 */ /* 0x0000220008000100 */
[----:B------:R0:W0:Y:S01]  /*0340*/  SYNCS.EXCH.64 URZ, [UR6+0x28c48], UR4 ;  /* 0x028c4804063f75b2 */ /* 0x0000220008000100 */
[----:B------:R-:W-:Y:S01]  /*0350*/  NOP ;  /* 0x0000000000007918 */ /* 0x000fe20000000000 */
.L_x_2:
[----:B------:R-:W5:Y:S01]  /*0360*/  SHFL.IDX PT, R2, R0, RZ, 0x1f ;  /* 0x00001fff00027589 */ /* 0x000f6200000e0000 */
[----:B------:R-:W-:Y:S01]  /*0370*/  NOP ;  /* 0x0000000000007918 */ /* 0x000fe20000000000 */
[----:B-----5:R-:W-:-:S13]  /*0380*/  ISETP.NE.AND P0, PT, R2, RZ, PT ;  /* 0x000000ff0200720c */ /* 0x020fda0003f05270 */
[----:B------:R-:W-:Y:S05]  /*0390*/  @P0 BRA `(.L_x_3) ;  /* 0x0000000000480947 */ /* 0x000fea0003800000 */
[----:B0-----:R-:W0:Y:S01]  /*03a0*/  S2UR UR5, SR_CgaCtaId ;  /* 0x00000000000579c3 */ /* 0x001e220000008800 */
[----:B------:R-:W-:Y:S01]  /*03b0*/  UMOV UR4, 0x400 ;  /* 0x0000040000047882 */ /* 0x000fe20000000000 */
[----:B------:R-:W-:Y:S01]  /*03c0*/  UMOV UR6, 0x1 ;  /* 0x0000000100067882 */ /* 0x000fe20000000000 */
[----:B------:R-:W-:Y:S01]  /*03d0*/  UMOV UR9, 0x2 ;  /* 0x0000000200097882 */ /* 0x000fe20000000000 */
[----:B------:R-:W-:-:S04]  /*03e0*/  UIADD3 UR6, -UR6, 0x100000, URZ ;  /* 0x0010000006067890 */ /* 0x000fc8000fffe13f */
[----:B------:R-:W-:Y:S02]  /*03f0*/  USHF.L.U32 UR7, UR6, 0xb, URZ ;  /* 0x0000000b06077899 */ /* 0x000fe4000800063f */
[----:B------:R-:W-:Y:S01]  /*0400*/  USHF.L.U32 UR6, UR6, 0x1, URZ ;  /* 0x0000000106067899 */ /* 0x000fe2000800063f */
[----:B------:R-:W-:Y:S01]  /*0410*/  ELECT P0, URZ, PT ;  /* 0x00000000003f782f */ /* 0x000fe20003800000 */
[----:B0-----:R-:W-:Y:S02]  /*0420*/  ULEA UR8, UR5, UR4, 0x18 ;  /* 0x0000000405087291 */ /* 0x001fe4000f8ec03f */
[----:B------:R-:W-:-:S04]  /*0430*/  UIADD3 UR4, -UR9, 0x100000, URZ ;  /* 0x0010000009047890 */ /* 0x000fc8000fffe13f */
[----:B------:R-:W-:Y:S02]  /*0440*/  USHF.L.U32 UR5, UR4, 0xb, URZ ;  /* 0x0000000b04057899 */ /* 0x000fe4000800063f */
[----:B------:R-:W-:Y:S01]  /*0450*/  USHF.L.U32 UR4, UR4, 0x1, URZ ;  /* 0x0000000104047899 */ /* 0x000fe2000800063f */
[----:B------:R-:W0:Y:S03]  /*0460*/  FENCE.VIEW.ASYNC.S ;  /* 0x00000000000073c6 */ /* 0x000e260000000000 */
[----:B0-----:R0:W0:Y:S08]  /*0470*/  SYNCS.EXCH.64 URZ, [UR8+0x28c50], UR6 ;  /* 0x028c5006083f75b2 */ /* 0x0010300008000100 */
[----:B------:R0:W0:Y:S01]  /*0480*/  SYNCS.EXCH.64 URZ, [UR8+0x28c60], UR4 ;  /* 0x028c6004083f75b2 */ /* 0x0000220008000100 */
[----:B------:R0:W0:Y:S01]  /*0490*/  SYNCS.EXCH.64 URZ, [UR8+0x28c58], UR6 ;  /* 0x028c5806083f75b2 */ /* 0x0000220008000100 */
[----:B------:R0:W0:Y:S01]  /*04a0*/  SYNCS.EXCH.64 URZ, [UR8+0x28c68], UR4 ;  /* 0x028c6804083f75b2 */ /* 0x0000220008000100 */
[----:B------:R-:W-:Y:S01]  /*04b0*/  NOP ;  /* 0x0000000000007918 */ /* 0x000fe20000000000 */
.L_x_3:
[----:B------:R-:W5:Y:S01]  /*04c0*/  SHFL.IDX PT, R2, R0, RZ, 0x1f ;  /* 0x00001fff00027589 */ /* 0x000f6200000e0000 */
[----:B------:R-:W-:Y:S01]  /*04d0*/  NOP ;  /* 0x0000000000007918 */ /* 0x000fe20000000000 */
[----:B-----5:R-:W-:-:S13]  /*04e0*/  ISETP.NE.AND P0, PT, R2, RZ, PT ;  /* 0x000000ff0200720c */ /* 0x020fda0003f05270 */
[----:B------:R-:W-:Y:S05]  /*04f0*/  @P0 BRA `(.L_x_4) ;  /* 0x0000000000380947 */ /* 0x000fea0003800000 */
[----:B0-----:R-:W0:Y:S01]  /*0500*/  S2UR UR5, SR_CgaCtaId ;  /* 0x00000000000579c3 */ /* 0x001e220000008800 */
        /* <DEDUP_REMOVED lines=8> */
[----:B0-----:R0:W0:Y:S01]  /*0590*/  SYNCS.EXCH.64 URZ, [UR6+0x28c70], UR4 ;  /* 0x028c7004063f75b2 */ /* 0x0010220008000100 */
[----:B------:R0:W0:Y:S01]  /*05a0*/  SYNCS.EXCH.64 URZ, [UR6+0x28c80], UR4 ;  /* 0x028c8004063f75b2 */ /* 0x0000220008000100 */
[----:B------:R0:W0:Y:S01]  /*05b0*/  SYNCS.EXCH.64 URZ, [UR6+0x28c78], UR4 ;  /* 0x028c7804063f75b2 */ /* 0x0000220008000100 */
[----:B------:R0:W0:Y:S01]  /*05c0*/  SYNCS.EXCH.64 URZ, [UR6+0x28c88], UR4 ;  /* 0x028c8804063f75b2 */ /* 0x0000220008000100 */
[----:B------:R-:W-:Y:S01]  /*05d0*/  NOP ;  /* 0x0000000000007918 */ /* 0x000fe20000000000 */
.L_x_4:
        /* <DEDUP_REMOVED lines=8> */
[----:B------:R-:W-:Y:S01]  /*0660*/  ELECT P0, URZ, PT ;  /* 0x00000000003f782f */ /* 0x000fe20003800000 */
[----:B0-----:R-:W-:Y:S02]  /*0670*/  ULEA UR8, UR5, UR4, 0x18 ;  /* 0x0000000405087291 */ /* 0x001fe4000f8ec03f */
[----:B------:R-:W-:-:S04]  /*0680*/  UIADD3 UR4, -UR6, 0x100000, URZ ;  /* 0x0010000006047890 */ /* 0x000fc8000fffe13f */
[----:B------:R-:W-:Y:S02]  /*0690*/  USHF.L.U32 UR5, UR4, 0xb, URZ ;  /* 0x0000000b04057899 */ /* 0x000fe4000800063f */
[----:B------:R-:W-:Y:S02]  /*06a0*/  USHF.L.U32 UR4, UR4, 0x1, URZ ;  /* 0x0000000104047899 */ /* 0x000fe4000800063f */
        /* <DEDUP_REMOVED lines=9> */
.L_x_5:
        /* <DEDUP_REMOVED lines=22> */
.L_x_6:
[----:B------:R-:W-:Y:S01]  /*08a0*/  IMAD.MOV.U32 R2, RZ, RZ, 0x1 ;  /* 0x00000001ff027424 */ /* 0x000fe200078e00ff */
[----:B-1----:R-:W-:Y:S01]  /*08b0*/  ISETP.NE.AND P0, PT, R3, RZ, PT ;  /* 0x000000ff0300720c */ /* 0x002fe20003f05270 */
[----:B------:R-:W-:Y:S01]  /*08c0*/  NOP ;  /* 0x0000000000007918 */ /* 0x000fe20000000000 */
[----:B------:R-:W-:Y:S01]  /*08d0*/  ULDC.64 UR42, c[0x0][0x208] ;  /* 0x00008200002a7ab9 */ /* 0x000fe20000000a00 */
[----:B------:R-:W-:Y:S01]  /*08e0*/  BSSY B6, `(.L_x_7) ;  /* 0x0000d17000067945 */ /* 0x000fe20003800000 */
[----:B------:R-:W-:-:S05]  /*08f0*/  SEL R2, R2, 0x2, !P0 ;  /* 0x0000000202027807 */ /* 0x000fca0004000000 */
[----:B------:R1:W-:Y:S01]  /*0900*/  STL [R1+0x14], R2 ;  /* 0x0000140201007387 */ /* 0x0003e20000100800 */
[----:B0-234-:R-:W-:Y:S06]  /*0910*/  BAR.SYNC.DEFER_BLOCKING 0x0 ;  /* 0x0000000000007b1d */ /* 0x01dfec0000010000 */
[----:B------:R-:W-:Y:S05]  /*0920*/  @!P0 BRA `(.L_x_8) ;  /* 0x0000008800cc8947 */ /* 0x000fea0003800000 */
.L_x_9:
[----:B------:R-:W-:-:S08]  /*0930*/  NOP ;  /* 0x0000000000007918 */ /* 0x000fd00000000000 */
[----:B------:R-:W0:Y:S02]  /*0940*/  USETMAXREG.TRY_ALLOC.CTAPOOL UP0, 0xf0 ;  /* 0x000000f0000079c8 */ /* 0x000e240008000600 */
[----:B0-----:R-:W-:-:S13]  /*0950*/  PLOP3.LUT P0, PT, PT, PT, UP0, 0x80, 0x0 ;  /* 0x000000000000781c */ /* 0x001fda0003f0f008 */
[----:B------:R-:W-:Y:S05]  /*0960*/  @!P0 BRA `(.L_x_9) ;  /* 0xfffffffc00f08947 */ /* 0x000fea000383ffff */
[----:B------:R-:W0:Y:S01]  /*0970*/  S2R R6, SR_TID.X ;  /* 0x0000000000067919 */ /* 0x000e220000002100 */
[----:B------:R-:W2:Y:S08]  /*0980*/  LDC R4, c[0x0][0xc50] ;  /* 0x00031400ff047b82 */ /* 0x000eb00000000800 */
[----:B------:R-:W1:Y:S08]  /*0990*/  S2UR UR4, SR_CTAID.Y ;  /* 0x00000000000479c3 */ /* 0x000e700000002600 */
[----:B------:R-:W3:Y:S01]  /*09a0*/  S2UR UR5, SR_CTAID.Z ;  /* 0x00000000000579c3 */ /* 0x000ee20000002700 */
[----:B--2---:R-:W-:-:S02]  /*09b0*/  ISETP.NE.AND P1, PT, R4, 0x1, PT ;  /* 0x000000010400780c */ /* 0x004fc40003f25270 */
[----:B0-----:R-:W-:Y:S01]  /*09c0*/  LOP3.LUT R0, R6, 0xffffff80, RZ, 0xc0, !PT ;  /* 0xffffff8006007812 */ /* 0x001fe200078ec0ff */
[----:B-1----:R-:W-:-:S03]  /*09d0*/  IMAD.U32 R2, RZ, RZ, UR4 ;  /* 0x00000004ff027e24 */ /* 0x002fc6000f8e00ff */
[----:B------:R-:W-:-:S07]  /*09e0*/  ISETP.NE.AND P0, PT, R0, 0x80, PT ;  /* 0x000000800000780c */ /* 0x000fce0003f05270 */
[----:B------:R-:W0:Y:S08]  /*09f0*/  @P1 LDC R0, c[0x0][0xc54] ;  /* 0x00031500ff001b82 */ /* 0x000e300000000800 */
[----:B------:R-:W1:Y:S08]  /*0a00*/  @P1 LDC R5, c[0x0][0xc58] ;  /* 0x00031600ff051b82 */ /* 0x000e700000000800 */
[----:B------:R-:W-:Y:S06]  /*0a10*/  @!P0 BAR.ARV 0x8, 0x100 ;  /* 0x0204000000008b1d */ /* 0x000fec0000002000 */
[----:B------:R-:W-:Y:S01]  /*0a20*/  ISETP.GE.U32.AND P0, PT, R6, 0x100, PT ;  /* 0x000001000600780c */ /* 0x000fe20003f06070 */
[----:B0-----:R-:W-:-:S12]  /*0a30*/  @P1 IMAD.HI.U32 R0, R0, UR4, RZ ;  /* 0x0000000400001c27 */ /* 0x001fd8000f8e00ff */
[----:B------:R-:W-:Y:S06]  /*0a40*/  @P0 BAR.ARV 0xf, 0x100 ;  /* 0x03c4000000000b1d */ /* 0x000fec0000002000 */
[----:B---3--:R-:W-:Y:S02]  /*0a50*/  ISETP.LE.AND P0, PT, RZ, UR5, PT ;  /* 0x00000005ff007c0c */ /* 0x008fe4000bf03270 */
[----:B-1----:R-:W-:-:S05]  /*0a60*/  @P1 SHF.R.U32.HI R2, RZ, R5, R0 ;  /* 0x00000005ff021219 */ /* 0x002fca0000011600 */
[----:B------:R-:W-:-:S04]  /*0a70*/  IMAD.MOV R5, RZ, RZ, -R2 ;  /* 0x000000ffff057224 */ /* 0x000fc800078e0a02 */
[----:B------:R-:W-:Y:S02]  /*0a80*/  IMAD R4, R4, R5, UR4 ;  /* 0x0000000404047e24 */ /* 0x000fe4000f8e0205 */
[----:B------:R-:W-:Y:S05]  /*0a90*/  @!P0 BRA `(.L_x_10) ;  /* 0x000000cc00ec8947 */ /* 0x000fea0003800000 */
[----:B------:R-:W0:Y:S01]  /*0aa0*/  LDC.64 R8, c[0x0][0x418] ;  /* 0x00010600ff087b82 */ /* 0x000e220000000a00 */
[----:B------:R-:W-:Y:S01]  /*0ab0*/  SHF.R.U32.HI R7, RZ, 0x10, R4 ;  /* 0x00000010ff077819 */ /* 0x000fe20000011604 */
[----:B------:R-:W-:Y:S01]  /*0ac0*/  VIADD R18, R6, 0xffffff80 ;  /* 0xffffff8006127836 */ /* 0x000fe20000000000 */
[----:B------:R-:W-:Y:S02]  /*0ad0*/  LOP3.LUT R16, R4, 0xffff, RZ, 0xc0, !PT ;  /* 0x0000ffff04107812 */ /* 0x000fe400078ec0ff */
[----:B------:R-:W-:-:S03]  /*0ae0*/  ISETP.NE.AND P1, PT, R7, RZ, PT ;  /* 0x000000ff0700720c */ /* 0x000fc60003f25270 */
[----:B------:R-:W1:Y:S08]  /*0af0*/  LDC R22, c[0x0][0x424] ;  /* 0x00010900ff167b82 */ /* 0x000e700000000800 */
[----:B------:R-:W2:Y:S01]  /*0b00*/  LDC R5, c[0x0][0x2f0] ;  /* 0x0000bc00ff057b82 */ /* 0x000ea20000000800 */
[----:B0-----:R-:W-:-:S07]  /*0b10*/  ISETP.NE.U32.AND P0, PT, R8, RZ, PT ;  /* 0x000000ff0800720c */ /* 0x001fce0003f05070 */
[----:B------:R-:W0:Y:S01]  /*0b20*/  @!P1 LDC R7, c[0x0][0x9f0] ;  /* 0x00027c00ff079b82 */ /* 0x000e220000000800 */
[----:B------:R-:W-:-:S04]  /*0b30*/  ISETP.NE.AND.EX P0, PT, R9, RZ, PT, P0 ;  /* 0x000000ff0900720c */ /* 0x000fc80003f05300 */
[----:B-1----:R-:W-:Y:S02]  /*0b40*/  SEL R22, R22, 0x1, P0 ;  /* 0x0000000116167807 */ /* 0x002fe40000000000 */
[----:B------:R-:W-:-:S03]  /*0b50*/  ISETP.NE.AND P0, PT, R3, 0x1, PT ;  /* 0x000000010300780c */ /* 0x000fc60003f05270 */
[----:B--2---:R-:W-:-:S04]  /*0b60*/  IMAD R22, R22, R5, RZ ;  /* 0x0000000516167224 */ /* 0x004fc800078e02ff */
[----:B------:R-:W-:-:S05]  /*0b70*/  VIADD R0, R22, 0x3f ;  /* 0x0000003f16007836 */ /* 0x000fca0000000000 */
[----:B------:R-:W-:-:S04]  /*0b80*/  SHF.R.S32.HI R5, RZ, 0x1f, R0 ;  /* 0x0000001fff057819 */ /* 0x000fc80000011400 */
[----:B------:R-:W-:-:S04]  /*0b90*/  LEA.HI R5, R5, R0, RZ, 0x6 ;  /* 0x0000000005057211 */ /* 0x000fc800078f30ff */
[----:B------:R-:W-:Y:S01]  /*0ba0*/  SHF.R.S32.HI R0, RZ, 0x6, R5 ;  /* 0x00000006ff007819 */ /* 0x000fe20000011405 */
[----:B------:R-:W-:Y:S06]  /*0bb0*/  @!P0 BRA `(.L_x_11) ;  /* 0x0000001c00d88947 */ /* 0x000fec0003800000 */
[----:B------:R-:W-:Y:S01]  /*0bc0*/  ISETP.GE.AND P0, PT, R22, 0x1, PT ;  /* 0x000000011600780c */ /* 0x000fe20003f06270 */
[----:B------:R-:W-:-:S12]  /*0bd0*/  IMAD.MOV.U32 R4, RZ, RZ, RZ ;  /* 0x000000ffff047224 */ /* 0x000fd800078e00ff */
[----:B------:R-:W-:Y:S05]  /*0be0*/  @!P0 BRA `(.L_x_12) ;  /* 0x0000000000688947 */ /* 0x000fea0003800000 */
[-C--:B0-----:R-:W-:Y:S02]  /*0bf0*/  IABS R8, R7.reuse ;  /* 0x0000000700087213 */ /* 0x081fe40000000000 */
[----:B------:R-:W-:Y:S02]  /*0c00*/  IADD3 R6, R0, -0x1, R7 ;  /* 0xffffffff00067810 */ /* 0x000fe40007ffe007 */
[----:B------:R-:W0:Y:S01]  /*0c10*/  I2F.RP R3, R8 ;  /* 0x0000000800037306 */ /* 0x000e220000209400 */
[-C--:B------:R-:W-:Y:S02]  /*0c20*/  IABS R11, R7.reuse ;  /* 0x00000007000b7213 */ /* 0x080fe40000000000 */
[----:B------:R-:W-:Y:S02]  /*0c30*/  IABS R10, R6 ;  /* 0x00000006000a7213 */ /* 0x000fe40000000000 */
[----:B------:R-:W-:-:S04]  /*0c40*/  LOP3.LUT R6, R6, R7, RZ, 0x3c, !PT ;  /* 0x0000000706067212 */ /* 0x000fc800078e3cff */
[----:B------:R-:W-:Y:S01]  /*0c50*/  ISETP.GE.AND P2, PT, R6, RZ, PT ;  /* 0x000000ff0600720c */ /* 0x000fe20003f46270 */
[----:B0-----:R-:W0:Y:S02]  /*0c60*/  MUFU.RCP R3, R3 ;  /* 0x0000000300037308 */ /* 0x001e240000001000 */
[----:B0-----:R-:W-:Y:S01]  /*0c70*/  VIADD R4, R3, 0xffffffe ;  /* 0x0ffffffe03047836 */ /* 0x001fe20000000000 */
[----:B------:R-:W-:-:S05]  /*0c80*/  IADD3 R3, RZ, -R11, RZ ;  /* 0x8000000bff037210 */ /* 0x000fca0007ffe0ff */
[----:B------:R0:W1:Y:S02]  /*0c90*/  F2I.FTZ.U32.TRUNC.NTZ R5, R4 ;  /* 0x0000000400057305 */ /* 0x000064000021f000 */
[----:B0-----:R-:W-:Y:S02]  /*0ca0*/  IMAD.MOV.U32 R4, RZ, RZ, RZ ;  /* 0x000000ffff047224 */ /* 0x001fe400078e00ff */
[----:B-1----:R-:W-:-:S04]  /*0cb0*/  IMAD.MOV R9, RZ, RZ, -R5 ;  /* 0x000000ffff097224 */ /* 0x002fc800078e0a05 */
[----:B------:R-:W-:-:S04]  /*0cc0*/  IMAD R9, R9, R8, RZ ;  /* 0x0000000809097224 */ /* 0x000fc800078e02ff */
[----:B------:R-:W-:-:S06]  /*0cd0*/  IMAD.HI.U32 R5, R5, R9, R4 ;  /* 0x0000000905057227 */ /* 0x000fcc00078e0004 */
[----:B------:R-:W-:-:S04]  /*0ce0*/  IMAD.HI.U32 R5, R5, R10, RZ ;  /* 0x0000000a05057227 */ /* 0x000fc800078e00ff */
[----:B------:R-:W-:-:S05]  /*0cf0*/  IMAD R3, R5, R3, R10 ;  /* 0x0000000305037224 */ /* 0x000fca00078e020a */
[----:B------:R-:W-:-:S13]  /*0d00*/  ISETP.GT.U32.AND P1, PT, R8, R3, PT ;  /* 0x000000030800720c */ /* 0x000fda0003f24070 */
[----:B------:R-:W-:Y:S02]  /*0d10*/  @!P1 IMAD.IADD R3, R3, 0x1, -R8 ;  /* 0x0000000103039824 */ /* 0x000fe400078e0a08 */
[----:B------:R-:W-:Y:S01]  /*0d20*/  @!P1 VIADD R5, R5, 0x1 ;  /* 0x0000000105059836 */ /* 0x000fe20000000000 */
[----:B------:R-:W-:Y:S02]  /*0d30*/  ISETP.NE.AND P1, PT, R7, RZ, PT ;  /* 0x000000ff0700720c */ /* 0x000fe40003f25270 */
[----:B------:R-:W-:-:S13]  /*0d40*/  ISETP.GE.U32.AND P0, PT, R3, R8, PT ;  /* 0x000000080300720c */ /* 0x000fda0003f06070 */
[----:B------:R-:W-:-:S04]  /*0d50*/  @P0 VIADD R5, R5, 0x1 ;  /* 0x0000000105050836 */ /* 0x000fc80000000000 */
[----:B------:R-:W-:-:S04]  /*0d60*/  IMAD.MOV.U32 R4, RZ, RZ, R5 ;  /* 0x000000ffff047224 */ /* 0x000fc800078e0005 */
[----:B------:R-:W-:Y:S01]  /*0d70*/  @!P2 IMAD.MOV R4, RZ, RZ, -R4 ;  /* 0x000000ffff04a224 */ /* 0x000fe200078e0a04 */
[----:B------:R-:W-:-:S07]  /*0d80*/  @!P1 LOP3.LUT R4, RZ, R7, RZ, 0x33, !PT ;  /* 0x00000007ff049212 */ /* 0x000fce00078e33ff */
.L_x_12:
[-C--:B------:R-:W-:Y:S01]  /*0d90*/  IMAD R3, R16, R4.reuse, RZ ;  /* 0x0000000410037224 */ /* 0x080fe200078e02ff */
[----:B------:R-:W-:Y:S02]  /*0da0*/  PLOP3.LUT P0, PT, PT, PT, PT, 0x80, 0x0 ;  /* 0x000000000000781c */ /* 0x000fe40003f0f070 */
[----:B0-----:R-:W-:Y:S02]  /*0db0*/  CS2R R6, SRZ ;  /* 0x0000000000067805 */ /* 0x001fe4000001ff00 */
[----:B------:R-:W-:Y:S02]  /*0dc0*/  CS2R R150, SRZ ;  /* 0x0000000000967805 */ /* 0x000fe4000001ff00 */
[----:B------:R-:W-:Y:S02]  /*0dd0*/  CS2R R148, SRZ ;  /* 0x0000000000947805 */ /* 0x000fe4000001ff00 */
[----:B------:R-:W-:Y:S02]  /*0de0*/  VIADDMNMX R0, R3, R4, R0, PT ;  /* 0x0000000403007246 */ /* 0x000fe40003800100 */
[----:B------:R-:W-:-:S02]  /*0df0*/  CS2R R146, SRZ ;  /* 0x0000000000927805 */ /* 0x000fc4000001ff00 */
[----:B------:R-:W-:Y:S02]  /*0e00*/  CS2R R144, SRZ ;  /* 0x0000000000907805 */ /* 0x000fe4000001ff00 */
[----:B------:R-:W-:Y:S02]  /*0e10*/  CS2R R142, SRZ ;  /* 0x00000000008e7805 */ /* 0x000fe4000001ff00 */
[----:B------:R-:W-:Y:S02]  /*0e20*/  ISETP.GT.AND P1, PT, R0, R3, PT ;  /* 0x000000030000720c */ /* 0x000fe40003f24270 */
[----:B------:R-:W-:Y:S02]  /*0e30*/  CS2R R140, SRZ ;  /* 0x00000000008c7805 */ /* 0x000fe4000001ff00 */
[----:B------:R-:W-:Y:S02]  /*0e40*/  CS2R R138, SRZ ;  /* 0x00000000008a7805 */ /* 0x000fe4000001ff00 */
[----:B------:R-:W-:-:S02]  /*0e50*/  CS2R R136, SRZ ;  /* 0x0000000000887805 */ /* 0x000fc4000001ff00 */
[----:B------:R-:W-:Y:S02]  /*0e60*/  CS2R R134, SRZ ;  /* 0x0000000000867805 */ /* 0x000fe4000001ff00 */
[----:B------:R-:W-:Y:S02]  /*0e70*/  CS2R R132, SRZ ;  /* 0x0000000000847805 */ /* 0x000fe4000001ff00 */
[----:B------:R-:W-:Y:S02]  /*0e80*/  CS2R R130, SRZ ;  /* 0x0000000000827805 */ /* 0x000fe4000001ff00 */
        /* <DEDUP_REMOVED lines=52> */
[----:B------:R-:W-:Y:S01]  /*11d0*/  CS2R R24, SRZ ;  /* 0x0000000000187805 */ /* 0x000fe2000001ff00 */
[----:B------:R-:W-:Y:S06]  /*11e0*/  @!P1 BRA `(.L_x_13) ;  /* 0x0000005800d09947 */ /* 0x000fec0003800000 */
[----:B------:R-:W2:Y:S01]  /*11f0*/  LDL.LU R8, [R1+0x14] ;  /* 0x0000140001087983 */ /* 0x000ea20000300800 */
[----:B------:R-:W-:Y:S01]  /*1200*/  SHF.R.S32.HI R5, RZ, 0x1f, R18 ;  /* 0x0000001fff057819 */ /* 0x000fe20000011412 */
[----:B------:R-:W0:Y:S01]  /*1210*/  S2UR UR8, SR_CgaCtaId ;  /* 0x00000000000879c3 */ /* 0x000e220000008800 */
[----:B------:R-:W-:Y:S02]  /*1220*/  UMOV UR7, 0x400 ;  /* 0x0000040000077882 */ /* 0x000fe40000000000 */
[----:B------:R-:W-:-:S04]  /*1230*/  LEA.HI R5, R5, R18, RZ, 0x7 ;  /* 0x0000001205057211 */ /* 0x000fc800078f38ff */
[----:B------:R-:W-:Y:S02]  /*1240*/  SHF.R.S32.HI R4, RZ, 0x7, R5 ;  /* 0x00000007ff047819 */ /* 0x000fe40000011405 */
[----:B------:R-:W-:-:S04]  /*1250*/  LOP3.LUT R5, R5, 0xffffff80, RZ, 0xc0, !PT ;  /* 0xffffff8005057812 */ /* 0x000fc800078ec0ff */
[----:B------:R-:W1:Y:S01]  /*1260*/  SHFL.IDX PT, R4, R4, RZ, 0x1f ;  /* 0x00001fff04047589 */ /* 0x000e6200000e0000 */
[----:B------:R-:W-:-:S05]  /*1270*/  IMAD.IADD R5, R18, 0x1, -R5 ;  /* 0x0000000112057824 */ /* 0x000fca00078e0a05 */
[----:B------:R-:W-:Y:S02]  /*1280*/  SHF.R.S32.HI R6, RZ, 0x1f, R5 ;  /* 0x0000001fff067819 */ /* 0x000fe40000011405 */
[----:B-1----:R-:W-:Y:S02]  /*1290*/  R2UR UR4, R4 ;  /* 0x00000000040472ca */ /* 0x002fe400000e0000 */
[CC--:B------:R-:W-:Y:S02]  /*12a0*/  LEA.HI R4, R6.reuse, R5.reuse, RZ, 0x2 ;  /* 0x0000000506047211 */ /* 0x0c0fe400078f10ff */
[----:B------:R-:W-:Y:S02]  /*12b0*/  LEA.HI R5, R6, R5, RZ, 0x5 ;  /* 0x0000000506057211 */ /* 0x000fe400078f28ff */
[--C-:B------:R-:W-:Y:S02]  /*12c0*/  SHF.R.S32.HI R7, RZ, 0x2, R4.reuse ;  /* 0x00000002ff077819 */ /* 0x100fe40000011404 */
[----:B------:R-:W-:-:S02]  /*12d0*/  SHF.R.S32.HI R4, RZ, 0x1f, R4 ;  /* 0x0000001fff047819 */ /* 0x000fc40000011404 */
[----:B------:R-:W-:Y:S02]  /*12e0*/  SHF.R.S32.HI R5, RZ, 0x5, R5 ;  /* 0x00000005ff057819 */ /* 0x000fe40000011405 */
[----:B------:R-:W-:Y:S01]  /*12f0*/  LEA.HI R4, R4, R7, RZ, 0x3 ;  /* 0x0000000704047211 */ /* 0x000fe200078f18ff */
[----:B------:R-:W-:-:S03]  /*1300*/  ULEA.HI UR5, UR4, UR4, URZ, 0x1 ;  /* 0x0000000404057291 */ /* 0x000fc6000f8f083f */
[----:B------:R-:W-:Y:S01]  /*1310*/  LOP3.LUT R4, R4, 0xfffffff8, RZ, 0xc0, !PT ;  /* 0xfffffff804047812 */ /* 0x000fe200078ec0ff */
[----:B------:R-:W-:Y:S02]  /*1320*/  ULOP3.LUT UR6, UR5, 0x1fffe, URZ, 0xc0, !UPT ;  /* 0x0001fffe05067892 */ /* 0x000fe4000f8ec03f */
[----:B0-----:R-:W-:Y:S02]  /*1330*/  ULEA UR5, UR8, UR7, 0x18 ;  /* 0x0000000708057291 */ /* 0x001fe4000f8ec03f */
[----:B------:R-:W-:Y:S01]  /*1340*/  UIADD3 UR6, UR4, -UR6, URZ ;  /* 0x8000000604067290 */ /* 0x000fe2000fffe03f */
[----:B------:R-:W-:-:S03]  /*1350*/  IMAD.IADD R4, R7, 0x1, -R4 ;  /* 0x0000000107047824 */ /* 0x000fc600078e0a04 */
[----:B------:R-:W-:Y:S01]  /*1360*/  ULEA UR6, UR6, UR5, 0xf ;  /* 0x0000000506067291 */ /* 0x000fe2000f8e783f */
[----:B------:R-:W-:-:S03]  /*1370*/  IMAD R4, R5, 0x10, R4 ;  /* 0x0000001005047824 */ /* 0x000fc600078e0204 */
[----:B------:R-:W-:-:S04]  /*1380*/  UIADD3 UR6, UR6, 0x400, URZ ;  /* 0x0000040006067890 */ /* 0x000fc8000fffe03f */
[----:B------:R-:W-:-:S04]  /*1390*/  USHF.R.U32.HI UR6, URZ, 0x4, UR6 ;  /* 0x000000043f067899 */ /* 0x000fc80008011606 */
[----:B------:R-:W-:-:S04]  /*13a0*/  ULOP3.LUT UR6, UR6, 0x3fff, URZ, 0xc0, !UPT ;  /* 0x00003fff06067892 */ /* 0x000fc8000f8ec03f */
[----:B------:R-:W-:Y:S01]  /*13b0*/  ULOP3.LUT UR6, UR6, 0x2000000, URZ, 0xfc, !UPT ;  /* 0x0200000006067892 */ /* 0x000fe2000f8efc3f */
[----:B--2---:R-:W-:-:S04]  /*13c0*/  LOP3.LUT R8, R8, 0x1, RZ, 0xfc, !PT ;  /* 0x0000000108087812 */ /* 0x004fc800078efcff */
[----:B------:R-:W-:-:S13]  /*13d0*/  ISETP.NE.AND P0, PT, R8, 0x3, PT ;  /* 0x000000030800780c */ /* 0x000fda0003f05270 */
[----:B------:R-:W-:Y:S05]  /*13e0*/  @!P0 BRA `(.L_x_14) ;  /* 0x0000000000048947 */ /* 0x000fea0003800000 */
[----:B------:R-:W-:Y:S01]  /*13f0*/  BPT.TRAP 0x1 ;  /* 0x000000040000795c */ /* 0x000fe20000300000 */
.L_x_14:
[----:B------:R-:W-:-:S04]  /*1400*/  SHF.L.U32 R5, RZ, 0x1f, RZ ;  /* 0x0000001fff057819 */ /* 0x000fc800000006ff */
[----:B------:R-:W0:Y:S02]  /*1410*/  SYNCS.PHASECHK.TRANS64.TRYWAIT P1, [UR5+0x28c50], R5 ;  /* 0x028c5005ff0075a7 */ /* 0x000e240008020145 */
[----:B0-----:R-:W-:Y:S05]  /*1420*/  @!P1 BRA `(.L_x_15) ;  /* 0x000000c400909947 */ /* 0x001fea0003800000 */
.L_x_147:
[----:B------:R-:W-:Y:S01]  /*1430*/  BAR.SYNC.DEFER_BLOCKING 0xe, 0x100 ;  /* 0x0384000000007b1d */ /* 0x000fe20000010000 */
[----:B------:R-:W-:Y:S01]  /*1440*/  UIADD3 UR4, UR5, 0x26800, URZ ;  /* 0x0002680005047890 */ /* 0x000fe2000fffe03f */
[----:B------:R-:W-:Y:S01]  /*1450*/  VIADD R0, R0, 0xfffffffe ;  /* 0xfffffffe00007836 */ /* 0x000fe20000000000 */
[----:B------:R-:W-:Y:S01]  /*1460*/  UIADD3 UR14, UR6, 0x80, URZ ;  /* 0x00000080060e7890 */ /* 0x000fe2000fffe03f */
[----:B0-----:R-:W-:Y:S01]  /*1470*/  MOV R5, UR5 ;  /* 0x0000000500057c02 */ /* 0x001fe20008000f00 */
[----:B------:R-:W-:Y:S01]  /*1480*/  USHF.R.U32.HI UR4, URZ, 0x4, UR4 ;  /* 0x000000043f047899 */ /* 0x000fe20008011604 */
[----:B------:R-:W-:Y:S01]  /*1490*/  UMOV UR9, 0x40000040 ;  /* 0x4000004000097882 */ /* 0x000fe20000000000 */
[----:B------:R-:W-:Y:S02]  /*14a0*/  UMOV UR10, UR6 ;  /* 0x00000006000a7c82 */ /* 0x000fe40008000000 */
[----:B------:R-:W-:Y:S01]  /*14b0*/  ULOP3.LUT UR4, UR4, 0x3fff, URZ, 0xc0, !UPT ;  /* 0x00003fff04047892 */ /* 0x000fe2000f8ec03f */
[----:B------:R-:W0:Y:S01]  /*14c0*/  S2R R6, SR_TID.X ;  /* 0x0000000000067919 */ /* 0x000e220000002100 */
[----:B------:R-:W-:Y:S01]  /*14d0*/  UMOV UR11, 0x40000040 ;  /* 0x40000040000b7882 */ /* 0x000fe20000000000 */
[----:B------:R-:W-:Y:S01]  /*14e0*/  UMOV UR13, 0x40000040 ;  /* 0x40000040000d7882 */ /* 0x000fe20000000000 */
[----:B------:R-:W-:Y:S01]  /*14f0*/  ULOP3.LUT UR4, UR4, 0x10000, URZ, 0xfc, !UPT ;  /* 0x0001000004047892 */ /* 0x000fe2000f8efc3f */
[----:B------:R-:W-:Y:S01]  /*1500*/  ISETP.GE.AND P1, PT, R0, R3, PT ;  /* 0x000000030000720c */ /* 0x000fe20003f26270 */
[----:B------:R-:W-:Y:S01]  /*1510*/  UMOV UR15, 0x40000040 ;  /* 0x40000040000f7882 */ /* 0x000fe20000000000 */
[----:B------:R-:W-:-:S02]  /*1520*/  UIADD3 UR18, UR6, 0x100, URZ ;  /* 0x0000010006127890 */ /* 0x000fc4000fffe03f */
[----:B------:R-:W-:Y:S02]  /*1530*/  UIADD3 UR12, UR4, 0x2, URZ ;  /* 0x00000002040c7890 */ /* 0x000fe4000fffe03f */
[----:B------:R-:W-:Y:S01]  /*1540*/  UMOV UR8, UR4 ;  /* 0x0000000400087c82 */ /* 0x000fe20008000000 */
[----:B------:R-:W-:Y:S01]  /*1550*/  UIADD3 UR16, UR4, 0x4, URZ ;  /* 0x0000000404107890 */ /* 0x000fe2000fffe03f */
[----:B------:R-:W-:Y:S01]  /*1560*/  UMOV UR17, 0x40000040 ;  /* 0x4000004000117882 */ /* 0x000fe20000000000 */
[----:B------:R-:W-:Y:S01]  /*1570*/  WARPGROUP.ARRIVE ;  /* 0x00000000000079c5 */ /* 0x000fe20000000000 */
[----:B------:R-:W-:Y:S01]  /*1580*/  UMOV UR19, 0x40000040 ;  /* 0x4000004000137882 */ /* 0x000fe20000000000 */
[----:B------:R-:W-:Y:S02]  /*1590*/  UIADD3 UR20, UR4, 0x6, URZ ;  /* 0x0000000604147890 */ /* 0x000fe4000fffe03f */
[----:B------:R-:W-:Y:S02]  /*15a0*/  UIADD3 UR22, UR6, 0x180, URZ ;  /* 0x0000018006167890 */ /* 0x000fe4000fffe03f */
[----:B------:R-:W-:Y:S01]  /*15b0*/  HGMMA.64x256x16.F32.BF16 R24, gdesc[UR8].tnspB, RZ, !UPT, gsb0 ;  /* 0x43e00000081879f0 */ /* 0x000fe2000c0018ff */
[----:B------:R-:W-:Y:S01]  /*15c0*/  UMOV UR21, 0x40000040 ;  /* 0x4000004000157882 */ /* 0x000fe20000000000 */
[----:B------:R-:W-:Y:S01]  /*15d0*/  UMOV UR23, 0x40000040 ;  /* 0x4000004000177882 */ /* 0x000fe20000000000 */
[----:B------:R-:W-:Y:S01]  /*15e0*/  UMOV UR4, URZ ;  /* 0x0000003f00047c82 */ /* 0x000fe20008000000 */
[----:B0-----:R-:W-:-:S04]  /*15f0*/  LOP3.LUT R6, R6, 0x7f, RZ, 0xc0, !PT ;  /* 0x0000007f06067812 */ /* 0x001fc800078ec0ff */
[----:B------:R-:W-:-:S13]  /*1600*/  ISETP.NE.AND P2, PT, R6, RZ, PT ;  /* 0x000000ff0600720c */ /* 0x000fda0003f45270 */
[----:B------:R-:W-:-:S05]  /*1610*/  @!P2 VIADD R5, R5, 0x28c60 ;  /* 0x00028c600505a836 */ /* 0x000fca0000000000 */
[----:B------:R-:W-:Y:S01]  /*1620*/  @!P2 PRMT R5, RZ, 0x654, R5 ;  /* 0x00000654ff05a816 */ /* 0x000fe20000000005 */
[----:B------:R-:W-:Y:S02]  /*1630*/  WARPGROUP.DEPBAR.LE gsb0, 0x0 ;  /* 0x00008000000079c5 */ /* 0x000fe40000010000 */
[----:B------:R-:W-:-:S06]  /*1640*/  WARPGROUP.ARRIVE ;  /* 0x00000000000079c5 */ /* 0x000fcc0000000000 */
[----:B------:R-:W-:Y:S03]  /*1650*/  HGMMA.64x256x16.F32.BF16 R24, gdesc[UR12].tnspB, R24, gsb0 ;  /* 0x43e000000c1879f0 */ /* 0x000fe60008001818 */
[----:B------:R-:W-:Y:S02]  /*1660*/  WARPGROUP.DEPBAR.LE gsb0, 0x0 ;  /* 0x00008000000079c5 */ /* 0x000fe40000010000 */
[----:B------:R-:W-:-:S15]  /*1670*/  WARPGROUP.ARRIVE ;  /* 0x00000000000079c5 */ /* 0x000fde0000000000 */
[----:B------:R-:W-:-:S08]  /*1680*/  NOP ;  /* 0x0000000000007918 */ /* 0x000fd00000000000 */
[----:B------:R-:W-:Y:S03]  /*1690*/  HGMMA.64x256x16.F32.BF16 R24, gdesc[UR16].tnspB, R24, gsb0 ;  /* 0x43e00000101879f0 */ /* 0x000fe60008001818 */
[----:B------:R-:W-:Y:S02]  /*16a0*/  WARPGROUP.DEPBAR.LE gsb0, 0x0 ;  /* 0x00008000000079c5 */ /* 0x000fe40000010000 */
[----:B------:R-:W-:-:S15]  /*16b0*/  WARPGROUP.ARRIVE ;  /* 0x00000000000079c5 */ /* 0x000fde0000000000 */
[----:B------:R-:W-:-:S08]  /*16c0*/  NOP ;  /* 0x0000000000007918 */ /* 0x000fd00000000000 */
[----:B------:R-:W-:Y:S03]  /*16d0*/  HGMMA.64x256x16.F32.BF16 R24, gdesc[UR20].tnspB, R24, gsb0 ;  /* 0x43e00000141879f0 */ /* 0x000fe60008001818 */
[----:B------:R-:W-:Y:S02]  /*16e0*/  WARPGROUP.DEPBAR.LE gsb0, 0x0 ;  /* 0x00008000000079c5 */ /* 0x000fe40000010000 */
[----:B------:R-:W-:Y:S06]  /*16f0*/  BAR.ARV 0xf, 0x100 ;  /* 0x03c4000000007b1d */ /* 0x000fec0000002000 */
[----:B------:R0:W-:Y:S01]  /*1700*/  @!P2 SYNCS.ARRIVE.TRANS64.RED.A1T0 RZ, [R5+URZ], RZ ;  /* 0x000000ff05ffa9a7 */ /* 0x0001e2000810043f */
[----:B------:R-:W-:Y:S05]  /*1710*/  @!P1 BRA `(.L_x_16) ;  /* 0x0000000800dc9947 */ /* 0x000fea0003800000 */
[----:B------:R-:W-:Y:S01]  /*1720*/  IMAD.MOV.U32 R8, RZ, RZ, RZ ;  /* 0x000000ffff087224 */ /* 0x000fe200078e00ff */
[----:B------:R-:W-:-:S06]  /*1730*/  UMOV UR4, URZ ;  /* 0x0000003f00047c82 */ /* 0x000fcc0008000000 */
.L_x_21:
[----:B------:R-:W-:Y:S01]  /*1740*/  BAR.SYNC.DEFER_BLOCKING 0xe, 0x100 ;  /* 0x0384000000007b1d */ /* 0x000fe20000010000 */
[----:B01----:R-:W-:Y:S01]  /*1750*/  IMAD.U32 R5, RZ, RZ, UR4 ;  /* 0x00000004ff057e24 */ /* 0x003fe2000f8e00ff */
[----:B------:R-:W-:Y:S01]  /*1760*/  UIADD3 UR4, UR4, 0x1, URZ ;  /* 0x0000000104047890 */ /* 0x000fe2000fffe03f */
[C---:B------:R-:W-:Y:S01]  /*1770*/  ISETP.GT.AND P3, PT, R0.reuse, R3, PT ;  /* 0x000000030000720c */ /* 0x040fe20003f64270 */
[----:B------:R-:W-:Y:S02]  /*1780*/  VIADD R0, R0, 0xffffffff ;  /* 0xffffffff00007836 */ /* 0x000fe40000000000 */
[----:B------:R-:W-:Y:S01]  /*1790*/  IMAD R5, R5, 0x40, R4 ;  /* 0x0000004005057824 */ /* 0x000fe200078e0204 */
[----:B------:R-:W-:-:S04]  /*17a0*/  UISETP.NE.AND UP0, UPT, UR4, 0x2, UPT ;  /* 0x000000020400788c */ /* 0x000fc8000bf05270 */
[----:B------:R-:W-:Y:S01]  /*17b0*/  LEA R5, R5, UR5, 0x2 ;  /* 0x0000000505057c11 */ /* 0x000fe2000f8e10ff */
[----:B------:R-:W-:Y:S02]  /*17c0*/  USEL UR7, URZ, 0x1, UP0 ;  /* 0x000000013f077887 */ /* 0x000fe40008000000 */
[----:B------:R-:W-:-:S04]  /*17d0*/  USEL UR4, UR4, URZ, UP0 ;  /* 0x0000003f04047287 */ /* 0x000fc80008000000 */
[----:B------:R-:W-:Y:S01]  /*17e0*/  LOP3.LUT R8, R8, UR7, RZ, 0x3c, !PT ;  /* 0x0000000708087c12 */ /* 0x000fe2000f8e3cff */
[----:B------:R-:W0:Y:S04]  /*17f0*/  LDS R6, [R5+0x28800] ;  /* 0x0288000005067984 */ /* 0x000e280000000800 */
[----:B------:R-:W1:Y:S01]  /*1800*/  LDS R7, [R5+0x28820] ;  /* 0x0288200005077984 */ /* 0x000e620000000800 */
[-C--:B0-----:R-:W-:Y:S01]  /*1810*/  FMUL.FTZ R24, R24, R6.reuse ;  /* 0x0000000618187220 */ /* 0x081fe20000410000 */
[-C--:B------:R-:W-:Y:S01]  /*1820*/  FMUL.FTZ R25, R25, R6.reuse ;  /* 0x0000000619197220 */ /* 0x080fe20000410000 */
        /* <DEDUP_REMOVED lines=61> */
[----:B------:R-:W-:Y:S01]  /*1c00*/  FMUL.FTZ R149, R149, R6 ;  /* 0x0000000695957220 */ /* 0x000fe20000410000 */
[-C--:B-1----:R-:W-:Y:S01]  /*1c10*/  FMUL.FTZ R26, R26, R7.reuse ;  /* 0x000000071a1a7220 */ /* 0x082fe20000410000 */
        /* <DEDUP_REMOVED lines=63> */
[----:B------:R-:W-:Y:S06]  /*2010*/  @!P0 BRA `(.L_x_17) ;  /* 0x0000000000048947 */ /* 0x000fec0003800000 */
[----:B------:R-:W-:Y:S01]  /*2020*/  BPT.TRAP 0x1 ;  /* 0x000000040000795c */ /* 0x000fe20000300000 */
.L_x_17:
[----:B------:R-:W-:Y:S01]  /*2030*/  ULEA UR7, UR4, UR5, 0x3 ;  /* 0x0000000504077291 */ /* 0x000fe2000f8e183f */
[----:B------:R-:W-:-:S08]  /*2040*/  SHF.L.U32 R5, R8, 0x1f, RZ ;  /* 0x0000001f08057819 */ /* 0x000fd000000006ff */
[----:B------:R0:W1:Y:S01]  /*2050*/  SYNCS.PHASECHK.TRANS64.TRYWAIT P1, [UR7+0x28c50], R5 ;  /* 0x028c5005ff0075a7 */ /* 0x0000620008020147 */
[----:B------:R-:W-:Y:S05]  /*2060*/  @!P0 BRA `(.L_x_18) ;  /* 0x0000000000048947 */ /* 0x000fea0003800000 */
[----:B------:R-:W-:Y:S01]  /*2070*/  BPT.TRAP 0x1 ;  /* 0x000000040000795c */ /* 0x000fe20000300000 */
.L_x_18:
[----:B-1----:R-:W-:Y:S05]  /*2080*/  @P1 BRA `(.L_x_19) ;  /* 0x0000000000081947 */ /* 0x002fea0003800000 */
[----:B------:R-:W1:Y:S02]  /*2090*/  SYNCS.PHASECHK.TRANS64.TRYWAIT P1, [UR7+0x28c50], R5 ;  /* 0x028c5005ff0075a7 */ /* 0x000e640008020147 */
[----:B-1----:R-:W-:Y:S05]  /*20a0*/  @!P1 BRA `(.L_x_20) ;  /* 0x000000b800889947 */ /* 0x002fea0003800000 */
.L_x_19:
[----:B------:R-:W-:Y:S01]  /*20b0*/  ULEA UR10, UR4, UR6, 0xc ;  /* 0x00000006040a7291 */ /* 0x000fe2000f8e603f */
[----:B------:R-:W-:Y:S01]  /*20c0*/  WARPGROUP.ARRIVE ;  /* 0x00000000000079c5 */ /* 0x000fe20000000000 */
[----:B------:R-:W-:Y:S01]  /*20d0*/  UMOV UR11, 0x40000040 ;  /* 0x40000040000b7882 */ /* 0x000fe20000000000 */
[----:B------:R-:W-:Y:S01]  /*20e0*/  UMOV UR15, 0x40000040 ;  /* 0x40000040000f7882 */ /* 0x000fe20000000000 */
[----:B------:R-:W-:Y:S01]  /*20f0*/  UIADD3 UR14, UR10, 0x80, URZ ;  /* 0x000000800a0e7890 */ /* 0x000fe2000fffe03f */
[----:B01----:R-:W-:Y:S01]  /*2100*/  IMAD.U32 R5, RZ, RZ, UR7 ;  /* 0x00000007ff057e24 */ /* 0x003fe2000f8e00ff */
[----:B------:R-:W-:Y:S01]  /*2110*/  UIADD3 UR18, UR10, 0x100, URZ ;  /* 0x000001000a127890 */ /* 0x000fe2000fffe03f */
[----:B------:R-:W-:Y:S02]  /*2120*/  UMOV UR19, 0x40000040 ;  /* 0x4000004000137882 */ /* 0x000fe40000000000 */
[----:B------:R-:W-:Y:S01]  /*2130*/  HGMMA.64x256x16.F32.BF16 R24, gdesc[UR8].tnspB, R24, gsb0 ;  /* 0x43e00000081879f0 */ /* 0x000fe20008001818 */
[----:B------:R-:W-:Y:S01]  /*2140*/  UIADD3 UR22, UR10, 0x180, URZ ;  /* 0x000001800a167890 */ /* 0x000fe2000fffe03f */
[----:B------:R-:W-:Y:S01]  /*2150*/  @!P2 VIADD R5, R5, 0x28c60 ;  /* 0x00028c600505a836 */ /* 0x000fe20000000000 */
[----:B------:R-:W-:-:S04]  /*2160*/  UMOV UR23, 0x40000040 ;  /* 0x4000004000177882 */ /* 0x000fc80000000000 */
[----:B------:R-:W-:Y:S01]  /*2170*/  @!P2 PRMT R5, RZ, 0x654, R5 ;  /* 0x00000654ff05a816 */ /* 0x000fe20000000005 */
[----:B------:R-:W-:Y:S02]  /*2180*/  WARPGROUP.DEPBAR.LE gsb0, 0x0 ;  /* 0x00008000000079c5 */ /* 0x000fe40000010000 */
[----:B------:R-:W-:-:S15]  /*2190*/  WARPGROUP.ARRIVE ;  /* 0x00000000000079c5 */ /* 0x000fde0000000000 */
[----:B------:R-:W-:-:S03]  /*21a0*/  NOP ;  /* 0x0000000000007918 */ /* 0x000fc60000000000 */
        /* <DEDUP_REMOVED lines=12> */
[----:B------:R-:W-:Y:S05]  /*2270*/  @P3 BRA `(.L_x_21) ;  /* 0xfffffff400303947 */ /* 0x000fea000383ffff */
[----:B------:R-:W-:-:S12]  /*2280*/  USHF.L.U32 UR4, UR4, 0x6, URZ ;  /* 0x0000000604047899 */ /* 0x000fd8000800063f */
.L_x_16:
[----:B------:R-:W-:Y:S01]  /*2290*/  BAR.SYNC.DEFER_BLOCKING 0xe, 0x100 ;  /* 0x0384000000007b1d */ /* 0x000fe20000010000 */
[----:B------:R-:W-:Y:S01]  /*22a0*/  VIADD R4, R4, UR4 ;  /* 0x0000000404047c36 */ /* 0x000fe20008000000 */
[----:B------:R-:W-:Y:S02]  /*22b0*/  PLOP3.LUT P0, PT, PT, PT, PT, 0x8, 0x0 ;  /* 0x000000000000781c */ /* 0x000fe40003f0e170 */
[----:B------:R-:W-:Y:S02]  /*22c0*/  CS2R R6, SRZ ;  /* 0x0000000000067805 */ /* 0x000fe4000001ff00 */
[----:B------:R-:W-:-:S05]  /*22d0*/  LEA R4, R4, UR5, 0x2 ;  /* 0x0000000504047c11 */ /* 0x000fca000f8e10ff */
[----:B------:R-:W2:Y:S04]  /*22e0*/  LDS R3, [R4+0x28800] ;  /* 0x0288000004037984 */ /* 0x000ea80000000800 */
[----:B------:R-:W3:Y:S01]  /*22f0*/  LDS R0, [R4+0x28820] ;  /* 0x0288200004007984 */ /* 0x000ee20000000800 */
[-C--:B--2---:R-:W-:Y:S01]  /*2300*/  FMUL.FTZ R24, R24, R3.reuse ;  /* 0x0000000318187220 */ /* 0x084fe20000410000 */
        /* <DEDUP_REMOVED lines=63> */
[-C--:B---3--:R-:W-:Y:S01]  /*2700*/  FMUL.FTZ R26, R26, R0.reuse ;  /* 0x000000001a1a7220 */ /* 0x088fe20000410000 */
        /* <DEDUP_REMOVED lines=63> */
[----:B------:R-:W-:Y:S06]  /*2b00*/  BAR.ARV 0xf, 0x100 ;  /* 0x03c4000000007b1d */ /* 0x000fec0000002000 */
[----:B------:R-:W-:Y:S05]  /*2b10*/  BRA `(.L_x_13) ;  /* 0x0000004000847947 */ /* 0x000fea0003800000 */
.L_x_11:
[----:B------:R-:W-:Y:S02]  /*2b20*/  ISETP.GE.AND P0, PT, R22, 0x1, PT ;  /* 0x000000011600780c */ /* 0x000fe40003f06270 */
[----:B------:R-:W-:-:S11]  /*2b30*/  MOV R17, RZ ;  /* 0x000000ff00117202 */ /* 0x000fd60000000f00 */
[----:B------:R-:W-:Y:S05]  /*2b40*/  @!P0 BRA `(.L_x_22) ;  /* 0x0000000000688947 */ /* 0x000fea0003800000 */
[-C--:B0-----:R-:W-:Y:S02]  /*2b50*/  IABS R3, R7.reuse ;  /* 0x0000000700037213 */ /* 0x081fe40000000000 */
[----:B------:R-:W-:Y:S02]  /*2b60*/  IADD3 R6, R0, -0x1, R7 ;  /* 0xffffffff00067810 */ /* 0x000fe40007ffe007 */
[----:B------:R-:W0:Y:S01]  /*2b70*/  I2F.RP R8, R3 ;  /* 0x0000000300087306 */ /* 0x000e220000209400 */
[----:B------:R-:W-:-:S05]  /*2b80*/  IABS R11, R7 ;  /* 0x00000007000b7213 */ /* 0x000fca0000000000 */
[----:B------:R-:W-:Y:S02]  /*2b90*/  IMAD.MOV R11, RZ, RZ, -R11 ;  /* 0x000000ffff0b7224 */ /* 0x000fe400078e0a0b */
[----:B0-----:R-:W0:Y:S02]  /*2ba0*/  MUFU.RCP R8, R8 ;  /* 0x0000000800087308 */ /* 0x001e240000001000 */
[----:B0-----:R-:W-:Y:S01]  /*2bb0*/  VIADD R4, R8, 0xffffffe ;  /* 0x0ffffffe08047836 */ /* 0x001fe20000000000 */
[----:B------:R-:W-:Y:S02]  /*2bc0*/  IABS R8, R6 ;  /* 0x0000000600087213 */ /* 0x000fe40000000000 */
[----:B------:R-:W-:-:S03]  /*2bd0*/  LOP3.LUT R6, R6, R7, RZ, 0x3c, !PT ;  /* 0x0000000706067212 */ /* 0x000fc600078e3cff */
[----:B------:R0:W1:Y:S01]  /*2be0*/  F2I.FTZ.U32.TRUNC.NTZ R5, R4 ;  /* 0x0000000400057305 */ /* 0x000062000021f000 */
[----:B------:R-:W-:Y:S01]  /*2bf0*/  ISETP.GE.AND P2, PT, R6, RZ, PT ;  /* 0x000000ff0600720c */ /* 0x000fe20003f46270 */
[----:B0-----:R-:W-:Y:S02]  /*2c00*/  IMAD.MOV.U32 R4, RZ, RZ, RZ ;  /* 0x000000ffff047224 */ /* 0x001fe400078e00ff */
[----:B-1----:R-:W-:-:S04]  /*2c10*/  IMAD.MOV R10, RZ, RZ, -R5 ;  /* 0x000000ffff0a7224 */ /* 0x002fc800078e0a05 */
[----:B------:R-:W-:-:S04]  /*2c20*/  IMAD R9, R10, R3, RZ ;  /* 0x000000030a097224 */ /* 0x000fc800078e02ff */
[----:B------:R-:W-:-:S04]  /*2c30*/  IMAD.HI.U32 R9, R5, R9, R4 ;  /* 0x0000000905097227 */ /* 0x000fc800078e0004 */
[----:B------:R-:W-:Y:S02]  /*2c40*/  IMAD.MOV.U32 R4, RZ, RZ, R11 ;  /* 0x000000ffff047224 */ /* 0x000fe400078e000b */
        /* <DEDUP_REMOVED lines=8> */
[----:B------:R-:W-:Y:S01]  /*2cd0*/  @!P2 IMAD.MOV R17, RZ, RZ, -R17 ;  /* 0x000000ffff11a224 */ /* 0x000fe200078e0a11 */
[----:B------:R-:W-:-:S07]  /*2ce0*/  @!P0 LOP3.LUT R17, RZ, R7, RZ, 0x33, !PT ;  /* 0x00000007ff118212 */ /* 0x000fce00078e33ff */
.L_x_22:
        /* <DEDUP_REMOVED lines=70> */
[----:B------:R-:W-:Y:S01]  /*3150*/  SHF.R.S32.HI R73, RZ, 0x1f, R18 ;  /* 0x0000001fff497819 */ /* 0x000fe20000011412 */
[----:B------:R-:W0:Y:S01]  /*3160*/  S2UR UR6, SR_CgaCtaId ;  /* 0x00000000000679c3 */ /* 0x000e220000008800 */
[----:B------:R-:W-:Y:S02]  /*3170*/  UMOV UR36, 0x400 ;  /* 0x0000040000247882 */ /* 0x000fe40000000000 */
[----:B------:R-:W-:-:S04]  /*3180*/  LEA.HI R19, R73, R18, RZ, 0x7 ;  /* 0x0000001249137211 */ /* 0x000fc800078f38ff */
[----:B------:R-:W-:-:S05]  /*3190*/  SHF.R.S32.HI R24, RZ, 0x7, R19 ;  /* 0x00000007ff187819 */ /* 0x000fca0000011413 */
[----:B------:R-:W1:Y:S01]  /*31a0*/  SHFL.IDX PT, R0, R24, RZ, 0x1f ;  /* 0x00001fff18007589 */ /* 0x000e6200000e0000 */
[----:B0-----:R-:W-:Y:S01]  /*31b0*/  ULEA UR36, UR6, UR36, 0x18 ;  /* 0x0000002406247291 */ /* 0x001fe2000f8ec03f */
[----:B-1----:R-:W-:-:S13]  /*31c0*/  R2UR UR4, R0 ;  /* 0x00000000000472ca */ /* 0x002fda00000e0000 */
[----:B------:R-:W-:-:S04]  /*31d0*/  ULEA.HI UR5, UR4, UR4, URZ, 0x1 ;  /* 0x0000000404057291 */ /* 0x000fc8000f8f083f */
[----:B------:R-:W-:-:S04]  /*31e0*/  ULOP3.LUT UR5, UR5, 0x1fffe, URZ, 0xc0, !UPT ;  /* 0x0001fffe05057892 */ /* 0x000fc8000f8ec03f */
[----:B------:R-:W-:Y:S02]  /*31f0*/  UIADD3 UR5, UR4, -UR5, URZ ;  /* 0x8000000504057290 */ /* 0x000fe4000fffe03f */
[----:B------:R-:W-:Y:S02]  /*3200*/  UIADD3 UR4, UR36, 0x26800, URZ ;  /* 0x0002680024047890 */ /* 0x000fe4000fffe03f */
[----:B------:R-:W-:Y:S02]  /*3210*/  ULEA UR5, UR5, UR36, 0xf ;  /* 0x0000002405057291 */ /* 0x000fe4000f8e783f */
[----:B------:R-:W-:Y:S02]  /*3220*/  ULOP3.LUT UP0, URZ, UR4, 0x3ff, URZ, 0xc0, !UPT ;  /* 0x000003ff043f7892 */ /* 0x000fe4000f80c03f */
[----:B------:R-:W-:-:S04]  /*3230*/  UIADD3 UR5, UR5, 0x400, URZ ;  /* 0x0000040005057890 */ /* 0x000fc8000fffe03f */
[----:B------:R-:W-:Y:S01]  /*3240*/  PLOP3.LUT P0, PT, PT, PT, UP0, 0x80, 0x0 ;  /* 0x000000000000781c */ /* 0x000fe20003f0f008 */
[----:B------:R-:W-:-:S04]  /*3250*/  USHF.R.U32.HI UR5, URZ, 0x4, UR5 ;  /* 0x000000043f057899 */ /* 0x000fc80008011605 */
[----:B------:R-:W-:-:S08]  /*3260*/  ULOP3.LUT UR37, UR5, 0x3fff, URZ, 0xc0, !UPT ;  /* 0x00003fff05257892 */ /* 0x000fd0000f8ec03f */
[----:B------:R-:W-:Y:S05]  /*3270*/  @!P0 BRA `(.L_x_23) ;  /* 0x0000000000408947 */ /* 0x000fea0003800000 */
[----:B------:R-:W-:Y:S01]  /*3280*/  MOV R0, 0x0 ;  /* 0x0000000000007802 */ /* 0x000fe20000000f00 */
[----:B------:R-:W-:Y:S01]  /*3290*/  ULDC.64 UR4, c[0x4][0x90] ;  /* 0x0100240000047ab9 */ /* 0x000fe20000000a00 */
[----:B------:R-:W-:Y:S01]  /*32a0*/  ULDC.64 UR6, c[0x4][0x20] ;  /* 0x0100080000067ab9 */ /* 0x000fe20000000a00 */
[----:B------:R-:W-:Y:S01]  /*32b0*/  MOV R4, UR4 ;  /* 0x0000000400047c02 */ /* 0x000fe20008000f00 */
[----:B------:R0:W1:Y:S01]  /*32c0*/  LDC.64 R14, c[0x4][R0] ;  /* 0x01000000000e7b82 */ /* 0x0000620000000a00 */
[----:B------:R-:W-:Y:S01]  /*32d0*/  IMAD.U32 R5, RZ, RZ, UR5 ;  /* 0x00000005ff057e24 */ /* 0x000fe2000f8e00ff */
[----:B------:R-:W-:Y:S01]  /*32e0*/  ULDC.64 UR4, c[0x4][0x98] ;  /* 0x0100260000047ab9 */ /* 0x000fe20000000a00 */
[----:B------:R-:W-:Y:S02]  /*32f0*/  IMAD.U32 R10, RZ, RZ, UR6 ;  /* 0x00000006ff0a7e24 */ /* 0x000fe4000f8e00ff */
[----:B------:R-:W-:Y:S02]  /*3300*/  IMAD.U32 R6, RZ, RZ, UR4 ;  /* 0x00000004ff067e24 */ /* 0x000fe4000f8e00ff */
[----:B------:R-:W-:-:S02]  /*3310*/  IMAD.U32 R7, RZ, RZ, UR5 ;  /* 0x00000005ff077e24 */ /* 0x000fc4000f8e00ff */
[----:B------:R-:W-:Y:S02]  /*3320*/  IMAD.U32 R11, RZ, RZ, UR7 ;  /* 0x00000007ff0b7e24 */ /* 0x000fe4000f8e00ff */
[----:B------:R-:W-:Y:S02]  /*3330*/  IMAD.MOV.U32 R8, RZ, RZ, 0x70 ;  /* 0x00000070ff087424 */ /* 0x000fe400078e00ff */
[----:B------:R-:W-:Y:S02]  /*3340*/  IMAD.MOV.U32 R12, RZ, RZ, 0x1 ;  /* 0x00000001ff0c7424 */ /* 0x000fe400078e00ff */
[----:B0-----:R-:W-:-:S07]  /*3350*/  IMAD.MOV.U32 R13, RZ, RZ, RZ ;  /* 0x000000ffff0d7224 */ /* 0x001fce00078e00ff */
[----:B------:R-:W-:-:S07]  /*3360*/  LEPC R20, `(.L_x_23) ;  /* 0x000000001014794e */ /* 0x000fce0000000000 */
[----:B-1----:R-:W-:Y:S05]  /*3370*/  CALL.ABS.NOINC R14 ;  /* 0x000000000e007343 */ /* 0x002fea0003c00000 */
.L_x_23:
[----:B------:R-:W2:Y:S01]  /*3380*/  LDL.LU R20, [R1+0x14] ;  /* 0x0000140001147983 */ /* 0x000ea20000300800 */
[----:B------:R-:W-:Y:S02]  /*3390*/  SHF.L.U32 R13, RZ, 0x1f, RZ ;  /* 0x0000001fff0d7819 */ /* 0x000fe400000006ff */
[----:B------:R-:W-:Y:S02]  /*33a0*/  LOP3.LUT R19, R19, 0xffffff80, RZ, 0xc0, !PT ;  /* 0xffffff8013137812 */ /* 0x000fe400078ec0ff */
[----:B------:R-:W0:Y:S01]  /*33b0*/  SYNCS.PHASECHK.TRANS64.TRYWAIT P1, [UR36+0x28c00], R13 ;  /* 0x028c000dff0075a7 */ /* 0x000e220008020164 */
[----:B------:R-:W-:Y:S02]  /*33c0*/  LEA.HI R3, R24, R24, RZ, 0x1 ;  /* 0x0000001818037211 */ /* 0x000fe400078f08ff */
[----:B------:R-:W-:Y:S02]  /*33d0*/  IMAD.IADD R19, R18, 0x1, -R19 ;  /* 0x0000000112137824 */ /* 0x000fe400078e0a13 */
[----:B------:R-:W-:-:S03]  /*33e0*/  LOP3.LUT R3, R3, 0xfffffe, RZ, 0xc0, !PT ;  /* 0x00fffffe03037812 */ /* 0x000fc600078ec0ff */
[----:B------:R-:W-:Y:S02]  /*33f0*/  SHF.R.S32.HI R4, RZ, 0x1f, R19 ;  /* 0x0000001fff047819 */ /* 0x000fe40000011413 */
[----:B------:R-:W-:Y:S02]  /*3400*/  IMAD.IADD R3, R24, 0x1, -R3 ;  /* 0x0000000118037824 */ /* 0x000fe400078e0a03 */
[CC--:B------:R-:W-:Y:S02]  /*3410*/  LEA.HI R0, R4.reuse, R19.reuse, RZ, 0x2 ;  /* 0x0000001304007211 */ /* 0x0c0fe400078f10ff */
[----:B------:R-:W-:Y:S02]  /*3420*/  LEA.HI R4, R4, R19, RZ, 0x5 ;  /* 0x0000001304047211 */ /* 0x000fe400078f28ff */
[--C-:B------:R-:W-:Y:S02]  /*3430*/  SHF.R.S32.HI R5, RZ, 0x2, R0.reuse ;  /* 0x00000002ff057819 */ /* 0x100fe40000011400 */
[----:B------:R-:W-:-:S02]  /*3440*/  SHF.R.S32.HI R6, RZ, 0x1f, R0 ;  /* 0x0000001fff067819 */ /* 0x000fc40000011400 */
[----:B------:R-:W-:Y:S02]  /*3450*/  LOP3.LUT R0, R0, 0x7ffffffc, RZ, 0xc0, !PT ;  /* 0x7ffffffc00007812 */ /* 0x000fe400078ec0ff */
[----:B------:R-:W-:Y:S02]  /*3460*/  LEA.HI R6, R6, R5, RZ, 0x3 ;  /* 0x0000000506067211 */ /* 0x000fe400078f18ff */
[----:B------:R-:W-:Y:S02]  /*3470*/  IADD3 R0, -R0, R19, RZ ;  /* 0x0000001300007210 */ /* 0x000fe40007ffe1ff */
[----:B------:R-:W-:Y:S02]  /*3480*/  LOP3.LUT R6, R6, 0xfffffff8, RZ, 0xc0, !PT ;  /* 0xfffffff806067812 */ /* 0x000fe400078ec0ff */
[----:B------:R-:W-:Y:S01]  /*3490*/  SHF.R.S32.HI R4, RZ, 0x5, R4 ;  /* 0x00000005ff047819 */ /* 0x000fe20000011404 */
[----:B------:R-:W-:Y:S02]  /*34a0*/  IMAD.SHL.U32 R0, R0, 0x2, RZ ;  /* 0x0000000200007824 */ /* 0x000fe400078e00ff */
[----:B------:R-:W-:Y:S01]  /*34b0*/  IMAD.IADD R5, R5, 0x1, -R6 ;  /* 0x0000000105057824 */ /* 0x000fe200078e0a06 */
[----:B--2---:R-:W-:-:S04]  /*34c0*/  LOP3.LUT R7, R20, 0x1, RZ, 0xfc, !PT ;  /* 0x0000000114077812 */ /* 0x004fc800078efcff */
[----:B------:R-:W-:Y:S01]  /*34d0*/  ISETP.NE.AND P0, PT, R7, 0x3, PT ;  /* 0x000000030700780c */ /* 0x000fe20003f05270 */
[----:B0-----:R-:W-:-:S12]  /*34e0*/  @!P1 BRA `(.L_x_24) ;  /* 0x000000a400909947 */ /* 0x001fd80003800000 */
.L_x_148:
[----:B0-----:R-:W-:Y:S02]  /*34f0*/  IMAD R6, R4, 0x10, R5 ;  /* 0x0000001004067824 */ /* 0x001fe400078e0205 */
[----:B------:R-:W-:Y:S01]  /*3500*/  IMAD R4, R3, 0x100, R0 ;  /* 0x0000010003047824 */ /* 0x000fe200078e0200 */
[----:B------:R-:W-:Y:S06]  /*3510*/  @!P0 BRA `(.L_x_25) ;  /* 0x0000000000048947 */ /* 0x000fec0003800000 */
[----:B------:R-:W-:Y:S01]  /*3520*/  BPT.TRAP 0x1 ;  /* 0x000000040000795c */ /* 0x000fe20000300000 */
.L_x_25:
[----:B------:R0:W1:Y:S01]  /*3530*/  SYNCS.PHASECHK.TRANS64.TRYWAIT P2, [UR36+0x28c30], R13 ;  /* 0x028c300dff0075a7 */ /* 0x0000620008040164 */
[----:B------:R-:W-:Y:S05]  /*3540*/  @!P0 BRA `(.L_x_26) ;  /* 0x0000000000048947 */ /* 0x000fea0003800000 */
[----:B------:R-:W-:Y:S01]  /*3550*/  BPT.TRAP 0x1 ;  /* 0x000000040000795c */ /* 0x000fe20000300000 */
.L_x_26:
[----:B------:R-:W2:Y:S02]  /*3560*/  S2R R3, SR_TID.X ;  /* 0x0000000000037919 */ /* 0x000ea40000002100 */
[----:B--2---:R-:W-:-:S04]  /*3570*/  LOP3.LUT R3, R3, 0x7f, RZ, 0xc0, !PT ;  /* 0x0000007f03037812 */ /* 0x004fc800078ec0ff */
[----:B------:R-:W-:Y:S01]  /*3580*/  ISETP.NE.AND P1, PT, R3, RZ, PT ;  /* 0x000000ff0300720c */ /* 0x000fe20003f25270 */
[----:B-1----:R-:W-:-:S12]  /*3590*/  @P2 BRA `(.L_x_27) ;  /* 0x0000000000082947 */ /* 0x002fd80003800000 */
[----:B------:R-:W1:Y:S02]  /*35a0*/  SYNCS.PHASECHK.TRANS64.TRYWAIT P2, [UR36+0x28c30], R13 ;  /* 0x028c300dff0075a7 */ /* 0x000e640008040164 */
[----:B-1----:R-:W-:Y:S05]  /*35b0*/  @!P2 BRA `(.L_x_28) ;  /* 0x000000a40074a947 */ /* 0x002fea0003800000 */
.L_x_27:
[----:B------:R-:W-:Y:S05]  /*35c0*/  WARPSYNC.ALL ;  /* 0x0000000000007948 */ /* 0x000fea0003800000 */
[----:B------:R-:W-:Y:S01]  /*35d0*/  UIADD3 UR4, UR36, 0x20400, URZ ;  /* 0x0002040024047890 */ /* 0x000fe2000fffe03f */
[----:B------:R-:W-:Y:S01]  /*35e0*/  WARPGROUP.ARRIVE ;  /* 0x00000000000079c5 */ /* 0x000fe20000000000 */
[----:B------:R-:W-:Y:S01]  /*35f0*/  UIADD3 UR5, UR36, 0x22400, URZ ;  /* 0x0002240024057890 */ /* 0x000fe2000fffe03f */
[----:B------:R-:W-:Y:S01]  /*3600*/  IMAD R3, R17, -0x40, R22 ;  /* 0xffffffc011037824 */ /* 0x000fe200078e0216 */
[----:B------:R-:W-:Y:S02]  /*3610*/  USHF.R.U32.HI UR4, URZ, 0x4, UR4 ;  /* 0x000000043f047899 */ /* 0x000fe40008011604 */
[----:B------:R-:W-:-:S02]  /*3620*/  USHF.R.U32.HI UR5, URZ, 0x4, UR5 ;  /* 0x000000043f057899 */ /* 0x000fc40008011605 */
[----:B------:R-:W-:Y:S01]  /*3630*/  ULOP3.LUT UR4, UR4, 0x3fff, URZ, 0xc0, !UPT ;  /* 0x00003fff04047892 */ /* 0x000fe2000f8ec03f */
[----:B------:R-:W-:Y:S01]  /*3640*/  IADD3 R3, -R0, 0x40, R3 ;  /* 0x0000004000037810 */ /* 0x000fe20007ffe103 */
[----:B------:R-:W-:Y:S02]  /*3650*/  ULOP3.LUT UR5, UR5, 0x3fff, URZ, 0xc0, !UPT ;  /* 0x00003fff05057892 */ /* 0x000fe4000f8ec03f */
[----:B------:R-:W-:Y:S01]  /*3660*/  ULOP3.LUT UR8, UR4, 0x10000, URZ, 0xfc, !UPT ;  /* 0x0001000004087892 */ /* 0x000fe2000f8efc3f */
[C---:B------:R-:W-:Y:S01]  /*3670*/  ISETP.GT.AND P6, PT, R3.reuse, RZ, PT ;  /* 0x000000ff0300720c */ /* 0x040fe20003fc4270 */
[----:B------:R-:W-:Y:S01]  /*3680*/  ULOP3.LUT UR6, UR5, 0x10000, URZ, 0xfc, !UPT ;  /* 0x0001000005067892 */ /* 0x000fe2000f8efc3f */
[C---:B------:R-:W-:Y:S01]  /*3690*/  ISETP.GT.AND P2, PT, R3.reuse, 0x1, PT ;  /* 0x000000010300780c */ /* 0x040fe20003f44270 */
[----:B------:R-:W-:Y:S01]  /*36a0*/  UMOV UR9, 0x40000040 ;  /* 0x4000004000097882 */ /* 0x000fe20000000000 */
[----:B------:R-:W-:Y:S01]  /*36b0*/  UMOV UR7, 0x40000040 ;  /* 0x4000004000077882 */ /* 0x000fe20000000000 */
[----:B------:R-:W-:Y:S01]  /*36c0*/  UMOV UR5, UR9 ;  /* 0x0000000900057c82 */ /* 0x000fe20008000000 */
[----:B------:R-:W-:Y:S01]  /*36d0*/  UMOV UR4, UR8 ;  /* 0x0000000800047c82 */ /* 0x000fe20008000000 */
[----:B------:R-:W-:Y:S01]  /*36e0*/  UIADD3 UR12, UR8, 0x2, URZ ;  /* 0x00000002080c7890 */ /* 0x000fe2000fffe03f */
[----:B------:R-:W-:Y:S01]  /*36f0*/  ISETP.GT.AND P3, PT, R3, 0x8, PT ;  /* 0x000000080300780c */ /* 0x000fe20003f64270 */
[----:B------:R-:W-:-:S02]  /*3700*/  UIADD3 UR14, UR6, 0x2, URZ ;  /* 0x00000002060e7890 */ /* 0x000fc4000fffe03f */
[----:B------:R-:W-:Y:S01]  /*3710*/  HGMMA.64x64x16.F32.BF16 R24, gdesc[UR4], RZ, !UPT, gsb0 ;  /* 0x00e00000041879f0 */ /* 0x000fe2000c0018ff */
[----:B------:R-:W-:Y:S01]  /*3720*/  UMOV UR13, 0x40000040 ;  /* 0x40000040000d7882 */ /* 0x000fe20000000000 */
[----:B------:R-:W-:Y:S01]  /*3730*/  UMOV UR15, 0x40000040 ;  /* 0x40000040000f7882 */ /* 0x000fe20000000000 */
[----:B------:R-:W-:Y:S01]  /*3740*/  UIADD3 UR16, UR8, 0x4, URZ ;  /* 0x0000000408107890 */ /* 0x000fe2000fffe03f */
[C---:B------:R-:W-:Y:S01]  /*3750*/  ISETP.GT.AND P4, PT, R3.reuse, 0x9, PT ;  /* 0x000000090300780c */ /* 0x040fe20003f84270 */
[----:B------:R-:W-:Y:S01]  /*3760*/  UIADD3 UR18, UR6, 0x4, URZ ;  /* 0x0000000406127890 */ /* 0x000fe2000fffe03f */
[----:B------:R-:W-:Y:S01]  /*3770*/  ISETP.GT.AND P5, PT, R3, 0x10, PT ;  /* 0x000000100300780c */ /* 0x000fe20003fa4270 */
[----:B------:R-:W-:Y:S01]  /*3780*/  UMOV UR17, 0x40000040 ;  /* 0x4000004000117882 */ /* 0x000fe20000000000 */
[----:B------:R-:W-:Y:S01]  /*3790*/  UMOV UR19, 0x40000040 ;  /* 0x4000004000137882 */ /* 0x000fe20000000000 */
[----:B------:R-:W-:Y:S02]  /*37a0*/  UIADD3 UR20, UR8, 0x6, URZ ;  /* 0x0000000608147890 */ /* 0x000fe4000fffe03f */
[----:B------:R-:W-:Y:S01]  /*37b0*/  UIADD3 UR22, UR6, 0x6, URZ ;  /* 0x0000000606167890 */ /* 0x000fe2000fffe03f */
[----:B------:R-:W-:Y:S01]  /*37c0*/  UMOV UR21, 0x40000040 ;  /* 0x4000004000157882 */ /* 0x000fe20000000000 */
[----:B------:R-:W-:Y:S01]  /*37d0*/  UMOV UR23, 0x40000040 ;  /* 0x4000004000177882 */ /* 0x000fe20000000000 */
[----:B------:R-:W-:Y:S01]  /*37e0*/  ULDC UR4, c[0x0][0x988] ;  /* 0x0002620000047ab9 */ /* 0x000fe20000000800 */
[----:B------:R-:W-:-:S02]  /*37f0*/  WARPGROUP.DEPBAR.LE gsb0, 0x0 ;  /* 0x00008000000079c5 */ /* 0x000fc40000010000 */
[----:B------:R-:W-:-:S06]  /*3800*/  WARPGROUP.ARRIVE ;  /* 0x00000000000079c5 */ /* 0x000fcc0000000000 */
[----:B------:R-:W-:Y:S03]  /*3810*/  HGMMA.64x64x16.F32.BF16 R24, gdesc[UR12], R24, gsb0 ;  /* 0x00e000000c1879f0 */ /* 0x000fe60008001818 */
[----:B------:R-:W-:Y:S02]  /*3820*/  WARPGROUP.DEPBAR.LE gsb0, 0x0 ;  /* 0x00008000000079c5 */ /* 0x000fe40000010000 */
[----:B------:R-:W-:-:S06]  /*3830*/  WARPGROUP.ARRIVE ;  /* 0x00000000000079c5 */ /* 0x000fcc0000000000 */
[----:B------:R-:W-:Y:S03]  /*3840*/  HGMMA.64x64x16.F32.BF16 R24, gdesc[UR16], R24, gsb0 ;  /* 0x00e00000101879f0 */ /* 0x000fe60008001818 */
[----:B------:R-:W-:Y:S02]  /*3850*/  WARPGROUP.DEPBAR.LE gsb0, 0x0 ;  /* 0x00008000000079c5 */ /* 0x000fe40000010000 */
[----:B------:R-:W-:-:S06]  /*3860*/  WARPGROUP.ARRIVE ;  /* 0x00000000000079c5 */ /* 0x000fcc0000000000 */
[----:B------:R-:W-:Y:S03]  /*3870*/  HGMMA.64x64x16.F32.BF16 R24, gdesc[UR20], R24, gsb0 ;  /* 0x00e00000141879f0 */ /* 0x000fe60008001818 */
[----:B------:R-:W-:Y:S02]  /*3880*/  WARPGROUP.DEPBAR.LE gsb0, 0x0 ;  /* 0x00008000000079c5 */ /* 0x000fe40000010000 */
[----:B------:R-:W-:Y:S02]  /*3890*/  FSEL R5, R24, -INF , P6 ;  /* 0xff80000018057808 */ /* 0x000fe40003000000 */
[----:B------:R-:W-:Y:S02]  /*38a0*/  FSEL R25, R25, -INF , P2 ;  /* 0xff80000019197808 */ /* 0x000fe40001000000 */
[----:B------:R-:W-:Y:S02]  /*38b0*/  FSEL R11, R28, -INF , P3 ;  /* 0xff8000001c0b7808 */ /* 0x000fe40001800000 */
[----:B------:R-:W-:-:S02]  /*38c0*/  FMNMX.FTZ R0, R5, R25, !PT ;  /* 0x0000001905007209 */ /* 0x000fc40007810000 */
[----:B------:R-:W-:Y:S02]  /*38d0*/  FSEL R29, R29, -INF , P4 ;  /* 0xff8000001d1d7808 */ /* 0x000fe40002000000 */
[----:B------:R-:W-:Y:S02]  /*38e0*/  FMNMX.FTZ R0, R11, R0, !PT ;  /* 0x000000000b007209 */ /* 0x000fe40007810000 */
[----:B------:R-:W-:Y:S02]  /*38f0*/  FSEL R7, R26, -INF , P6 ;  /* 0xff8000001a077808 */ /* 0x000fe40003000000 */
[----:B------:R-:W-:Y:S02]  /*3900*/  ISETP.GT.AND P6, PT, R3, 0x11, PT ;  /* 0x000000110300780c */ /* 0x000fe40003fc4270 */
[----:B------:R-:W-:Y:S02]  /*3910*/  FSEL R19, R32, -INF , P5 ;  /* 0xff80000020137808 */ /* 0x000fe40002800000 */
[----:B------:R-:W-:-:S02]  /*3920*/  FMNMX.FTZ R0, R29, R0, !PT ;  /* 0x000000001d007209 */ /* 0x000fc40007810000 */
[----:B------:R-:W-:Y:S02]  /*3930*/  FSEL R27, R27, -INF , P2 ;  /* 0xff8000001b1b7808 */ /* 0x000fe40001000000 */
[----:B------:R-:W-:Y:S02]  /*3940*/  ISETP.GT.AND P2, PT, R3, 0x18, PT ;  /* 0x000000180300780c */ /* 0x000fe40003f44270 */
[----:B------:R-:W-:Y:S02]  /*3950*/  FSEL R33, R33, -INF , P6 ;  /* 0xff80000021217808 */ /* 0x000fe40003000000 */
[----:B------:R-:W-:Y:S02]  /*3960*/  FMNMX.FTZ R0, R19, R0, !PT ;  /* 0x0000000013007209 */ /* 0x000fe40007810000 */
[----:B------:R-:W-:Y:S02]  /*3970*/  FSEL R9, R30, -INF , P3 ;  /* 0xff8000001e097808 */ /* 0x000fe40001800000 */
[----:B------:R-:W-:-:S02]  /*3980*/  ISETP.GT.AND P3, PT, R3, 0x19, PT ;  /* 0x000000190300780c */ /* 0x000fc40003f64270 */
        /* <DEDUP_REMOVED lines=35> */
[----:B------:R-:W-:-:S02]  /*3bc0*/  FMNMX.FTZ R0, R69, R0, !PT ;  /* 0x0000000045007209 */ /* 0x000fc40007810000 */
[----:B------:R-:W-:Y:S02]  /*3bd0*/  FSEL R47, R47, -INF , P2 ;  /* 0xff8000002f2f7808 */ /* 0x000fe40001000000 */
[----:B------:R-:W-:Y:S02]  /*3be0*/  FMNMX.FTZ R10, R71, R0, !PT ;  /* 0x00000000470a7209 */ /* 0x000fe40007810000 */
[----:B------:R-:W-:Y:S02]  /*3bf0*/  FMNMX.FTZ R0, R7, R27, !PT ;  /* 0x0000001b07007209 */ /* 0x000fe40007810000 */
[----:B------:R-:W-:Y:S01]  /*3c00*/  FSEL R49, R50, -INF , P3 ;  /* 0xff80000032317808 */ /* 0x000fe20001800000 */
[----:B------:R-:W2:Y:S01]  /*3c10*/  SHFL.BFLY PT, R3, R10, 0x2, 0x1f ;  /* 0x0c401f000a037f89 */ /* 0x000ea200000e0000 */
[----:B------:R-:W-:Y:S02]  /*3c20*/  FMNMX.FTZ R0, R9, R0, !PT ;  /* 0x0000000009007209 */ /* 0x000fe40007810000 */
[----:B------:R-:W-:-:S02]  /*3c30*/  FSEL R51, R51, -INF , P4 ;  /* 0xff80000033337808 */ /* 0x000fc40002000000 */
[----:B------:R-:W-:Y:S02]  /*3c40*/  FMNMX.FTZ R0, R31, R0, !PT ;  /* 0x000000001f007209 */ /* 0x000fe40007810000 */
[----:B------:R-:W-:Y:S02]  /*3c50*/  FSEL R53, R54, -INF , P5 ;  /* 0xff80000036357808 */ /* 0x000fe40002800000 */
[----:B------:R-:W-:Y:S02]  /*3c60*/  FMNMX.FTZ R0, R15, R0, !PT ;  /* 0x000000000f007209 */ /* 0x000fe40007810000 */
[----:B------:R-:W-:Y:S02]  /*3c70*/  FSEL R55, R55, -INF , P6 ;  /* 0xff80000037377808 */ /* 0x000fe40003000000 */
[----:B------:R-:W-:-:S04]  /*3c80*/  FMNMX.FTZ R0, R35, R0, !PT ;  /* 0x0000000023007209 */ /* 0x000fc80007810000 */
[----:B-1----:R-:W-:Y:S01]  /*3c90*/  FMNMX.FTZ R8, R21, R0, !PT ;  /* 0x0000000015087209 */ /* 0x002fe20007810000 */
[----:B------:R-:W-:-:S03]  /*3ca0*/  IMAD.U32 R0, RZ, RZ, UR4 ;  /* 0x00000004ff007e24 */ /* 0x000fc6000f8e00ff */
[----:B------:R-:W-:Y:S02]  /*3cb0*/  FMNMX.FTZ R8, R39, R8, !PT ;  /* 0x0000000827087209 */ /* 0x000fe40007810000 */
[----:B--2---:R-:W-:Y:S02]  /*3cc0*/  FMNMX.FTZ R12, R10, R3, !PT ;  /* 0x000000030a0c7209 */ /* 0x004fe40007810000 */
[----:B------:R-:W-:-:S03]  /*3cd0*/  FMNMX.FTZ R8, R41, R8, !PT ;  /* 0x0000000829087209 */ /* 0x000fc60007810000 */
[----:B------:R-:W1:Y:S01]  /*3ce0*/  SHFL.BFLY PT, R3, R12, 0x1, 0x1f ;  /* 0x0c201f000c037f89 */ /* 0x000e6200000e0000 */
[----:B------:R-:W-:-:S04]  /*3cf0*/  FMNMX.FTZ R8, R43, R8, !PT ;  /* 0x000000082b087209 */ /* 0x000fc80007810000 */
[----:B------:R-:W-:-:S04]  /*3d00*/  FMNMX.FTZ R8, R45, R8, !PT ;  /* 0x000000082d087209 */ /* 0x000fc80007810000 */
[----:B------:R-:W-:-:S04]  /*3d10*/  FMNMX.FTZ R8, R47, R8, !PT ;  /* 0x000000082f087209 */ /* 0x000fc80007810000 */
[----:B------:R-:W-:-:S04]  /*3d20*/  FMNMX.FTZ R8, R49, R8, !PT ;  /* 0x0000000831087209 */ /* 0x000fc80007810000 */
[----:B------:R-:W-:-:S04]  /*3d30*/  FMNMX.FTZ R8, R51, R8, !PT ;  /* 0x0000000833087209 */ /* 0x000fc80007810000 */
[----:B------:R-:W-:Y:S02]  /*3d40*/  FMNMX.FTZ R8, R53, R8, !PT ;  /* 0x0000000835087209 */ /* 0x000fe40007810000 */
[----:B-1----:R-:W-:Y:S02]  /*3d50*/  FMNMX.FTZ R3, R12, R3, !PT ;  /* 0x000000030c037209 */ /* 0x002fe40007810000 */
[----:B------:R-:W-:Y:S02]  /*3d60*/  FMNMX.FTZ R8, R55, R8, !PT ;  /* 0x0000000837087209 */ /* 0x000fe40007810000 */
[C---:B------:R-:W-:Y:S01]  /*3d70*/  FSETP.NEU.FTZ.AND P2, PT, R3.reuse, -INF , PT ;  /* 0xff8000000300780b */ /* 0x040fe20003f5d000 */
[----:B------:R-:W-:-:S05]  /*3d80*/  FMUL.FTZ R10, R3, R0 ;  /* 0x00000000030a7220 */ /* 0x000fca0000410000 */
[----:B------:R-:W-:-:S05]  /*3d90*/  FSEL R12, R10, RZ, P2 ;  /* 0x000000ff0a0c7208 */ /* 0x000fca0001000000 */
[-CC-:B------:R-:W-:Y:S01]  /*3da0*/  FFMA.FTZ R5, R5, R0.reuse, -R12.reuse ;  /* 0x0000000005057223 */ /* 0x180fe2000001080c */
[-CC-:B------:R-:W-:Y:S01]  /*3db0*/  FFMA.FTZ R25, R25, R0.reuse, -R12.reuse ;  /* 0x0000000019197223 */ /* 0x180fe2000001080c */
[-CC-:B------:R-:W-:Y:S01]  /*3dc0*/  FFMA.FTZ R11, R11, R0.reuse, -R12.reuse ;  /* 0x000000000b0b7223 */ /* 0x180fe2000001080c */
[-CC-:B------:R-:W-:Y:S01]  /*3dd0*/  FFMA.FTZ R29, R29, R0.reuse, -R12.reuse ;  /* 0x000000001d1d7223 */ /* 0x180fe2000001080c */
[----:B------:R1:W-:Y:S01]  /*3de0*/  MUFU.EX2 R152, R5 ;  /* 0x0000000500987308 */ /* 0x0003e20000000800 */
[-CC-:B------:R-:W-:Y:S01]  /*3df0*/  FFMA.FTZ R19, R19, R0.reuse, -R12.reuse ;  /* 0x0000000013137223 */ /* 0x180fe2000001080c */
[-CC-:B------:R-:W-:Y:S01]  /*3e00*/  FFMA.FTZ R33, R33, R0.reuse, -R12.reuse ;  /* 0x0000000021217223 */ /* 0x180fe2000001080c */
[-CC-:B------:R-:W-:Y:S01]  /*3e10*/  FFMA.FTZ R23, R23, R0.reuse, -R12.reuse ;  /* 0x0000000017177223 */ /* 0x180fe2000001080c */
[-CC-:B------:R-:W-:Y:S01]  /*3e20*/  FFMA.FTZ R37, R37, R0.reuse, -R12.reuse ;  /* 0x0000000025257223 */ /* 0x180fe2000001080c */
[-CC-:B------:R-:W-:Y:S01]  /*3e30*/  FFMA.FTZ R57, R57, R0.reuse, -R12.reuse ;  /* 0x0000000039397223 */ /* 0x180fe2000001080c */
[-CC-:B------:R-:W-:Y:S01]  /*3e40*/  FFMA.FTZ R59, R59, R0.reuse, -R12.reuse ;  /* 0x000000003b3b7223 */ /* 0x180fe2000001080c */
[-CC-:B------:R-:W-:Y:S01]  /*3e50*/  FFMA.FTZ R61, R61, R0.reuse, -R12.reuse ;  /* 0x000000003d3d7223 */ /* 0x180fe2000001080c */
[----:B------:R-:W2:Y:S01]  /*3e60*/  MUFU.EX2 R25, R25 ;  /* 0x0000001900197308 */ /* 0x000ea20000000800 */
[----:B-1----:R-:W1:Y:S01]  /*3e70*/  SHFL.BFLY PT, R5, R8, 0x2, 0x1f ;  /* 0x0c401f0008057f89 */ /* 0x002e6200000e0000 */
[-CC-:B------:R-:W-:Y:S01]  /*3e80*/  FFMA.FTZ R63, R63, R0.reuse, -R12.reuse ;  /* 0x000000003f3f7223 */ /* 0x180fe2000001080c */
[-CC-:B------:R-:W-:Y:S01]  /*3e90*/  FFMA.FTZ R65, R65, R0.reuse, -R12.reuse ;  /* 0x0000000041417223 */ /* 0x180fe2000001080c */
[-CC-:B------:R-:W-:Y:S01]  /*3ea0*/  FFMA.FTZ R67, R67, R0.reuse, -R12.reuse ;  /* 0x0000000043437223 */ /* 0x180fe2000001080c */
[-CC-:B------:R-:W-:Y:S01]  /*3eb0*/  FFMA.FTZ R69, R69, R0.reuse, -R12.reuse ;  /* 0x0000000045457223 */ /* 0x180fe2000001080c */
[----:B------:R-:W-:-:S02]  /*3ec0*/  FFMA.FTZ R12, R71, R0, -R12 ;  /* 0x00000000470c7223 */ /* 0x000fc4000001080c */
[----:B------:R-:W3:Y:S08]  /*3ed0*/  MUFU.EX2 R11, R11 ;  /* 0x0000000b000b7308 */ /* 0x000ef00000000800 */
[----:B------:R-:W4:Y:S08]  /*3ee0*/  MUFU.EX2 R154, R29 ;  /* 0x0000001d009a7308 */ /* 0x000f300000000800 */
[----:B------:R-:W-:Y:S01]  /*3ef0*/  MUFU.EX2 R19, R19 ;  /* 0x0000001300137308 */ /* 0x000fe20000000800 */
[----:B-1----:R-:W-:-:S05]  /*3f00*/  FMNMX.FTZ R10, R8, R5, !PT ;  /* 0x00000005080a7209 */ /* 0x002fca0007810000 */
[----:B------:R-:W1:Y:S02]  /*3f10*/  SHFL.BFLY PT, R5, R10, 0x1, 0x1f ;  /* 0x0c201f000a057f89 */ /* 0x000e6400000e0000 */
[----:B------:R-:W-:Y:S08]  /*3f20*/  MUFU.EX2 R156, R33 ;  /* 0x00000021009c7308 */ /* 0x000ff00000000800 */
[----:B------:R-:W-:Y:S08]  /*3f30*/  MUFU.EX2 R23, R23 ;  /* 0x0000001700177308 */ /* 0x000ff00000000800 */
[----:B------:R-:W-:Y:S01]  /*3f40*/  MUFU.EX2 R158, R37 ;  /* 0x00000025009e7308 */ /* 0x000fe20000000800 */
[----:B-1----:R-:W-:-:S07]  /*3f50*/  FMNMX.FTZ R5, R10, R5, !PT ;  /* 0x000000050a057209 */ /* 0x002fce0007810000 */
[----:B------:R-:W-:Y:S01]  /*3f60*/  MUFU.EX2 R57, R57 ;  /* 0x0000003900397308 */ /* 0x000fe20000000800 */
[C---:B------:R-:W-:Y:S01]  /*3f70*/  FSETP.NEU.FTZ.AND P2, PT, R5.reuse, -INF , PT ;  /* 0xff8000000500780b */ /* 0x040fe20003f5d000 */
[----:B------:R-:W-:-:S05]  /*3f80*/  FMUL.FTZ R8, R5, R0 ;  /* 0x0000000005087220 */ /* 0x000fca0000410000 */
[----:B------:R-:W-:Y:S01]  /*3f90*/  FSEL R24, R8, RZ, P2 ;  /* 0x000000ff08187208 */ /* 0x000fe20001000000 */
[----:B------:R-:W-:Y:S04]  /*3fa0*/  MUFU.EX2 R160, R59 ;  /* 0x0000003b00a07308 */ /* 0x000fe80000000800 */
[--C-:B------:R-:W-:Y:S01]  /*3fb0*/  FFMA.FTZ R8, R7, R0, -R24.reuse ;  /* 0x0000000007087223 */ /* 0x100fe20000010818 */
[----:B------:R-:W-:Y:S01]  /*3fc0*/  LEA.HI R7, R73, R18, RZ, 0x4 ;  /* 0x0000001249077211 */ /* 0x000fe200078f20ff */
[-CC-:B------:R-:W-:Y:S01]  /*3fd0*/  FFMA.FTZ R10, R9, R0.reuse, -R24.reuse ;  /* 0x00000000090a7223 */ /* 0x180fe20000010818 */
[-CC-:B------:R-:W-:Y:S01]  /*3fe0*/  FFMA.FTZ R27, R27, R0.reuse, -R24.reuse ;  /* 0x000000001b1b7223 */ /* 0x180fe20000010818 */
[----:B------:R1:W-:Y:S01]  /*3ff0*/  MUFU.EX2 R153, R8 ;  /* 0x0000000800997308 */ /* 0x0003e20000000800 */
[----:B------:R-:W-:Y:S01]  /*4000*/  LOP3.LUT R9, R7, 0xfffffff0, RZ, 0xc0, !PT ;  /* 0xfffffff007097812 */ /* 0x000fe200078ec0ff */
[-CC-:B------:R-:W-:Y:S01]  /*4010*/  FFMA.FTZ R31, R31, R0.reuse, -R24.reuse ;  /* 0x000000001f1f7223 */ /* 0x180fe20000010818 */
[-CC-:B------:R-:W-:Y:S01]  /*4020*/  FFMA.FTZ R15, R15, R0.reuse, -R24.reuse ;  /* 0x000000000f0f7223 */ /* 0x180fe20000010818 */
[-CC-:B------:R-:W-:Y:S01]  /*4030*/  FFMA.FTZ R35, R35, R0.reuse, -R24.reuse ;  /* 0x0000000023237223 */ /* 0x180fe20000010818 */
[--C-:B------:R-:W-:Y:S01]  /*4040*/  FFMA.FTZ R21, R21, R0, -R24.reuse ;  /* 0x0000000015157223 */ /* 0x100fe20000010818 */
[----:B------:R-:W-:Y:S01]  /*4050*/  IMAD.IADD R9, R18, 0x1, -R9 ;  /* 0x0000000112097824 */ /* 0x000fe200078e0a09 */
[----:B------:R-:W-:Y:S01]  /*4060*/  LEA.HI R18, R73, R18, RZ, 0x5 ;  /* 0x0000001249127211 */ /* 0x000fe200078f28ff */
[----:B------:R5:W-:Y:S01]  /*4070*/  MUFU.EX2 R155, R10 ;  /* 0x0000000a009b7308 */ /* 0x000be20000000800 */
[-CC-:B------:R-:W-:Y:S01]  /*4080*/  FFMA.FTZ R39, R39, R0.reuse, -R24.reuse ;  /* 0x0000000027277223 */ /* 0x180fe20000010818 */
[-CC-:B------:R-:W-:Y:S01]  /*4090*/  FFMA.FTZ R41, R41, R0.reuse, -R24.reuse ;  /* 0x0000000029297223 */ /* 0x180fe20000010818 */
[----:B-1----:R-:W-:Y:S01]  /*40a0*/  SHF.R.S32.HI R8, RZ, 0x1f, R9 ;  /* 0x0000001fff087819 */ /* 0x002fe20000011409 */
[-CC-:B------:R-:W-:Y:S01]  /*40b0*/  FFMA.FTZ R43, R43, R0.reuse, -R24.reuse ;  /* 0x000000002b2b7223 */ /* 0x180fe20000010818 */
[-CC-:B------:R-:W-:Y:S01]  /*40c0*/  FFMA.FTZ R45, R45, R0.reuse, -R24.reuse ;  /* 0x000000002d2d7223 */ /* 0x180fe20000010818 */
[-CC-:B------:R-:W-:Y:S01]  /*40d0*/  FFMA.FTZ R47, R47, R0.reuse, -R24.reuse ;  /* 0x000000002f2f7223 */ /* 0x180fe20000010818 */
[----:B------:R-:W-:Y:S01]  /*40e0*/  LEA.HI R8, R8, R9, RZ, 0x3 ;  /* 0x0000000908087211 */ /* 0x000fe200078f18ff */
[----:B------:R1:W-:Y:S01]  /*40f0*/  MUFU.EX2 R26, R27 ;  /* 0x0000001b001a7308 */ /* 0x0003e20000000800 */
[-CC-:B------:R-:W-:Y:S01]  /*4100*/  FFMA.FTZ R49, R49, R0.reuse, -R24.reuse ;  /* 0x0000000031317223 */ /* 0x180fe20000010818 */
[-CC-:B------:R-:W-:Y:S01]  /*4110*/  FFMA.FTZ R51, R51, R0.reuse, -R24.reuse ;  /* 0x0000000033337223 */ /* 0x180fe20000010818 */
[----:B-----5:R-:W-:Y:S01]  /*4120*/  LOP3.LUT R10, R8, 0xfffffff8, RZ, 0xc0, !PT ;  /* 0xfffffff8080a7812 */ /* 0x020fe200078ec0ff */
[-CC-:B------:R-:W-:Y:S01]  /*4130*/  FFMA.FTZ R53, R53, R0.reuse, -R24.reuse ;  /* 0x0000000035357223 */ /* 0x180fe20000010818 */
[----:B------:R-:W-:-:S03]  /*4140*/  FFMA.FTZ R55, R55, R0, -R24 ;  /* 0x0000000037377223 */ /* 0x000fc60000010818 */
[----:B------:R-:W-:Y:S01]  /*4150*/  IMAD.IADD R10, R9, 0x1, -R10 ;  /* 0x00000001090a7824 */ /* 0x000fe200078e0a0a */
[----:B------:R-:W-:Y:S01]  /*4160*/  SHF.R.S32.HI R9, RZ, 0x4, R7 ;  /* 0x00000004ff097819 */ /* 0x000fe20000011407 */
[----:B------:R-:W-:Y:S02]  /*4170*/  MUFU.EX2 R28, R31 ;  /* 0x0000001f001c7308 */ /* 0x000fe40000000800 */
[----:B------:R-:W-:Y:S01]  /*4180*/  IMAD.SHL.U32 R7, R10, 0x40, RZ ;  /* 0x000000400a077824 */ /* 0x000fe200078e00ff */
[----:B------:R-:W-:Y:S01]  /*4190*/  SHF.L.U32 R14, R9, 0x3, RZ ;  /* 0x00000003090e7819 */ /* 0x000fe200000006ff */
[----:B------:R-:W-:Y:S02]  /*41a0*/  IMAD.SHL.U32 R9, R18, 0x20, RZ ;  /* 0x0000002012097824 */ /* 0x000fe400078e00ff */
[----:B--2---:R-:W-:Y:S01]  /*41b0*/  FADD.FTZ R18, R152, R25 ;  /* 0x0000001998127221 */ /* 0x004fe20000010000 */
[----:B------:R-:W-:Y:S02]  /*41c0*/  LOP3.LUT P2, RZ, R10, 0x4, RZ, 0xc0, !PT ;  /* 0x000000040aff7812 */ /* 0x000fe4000784c0ff */
[----:B------:R-:W-:Y:S01]  /*41d0*/  LOP3.LUT R7, R7, 0x1c0, RZ, 0xc0, !PT ;  /* 0x000001c007077812 */ /* 0x000fe200078ec0ff */
[----:B------:R-:W-:Y:S01]  /*41e0*/  MUFU.EX2 R15, R15 ;  /* 0x0000000f000f7308 */ /* 0x000fe20000000800 */
[----:B------:R-:W-:Y:S01]  /*41f0*/  LOP3.LUT R34, R9, 0x7ffffc00, RZ, 0xc0, !PT ;  /* 0x7ffffc0009227812 */ /* 0x000fe200078ec0ff */
[----:B---3--:R-:W-:Y:S01]  /*4200*/  FADD.FTZ R9, R11, R18 ;  /* 0x000000120b097221 */ /* 0x008fe20000010000 */
[----:B------:R-:W-:Y:S01]  /*4210*/  LOP3.LUT R14, R7, 0x8, R14, 0xf8, !PT ;  /* 0x00000008070e7812 */ /* 0x000fe200078ef80e */
[----:B------:R-:W-:Y:S01]  /*4220*/  IMAD.SHL.U32 R18, R8, 0x40, RZ ;  /* 0x0000004008127824 */ /* 0x000fe200078e00ff */
[----:B------:R-:W-:Y:S01]  /*4230*/  SHF.R.U32.HI R7, RZ, 0x3, R7 ;  /* 0x00000003ff077819 */ /* 0x000fe20000011607 */
[----:B----4-:R-:W-:Y:S01]  /*4240*/  FADD.FTZ R8, R154, R9 ;  /* 0x000000099a087221 */ /* 0x010fe20000010000 */
[----:B------:R-:W-:Y:S01]  /*4250*/  LOP3.LUT P3, RZ, R10, 0x2, RZ, 0xc0, !PT ;  /* 0x000000020aff7812 */ /* 0x000fe2000786c0ff */
[----:B------:R-:W2:Y:S01]  /*4260*/  MUFU.EX2 R30, R35 ;  /* 0x00000023001e7308 */ /* 0x000ea20000000800 */
[----:B-1----:R-:W-:Y:S01]  /*4270*/  LOP3.LUT R27, R14, R7, RZ, 0x3c, !PT ;  /* 0x000000070e1b7212 */ /* 0x002fe200078e3cff */
[----:B------:R-:W-:Y:S01]  /*4280*/  IMAD.U32 R14, RZ, RZ, UR36 ;  /* 0x00000024ff0e7e24 */ /* 0x000fe2000f8e00ff */
[----:B------:R-:W-:-:S02]  /*4290*/  LOP3.LUT R9, R18, 0x7ffffe00, RZ, 0xc0, !PT ;  /* 0x7ffffe0012097812 */ /* 0x000fc400078ec0ff */
[----:B------:R-:W-:Y:S01]  /*42a0*/  F2FP.BF16.F32.PACK_AB R154, R154, R11 ;  /* 0x0000000b9a9a723e */ /* 0x000fe200000010ff */
[----:B------:R-:W-:Y:S01]  /*42b0*/  @!P1 VIADD R7, R14, 0x28c40 ;  /* 0x00028c400e079836 */ /* 0x000fe20000000000 */
[----:B------:R-:W-:Y:S01]  /*42c0*/  IADD3 R27, R27, R9, R34 ;  /* 0x000000091b1b7210 */ /* 0x000fe20007ffe022 */
[----:B------:R-:W1:Y:S01]  /*42d0*/  MUFU.EX2 R21, R21 ;  /* 0x0000001500157308 */ /* 0x000e620000000800 */
[----:B------:R-:W-:Y:S02]  /*42e0*/  F2FP.BF16.F32.PACK_AB R152, R25, R152 ;  /* 0x000000981998723e */ /* 0x000fe400000010ff */
[----:B------:R-:W-:-:S04]  /*42f0*/  @!P1 PRMT R7, RZ, 0x654, R7 ;  /* 0x00000654ff079816 */ /* 0x000fc80000000007 */
[----:B------:R3:W-:Y:S01]  /*4300*/  @!P1 SYNCS.ARRIVE.TRANS64.RED.A1T0 RZ, [R7+URZ], RZ ;  /* 0x000000ff07ff99a7 */ /* 0x0007e2000810043f */
[----:B------:R-:W4:Y:S01]  /*4310*/  MUFU.EX2 R32, R39 ;  /* 0x0000002700207308 */ /* 0x000f220000000800 */
[----:B--2---:R-:W-:Y:S01]  /*4320*/  F2FP.BF16.F32.PACK_AB R157, R30, R15 ;  /* 0x0000000f1e9d723e */ /* 0x004fe200000010ff */
[----:B---3--:R-:W-:Y:S01]  /*4330*/  FADD.FTZ R7, R19, R8 ;  /* 0x0000000813077221 */ /* 0x008fe20000010000 */
[----:B------:R-:W-:-:S05]  /*4340*/  FADD.FTZ R8, R153, R26 ;  /* 0x0000001a99087221 */ /* 0x000fca0000010000 */
[----:B------:R-:W-:Y:S01]  /*4350*/  MUFU.EX2 R41, R41 ;  /* 0x0000002900297308 */ /* 0x000fe20000000800 */
[----:B------:R-:W-:Y:S01]  /*4360*/  F2FP.BF16.F32.PACK_AB R153, R26, R153 ;  /* 0x000000991a99723e */ /* 0x000fe200000010ff */
[----:B------:R-:W-:Y:S01]  /*4370*/  FADD.FTZ R34, R156, R7 ;  /* 0x000000079c227221 */ /* 0x000fe20000010000 */
[----:B------:R-:W-:Y:S01]  /*4380*/  FADD.FTZ R7, R155, R8 ;  /* 0x000000089b077221 */ /* 0x000fe20000010000 */
[C---:B------:R-:W-:Y:S02]  /*4390*/  F2FP.BF16.F32.PACK_AB R155, R28.reuse, R155 ;  /* 0x0000009b1c9b723e */ /* 0x040fe400000010ff */
[----:B------:R-:W-:Y:S01]  /*43a0*/  FADD.FTZ R9, R23, R34 ;  /* 0x0000002217097221 */ /* 0x000fe20000010000 */
[----:B------:R-:W-:Y:S01]  /*43b0*/  FADD.FTZ R8, R28, R7 ;  /* 0x000000071c087221 */ /* 0x000fe20000010000 */
[----:B------:R-:W2:Y:S01]  /*43c0*/  MUFU.EX2 R10, R43 ;  /* 0x0000002b000a7308 */ /* 0x000ea20000000800 */
[----:B------:R-:W-:Y:S01]  /*43d0*/  F2FP.BF16.F32.PACK_AB R156, R156, R19 ;  /* 0x000000139c9c723e */ /* 0x000fe200000010ff */
[C---:B------:R-:W-:Y:S01]  /*43e0*/  FADD.FTZ R34, R158.reuse, R9 ;  /* 0x000000099e227221 */ /* 0x040fe20000010000 */
[----:B------:R-:W-:Y:S01]  /*43f0*/  FADD.FTZ R7, R15, R8 ;  /* 0x000000080f077221 */ /* 0x000fe20000010000 */
[----:B------:R-:W-:-:S02]  /*4400*/  F2FP.BF16.F32.PACK_AB R158, R158, R23 ;  /* 0x000000179e9e723e */ /* 0x000fc400000010ff */
[----:B------:R-:W-:Y:S01]  /*4410*/  FADD.FTZ R9, R57, R34 ;  /* 0x0000002239097221 */ /* 0x000fe20000010000 */
[----:B------:R-:W-:Y:S01]  /*4420*/  FADD.FTZ R8, R30, R7 ;  /* 0x000000071e087221 */ /* 0x000fe20000010000 */
[----:B------:R-:W3:Y:S01]  /*4430*/  MUFU.EX2 R61, R61 ;  /* 0x0000003d003d7308 */ /* 0x000ee20000000800 */
[----:B------:R-:W-:Y:S02]  /*4440*/  IMAD.MOV.U32 R30, RZ, RZ, 0x40 ;  /* 0x00000040ff1e7424 */ /* 0x000fe400078e00ff */
[----:B------:R-:W-:Y:S01]  /*4450*/  FADD.FTZ R34, R160, R9 ;  /* 0x00000009a0227221 */ /* 0x000fe20000010000 */
[----:B-1----:R-:W-:Y:S01]  /*4460*/  FADD.FTZ R7, R21, R8 ;  /* 0x0000000815077221 */ /* 0x002fe20000010000 */
[----:B------:R-:W-:Y:S01]  /*4470*/  LEA R8, R27, UR36, 0x1 ;  /* 0x000000241b087c11 */ /* 0x000fe2000f8e08ff */
[----:B------:R-:W-:Y:S01]  /*4480*/  BAR.SYNC.DEFER_BLOCKING 0xf, 0x100 ;  /* 0x03c4000000007b1d */ /* 0x000fe20000010000 */
[----:B------:R-:W-:Y:S01]  /*4490*/  SEL R30, R30, 0xffffffc0, !P2 ;  /* 0xffffffc01e1e7807 */ /* 0x000fe20005000000 */
[C---:B----4-:R-:W-:Y:S01]  /*44a0*/  FADD.FTZ R28, R32.reuse, R7 ;  /* 0x00000007201c7221 */ /* 0x050fe20000010000 */
[----:B------:R-:W-:Y:S01]  /*44b0*/  F2FP.BF16.F32.PACK_AB R159, R32, R21 ;  /* 0x00000015209f723e */ /* 0x000fe200000010ff */
[----:B------:R-:W-:Y:S01]  /*44c0*/  VIADD R11, R8, 0x26800 ;  /* 0x00026800080b7836 */ /* 0x000fe20000000000 */
[----:B--2---:R-:W-:Y:S01]  /*44d0*/  F2FP.BF16.F32.PACK_AB R161, R10, R41 ;  /* 0x000000290aa1723e */ /* 0x004fe200000010ff */
[----:B------:R-:W1:Y:S01]  /*44e0*/  MUFU.EX2 R45, R45 ;  /* 0x0000002d002d7308 */ /* 0x000e620000000800 */
[----:B------:R-:W-:Y:S01]  /*44f0*/  FADD.FTZ R7, R41, R28 ;  /* 0x0000001c29077221 */ /* 0x000fe20000010000 */
[----:B------:R-:W-:Y:S01]  /*4500*/  VIADD R9, R8, 0x26820 ;  /* 0x0002682008097836 */ /* 0x000fe20000000000 */
[----:B------:R-:W-:Y:S01]  /*4510*/  F2FP.BF16.F32.PACK_AB R160, R160, R57 ;  /* 0x00000039a0a0723e */ /* 0x000fe200000010ff */
[----:B------:R-:W-:-:S02]  /*4520*/  @P3 VIADD R9, R11, 0xffffffe0 ;  /* 0xffffffe00b093836 */ /* 0x000fc40000000000 */
[----:B------:R-:W-:Y:S01]  /*4530*/  FADD.FTZ R28, R10, R7 ;  /* 0x000000070a1c7221 */ /* 0x000fe20000010000 */
[----:B---3--:R-:W-:Y:S01]  /*4540*/  FADD.FTZ R7, R61, R34 ;  /* 0x000000223d077221 */ /* 0x008fe20000010000 */
[----:B------:R-:W-:Y:S01]  /*4550*/  IMAD.IADD R10, R11, 0x1, R30 ;  /* 0x000000010b0a7824 */ /* 0x000fe200078e021e */
[----:B------:R-:W2:Y:S01]  /*4560*/  MUFU.EX2 R20, R63 ;  /* 0x0000003f00147308 */ /* 0x000ea20000000800 */
[----:B------:R-:W-:-:S07]  /*4570*/  IADD3 R11, R30, R9, RZ ;  /* 0x000000091e0b7210 */ /* 0x000fce0007ffe0ff */
[----:B------:R-:W3:Y:S01]  /*4580*/  MUFU.EX2 R18, R47 ;  /* 0x0000002f00127308 */ /* 0x000ee20000000800 */
[----:B-1----:R-:W-:Y:S01]  /*4590*/  FADD.FTZ R15, R45, R28 ;  /* 0x0000001c2d0f7221 */ /* 0x002fe20000010000 */
[----:B------:R1:W-:Y:S04]  /*45a0*/  STSM.16.M88.4 [R8+0x26800], R152 ;  /* 0x0268009808007844 */ /* 0x0003e80000000200 */
[----:B------:R1:W-:Y:S02]  /*45b0*/  STSM.16.M88.4 [R9], R156 ;  /* 0x0000009c09007844 */ /* 0x0003e40000000200 */
[----:B------:R-:W-:Y:S01]  /*45c0*/  MUFU.EX2 R65, R65 ;  /* 0x0000004100417308 */ /* 0x000fe20000000800 */
[C---:B--2---:R-:W-:Y:S01]  /*45d0*/  F2FP.BF16.F32.PACK_AB R162, R20.reuse, R61 ;  /* 0x0000003d14a2723e */ /* 0x044fe200000010ff */
[----:B------:R-:W-:-:S06]  /*45e0*/  FADD.FTZ R20, R20, R7 ;  /* 0x0000000714147221 */ /* 0x000fcc0000010000 */
[----:B------:R-:W2:Y:S01]  /*45f0*/  MUFU.EX2 R22, R67 ;  /* 0x0000004300167308 */ /* 0x000ea20000000800 */
[C---:B---3--:R-:W-:Y:S01]  /*4600*/  F2FP.BF16.F32.PACK_AB R163, R18.reuse, R45 ;  /* 0x0000002d12a3723e */ /* 0x048fe200000010ff */
[----:B------:R-:W-:-:S04]  /*4610*/  FADD.FTZ R18, R18, R15 ;  /* 0x0000000f12127221 */ /* 0x000fc80000010000 */
[----:B------:R1:W-:Y:S02]  /*4620*/  STSM.16.M88.4 [R10], R160 ;  /* 0x000000a00a007844 */ /* 0x0003e40000000200 */
[----:B------:R-:W-:Y:S08]  /*4630*/  MUFU.EX2 R49, R49 ;  /* 0x0000003100317308 */ /* 0x000ff00000000800 */
[----:B------:R-:W3:Y:S01]  /*4640*/  MUFU.EX2 R24, R51 ;  /* 0x0000003300187308 */ /* 0x000ee20000000800 */
[----:B--2---:R-:W-:Y:S01]  /*4650*/  F2FP.BF16.F32.PACK_AB R164, R22, R65 ;  /* 0x0000004116a4723e */ /* 0x004fe200000010ff */
[----:B------:R-:W-:-:S04]  /*4660*/  FADD.FTZ R65, R65, R20 ;  /* 0x0000001441417221 */ /* 0x000fc80000010000 */
[----:B------:R-:W-:Y:S02]  /*4670*/  FADD.FTZ R22, R22, R65 ;  /* 0x0000004116167221 */ /* 0x000fe40000010000 */
[----:B------:R-:W2:Y:S08]  /*4680*/  MUFU.EX2 R69, R69 ;  /* 0x0000004500457308 */ /* 0x000eb00000000800 */
[----:B------:R-:W4:Y:S01]  /*4690*/  MUFU.EX2 R12, R12 ;  /* 0x0000000c000c7308 */ /* 0x000f220000000800 */
[----:B---3--:R-:W-:Y:S01]  /*46a0*/  F2FP.BF16.F32.PACK_AB R165, R24, R49 ;  /* 0x0000003118a5723e */ /* 0x008fe200000010ff */
[----:B------:R-:W-:-:S04]  /*46b0*/  FADD.FTZ R49, R49, R18 ;  /* 0x0000001231317221 */ /* 0x000fc80000010000 */
[----:B------:R-:W-:Y:S02]  /*46c0*/  FADD.FTZ R24, R24, R49 ;  /* 0x0000003118187221 */ /* 0x000fe40000010000 */
[----:B------:R-:W-:Y:S01]  /*46d0*/  MUFU.EX2 R53, R53 ;  /* 0x0000003500357308 */ /* 0x000fe20000000800 */
[----:B--2---:R-:W-:-:S07]  /*46e0*/  FADD.FTZ R7, R69, R22 ;  /* 0x0000001645077221 */ /* 0x004fce0000010000 */
[----:B------:R-:W2:Y:S01]  /*46f0*/  MUFU.EX2 R26, R55 ;  /* 0x00000037001a7308 */ /* 0x000ea20000000800 */
[C---:B----4-:R-:W-:Y:S01]  /*4700*/  F2FP.BF16.F32.PACK_AB R166, R12.reuse, R69 ;  /* 0x000000450ca6723e */ /* 0x050fe200000010ff */
[----:B------:R-:W-:Y:S01]  /*4710*/  FADD.FTZ R7, R12, R7 ;  /* 0x000000070c077221 */ /* 0x000fe20000010000 */
[----:B--2---:R-:W-:Y:S01]  /*4720*/  F2FP.BF16.F32.PACK_AB R167, R26, R53 ;  /* 0x000000351aa7723e */ /* 0x004fe200000010ff */
[----:B------:R-:W-:-:S04]  /*4730*/  FADD.FTZ R53, R53, R24 ;  /* 0x0000001835357221 */ /* 0x000fc80000010000 */
[----:B------:R1:W-:Y:S01]  /*4740*/  STSM.16.M88.4 [R11], R164 ;  /* 0x000000a40b007844 */ /* 0x0003e20000000200 */
[----:B------:R-:W-:Y:S01]  /*4750*/  FADD.FTZ R12, R26, R53 ;  /* 0x000000351a0c7221 */ /* 0x000fe20000010000 */
[----:B------:R-:W-:Y:S06]  /*4760*/  @!P0 BRA `(.L_x_29) ;  /* 0x0000000000048947 */ /* 0x000fec0003800000 */
[----:B------:R-:W-:Y:S01]  /*4770*/  BPT.TRAP 0x1 ;  /* 0x000000040000795c */ /* 0x000fe20000300000 */
.L_x_29:
[----:B------:R2:W3:Y:S01]  /*4780*/  SYNCS.PHASECHK.TRANS64.TRYWAIT P2, [UR36+0x28c50], R13 ;  /* 0x028c500dff0075a7 */ /* 0x0004e20008040164 */
[----:B------:R-:W-:Y:S05]  /*4790*/  @!P0 BRA `(.L_x_30) ;  /* 0x0000000000048947 */ /* 0x000fea0003800000 */
[----:B------:R-:W-:Y:S01]  /*47a0*/  BPT.TRAP 0x1 ;  /* 0x000000040000795c */ /* 0x000fe20000300000 */
.L_x_30:
[----:B------:R-:W-:Y:S01]  /*47b0*/  ULOP3.LUT UR24, UR37, 0x2000000, URZ, 0xfc, !UPT ;  /* 0x0200000025187892 */ /* 0x000fe2000f8efc3f */
[----:B---3--:R-:W-:Y:S11]  /*47c0*/  @P2 BRA `(.L_x_31) ;  /* 0x0000000000082947 */ /* 0x008ff60003800000 */
[----:B------:R-:W3:Y:S02]  /*47d0*/  SYNCS.PHASECHK.TRANS64.TRYWAIT P2, [UR36+0x28c50], R13 ;  /* 0x028c500dff0075a7 */ /* 0x000ee40008040164 */
[----:B---3--:R-:W-:Y:S05]  /*47e0*/  @!P2 BRA `(.L_x_32) ;  /* 0x000000940000a947 */ /* 0x008fea0003800000 */
.L_x_31:
[----:B------:R-:W-:Y:S01]  /*47f0*/  WARPGROUP.ARRIVE ;  /* 0x00000000000079c5 */ /* 0x000fe20000000000 */
[----:B------:R-:W-:Y:S01]  /*4800*/  UMOV UR10, UR24 ;  /* 0x00000018000a7c82 */ /* 0x000fe20008000000 */
[----:B------:R-:W-:Y:S01]  /*4810*/  UMOV UR11, 0x40000040 ;  /* 0x40000040000b7882 */ /* 0x000fe20000000000 */
[----:B------:R-:W-:Y:S01]  /*4820*/  UIADD3 UR4, UR24, 0x80, URZ ;  /* 0x0000008018047890 */ /* 0x000fe2000fffe03f */
[----:B0-23--:R-:W-:Y:S02]  /*4830*/  VIADD R13, R17, 0xfffffffe ;  /* 0xfffffffe110d7836 */ /* 0x00dfe40000000000 */
[----:B------:R-:W-:Y:S01]  /*4840*/  HGMMA.64x256x16.F32.BF16 R24, R152, gdesc[UR8].tnspB, RZ, !UPT, gsb0 ;  /* 0x43e0000898187df0 */ /* 0x000fe2000c0018ff */
[----:B------:R-:W-:Y:S01]  /*4850*/  UMOV UR11, 0x40000040 ;  /* 0x40000040000b7882 */ /* 0x000fe20000000000 */
[----:B------:R-:W-:Y:S01]  /*4860*/  @!P1 VIADD R14, R14, 0x28c60 ;  /* 0x00028c600e0e9836 */ /* 0x000fe20000000000 */
[----:B------:R-:W-:Y:S01]  /*4870*/  ISETP.GE.AND P2, PT, R13, R16, PT ;  /* 0x000000100d00720c */ /* 0x000fe20003f46270 */
[----:B------:R-:W-:Y:S01]  /*4880*/  UMOV UR10, UR4 ;  /* 0x00000004000a7c82 */ /* 0x000fe20008000000 */
[----:B------:R-:W-:-:S02]  /*4890*/  UIADD3 UR4, UR24, 0x100, URZ ;  /* 0x0000010018047890 */ /* 0x000fc4000fffe03f */
[----:B------:R-:W-:Y:S01]  /*48a0*/  @!P1 PRMT R14, RZ, 0x654, R14 ;  /* 0x00000654ff0e9816 */ /* 0x000fe2000000000e */
[----:B------:R-:W-:Y:S02]  /*48b0*/  WARPGROUP.DEPBAR.LE gsb0, 0x0 ;  /* 0x00008000000079c5 */ /* 0x000fe40000010000 */
[----:B------:R-:W-:-:S15]  /*48c0*/  WARPGROUP.ARRIVE ;  /* 0x00000000000079c5 */ /* 0x000fde0000000000 */
[----:B------:R-:W-:-:S03]  /*48d0*/  NOP ;  /* 0x0000000000007918 */ /* 0x000fc60000000000 */
[----:B------:R-:W-:Y:S01]  /*48e0*/  HGMMA.64x256x16.F32.BF16 R24, R156, gdesc[UR8].tnspB, R24, gsb0 ;  /* 0x43e000089c187df0 */ /* 0x000fe20008001818 */
[----:B------:R-:W-:Y:S01]  /*48f0*/  UMOV UR10, UR4 ;  /* 0x00000004000a7c82 */ /* 0x000fe20008000000 */
[----:B------:R-:W-:Y:S01]  /*4900*/  UMOV UR11, 0x40000040 ;  /* 0x40000040000b7882 */ /* 0x000fe20000000000 */
[----:B------:R-:W-:Y:S01]  /*4910*/  UIADD3 UR4, UR24, 0x180, URZ ;  /* 0x0000018018047890 */ /* 0x000fe2000fffe03f */
[----:B------:R-:W-:Y:S02]  /*4920*/  WARPGROUP.DEPBAR.LE gsb0, 0x0 ;  /* 0x00008000000079c5 */ /* 0x000fe40000010000 */
[----:B------:R-:W-:-:S15]  /*4930*/  WARPGROUP.ARRIVE ;  /* 0x00000000000079c5 */ /* 0x000fde0000000000 */
[----:B------:R-:W-:-:S07]  /*4940*/  NOP ;  /* 0x0000000000007918 */ /* 0x000fce0000000000 */
[----:B------:R-:W-:Y:S01]  /*4950*/  HGMMA.64x256x16.F32.BF16 R24, R160, gdesc[UR8].tnspB, R24, gsb0 ;  /* 0x43e00008a0187df0 */ /* 0x000fe20008001818 */
[----:B------:R-:W-:Y:S01]  /*4960*/  UMOV UR10, UR4 ;  /* 0x00000004000a7c82 */ /* 0x000fe20008000000 */
[----:B------:R-:W-:Y:S01]  /*4970*/  UMOV UR11, 0x40000040 ;  /* 0x40000040000b7882 */ /* 0x000fe20000000000 */
[----:B------:R-:W-:Y:S01]  /*4980*/  UMOV UR4, URZ ;  /* 0x0000003f00047c82 */ /* 0x000fe20008000000 */
[----:B------:R-:W-:Y:S02]  /*4990*/  WARPGROUP.DEPBAR.LE gsb0, 0x0 ;  /* 0x00008000000079c5 */ /* 0x000fe40000010000 */
[----:B------:R-:W-:-:S15]  /*49a0*/  WARPGROUP.ARRIVE ;  /* 0x00000000000079c5 */ /* 0x000fde0000000000 */
[----:B------:R-:W-:-:S07]  /*49b0*/  NOP ;  /* 0x0000000000007918 */ /* 0x000fce0000000000 */
[----:B------:R-:W-:Y:S03]  /*49c0*/  HGMMA.64x256x16.F32.BF16 R24, R164, gdesc[UR8].tnspB, R24, gsb0 ;  /* 0x43e00008a4187df0 */ /* 0x000fe60008001818 */
[----:B------:R-:W-:Y:S02]  /*49d0*/  WARPGROUP.DEPBAR.LE gsb0, 0x0 ;  /* 0x00008000000079c5 */ /* 0x000fe40000010000 */
[----:B------:R-:W-:Y:S01]  /*49e0*/  @!PT LDS RZ, [RZ] ;  /* 0x00000000fffff984 */ /* 0x000fe20000000800 */
[----:B------:R-:W-:Y:S01]  /*49f0*/  @!PT LDS RZ, [RZ] ;  /* 0x00000000fffff984 */ /* 0x000fe20000000800 */
[----:B------:R-:W-:Y:S01]  /*4a00*/  @!PT LDS RZ, [RZ] ;  /* 0x00000000fffff984 */ /* 0x000fe20000000800 */
[----:B------:R-:W-:Y:S01]  /*4a10*/  @!PT LDS RZ, [RZ] ;  /* 0x00000000fffff984 */ /* 0x000fe20000000800 */
[----:B------:R0:W-:Y:S06]  /*4a20*/  MEMBAR.ALL.CTA ;  /* 0x0000000000007992 */ /* 0x0001ec0000008000 */
[----:B0-----:R-:W0:Y:S02]  /*4a30*/  FENCE.VIEW.ASYNC.S ;  /* 0x00000000000073c6 */ /* 0x001e240000000000 */
[----:B0-----:R-:W-:Y:S01]  /*4a40*/  NOP ;  /* 0x0000000000007918 */ /* 0x001fe20000000000 */
[----:B------:R-:W-:Y:S06]  /*4a50*/  BAR.ARV 0xe, 0x100 ;  /* 0x0384000000007b1d */ /* 0x000fec0000002000 */
[----:B------:R0:W-:Y:S01]  /*4a60*/  @!P1 SYNCS.ARRIVE.TRANS64.RED.A1T0 RZ, [R14+URZ], RZ ;  /* 0x000000ff0eff99a7 */ /* 0x0001e2000810043f */
[----:B------:R-:W-:Y:S05]  /*4a70*/  @!P2 BRA `(.L_x_33) ;  /* 0x000000180028a947 */ /* 0x000fea0003800000 */
[----:B------:R-:W-:Y:S01]  /*4a80*/  IMAD.MOV.U32 R185, RZ, RZ, RZ ;  /* 0x000000ffffb97224 */ /* 0x000fe200078e00ff */
[----:B------:R-:W-:-:S06]  /*4a90*/  UMOV UR4, URZ ;  /* 0x0000003f00047c82 */ /* 0x000fcc0008000000 */
.L_x_42:
[----:B------:R-:W-:Y:S01]  /*4aa0*/  UIADD3 UR5, UR4, 0x1, URZ ;  /* 0x0000000104057890 */ /* 0x000fe2000fffe03f */
[C---:B------:R-:W-:Y:S01]  /*4ab0*/  ISETP.GT.AND P2, PT, R13.reuse, R16, PT ;  /* 0x000000100d00720c */ /* 0x040fe20003f44270 */
[----:B------:R-:W-:Y:S02]  /*4ac0*/  VIADD R13, R13, 0xffffffff ;  /* 0xffffffff0d0d7836 */ /* 0x000fe40000000000 */
[----:B------:R-:W-:-:S04]  /*4ad0*/  UISETP.NE.AND UP0, UPT, UR5, 0x2, UPT ;  /* 0x000000020500788c */ /* 0x000fc8000bf05270 */
[----:B------:R-:W-:Y:S02]  /*4ae0*/  USEL UR7, URZ, 0x1, UP0 ;  /* 0x000000013f077887 */ /* 0x000fe40008000000 */
[----:B------:R-:W-:-:S04]  /*4af0*/  USEL UR5, UR5, URZ, UP0 ;  /* 0x0000003f05057287 */ /* 0x000fc80008000000 */
[----:B------:R-:W-:Y:S01]  /*4b00*/  LOP3.LUT R185, R185, UR7, RZ, 0x3c, !PT ;  /* 0x00000007b9b97c12 */ /* 0x000fe2000f8e3cff */
[----:B--23--:R-:W-:Y:S07]  /*4b10*/  @!P0 BRA `(.L_x_34) ;  /* 0x0000000000048947 */ /* 0x00cfee0003800000 */
[----:B------:R-:W-:Y:S01]  /*4b20*/  BPT.TRAP 0x1 ;  /* 0x000000040000795c */ /* 0x000fe20000300000 */
.L_x_34:
[----:B------:R-:W-:Y:S01]  /*4b30*/  ULEA UR7, UR5, UR36, 0x3 ;  /* 0x0000002405077291 */ /* 0x000fe2000f8e183f */
[----:B0-----:R-:W-:-:S08]  /*4b40*/  SHF.L.U32 R14, R185, 0x1f, RZ ;  /* 0x0000001fb90e7819 */ /* 0x001fd000000006ff */
[----:B------:R0:W2:Y:S01]  /*4b50*/  SYNCS.PHASECHK.TRANS64.TRYWAIT P3, [UR7+0x28c30], R14 ;  /* 0x028c300eff0075a7 */ /* 0x0000a20008060147 */
[----:B------:R-:W-:Y:S05]  /*4b60*/  @!P0 BRA `(.L_x_35) ;  /* 0x0000000000048947 */ /* 0x000fea0003800000 */
[----:B------:R-:W-:Y:S01]  /*4b70*/  BPT.TRAP 0x1 ;  /* 0x000000040000795c */ /* 0x000fe20000300000 */
.L_x_35:
[----:B--2---:R-:W-:Y:S05]  /*4b80*/  @P3 BRA `(.L_x_36) ;  /* 0x0000000000083947 */ /* 0x004fea0003800000 */
[----:B------:R-:W2:Y:S02]  /*4b90*/  SYNCS.PHASECHK.TRANS64.TRYWAIT P3, [UR7+0x28c30], R14 ;  /* 0x028c300eff0075a7 */ /* 0x000ea40008060147 */
[----:B--2---:R-:W-:Y:S05]  /*4ba0*/  @!P3 BRA `(.L_x_37) ;  /* 0x000000900024b947 */ /* 0x004fea0003800000 */
.L_x_36:
[----:B------:R-:W-:Y:S01]  /*4bb0*/  ULEA UR10, UR5, UR6, 0x9 ;  /* 0x00000006050a7291 */ /* 0x000fe2000f8e483f */
[----:B-1----:R-:W-:Y:S01]  /*4bc0*/  WARPGROUP.ARRIVE ;  /* 0x00000000000079c5 */ /* 0x002fe20000000000 */
[----:B------:R-:W-:Y:S01]  /*4bd0*/  UMOV UR11, 0x40000040 ;  /* 0x40000040000b7882 */ /* 0x000fe20000000000 */
[----:B------:R-:W-:Y:S01]  /*4be0*/  UMOV UR15, 0x40000040 ;  /* 0x40000040000f7882 */ /* 0x000fe20000000000 */
[----:B------:R-:W-:Y:S01]  /*4bf0*/  UIADD3 UR14, UR10, 0x2, URZ ;  /* 0x000000020a0e7890 */ /* 0x000fe2000fffe03f */
[----:B------:R-:W-:Y:S01]  /*4c00*/  ISETP.NE.AND P3, PT, R4, RZ, PT ;  /* 0x000000ff0400720c */ /* 0x000fe20003f65270 */
[----:B------:R-:W-:Y:S01]  /*4c10*/  UIADD3 UR18, UR10, 0x4, URZ ;  /* 0x000000040a127890 */ /* 0x000fe2000fffe03f */
[----:B------:R-:W-:Y:S02]  /*4c20*/  UMOV UR19, 0x40000040 ;  /* 0x4000004000137882 */ /* 0x000fe40000000000 */
[----:B------:R-:W-:Y:S01]  /*4c30*/  HGMMA.64x64x16.F32.BF16 R152, gdesc[UR8], RZ, !UPT, gsb0 ;  /* 0x00e00000089879f0 */ /* 0x000fe2000c0018ff */
[----:B------:R-:W-:Y:S01]  /*4c40*/  UIADD3 UR22, UR10, 0x6, URZ ;  /* 0x000000060a167890 */ /* 0x000fe2000fffe03f */
[----:B------:R-:W-:Y:S01]  /*4c50*/  UMOV UR23, 0x40000040 ;  /* 0x4000004000177882 */ /* 0x000fe20000000000 */
        /* <DEDUP_REMOVED lines=10> */
[----:B------:R-:W-:Y:S02]  /*4d00*/  FMNMX.FTZ R0, R152, R3, !PT ;  /* 0x0000000398007209 */ /* 0x000fe40007810000 */
[----:B------:R-:W-:Y:S02]  /*4d10*/  FMNMX.FTZ R18, R154, R5, !PT ;  /* 0x000000059a127209 */ /* 0x000fe40007810000 */
[----:B--2---:R-:W-:-:S04]  /*4d20*/  FMNMX.FTZ R15, R153, R0, !PT ;  /* 0x00000000990f7209 */ /* 0x004fc80007810000 */
[----:B------:R-:W-:-:S04]  /*4d30*/  FMNMX.FTZ R0, R156, R15, !PT ;  /* 0x0000000f9c007209 */ /* 0x000fc80007810000 */
        /* <DEDUP_REMOVED lines=11> */
[----:B------:R-:W-:Y:S02]  /*4df0*/  FMNMX.FTZ R0, R180, R15, !PT ;  /* 0x0000000fb4007209 */ /* 0x000fe40007810000 */
[----:B------:R-:W-:Y:S02]  /*4e00*/  FMNMX.FTZ R15, R155, R18, !PT ;  /* 0x000000129b0f7209 */ /* 0x000fe40007810000 */
[----:B------:R-:W-:Y:S02]  /*4e10*/  FMNMX.FTZ R19, R181, R0, !PT ;  /* 0x00000000b5137209 */ /* 0x000fe40007810000 */
[----:B------:R-:W-:-:S03]  /*4e20*/  FMNMX.FTZ R18, R158, R15, !PT ;  /* 0x0000000f9e127209 */ /* 0x000fc60007810000 */
[----:B------:R-:W1:Y:S01]  /*4e30*/  SHFL.BFLY PT, R0, R19, 0x2, 0x1f ;  /* 0x0c401f0013007f89 */ /* 0x000e6200000e0000 */
[----:B------:R-:W-:-:S04]  /*4e40*/  FMNMX.FTZ R15, R159, R18, !PT ;  /* 0x000000129f0f7209 */ /* 0x000fc80007810000 */
[----:B------:R-:W-:Y:S02]  /*4e50*/  FMNMX.FTZ R18, R162, R15, !PT ;  /* 0x0000000fa2127209 */ /* 0x000fe40007810000 */
[----:B-1----:R-:W-:Y:S02]  /*4e60*/  FMNMX.FTZ R20, R19, R0, !PT ;  /* 0x0000000013147209 */ /* 0x002fe40007810000 */
[----:B------:R-:W1:Y:S03]  /*4e70*/  LDC R0, c[0x0][0x988] ;  /* 0x00026200ff007b82 */ /* 0x000e660000000800 */
[----:B------:R-:W2:Y:S02]  /*4e80*/  SHFL.BFLY PT, R17, R20, 0x1, 0x1f ;  /* 0x0c201f0014117f89 */ /* 0x000ea400000e0000 */
[----:B--2---:R-:W-:Y:S02]  /*4e90*/  FMNMX.FTZ R15, R20, R17, !PT ;  /* 0x00000011140f7209 */ /* 0x004fe40007810000 */
[----:B------:R-:W-:-:S03]  /*4ea0*/  FMNMX.FTZ R17, R163, R18, !PT ;  /* 0x00000012a3117209 */ /* 0x000fc60007810000 */
[C---:B------:R-:W-:Y:S01]  /*4eb0*/  FADD.FTZ R3, -R15.reuse, R3 ;  /* 0x000000030f037221 */ /* 0x040fe20000010100 */
[----:B------:R-:W-:Y:S01]  /*4ec0*/  FMNMX.FTZ R18, R166, R17, !PT ;  /* 0x00000011a6127209 */ /* 0x000fe20007810000 */
[-C--:B-1----:R-:W-:Y:S02]  /*4ed0*/  FMUL.FTZ R187, R15, R0.reuse ;  /* 0x000000000fbb7220 */ /* 0x082fe40000410000 */
[----:B------:R-:W-:Y:S01]  /*4ee0*/  FMUL.FTZ R19, R3, R0 ;  /* 0x0000000003137220 */ /* 0x000fe20000410000 */
[----:B------:R-:W-:Y:S01]  /*4ef0*/  FMNMX.FTZ R3, R167, R18, !PT ;  /* 0x00000012a7037209 */ /* 0x000fe20007810000 */
[-CC-:B------:R-:W-:Y:S01]  /*4f00*/  FFMA.FTZ R157, R157, R0.reuse, -R187.reuse ;  /* 0x000000009d9d7223 */ /* 0x180fe200000108bb */
[-CC-:B------:R-:W-:Y:S01]  /*4f10*/  FFMA.FTZ R22, R165, R0.reuse, -R187.reuse ;  /* 0x00000000a5167223 */ /* 0x180fe200000108bb */
[----:B------:R1:W2:Y:S01]  /*4f20*/  MUFU.EX2 R18, R19 ;  /* 0x0000001300127308 */ /* 0x0002a20000000800 */
[----:B------:R-:W-:Y:S01]  /*4f30*/  FMNMX.FTZ R20, R170, R3, !PT ;  /* 0x00000003aa147209 */ /* 0x000fe20007810000 */
[-CC-:B------:R-:W-:Y:S01]  /*4f40*/  FFMA.FTZ R3, R152, R0.reuse, -R187.reuse ;  /* 0x0000000098037223 */ /* 0x180fe200000108bb */
[-CC-:B------:R-:W-:Y:S01]  /*4f50*/  FFMA.FTZ R152, R153, R0.reuse, -R187.reuse ;  /* 0x0000000099987223 */ /* 0x180fe200000108bb */
[--C-:B------:R-:W-:Y:S01]  /*4f60*/  FFMA.FTZ R153, R169, R0, -R187.reuse ;  /* 0x00000000a9997223 */ /* 0x100fe200000108bb */
[----:B------:R-:W-:Y:S01]  /*4f70*/  FMNMX.FTZ R17, R171, R20, !PT ;  /* 0x00000014ab117209 */ /* 0x000fe20007810000 */
[-CC-:B------:R-:W-:Y:S01]  /*4f80*/  FFMA.FTZ R165, R180, R0.reuse, -R187.reuse ;  /* 0x00000000b4a57223 */ /* 0x180fe200000108bb */
[-CC-:B------:R-:W-:Y:S01]  /*4f90*/  FFMA.FTZ R21, R164, R0.reuse, -R187.reuse ;  /* 0x00000000a4157223 */ /* 0x180fe200000108bb */
[----:B------:R-:W3:Y:S01]  /*4fa0*/  MUFU.EX2 R3, R3 ;  /* 0x0000000300037308 */ /* 0x000ee20000000800 */
[----:B------:R-:W-:Y:S01]  /*4fb0*/  FMNMX.FTZ R20, R174, R17, !PT ;  /* 0x00000011ae147209 */ /* 0x000fe20007810000 */
[----:B------:R-:W-:-:S03]  /*4fc0*/  FFMA.FTZ R164, R173, R0, -R187 ;  /* 0x00000000ada47223 */ /* 0x000fc600000108bb */
[----:B------:R-:W-:-:S03]  /*4fd0*/  FMNMX.FTZ R17, R175, R20, !PT ;  /* 0x00000014af117209 */ /* 0x000fc60007810000 */
[----:B------:R-:W4:Y:S01]  /*4fe0*/  MUFU.EX2 R152, R152 ;  /* 0x0000009800987308 */ /* 0x000f220000000800 */
[----:B------:R-:W-:Y:S01]  /*4ff0*/  FMNMX.FTZ R20, R178, R17, !PT ;  /* 0x00000011b2147209 */ /* 0x000fe20007810000 */
[-CC-:B------:R-:W-:Y:S01]  /*5000*/  FFMA.FTZ R17, R156, R0.reuse, -R187.reuse ;  /* 0x000000009c117223 */ /* 0x180fe200000108bb */
[-CC-:B------:R-:W-:Y:S01]  /*5010*/  FFMA.FTZ R156, R160, R0.reuse, -R187.reuse ;  /* 0x00000000a09c7223 */ /* 0x180fe200000108bb */
[--C-:B------:R-:W-:Y:S01]  /*5020*/  FFMA.FTZ R160, R168, R0, -R187.reuse ;  /* 0x00000000a8a07223 */ /* 0x100fe200000108bb */
[----:B-1----:R-:W-:Y:S01]  /*5030*/  FMNMX.FTZ R19, R179, R20, !PT ;  /* 0x00000014b3137209 */ /* 0x002fe20007810000 */
[--C-:B------:R-:W-:Y:S01]  /*5040*/  FFMA.FTZ R168, R177, R0, -R187.reuse ;  /* 0x00000000b1a87223 */ /* 0x100fe200000108bb */
[----:B--2---:R-:W-:Y:S01]  /*5050*/  FMUL.FTZ R24, R24, R18 ;  /* 0x0000001218187220 */ /* 0x004fe20000410000 */
[----:B------:R-:W1:Y:S01]  /*5060*/  MUFU.EX2 R17, R17 ;  /* 0x0000001100117308 */ /* 0x000e620000000800 */
[----:B------:R-:W-:Y:S01]  /*5070*/  FMNMX.FTZ R20, R182, R19, !PT ;  /* 0x00000013b6147209 */ /* 0x000fe20007810000 */
[-CC-:B------:R-:W-:Y:S01]  /*5080*/  FFMA.FTZ R19, R161, R0.reuse, -R187.reuse ;  /* 0x00000000a1137223 */ /* 0x180fe200000108bb */
[----:B------:R-:W-:Y:S01]  /*5090*/  FFMA.FTZ R161, R176, R0, -R187 ;  /* 0x00000000b0a17223 */ /* 0x000fe200000108bb */
[----:B---3--:R-:W-:Y:S01]  /*50a0*/  FFMA.FTZ R7, R18, R7, R3 ;  /* 0x0000000712077223 */ /* 0x008fe20000010003 */
[----:B------:R-:W-:Y:S01]  /*50b0*/  FMNMX.FTZ R23, R183, R20, !PT ;  /* 0x00000014b7177209 */ /* 0x000fe20007810000 */
[-C--:B------:R-:W-:Y:S01]  /*50c0*/  FMUL.FTZ R25, R25, R18.reuse ;  /* 0x0000001219197220 */ /* 0x080fe20000410000 */
[-C--:B------:R-:W-:Y:S01]  /*50d0*/  FMUL.FTZ R28, R28, R18.reuse ;  /* 0x000000121c1c7220 */ /* 0x080fe20000410000 */
[----:B------:R2:W-:Y:S01]  /*50e0*/  MUFU.EX2 R20, R157 ;  /* 0x0000009d00147308 */ /* 0x0005e20000000800 */
[-C--:B------:R-:W-:Y:S01]  /*50f0*/  FMUL.FTZ R29, R29, R18.reuse ;  /* 0x000000121d1d7220 */ /* 0x080fe20000410000 */
[----:B------:R-:W3:Y:S01]  /*5100*/  SHFL.BFLY PT, R184, R23, 0x2, 0x1f ;  /* 0x0c401f0017b87f89 */ /* 0x000ee200000e0000 */
[-C--:B------:R-:W-:Y:S01]  /*5110*/  FMUL.FTZ R32, R32, R18.reuse ;  /* 0x0000001220207220 */ /* 0x080fe20000410000 */
[-C--:B------:R-:W-:Y:S01]  /*5120*/  FMUL.FTZ R33, R33, R18.reuse ;  /* 0x0000001221217220 */ /* 0x080fe20000410000 */
[-C--:B------:R-:W-:Y:S01]  /*5130*/  FMUL.FTZ R36, R36, R18.reuse ;  /* 0x0000001224247220 */ /* 0x080fe20000410000 */
[-C--:B------:R-:W-:Y:S01]  /*5140*/  FMUL.FTZ R37, R37, R18.reuse ;  /* 0x0000001225257220 */ /* 0x080fe20000410000 */
[----:B------:R-:W-:Y:S01]  /*5150*/  FMUL.FTZ R40, R40, R18 ;  /* 0x0000001228287220 */ /* 0x000fe20000410000 */
[----:B------:R-:W-:Y:S01]  /*5160*/  MUFU.EX2 R156, R156 ;  /* 0x0000009c009c7308 */ /* 0x000fe20000000800 */
[-CC-:B--2---:R-:W-:Y:S01]  /*5170*/  FFMA.FTZ R157, R172, R0.reuse, -R187.reuse ;  /* 0x00000000ac9d7223 */ /* 0x184fe200000108bb */
[----:B------:R-:W-:Y:S01]  /*5180*/  FFMA.FTZ R172, R181, R0, -R187 ;  /* 0x00000000b5ac7223 */ /* 0x000fe200000108bb */
[----:B------:R-:W-:-:S02]  /*5190*/  IMAD.U32 R181, RZ, RZ, UR4 ;  /* 0x00000004ffb57e24 */ /* 0x000fc4000f8e00ff */
[-C--:B------:R-:W-:Y:S01]  /*51a0*/  FMUL.FTZ R41, R41, R18.reuse ;  /* 0x0000001229297220 */ /* 0x080fe20000410000 */
[-C--:B------:R-:W-:Y:S01]  /*51b0*/  FMUL.FTZ R44, R44, R18.reuse ;  /* 0x000000122c2c7220 */ /* 0x080fe20000410000 */
[-C--:B------:R-:W-:Y:S01]  /*51c0*/  FMUL.FTZ R45, R45, R18.reuse ;  /* 0x000000122d2d7220 */ /* 0x080fe20000410000 */
[-C--:B------:R-:W-:Y:S01]  /*51d0*/  FMUL.FTZ R48, R48, R18.reuse ;  /* 0x0000001230307220 */ /* 0x080fe20000410000 */
[----:B------:R-:W-:Y:S01]  /*51e0*/  MUFU.EX2 R19, R19 ;  /* 0x0000001300137308 */ /* 0x000fe20000000800 */
[-C--:B------:R-:W-:Y:S01]  /*51f0*/  FMUL.FTZ R49, R49, R18.reuse ;  /* 0x0000001231317220 */ /* 0x080fe20000410000 */
[-C--:B------:R-:W-:Y:S01]  /*5200*/  FMUL.FTZ R52, R52, R18.reuse ;  /* 0x0000001234347220 */ /* 0x080fe20000410000 */
[-C--:B------:R-:W-:Y:S01]  /*5210*/  FMUL.FTZ R53, R53, R18.reuse ;  /* 0x0000001235357220 */ /* 0x080fe20000410000 */
[-C--:B------:R-:W-:Y:S01]  /*5220*/  FMUL.FTZ R56, R56, R18.reuse ;  /* 0x0000001238387220 */ /* 0x080fe20000410000 */
[-C--:B------:R-:W-:Y:S01]  /*5230*/  FMUL.FTZ R57, R57, R18.reuse ;  /* 0x0000001239397220 */ /* 0x080fe20000410000 */
[-C--:B------:R-:W-:Y:S01]  /*5240*/  FMUL.FTZ R60, R60, R18.reuse ;  /* 0x000000123c3c7220 */ /* 0x080fe20000410000 */
[-C--:B------:R-:W-:Y:S01]  /*5250*/  FMUL.FTZ R61, R61, R18.reuse ;  /* 0x000000123d3d7220 */ /* 0x080fe20000410000 */
[----:B------:R-:W-:Y:S01]  /*5260*/  MUFU.EX2 R21, R21 ;  /* 0x0000001500157308 */ /* 0x000fe20000000800 */
[----:B------:R-:W-:Y:S01]  /*5270*/  FMUL.FTZ R64, R64, R18 ;  /* 0x0000001240407220 */ /* 0x000fe20000410000 */
[----:B---3--:R-:W-:Y:S01]  /*5280*/  FMNMX.FTZ R184, R23, R184, !PT ;  /* 0x000000b817b87209 */ /* 0x008fe20007810000 */
[-C--:B------:R-:W-:Y:S01]  /*5290*/  FMUL.FTZ R65, R65, R18.reuse ;  /* 0x0000001241417220 */ /* 0x080fe20000410000 */
[-C--:B------:R-:W-:Y:S01]  /*52a0*/  FMUL.FTZ R68, R68, R18.reuse ;  /* 0x0000001244447220 */ /* 0x080fe20000410000 */
[-C--:B------:R-:W-:Y:S01]  /*52b0*/  FMUL.FTZ R69, R69, R18.reuse ;  /* 0x0000001245457220 */ /* 0x080fe20000410000 */
[-C--:B------:R-:W-:Y:S01]  /*52c0*/  FMUL.FTZ R72, R72, R18.reuse ;  /* 0x0000001248487220 */ /* 0x080fe20000410000 */
[----:B------:R-:W2:Y:S01]  /*52d0*/  SHFL.BFLY PT, R23, R184, 0x1, 0x1f ;  /* 0x0c201f00b8177f89 */ /* 0x000ea200000e0000 */
        /* <DEDUP_REMOVED lines=23> */
[----:B--2---:R-:W-:Y:S01]  /*5450*/  FMNMX.FTZ R23, R184, R23, !PT ;  /* 0x00000017b8177209 */ /* 0x004fe20007810000 */
[----:B------:R-:W-:Y:S01]  /*5460*/  MUFU.EX2 R157, R157 ;  /* 0x0000009d009d7308 */ /* 0x000fe20000000800 */
[-C--:B------:R-:W-:Y:S01]  /*5470*/  FMUL.FTZ R113, R113, R18.reuse ;  /* 0x0000001271717220 */ /* 0x080fe20000410000 */
[-C--:B------:R-:W-:Y:S01]  /*5480*/  FMUL.FTZ R116, R116, R18.reuse ;  /* 0x0000001274747220 */ /* 0x080fe20000410000 */
[----:B------:R-:W-:Y:S01]  /*5490*/  FMUL.FTZ R117, R117, R18 ;  /* 0x0000001275757220 */ /* 0x000fe20000410000 */
[C---:B------:R-:W-:Y:S01]  /*54a0*/  FADD.FTZ R5, -R23.reuse, R5 ;  /* 0x0000000517057221 */ /* 0x040fe20000010100 */
[----:B------:R-:W-:Y:S01]  /*54b0*/  FMUL.FTZ R177, R23, R0 ;  /* 0x0000000017b17220 */ /* 0x000fe20000410000 */
[-C--:B------:R-:W-:Y:S01]  /*54c0*/  FMUL.FTZ R120, R120, R18.reuse ;  /* 0x0000001278787220 */ /* 0x080fe20000410000 */
[----:B------:R-:W-:Y:S01]  /*54d0*/  FMUL.FTZ R121, R121, R18 ;  /* 0x0000001279797220 */ /* 0x000fe20000410000 */
[-C--:B------:R-:W-:Y:S01]  /*54e0*/  FMUL.FTZ R5, R5, R0.reuse ;  /* 0x0000000005057220 */ /* 0x080fe20000410000 */
[-CC-:B------:R-:W-:Y:S01]  /*54f0*/  FFMA.FTZ R176, R154, R0.reuse, -R177.reuse ;  /* 0x000000009ab07223 */ /* 0x180fe200000108b1 */
[-CC-:B------:R-:W-:Y:S01]  /*5500*/  FFMA.FTZ R186, R167, R0.reuse, -R177.reuse ;  /* 0x00000000a7ba7223 */ /* 0x180fe200000108b1 */
[-CC-:B------:R-:W-:Y:S01]  /*5510*/  FFMA.FTZ R167, R170, R0.reuse, -R177.reuse ;  /* 0x00000000aaa77223 */ /* 0x180fe200000108b1 */
[-CC-:B------:R-:W-:Y:S01]  /*5520*/  FFMA.FTZ R170, R171, R0.reuse, -R177.reuse ;  /* 0x00000000abaa7223 */ /* 0x180fe200000108b1 */
[-CC-:B------:R-:W-:Y:S01]  /*5530*/  FFMA.FTZ R155, R155, R0.reuse, -R177.reuse ;  /* 0x000000009b9b7223 */ /* 0x180fe200000108b1 */
[----:B------:R-:W-:Y:S01]  /*5540*/  IMAD.U32 R171, RZ, RZ, UR7 ;  /* 0x00000007ffab7e24 */ /* 0x000fe2000f8e00ff */
[----:B------:R-:W-:Y:S01]  /*5550*/  MUFU.EX2 R5, R5 ;  /* 0x0000000500057308 */ /* 0x000fe20000000800 */
[-CC-:B------:R-:W-:Y:S01]  /*5560*/  FFMA.FTZ R169, R158, R0.reuse, -R177.reuse ;  /* 0x000000009ea97223 */ /* 0x180fe200000108b1 */
[----:B------:R-:W-:Y:S01]  /*5570*/  FFMA.FTZ R180, R159, R0, -R177 ;  /* 0x000000009fb47223 */ /* 0x000fe200000108b1 */
[----:B------:R-:W-:-:S02]  /*5580*/  @!P1 VIADD R154, R171, 0x28c40 ;  /* 0x00028c40ab9a9836 */ /* 0x000fc40000000000 */
[-CC-:B------:R-:W-:Y:S01]  /*5590*/  FFMA.FTZ R159, R162, R0.reuse, -R177.reuse ;  /* 0x00000000a29f7223 */ /* 0x180fe200000108b1 */
[-CC-:B------:R-:W-:Y:S01]  /*55a0*/  FFMA.FTZ R184, R163, R0.reuse, -R177.reuse ;  /* 0x00000000a3b87223 */ /* 0x180fe200000108b1 */
[-CC-:B------:R-:W-:Y:S01]  /*55b0*/  FFMA.FTZ R163, R166, R0.reuse, -R177.reuse ;  /* 0x00000000a6a37223 */ /* 0x180fe200000108b1 */
[-CC-:B------:R-:W-:Y:S01]  /*55c0*/  FFMA.FTZ R175, R175, R0.reuse, -R177.reuse ;  /* 0x00000000afaf7223 */ /* 0x180fe200000108b1 */
[----:B------:R-:W2:Y:S01]  /*55d0*/  MUFU.EX2 R176, R176 ;  /* 0x000000b000b07308 */ /* 0x000ea20000000800 */
[----:B------:R-:W-:Y:S01]  /*55e0*/  @!P1 PRMT R154, RZ, 0x654, R154 ;  /* 0x00000654ff9a9816 */ /* 0x000fe2000000009a */
[-CC-:B------:R-:W-:Y:S01]  /*55f0*/  FFMA.FTZ R173, R174, R0.reuse, -R177.reuse ;  /* 0x00000000aead7223 */ /* 0x180fe200000108b1 */
[----:B------:R-:W-:Y:S02]  /*5600*/  @!P3 IMAD R158, R181, 0x40, R6 ;  /* 0x00000040b59eb824 */ /* 0x000fe400078e0206 */
[-CC-:B------:R-:W-:Y:S01]  /*5610*/  FFMA.FTZ R178, R178, R0.reuse, -R177.reuse ;  /* 0x00000000b2b27223 */ /* 0x180fe200000108b1 */
[----:B------:R4:W-:Y:S01]  /*5620*/  @!P1 SYNCS.ARRIVE.TRANS64.RED.A1T0 RZ, [R154+URZ], RZ ;  /* 0x000000ff9aff99a7 */ /* 0x0009e2000810043f */
[-CC-:B------:R-:W-:Y:S01]  /*5630*/  FFMA.FTZ R179, R179, R0.reuse, -R177.reuse ;  /* 0x00000000b3b37223 */ /* 0x180fe200000108b1 */
[-CC-:B------:R-:W-:Y:S01]  /*5640*/  FFMA.FTZ R182, R182, R0.reuse, -R177.reuse ;  /* 0x00000000b6b67223 */ /* 0x180fe200000108b1 */
[----:B------:R-:W3:Y:S01]  /*5650*/  MUFU.EX2 R155, R155 ;  /* 0x0000009b009b7308 */ /* 0x000ee20000000800 */
[----:B------:R-:W-:Y:S01]  /*5660*/  @!P3 LEA R158, R158, UR36, 0x2 ;  /* 0x000000249e9ebc11 */ /* 0x000fe2000f8e10ff */
[----:B------:R-:W-:Y:S01]  /*5670*/  FFMA.FTZ R177, R183, R0, -R177 ;  /* 0x00000000b7b17223 */ /* 0x000fe200000108b1 */
[-C--:B------:R-:W-:Y:S01]  /*5680*/  FMUL.FTZ R124, R124, R18.reuse ;  /* 0x000000127c7c7220 */ /* 0x080fe20000410000 */
[----:B------:R-:W-:Y:S01]  /*5690*/  FMUL.FTZ R125, R125, R18 ;  /* 0x000000127d7d7220 */ /* 0x000fe20000410000 */
[C---:B----4-:R-:W-:Y:S01]  /*56a0*/  FADD.FTZ R154, R152.reuse, R7 ;  /* 0x00000007989a7221 */ /* 0x050fe20000010000 */
[----:B------:R-:W-:Y:S01]  /*56b0*/  @!P3 STS [R158+0x28800], R18 ;  /* 0x028800129e00b388 */ /* 0x000fe20000000800 */
[----:B------:R-:W-:Y:S01]  /*56c0*/  F2FP.BF16.F32.PACK_AB R152, R152, R3 ;  /* 0x000000039898723e */ /* 0x000fe200000010ff */
[----:B------:R-:W4:Y:S01]  /*56d0*/  MUFU.EX2 R169, R169 ;  /* 0x000000a900a97308 */ /* 0x000f220000000800 */
[----:B-1----:R-:W-:Y:S01]  /*56e0*/  FADD.FTZ R7, R17, R154 ;  /* 0x0000009a11077221 */ /* 0x002fe20000010000 */
[----:B--2---:R-:W-:Y:S01]  /*56f0*/  FFMA.FTZ R12, R5, R12, R176 ;  /* 0x0000000c050c7223 */ /* 0x004fe200000100b0 */
[----:B------:R1:W-:Y:S01]  /*5700*/  @!P3 STS [R158+0x28820], R5 ;  /* 0x028820059e00b388 */ /* 0x0003e20000000800 */
[-C--:B------:R-:W-:Y:S01]  /*5710*/  FMUL.FTZ R128, R128, R18.reuse ;  /* 0x0000001280807220 */ /* 0x080fe20000410000 */
[----:B------:R-:W-:Y:S01]  /*5720*/  FADD.FTZ R7, R20, R7 ;  /* 0x0000000714077221 */ /* 0x000fe20000010000 */
[-C--:B------:R-:W-:Y:S01]  /*5730*/  FMUL.FTZ R129, R129, R18.reuse ;  /* 0x0000001281817220 */ /* 0x080fe20000410000 */
[-C--:B------:R-:W-:Y:S01]  /*5740*/  FMUL.FTZ R132, R132, R18.reuse ;  /* 0x0000001284847220 */ /* 0x080fe20000410000 */
[----:B------:R-:W2:Y:S01]  /*5750*/  MUFU.EX2 R180, R180 ;  /* 0x000000b400b47308 */ /* 0x000ea20000000800 */
[----:B---3--:R-:W-:Y:S01]  /*5760*/  FADD.FTZ R12, R155, R12 ;  /* 0x0000000c9b0c7221 */ /* 0x008fe20000010000 */
[----:B------:R-:W-:Y:S01]  /*5770*/  FADD.FTZ R154, R156, R7 ;  /* 0x000000079c9a7221 */ /* 0x000fe20000010000 */
[-C--:B------:R-:W-:Y:S01]  /*5780*/  FMUL.FTZ R133, R133, R18.reuse ;  /* 0x0000001285857220 */ /* 0x080fe20000410000 */
[-C--:B------:R-:W-:Y:S01]  /*5790*/  FMUL.FTZ R136, R136, R18.reuse ;  /* 0x0000001288887220 */ /* 0x080fe20000410000 */
[-C--:B------:R-:W-:Y:S01]  /*57a0*/  FMUL.FTZ R137, R137, R18.reuse ;  /* 0x0000001289897220 */ /* 0x080fe20000410000 */
[----:B------:R-:W-:Y:S01]  /*57b0*/  FADD.FTZ R154, R19, R154 ;  /* 0x0000009a139a7221 */ /* 0x000fe20000010000 */
[-C--:B------:R-:W-:Y:S01]  /*57c0*/  FMUL.FTZ R140, R140, R18.reuse ;  /* 0x000000128c8c7220 */ /* 0x080fe20000410000 */
[----:B------:R-:W3:Y:S01]  /*57d0*/  MUFU.EX2 R159, R159 ;  /* 0x0000009f009f7308 */ /* 0x000ee20000000800 */
[----:B----4-:R-:W-:Y:S01]  /*57e0*/  FADD.FTZ R7, R169, R12 ;  /* 0x0000000ca9077221 */ /* 0x010fe20000010000 */
[-C--:B------:R-:W-:Y:S01]  /*57f0*/  FMUL.FTZ R141, R141, R18.reuse ;  /* 0x000000128d8d7220 */ /* 0x080fe20000410000 */
[-C--:B------:R-:W-:Y:S01]  /*5800*/  FMUL.FTZ R144, R144, R18.reuse ;  /* 0x0000001290907220 */ /* 0x080fe20000410000 */
[-C--:B------:R-:W-:Y:S01]  /*5810*/  FMUL.FTZ R145, R145, R18.reuse ;  /* 0x0000001291917220 */ /* 0x080fe20000410000 */
[-C--:B------:R-:W-:Y:S01]  /*5820*/  FMUL.FTZ R148, R148, R18.reuse ;  /* 0x0000001294947220 */ /* 0x080fe20000410000 */
[----:B------:R-:W-:Y:S01]  /*5830*/  FMUL.FTZ R149, R149, R18 ;  /* 0x0000001295957220 */ /* 0x000fe20000410000 */
[----:B------:R-:W-:Y:S01]  /*5840*/  F2FP.BF16.F32.PACK_AB R156, R19, R156 ;  /* 0x0000009c139c723e */ /* 0x000fe200000010ff */
[----:B------:R-:W4:Y:S01]  /*5850*/  MUFU.EX2 R184, R184 ;  /* 0x000000b800b87308 */ /* 0x000f220000000800 */
[----:B--2---:R-:W-:Y:S01]  /*5860*/  FADD.FTZ R12, R180, R7 ;  /* 0x00000007b40c7221 */ /* 0x004fe20000010000 */
[----:B-1----:R-:W-:Y:S01]  /*5870*/  F2FP.BF16.F32.PACK_AB R158, R22, R21 ;  /* 0x00000015169e723e */ /* 0x002fe200000010ff */
[-C--:B------:R-:W-:Y:S01]  /*5880*/  FMUL.FTZ R26, R26, R5.reuse ;  /* 0x000000051a1a7220 */ /* 0x080fe20000410000 */
[-C--:B------:R-:W-:Y:S01]  /*5890*/  FMUL.FTZ R27, R27, R5.reuse ;  /* 0x000000051b1b7220 */ /* 0x080fe20000410000 */
[-C--:B------:R-:W-:Y:S01]  /*58a0*/  FMUL.FTZ R30, R30, R5.reuse ;  /* 0x000000051e1e7220 */ /* 0x080fe20000410000 */
[-C--:B------:R-:W-:Y:S01]  /*58b0*/  FMUL.FTZ R31, R31, R5.reuse ;  /* 0x000000051f1f7220 */ /* 0x080fe20000410000 */
[-C--:B------:R-:W-:Y:S01]  /*58c0*/  FMUL.FTZ R34, R34, R5.reuse ;  /* 0x0000000522227220 */ /* 0x080fe20000410000 */
[----:B------:R-:W1:Y:S01]  /*58d0*/  MUFU.EX2 R163, R163 ;  /* 0x000000a300a37308 */ /* 0x000e620000000800 */
[----:B---3--:R-:W-:Y:S01]  /*58e0*/  FADD.FTZ R7, R159, R12 ;  /* 0x0000000c9f077221 */ /* 0x008fe20000010000 */
[-C--:B------:R-:W-:Y:S01]  /*58f0*/  FMUL.FTZ R35, R35, R5.reuse ;  /* 0x0000000523237220 */ /* 0x080fe20000410000 */
[-C--:B------:R-:W-:Y:S01]  /*5900*/  FMUL.FTZ R38, R38, R5.reuse ;  /* 0x0000000526267220 */ /* 0x080fe20000410000 */
[-C--:B------:R-:W-:Y:S01]  /*5910*/  FMUL.FTZ R39, R39, R5.reuse ;  /* 0x0000000527277220 */ /* 0x080fe20000410000 */
[-C--:B------:R-:W-:Y:S01]  /*5920*/  FMUL.FTZ R42, R42, R5.reuse ;  /* 0x000000052a2a7220 */ /* 0x080fe20000410000 */
[-C--:B------:R-:W-:Y:S01]  /*5930*/  FMUL.FTZ R43, R43, R5.reuse ;  /* 0x000000052b2b7220 */ /* 0x080fe20000410000 */
[-C--:B------:R-:W-:Y:S01]  /*5940*/  FMUL.FTZ R46, R46, R5.reuse ;  /* 0x000000052e2e7220 */ /* 0x080fe20000410000 */
[----:B------:R-:W2:Y:S01]  /*5950*/  MUFU.EX2 R186, R186 ;  /* 0x000000ba00ba7308 */ /* 0x000ea20000000800 */
[----:B----4-:R-:W-:Y:S01]  /*5960*/  FADD.FTZ R12, R184, R7 ;  /* 0x00000007b80c7221 */ /* 0x010fe20000010000 */
[-C--:B------:R-:W-:Y:S01]  /*5970*/  FMUL.FTZ R47, R47, R5.reuse ;  /* 0x000000052f2f7220 */ /* 0x080fe20000410000 */
[-C--:B------:R-:W-:Y:S01]  /*5980*/  FMUL.FTZ R50, R50, R5.reuse ;  /* 0x0000000532327220 */ /* 0x080fe20000410000 */
[-C--:B------:R-:W-:Y:S01]  /*5990*/  FMUL.FTZ R51, R51, R5.reuse ;  /* 0x0000000533337220 */ /* 0x080fe20000410000 */
[-C--:B------:R-:W-:Y:S01]  /*59a0*/  FMUL.FTZ R54, R54, R5.reuse ;  /* 0x0000000536367220 */ /* 0x080fe20000410000 */
[-C--:B------:R-:W-:Y:S01]  /*59b0*/  FMUL.FTZ R55, R55, R5.reuse ;  /* 0x0000000537377220 */ /* 0x080fe20000410000 */
[-C--:B------:R-:W-:Y:S01]  /*59c0*/  FMUL.FTZ R58, R58, R5.reuse ;  /* 0x000000053a3a7220 */ /* 0x080fe20000410000 */
[----:B------:R3:W-:Y:S01]  /*59d0*/  MUFU.EX2 R174, R175 ;  /* 0x000000af00ae7308 */ /* 0x0007e20000000800 */
[----:B-1----:R-:W-:Y:S01]  /*59e0*/  FADD.FTZ R7, R163, R12 ;  /* 0x0000000ca3077221 */ /* 0x002fe20000010000 */
[-C--:B------:R-:W-:Y:S01]  /*59f0*/  FMUL.FTZ R59, R59, R5.reuse ;  /* 0x000000053b3b7220 */ /* 0x080fe20000410000 */
[-C--:B------:R-:W-:Y:S01]  /*5a00*/  FMUL.FTZ R62, R62, R5.reuse ;  /* 0x000000053e3e7220 */ /* 0x080fe20000410000 */
[-C--:B------:R-:W-:Y:S01]  /*5a10*/  FMUL.FTZ R63, R63, R5.reuse ;  /* 0x000000053f3f7220 */ /* 0x080fe20000410000 */
[-C--:B------:R-:W-:Y:S01]  /*5a20*/  FMUL.FTZ R66, R66, R5.reuse ;  /* 0x0000000542427220 */ /* 0x080fe20000410000 */
[-C--:B------:R-:W-:Y:S01]  /*5a30*/  FMUL.FTZ R67, R67, R5.reuse ;  /* 0x0000000543437220 */ /* 0x080fe20000410000 */
[-C--:B------:R-:W-:Y:S01]  /*5a40*/  FMUL.FTZ R70, R70, R5.reuse ;  /* 0x0000000546467220 */ /* 0x080fe20000410000 */
[----:B------:R-:W1:Y:S01]  /*5a50*/  MUFU.EX2 R167, R167 ;  /* 0x000000a700a77308 */ /* 0x000e620000000800 */
[----:B---3--:R-:W-:Y:S01]  /*5a60*/  FADD.FTZ R175, R21, R154 ;  /* 0x0000009a15af7221 */ /* 0x008fe20000010000 */
[----:B--2---:R-:W-:Y:S01]  /*5a70*/  FADD.FTZ R12, R186, R7 ;  /* 0x00000007ba0c7221 */ /* 0x004fe20000010000 */
[-C--:B------:R-:W-:Y:S01]  /*5a80*/  FMUL.FTZ R71, R71, R5.reuse ;  /* 0x0000000547477220 */ /* 0x080fe20000410000 */
[-C--:B------:R-:W-:Y:S01]  /*5a90*/  FMUL.FTZ R74, R74, R5.reuse ;  /* 0x000000054a4a7220 */ /* 0x080fe20000410000 */
[----:B------:R-:W-:Y:S01]  /*5aa0*/  FADD.FTZ R175, R22, R175 ;  /* 0x000000af16af7221 */ /* 0x000fe20000010000 */
[-C--:B------:R-:W-:Y:S01]  /*5ab0*/  FMUL.FTZ R75, R75, R5.reuse ;  /* 0x000000054b4b7220 */ /* 0x080fe20000410000 */
[-C--:B------:R-:W-:Y:S01]  /*5ac0*/  FMUL.FTZ R78, R78, R5.reuse ;  /* 0x000000054e4e7220 */ /* 0x080fe20000410000 */
[----:B------:R-:W2:Y:S01]  /*5ad0*/  MUFU.EX2 R164, R164 ;  /* 0x000000a400a47308 */ /* 0x000ea20000000800 */
[----:B------:R-:W-:Y:S01]  /*5ae0*/  FADD.FTZ R154, R160, R175 ;  /* 0x000000afa09a7221 */ /* 0x000fe20000010000 */
[----:B------:R-:W-:Y:S01]  /*5af0*/  F2FP.BF16.F32.PACK_AB R160, R153, R160 ;  /* 0x000000a099a0723e */ /* 0x000fe200000010ff */
[-C--:B------:R-:W-:Y:S01]  /*5b00*/  FMUL.FTZ R79, R79, R5.reuse ;  /* 0x000000054f4f7220 */ /* 0x080fe20000410000 */
[-C--:B------:R-:W-:Y:S01]  /*5b10*/  FMUL.FTZ R82, R82, R5.reuse ;  /* 0x0000000552527220 */ /* 0x080fe20000410000 */
[----:B------:R-:W-:Y:S01]  /*5b20*/  FADD.FTZ R154, R153, R154 ;  /* 0x0000009a999a7221 */ /* 0x000fe20000010000 */
[----:B------:R-:W-:Y:S01]  /*5b30*/  F2FP.BF16.F32.PACK_AB R153, R155, R176 ;  /* 0x000000b09b99723e */ /* 0x000fe200000010ff */
[----:B------:R-:W-:Y:S01]  /*5b40*/  FMUL.FTZ R83, R83, R5 ;  /* 0x0000000553537220 */ /* 0x000fe20000410000 */
[----:B------:R-:W3:Y:S01]  /*5b50*/  MUFU.EX2 R170, R170 ;  /* 0x000000aa00aa7308 */ /* 0x000ee20000000800 */
[----:B------:R-:W-:Y:S01]  /*5b60*/  FADD.FTZ R7, R157, R154 ;  /* 0x0000009a9d077221 */ /* 0x000fe20000010000 */
[----:B-1----:R-:W-:Y:S01]  /*5b70*/  FADD.FTZ R3, R167, R12 ;  /* 0x0000000ca7037221 */ /* 0x002fe20000010000 */
[----:B------:R-:W-:Y:S01]  /*5b80*/  F2FP.BF16.F32.PACK_AB R154, R20, R17 ;  /* 0x00000011149a723e */ /* 0x000fe200000010ff */
[----:B------:R-:W-:Y:S01]  /*5b90*/  FMUL.FTZ R86, R86, R5 ;  /* 0x0000000556567220 */ /* 0x000fe20000410000 */
[----:B------:R-:W-:Y:S01]  /*5ba0*/  F2FP.BF16.F32.PACK_AB R155, R180, R169 ;  /* 0x000000a9b49b723e */ /* 0x000fe200000010ff */
[----:B------:R-:W-:Y:S01]  /*5bb0*/  BAR.SYNC.DEFER_BLOCKING 0xf, 0x100 ;  /* 0x03c4000000007b1d */ /* 0x000fe20000010000 */
[-C--:B------:R-:W-:Y:S01]  /*5bc0*/  FMUL.FTZ R87, R87, R5.reuse ;  /* 0x0000000557577220 */ /* 0x080fe20000410000 */
[----:B------:R-:W-:Y:S01]  /*5bd0*/  FMUL.FTZ R90, R90, R5 ;  /* 0x000000055a5a7220 */ /* 0x000fe20000410000 */
[C---:B--2---:R-:W-:Y:S01]  /*5be0*/  FADD.FTZ R18, R164.reuse, R7 ;  /* 0x00000007a4127221 */ /* 0x044fe20000010000 */
[----:B------:R-:W-:Y:S01]  /*5bf0*/  F2FP.BF16.F32.PACK_AB R162, R164, R157 ;  /* 0x0000009da4a2723e */ /* 0x000fe200000010ff */
[----:B------:R-:W-:Y:S01]  /*5c00*/  FMUL.FTZ R91, R91, R5 ;  /* 0x000000055b5b7220 */ /* 0x000fe20000410000 */
[----:B------:R-:W1:Y:S01]  /*5c10*/  MUFU.EX2 R161, R161 ;  /* 0x000000a100a17308 */ /* 0x000e620000000800 */
[----:B------:R-:W-:Y:S01]  /*5c20*/  F2FP.BF16.F32.PACK_AB R157, R184, R159 ;  /* 0x0000009fb89d723e */ /* 0x000fe200000010ff */
[----:B------:R-:W-:Y:S01]  /*5c30*/  FMUL.FTZ R94, R94, R5 ;  /* 0x000000055e5e7220 */ /* 0x000fe20000410000 */
[----:B------:R-:W-:Y:S01]  /*5c40*/  F2FP.BF16.F32.PACK_AB R159, R186, R163 ;  /* 0x000000a3ba9f723e */ /* 0x000fe200000010ff */
[-C--:B------:R-:W-:Y:S01]  /*5c50*/  FMUL.FTZ R95, R95, R5.reuse ;  /* 0x000000055f5f7220 */ /* 0x080fe20000410000 */
[----:B---3--:R-:W-:Y:S01]  /*5c60*/  FADD.FTZ R12, R170, R3 ;  /* 0x00000003aa0c7221 */ /* 0x008fe20000010000 */
[-C--:B------:R-:W-:Y:S01]  /*5c70*/  FMUL.FTZ R98, R98, R5.reuse ;  /* 0x0000000562627220 */ /* 0x080fe20000410000 */
[-C--:B------:R-:W-:Y:S01]  /*5c80*/  FMUL.FTZ R99, R99, R5.reuse ;  /* 0x0000000563637220 */ /* 0x080fe20000410000 */
[----:B------:R-:W2:Y:S01]  /*5c90*/  MUFU.EX2 R173, R173 ;  /* 0x000000ad00ad7308 */ /* 0x000ea20000000800 */
[-C--:B------:R-:W-:Y:S01]  /*5ca0*/  FMUL.FTZ R102, R102, R5.reuse ;  /* 0x0000000566667220 */ /* 0x080fe20000410000 */
[-C--:B------:R-:W-:Y:S01]  /*5cb0*/  FMUL.FTZ R103, R103, R5.reuse ;  /* 0x0000000567677220 */ /* 0x080fe20000410000 */
[-C--:B------:R-:W-:Y:S01]  /*5cc0*/  FMUL.FTZ R106, R106, R5.reuse ;  /* 0x000000056a6a7220 */ /* 0x080fe20000410000 */
[-C--:B------:R-:W-:Y:S01]  /*5cd0*/  FMUL.FTZ R107, R107, R5.reuse ;  /* 0x000000056b6b7220 */ /* 0x080fe20000410000 */
[-C--:B------:R-:W-:Y:S01]  /*5ce0*/  FMUL.FTZ R110, R110, R5.reuse ;  /* 0x000000056e6e7220 */ /* 0x080fe20000410000 */
[-C--:B------:R-:W-:Y:S01]  /*5cf0*/  FMUL.FTZ R111, R111, R5.reuse ;  /* 0x000000056f6f7220 */ /* 0x080fe20000410000 */
[-C--:B------:R-:W-:Y:S01]  /*5d00*/  FMUL.FTZ R114, R114, R5.reuse ;  /* 0x0000000572727220 */ /* 0x080fe20000410000 */
[----:B------:R-:W3:Y:S01]  /*5d10*/  MUFU.EX2 R168, R168 ;  /* 0x000000a800a87308 */ /* 0x000ee20000000800 */
[----:B-1----:R-:W-:Y:S01]  /*5d20*/  FADD.FTZ R7, R161, R18 ;  /* 0x00000012a1077221 */ /* 0x002fe20000010000 */
[----:B------:R1:W-:Y:S01]  /*5d30*/  STSM.16.M88.4 [R8+0x26800], R152 ;  /* 0x0268009808007844 */ /* 0x0003e20000000200 */
[-C--:B------:R-:W-:Y:S01]  /*5d40*/  FMUL.FTZ R115, R115, R5.reuse ;  /* 0x0000000573737220 */ /* 0x080fe20000410000 */
[-C--:B------:R-:W-:Y:S01]  /*5d50*/  FMUL.FTZ R118, R118, R5.reuse ;  /* 0x0000000576767220 */ /* 0x080fe20000410000 */
[-C--:B------:R-:W-:Y:S01]  /*5d60*/  FMUL.FTZ R119, R119, R5.reuse ;  /* 0x0000000577777220 */ /* 0x080fe20000410000 */
[----:B------:R1:W-:Y:S01]  /*5d70*/  STSM.16.M88.4 [R9], R156 ;  /* 0x0000009c09007844 */ /* 0x0003e20000000200 */
[----:B------:R-:W-:Y:S01]  /*5d80*/  FMUL.FTZ R122, R122, R5 ;  /* 0x000000057a7a7220 */ /* 0x000fe20000410000 */
[----:B------:R-:W4:Y:S01]  /*5d90*/  MUFU.EX2 R165, R165 ;  /* 0x000000a500a57308 */ /* 0x000f220000000800 */
[----:B--2---:R-:W-:Y:S01]  /*5da0*/  FADD.FTZ R3, R173, R12 ;  /* 0x0000000cad037221 */ /* 0x004fe20000010000 */
[----:B------:R-:W-:Y:S01]  /*5db0*/  F2FP.BF16.F32.PACK_AB R163, R174, R173 ;  /* 0x000000adaea3723e */ /* 0x000fe200000010ff */
[-C--:B------:R-:W-:Y:S01]  /*5dc0*/  FMUL.FTZ R123, R123, R5.reuse ;  /* 0x000000057b7b7220 */ /* 0x080fe20000410000 */
[-C--:B------:R-:W-:Y:S01]  /*5dd0*/  FMUL.FTZ R126, R126, R5.reuse ;  /* 0x000000057e7e7220 */ /* 0x080fe20000410000 */
[----:B------:R-:W-:Y:S01]  /*5de0*/  FADD.FTZ R3, R174, R3 ;  /* 0x00000003ae037221 */ /* 0x000fe20000010000 */
[-C--:B------:R-:W-:Y:S01]  /*5df0*/  FMUL.FTZ R127, R127, R5.reuse ;  /* 0x000000057f7f7220 */ /* 0x080fe20000410000 */
[----:B------:R-:W-:Y:S01]  /*5e00*/  FMUL.FTZ R130, R130, R5 ;  /* 0x0000000582827220 */ /* 0x000fe20000410000 */
[----:B------:R-:W2:Y:S01]  /*5e10*/  MUFU.EX2 R178, R178 ;  /* 0x000000b200b27308 */ /* 0x000ea20000000800 */
[C---:B---3--:R-:W-:Y:S01]  /*5e20*/  FADD.FTZ R12, R168.reuse, R7 ;  /* 0x00000007a80c7221 */ /* 0x048fe20000010000 */
[----:B------:R-:W-:Y:S01]  /*5e30*/  F2FP.BF16.F32.PACK_AB R164, R168, R161 ;  /* 0x000000a1a8a4723e */ /* 0x000fe200000010ff */
[----:B------:R-:W-:Y:S01]  /*5e40*/  FMUL.FTZ R131, R131, R5 ;  /* 0x0000000583837220 */ /* 0x000fe20000410000 */
[----:B------:R-:W-:Y:S01]  /*5e50*/  F2FP.BF16.F32.PACK_AB R161, R170, R167 ;  /* 0x000000a7aaa1723e */ /* 0x000fe200000010ff */
[-C--:B------:R-:W-:Y:S01]  /*5e60*/  FMUL.FTZ R134, R134, R5.reuse ;  /* 0x0000000586867220 */ /* 0x080fe20000410000 */
[-C--:B------:R-:W-:Y:S01]  /*5e70*/  FMUL.FTZ R135, R135, R5.reuse ;  /* 0x0000000587877220 */ /* 0x080fe20000410000 */
[-C--:B------:R-:W-:Y:S01]  /*5e80*/  FMUL.FTZ R138, R138, R5.reuse ;  /* 0x000000058a8a7220 */ /* 0x080fe20000410000 */
[----:B------:R-:W3:Y:S01]  /*5e90*/  MUFU.EX2 R172, R172 ;  /* 0x000000ac00ac7308 */ /* 0x000ee20000000800 */
[----:B----4-:R-:W-:Y:S01]  /*5ea0*/  FADD.FTZ R7, R165, R12 ;  /* 0x0000000ca5077221 */ /* 0x010fe20000010000 */
[----:B------:R1:W-:Y:S01]  /*5eb0*/  STSM.16.M88.4 [R10], R160 ;  /* 0x000000a00a007844 */ /* 0x0003e20000000200 */
[-C--:B------:R-:W-:Y:S01]  /*5ec0*/  FMUL.FTZ R139, R139, R5.reuse ;  /* 0x000000058b8b7220 */ /* 0x080fe20000410000 */
[-C--:B------:R-:W-:Y:S01]  /*5ed0*/  FMUL.FTZ R142, R142, R5.reuse ;  /* 0x000000058e8e7220 */ /* 0x080fe20000410000 */
[-C--:B------:R-:W-:Y:S01]  /*5ee0*/  FMUL.FTZ R143, R143, R5.reuse ;  /* 0x000000058f8f7220 */ /* 0x080fe20000410000 */
[-C--:B------:R-:W-:Y:S01]  /*5ef0*/  FMUL.FTZ R146, R146, R5.reuse ;  /* 0x0000000592927220 */ /* 0x080fe20000410000 */
[-C--:B------:R-:W-:Y:S01]  /*5f00*/  FMUL.FTZ R147, R147, R5.reuse ;  /* 0x0000000593937220 */ /* 0x080fe20000410000 */
[----:B------:R-:W4:Y:S01]  /*5f10*/  MUFU.EX2 R179, R179 ;  /* 0x000000b300b37308 */ /* 0x000f220000000800 */
[----:B--2---:R-:W-:Y:S01]  /*5f20*/  FADD.FTZ R12, R178, R3 ;  /* 0x00000003b20c7221 */ /* 0x004fe20000010000 */
[-C--:B------:R-:W-:Y:S01]  /*5f30*/  FMUL.FTZ R150, R150, R5.reuse ;  /* 0x0000000596967220 */ /* 0x080fe20000410000 */
[----:B------:R-:W-:-:S05]  /*5f40*/  FMUL.FTZ R151, R151, R5 ;  /* 0x0000000597977220 */ /* 0x000fca0000410000 */
[----:B------:R-:W2:Y:S01]  /*5f50*/  MUFU.EX2 R182, R182 ;  /* 0x000000b600b67308 */ /* 0x000ea20000000800 */
[C---:B---3--:R-:W-:Y:S01]  /*5f60*/  F2FP.BF16.F32.PACK_AB R166, R172.reuse, R165 ;  /* 0x000000a5aca6723e */ /* 0x048fe200000010ff */
[----:B------:R-:W-:-:S06]  /*5f70*/  FADD.FTZ R7, R172, R7 ;  /* 0x00000007ac077221 */ /* 0x000fcc0000010000 */
[----:B------:R-:W3:Y:S01]  /*5f80*/  MUFU.EX2 R177, R177 ;  /* 0x000000b100b17308 */ /* 0x000ee20000000800 */
[C---:B----4-:R-:W-:Y:S01]  /*5f90*/  FADD.FTZ R3, R179.reuse, R12 ;  /* 0x0000000cb3037221 */ /* 0x050fe20000010000 */
[----:B------:R-:W-:-:S03]  /*5fa0*/  F2FP.BF16.F32.PACK_AB R165, R179, R178 ;  /* 0x000000b2b3a5723e */ /* 0x000fc600000010ff */
[----:B--2---:R-:W-:Y:S01]  /*5fb0*/  FADD.FTZ R12, R182, R3 ;  /* 0x00000003b60c7221 */ /* 0x004fe20000010000 */
[----:B---3--:R-:W-:-:S03]  /*5fc0*/  F2FP.BF16.F32.PACK_AB R167, R177, R182 ;  /* 0x000000b6b1a7723e */ /* 0x008fc600000010ff */
[----:B------:R-:W-:Y:S02]  /*5fd0*/  FADD.FTZ R12, R177, R12 ;  /* 0x0000000cb10c7221 */ /* 0x000fe40000010000 */
[----:B------:R1:W-:Y:S01]  /*5fe0*/  STSM.16.M88.4 [R11], R164 ;  /* 0x000000a40b007844 */ /* 0x0003e20000000200 */
[----:B------:R-:W-:Y:S05]  /*5ff0*/  @!P0 BRA `(.L_x_38) ;  /* 0x0000000000048947 */ /* 0x000fea0003800000 */
[----:B------:R-:W-:Y:S01]  /*6000*/  BPT.TRAP 0x1 ;  /* 0x000000040000795c */ /* 0x000fe20000300000 */
.L_x_38:
[----:B------:R2:W3:Y:S01]  /*6010*/  SYNCS.PHASECHK.TRANS64.TRYWAIT P3, [UR7+0x28c50], R14 ;  /* 0x028c500eff0075a7 */ /* 0x0004e20008060147 */
[----:B------:R-:W-:Y:S05]  /*6020*/  @!P0 BRA `(.L_x_39) ;  /* 0x0000000000048947 */ /* 0x000fea0003800000 */
[----:B------:R-:W-:Y:S01]  /*6030*/  BPT.TRAP 0x1 ;  /* 0x000000040000795c */ /* 0x000fe20000300000 */
.L_x_39:
[----:B---3--:R-:W-:Y:S05]  /*6040*/  @P3 BRA `(.L_x_40) ;  /* 0x0000000000083947 */ /* 0x008fea0003800000 */
[----:B------:R-:W3:Y:S02]  /*6050*/  SYNCS.PHASECHK.TRANS64.TRYWAIT P3, [UR7+0x28c50], R14 ;  /* 0x028c500eff0075a7 */ /* 0x000ee40008060147 */
[----:B---3--:R-:W-:Y:S05]  /*6060*/  @!P3 BRA `(.L_x_41) ;  /* 0x0000007c000cb947 */ /* 0x008fea0003800000 */
.L_x_40:
[----:B------:R-:W-:Y:S01]  /*6070*/  ULEA UR4, UR5, UR24, 0xc ;  /* 0x0000001805047291 */ /* 0x000fe2000f8e603f */
[----:B------:R-:W-:Y:S01]  /*6080*/  WARPGROUP.ARRIVE ;  /* 0x00000000000079c5 */ /* 0x000fe20000000000 */
[----:B------:R-:W-:Y:S01]  /*6090*/  UMOV UR11, 0x40000040 ;  /* 0x40000040000b7882 */ /* 0x000fe20000000000 */
[----:B---3--:R-:W-:Y:S01]  /*60a0*/  @!P1 VIADD R171, R171, 0x28c60 ;  /* 0x00028c60abab9836 */ /* 0x008fe20000000000 */
[----:B------:R-:W-:Y:S01]  /*60b0*/  MOV R5, R23 ;  /* 0x0000001700057202 */ /* 0x000fe20000000f00 */
[----:B------:R-:W-:Y:S02]  /*60c0*/  IMAD.MOV.U32 R3, RZ, RZ, R15 ;  /* 0x000000ffff037224 */ /* 0x000fe400078e000f */
[----:B------:R-:W-:Y:S01]  /*60d0*/  UMOV UR10, UR4 ;  /* 0x00000004000a7c82 */ /* 0x000fe20008000000 */
[----:B------:R-:W-:Y:S01]  /*60e0*/  @!P1 PRMT R171, RZ, 0x654, R171 ;  /* 0x00000654ffab9816 */ /* 0x000fe200000000ab */
[----:B------:R-:W-:Y:S01]  /*60f0*/  HGMMA.64x256x16.F32.BF16 R24, R152, gdesc[UR8].tnspB, R24, gsb0 ;  /* 0x43e0000898187df0 */ /* 0x000fe20008001818 */
[----:B------:R-:W-:Y:S01]  /*6100*/  UIADD3 UR10, UR4, 0x80, URZ ;  /* 0x00000080040a7890 */ /* 0x000fe2000fffe03f */
[----:B------:R-:W-:Y:S01]  /*6110*/  UMOV UR11, 0x40000040 ;  /* 0x40000040000b7882 */ /* 0x000fe20000000000 */
[----:B------:R-:W-:-:S02]  /*6120*/  WARPGROUP.DEPBAR.LE gsb0, 0x0 ;  /* 0x00008000000079c5 */ /* 0x000fc40000010000 */
[----:B------:R-:W-:-:S15]  /*6130*/  WARPGROUP.ARRIVE ;  /* 0x00000000000079c5 */ /* 0x000fde0000000000 */
[----:B------:R-:W-:-:S08]  /*6140*/  NOP ;  /* 0x0000000000007918 */ /* 0x000fd00000000000 */
[----:B------:R-:W-:Y:S01]  /*6150*/  HGMMA.64x256x16.F32.BF16 R24, R156, gdesc[UR8].tnspB, R24, gsb0 ;  /* 0x43e000089c187df0 */ /* 0x000fe20008001818 */
[----:B------:R-:W-:Y:S01]  /*6160*/  UIADD3 UR10, UR4, 0x100, URZ ;  /* 0x00000100040a7890 */ /* 0x000fe2000fffe03f */
        /* <DEDUP_REMOVED lines=8> */
[----:B------:R-:W-:Y:S01]  /*61f0*/  UMOV UR4, UR5 ;  /* 0x0000000500047c82 */ /* 0x000fe20008000000 */
        /* <DEDUP_REMOVED lines=10> */
[----:B---3--:R-:W3:Y:S02]  /*62a0*/  FENCE.VIEW.ASYNC.S ;  /* 0x00000000000073c6 */ /* 0x008ee40000000000 */
[----:B---3--:R-:W-:Y:S01]  /*62b0*/  NOP ;  /* 0x0000000000007918 */ /* 0x008fe20000000000 */
[----:B------:R-:W-:Y:S06]  /*62c0*/  BAR.ARV 0xe, 0x100 ;  /* 0x0384000000007b1d */ /* 0x000fec0000002000 */
[----:B------:R3:W-:Y:S01]  /*62d0*/  @!P1 SYNCS.ARRIVE.TRANS64.RED.A1T0 RZ, [R171+URZ], RZ ;  /* 0x000000ffabff99a7 */ /* 0x0007e2000810043f */
[----:B------:R-:W-:Y:S05]  /*62e0*/  @P2 BRA `(.L_x_42) ;  /* 0xffffffe400ec2947 */ /* 0x000fea000383ffff */
[----:B------:R-:W-:Y:S01]  /*62f0*/  IMAD.MOV.U32 R5, RZ, RZ, R23 ;  /* 0x000000ffff057224 */ /* 0x000fe200078e0017 */
[----:B------:R-:W-:Y:S01]  /*6300*/  USHF.L.U32 UR4, UR5, 0x6, URZ ;  /* 0x0000000605047899 */ /* 0x000fe2000800063f */
[----:B------:R-:W-:-:S11]  /*6310*/  IMAD.MOV.U32 R3, RZ, RZ, R15 ;  /* 0x000000ffff037224 */ /* 0x000fd600078e000f */
.L_x_33:
[----:B-1----:R-:W1:Y:S01]  /*6320*/  SHFL.BFLY PT, R8, R7, 0x2, 0x1f ;  /* 0x0c401f0007087f89 */ /* 0x002e6200000e0000 */
[----:B------:R-:W-:Y:S08]  /*6330*/  BAR.ARV 0x8, 0x100 ;  /* 0x0204000000007b1d */ /* 0x000ff00000002000 */
[----:B------:R-:W-:Y:S01]  /*6340*/  BAR.SYNC.DEFER_BLOCKING 0xf, 0x100 ;  /* 0x03c4000000007b1d */ /* 0x000fe20000010000 */
[----:B------:R-:W-:Y:S01]  /*6350*/  ISETP.NE.AND P0, PT, R4, RZ, PT ;  /* 0x000000ff0400720c */ /* 0x000fe20003f05270 */
[----:B------:R-:W-:-:S02]  /*6360*/  IMAD.MOV.U32 R4, RZ, RZ, RZ ;  /* 0x000000ffff047224 */ /* 0x000fc400078e00ff */
[----:B------:R-:W-:Y:S02]  /*6370*/  VIADD R6, R6, UR4 ;  /* 0x0000000406067c36 */ /* 0x000fe40008000000 */
[----:B------:R-:W4:Y:S01]  /*6380*/  SHFL.BFLY PT, R11, R12, 0x2, 0x1f ;  /* 0x0c401f000c0b7f89 */ /* 0x000f2200000e0000 */
[----:B-1----:R-:W-:Y:S01]  /*6390*/  FADD.FTZ R8, R8, R7 ;  /* 0x0000000708087221 */ /* 0x002fe20000010000 */
[----:B------:R-:W-:-:S06]  /*63a0*/  IMAD.MOV.U32 R7, RZ, RZ, -0x800000 ;  /* 0xff800000ff077424 */ /* 0x000fcc00078e00ff */
[----:B------:R-:W-:Y:S01]  /*63b0*/  @!P0 LEA R6, R6, UR36, 0x2 ;  /* 0x0000002406068c11 */ /* 0x000fe2000f8e10ff */
[----:B------:R-:W1:Y:S01]  /*63c0*/  SHFL.BFLY PT, R9, R8, 0x1, 0x1f ;  /* 0x0c201f0008097f89 */ /* 0x000e6200000e0000 */
[----:B----4-:R-:W-:-:S05]  /*63d0*/  FADD.FTZ R11, R11, R12 ;  /* 0x0000000c0b0b7221 */ /* 0x010fca0000010000 */
[----:B------:R-:W0:Y:S01]  /*63e0*/  SHFL.BFLY PT, R10, R11, 0x1, 0x1f ;  /* 0x0c201f000b0a7f89 */ /* 0x000e2200000e0000 */
[----:B-1----:R-:W-:Y:S01]  /*63f0*/  FADD.FTZ R13, R8, R9 ;  /* 0x00000009080d7221 */ /* 0x002fe20000010000 */
[----:B------:R-:W-:-:S04]  /*6400*/  IMAD.MOV.U32 R9, RZ, RZ, RZ ;  /* 0x000000ffff097224 */ /* 0x000fc800078e00ff */
[----:B------:R-:W-:-:S13]  /*6410*/  FSETP.NE.FTZ.AND P1, PT, R13, RZ, PT ;  /* 0x000000ff0d00720b */ /* 0x000fda0003f35000 */
[----:B------:R-:W1:Y:S01]  /*6420*/  @P1 MUFU.RCP R9, R13 ;  /* 0x0000000d00091308 */ /* 0x000e620000001000 */
[----:B------:R-:W-:Y:S01]  /*6430*/  @P1 FMUL.FTZ R8, R0, 0.69314718246459960938 ;  /* 0x3f31721800081820 */ /* 0x000fe20000410000 */
[----:B0-2---:R-:W-:-:S05]  /*6440*/  FADD.FTZ R14, R11, R10 ;  /* 0x0000000a0b0e7221 */ /* 0x005fca0000010000 */
[----:B------:R-:W-:Y:S01]  /*6450*/  FSETP.NE.FTZ.AND P2, PT, R14, RZ, PT ;  /* 0x000000ff0e00720b */ /* 0x000fe20003f55000 */
[----:B------:R-:W-:Y:S01]  /*6460*/  @P1 MUFU.LG2 R10, R13 ;  /* 0x0000000d000a1308 */ /* 0x000fe20000000c00 */
[----:B-1----:R0:W-:Y:S01]  /*6470*/  @!P0 STS [R6+0x28800], R9 ;  /* 0x0288000906008388 */ /* 0x0021e20000000800 */
[-C--:B------:R-:W-:Y:S01]  /*6480*/  FMUL.FTZ R24, R24, R9.reuse ;  /* 0x0000000918187220 */ /* 0x080fe20000410000 */
[----:B------:R-:W-:-:S09]  /*6490*/  FMUL.FTZ R25, R25, R9 ;  /* 0x0000000919197220 */ /* 0x000fd20000410000 */
[----:B------:R-:W1:Y:S01]  /*64a0*/  @P2 MUFU.RCP R4, R14 ;  /* 0x0000000e00042308 */ /* 0x000e620000001000 */
[-C--:B------:R-:W-:Y:S01]  /*64b0*/  FMUL.FTZ R28, R28, R9.reuse ;  /* 0x000000091c1c7220 */ /* 0x080fe20000410000 */
[-C--:B------:R-:W-:Y:S01]  /*64c0*/  FMUL.FTZ R29, R29, R9.reuse ;  /* 0x000000091d1d7220 */ /* 0x080fe20000410000 */
[-C--:B------:R-:W-:Y:S01]  /*64d0*/  FMUL.FTZ R32, R32, R9.reuse ;  /* 0x0000000920207220 */ /* 0x080fe20000410000 */
[-C--:B------:R-:W-:Y:S01]  /*64e0*/  FMUL.FTZ R33, R33, R9.reuse ;  /* 0x0000000921217220 */ /* 0x080fe20000410000 */
[-C--:B------:R-:W-:Y:S01]  /*64f0*/  FMUL.FTZ R36, R36, R9.reuse ;  /* 0x0000000924247220 */ /* 0x080fe20000410000 */
[-C--:B------:R-:W-:Y:S01]  /*6500*/  FMUL.FTZ R37, R37, R9.reuse ;  /* 0x0000000925257220 */ /* 0x080fe20000410000 */
[-C--:B------:R-:W-:Y:S01]  /*6510*/  FMUL.FTZ R40, R40, R9.reuse ;  /* 0x0000000928287220 */ /* 0x080fe20000410000 */
[----:B------:R-:W2:Y:S01]  /*6520*/  @P2 MUFU.LG2 R11, R14 ;  /* 0x0000000e000b2308 */ /* 0x000ea20000000c00 */
        /* <DEDUP_REMOVED lines=8> */
[----:B-1----:R1:W-:Y:S01]  /*65b0*/  @!P0 STS [R6+0x28820], R4 ;  /* 0x0288200406008388 */ /* 0x0023e20000000800 */
        /* <DEDUP_REMOVED lines=47> */
[----:B------:R-:W-:Y:S01]  /*68b0*/  @P2 FMUL.FTZ R13, R0, 0.69314718246459960938 ;  /* 0x3f317218000d2820 */ /* 0x000fe20000410000 */
[----:B0-----:R-:W-:Y:S01]  /*68c0*/  @P1 FMUL.FTZ R9, R10, 0.69314718246459960938 ;  /* 0x3f3172180a091820 */ /* 0x001fe20000410000 */
[----:B--2---:R-:W-:Y:S01]  /*68d0*/  @P2 FMUL.FTZ R0, R11, 0.69314718246459960938 ;  /* 0x3f3172180b002820 */ /* 0x004fe20000410000 */
[----:B-1----:R-:W-:Y:S01]  /*68e0*/  IMAD.MOV.U32 R6, RZ, RZ, -0x800000 ;  /* 0xff800000ff067424 */ /* 0x002fe200078e00ff */
[----:B------:R-:W-:Y:S01]  /*68f0*/  PLOP3.LUT P0, PT, PT, PT, PT, 0x8, 0x0 ;  /* 0x000000000000781c */ /* 0x000fe20003f0e170 */
        /* <DEDUP_REMOVED lines=64> */
[----:B------:R-:W-:Y:S01]  /*6d00*/  @P1 FFMA.FTZ R6, R8, R3, R9 ;  /* 0x0000000308061223 */ /* 0x000fe20000010009 */
[----:B------:R-:W-:Y:S01]  /*6d10*/  @P2 FFMA.FTZ R7, R13, R5, R0 ;  /* 0x000000050d072223 */ /* 0x000fe20000010000 */
[----:B------:R-:W-:Y:S06]  /*6d20*/  BAR.ARV 0xe, 0x100 ;  /* 0x0384000000007b1d */ /* 0x000fec0000002000 */
.L_x_13:
[----:B------:R-:W-:Y:S05]  /*6d30*/  @P0 BRA `(.L_x_43) ;  /* 0x0000002000e00947 */ /* 0x000fea0003800000 */
[----:B------:R-:W2:Y:S01]  /*6d40*/  S2R R0, SR_TID.X ;  /* 0x0000000000007919 */ /* 0x000ea20000002100 */
[----:B------:R-:W4:Y:S01]  /*6d50*/  S2UR UR5, SR_CgaCtaId ;  /* 0x00000000000579c3 */ /* 0x000f220000008800 */
[----:B------:R-:W-:Y:S01]  /*6d60*/  UMOV UR4, 0x400 ;  /* 0x0000040000047882 */ /* 0x000fe20000000000 */
[----:B------:R-:W-:-:S06]  /*6d70*/  IADD3 R3, -R2, RZ, RZ ;  /* 0x000000ff02037210 */ /* 0x000fcc0007ffe1ff */
[----:B------:R-:W-:Y:S01]  /*6d80*/  BAR.SYNC.DEFER_BLOCKING 0x1, 0x100 ;  /* 0x0044000000007b1d */ /* 0x000fe20000010000 */
[----:B------:R-:W-:-:S07]  /*6d90*/  SHF.R.S32.HI R19, RZ, 0x1f, R2 ;  /* 0x0000001fff137819 */ /* 0x000fce0000011402 */
[----:B------:R-:W5:Y:S08]  /*6da0*/  S2UR UR6, SR_CTAID.Y ;  /* 0x00000000000679c3 */ /* 0x000f700000002600 */
[----:B------:R-:W5:Y:S01]  /*6db0*/  LDC R4, c[0x0][0xc50] ;  /* 0x00031400ff047b82 */ /* 0x000f620000000800 */
[----:B----4-:R-:W-:-:S07]  /*6dc0*/  ULEA UR4, UR5, UR4, 0x18 ;  /* 0x0000000405047291 */ /* 0x010fce000f8ec03f */
[----:B------:R-:W4:Y:S01]  /*6dd0*/  LDC R9, c[0x0][0xbe8] ;  /* 0x0002fa00ff097b82 */ /* 0x000f220000000800 */
[----:B------:R-:W-:Y:S01]  /*6de0*/  UIADD3 UR4, UR4, 0x28c20, URZ ;  /* 0x00028c2004047890 */ /* 0x000fe2000fffe03f */
[----:B--2---:R-:W-:-:S03]  /*6df0*/  VIADD R152, R0, 0xffffff80 ;  /* 0xffffff8000987836 */ /* 0x004fc60000000000 */
[----:B------:R-:W-:Y:S02]  /*6e00*/  UPRMT UR4, URZ, 0x654, UR4 ;  /* 0x000006543f047896 */ /* 0x000fe40008000004 */
[----:B------:R-:W-:-:S04]  /*6e10*/  SHF.R.S32.HI R21, RZ, 0x1f, R152 ;  /* 0x0000001fff157819 */ /* 0x000fc80000011498 */
[----:B01----:R-:W-:Y:S01]  /*6e20*/  LEA.HI R5, R21, R152, RZ, 0x7 ;  /* 0x0000009815057211 */ /* 0x003fe200078f38ff */
[----:B-----5:R-:W-:Y:S02]  /*6e30*/  IMAD R3, R4, R3, UR6 ;  /* 0x0000000604037e24 */ /* 0x020fe4000f8e0203 */
[----:B------:R-:W-:Y:S01]  /*6e40*/  SYNCS.ARRIVE.TRANS64.RED.A1T0 RZ, [UR4], RZ ;  /* 0x000000ffffff79a7 */ /* 0x000fe20008100404 */
[----:B------:R-:W-:Y:S02]  /*6e50*/  SHF.R.S32.HI R8, RZ, 0x7, R5 ;  /* 0x00000007ff087819 */ /* 0x000fe40000011405 */
[----:B------:R-:W-:Y:S02]  /*6e60*/  LOP3.LUT R11, R5, 0xffffff80, RZ, 0xc0, !PT ;  /* 0xffffff80050b7812 */ /* 0x000fe400078ec0ff */
[----:B------:R-:W-:Y:S01]  /*6e70*/  SHF.R.S32.HI R4, RZ, 0x1f, R3 ;  /* 0x0000001fff047819 */ /* 0x000fe20000011403 */
[----:B------:R-:W0:Y:S02]  /*6e80*/  SHFL.IDX PT, R10, R8, RZ, 0x1f ;  /* 0x00001fff080a7589 */ /* 0x000e2400000e0000 */
[----:B------:R-:W-:-:S05]  /*6e90*/  IMAD.IADD R0, R152, 0x1, -R11 ;  /* 0x0000000198007824 */ /* 0x000fca00078e0a0b */
[----:B------:R-:W-:Y:S02]  /*6ea0*/  SHF.R.S32.HI R157, RZ, 0x1f, R0 ;  /* 0x0000001fff9d7819 */ /* 0x000fe40000011400 */
[----:B0-----:R-:W-:Y:S02]  /*6eb0*/  ISETP.NE.AND P0, PT, R10, RZ, PT ;  /* 0x000000ff0a00720c */ /* 0x001fe40003f05270 */
[----:B------:R-:W-:-:S11]  /*6ec0*/  LEA.HI R10, R157, R0, RZ, 0x2 ;  /* 0x000000009d0a7211 */ /* 0x000fd600078f10ff */
[----:B----4-:R-:W-:Y:S05]  /*6ed0*/  @P0 BRA `(.L_x_44) ;  /* 0x0000000400380947 */ /* 0x010fea0003800000 */
[----:B------:R-:W0:Y:S01]  /*6ee0*/  LDC R18, c[0x0][0xbe8] ;  /* 0x0002fa00ff127b82 */ /* 0x000e220000000800 */
[----:B------:R-:W-:Y:S01]  /*6ef0*/  LOP3.LUT R5, R5, 0xffffff80, RZ, 0xc0, !PT ;  /* 0xffffff8005057812 */ /* 0x000fe200078ec0ff */
[----:B------:R-:W1:Y:S01]  /*6f00*/  S2R R16, SR_CTAID.X ;  /* 0x0000000000107919 */ /* 0x000e620000002500 */
[----:B------:R-:W-:-:S03]  /*6f10*/  ULDC.64 UR4, c[0x0][0xbd0] ;  /* 0x0002f40000047ab9 */ /* 0x000fc60000000a00 */
[----:B------:R-:W-:Y:S01]  /*6f20*/  IMAD.IADD R153, R152, 0x1, -R5 ;  /* 0x0000000198997824 */ /* 0x000fe200078e0a05 */
[----:B------:R-:W-:Y:S01]  /*6f30*/  LEA.HI R5, R21, R152, RZ, 0x2 ;  /* 0x0000009815057211 */ /* 0x000fe200078f10ff */
[----:B------:R-:W2:Y:S03]  /*6f40*/  S2UR UR6, SR_CTAID.Z ;  /* 0x00000000000679c3 */ /* 0x000ea60000002700 */
[----:B------:R-:W-:Y:S02]  /*6f50*/  SHF.R.S32.HI R12, RZ, 0x1f, R153 ;  /* 0x0000001fff0c7819 */ /* 0x000fe40000011499 */
[----:B------:R-:W-:Y:S02]  /*6f60*/  LOP3.LUT R5, R5, 0xfffffffc, RZ, 0xc0, !PT ;  /* 0xfffffffc05057812 */ /* 0x000fe400078ec0ff */
[CC--:B------:R-:W-:Y:S01]  /*6f70*/  LEA.HI R154, R12.reuse, R153.reuse, RZ, 0x2 ;  /* 0x000000990c9a7211 */ /* 0x0c0fe200078f10ff */
[----:B------:R-:W4:Y:S01]  /*6f80*/  LDC.64 R22, c[0x0][0xbd8] ;  /* 0x0002f600ff167b82 */ /* 0x000f220000000a00 */
[----:B------:R-:W-:Y:S01]  /*6f90*/  LEA.HI R13, R12, R153, RZ, 0x5 ;  /* 0x000000990c0d7211 */ /* 0x000fe200078f28ff */
[----:B------:R-:W-:Y:S01]  /*6fa0*/  IMAD.IADD R5, R152, 0x1, -R5 ;  /* 0x0000000198057824 */ /* 0x000fe200078e0a05 */
[----:B------:R-:W-:-:S02]  /*6fb0*/  SHF.R.S32.HI R11, RZ, 0x2, R154 ;  /* 0x00000002ff0b7819 */ /* 0x000fc4000001149a */
[----:B------:R-:W-:Y:S02]  /*6fc0*/  SHF.R.S32.HI R14, RZ, 0x1f, R154 ;  /* 0x0000001fff0e7819 */ /* 0x000fe4000001149a */
[----:B------:R-:W-:Y:S02]  /*6fd0*/  SHF.R.S32.HI R13, RZ, 0x5, R13 ;  /* 0x00000005ff0d7819 */ /* 0x000fe4000001140d */
[----:B0-----:R-:W-:Y:S02]  /*6fe0*/  ISETP.NE.AND P0, PT, R18, 0x1, PT ;  /* 0x000000011200780c */ /* 0x001fe40003f05270 */
[----:B------:R-:W-:Y:S02]  /*6ff0*/  LEA.HI R14, R14, R11, RZ, 0x3 ;  /* 0x0000000b0e0e7211 */ /* 0x000fe400078f18ff */
[----:B------:R-:W-:Y:S02]  /*7000*/  LOP3.LUT R154, R154, 0x7ffffffc, RZ, 0xc0, !PT ;  /* 0x7ffffffc9a9a7812 */ /* 0x000fe400078ec0ff */
[----:B------:R-:W-:-:S03]  /*7010*/  LOP3.LUT R14, R14, 0xfffffff8, RZ, 0xc0, !PT ;  /* 0xfffffff80e0e7812 */ /* 0x000fc600078ec0ff */
[----:B------:R-:W-:Y:S02]  /*7020*/  IMAD.IADD R154, R153, 0x1, -R154 ;  /* 0x00000001999a7824 */ /* 0x000fe400078e0a9a */
[----:B------:R-:W-:Y:S01]  /*7030*/  IMAD.IADD R14, R11, 0x1, -R14 ;  /* 0x000000010b0e7824 */ /* 0x000fe200078e0a0e */
[----:B------:R-:W-:Y:S01]  /*7040*/  LEA.HI R11, R5, R5, RZ, 0x1 ;  /* 0x00000005050b7211 */ /* 0x000fe200078f08ff */
[----:B------:R-:W0:Y:S01]  /*7050*/  @P0 LDC R20, c[0x0][0xbec] ;  /* 0x0002fb00ff140b82 */ /* 0x000e220000000800 */
[----:B------:R-:W-:Y:S02]  /*7060*/  IMAD.SHL.U32 R154, R154, 0x2, RZ ;  /* 0x000000029a9a7824 */ /* 0x000fe400078e00ff */
[----:B------:R-:W-:Y:S01]  /*7070*/  LOP3.LUT R12, R11, 0x1ffffffe, RZ, 0xc0, !PT ;  /* 0x1ffffffe0b0c7812 */ /* 0x000fe200078ec0ff */
[----:B------:R-:W-:Y:S02]  /*7080*/  IMAD R155, R13, 0x10, R14 ;  /* 0x000000100d9b7824 */ /* 0x000fe400078e020e */
[----:B------:R-:W-:-:S02]  /*7090*/  IMAD R11, R19, UR4, RZ ;  /* 0x00000004130b7c24 */ /* 0x000fc4000f8e02ff */
[----:B------:R-:W5:Y:S01]  /*70a0*/  @P0 LDC R17, c[0x0][0xbf0] ;  /* 0x0002fc00ff110b82 */ /* 0x000f620000000800 */
[----:B------:R-:W-:Y:S02]  /*70b0*/  IMAD.IADD R5, R5, 0x1, -R12 ;  /* 0x0000000105057824 */ /* 0x000fe400078e0a0c */
[----:B------:R-:W-:Y:S01]  /*70c0*/  IMAD.WIDE.U32 R12, R2, UR4, RZ ;  /* 0x00000004020c7c25 */ /* 0x000fe2000f8e00ff */
[----:B--2---:R-:W-:-:S03]  /*70d0*/  USHF.R.S32.HI UR4, URZ, 0x1f, UR6 ;  /* 0x0000001f3f047899 */ /* 0x004fc60008011406 */
[----:B------:R-:W-:Y:S02]  /*70e0*/  IMAD R5, R5, 0x8, R155 ;  /* 0x0000000805057824 */ /* 0x000fe400078e029b */
[----:B------:R-:W-:Y:S02]  /*70f0*/  IMAD R11, R2, UR5, R11 ;  /* 0x00000005020b7c24 */ /* 0x000fe4000f8e020b */
[----:B----4-:R-:W-:Y:S01]  /*7100*/  IMAD R14, R22, UR4, RZ ;  /* 0x00000004160e7c24 */ /* 0x010fe2000f8e02ff */
[----:B------:R-:W-:Y:S01]  /*7110*/  ULDC.64 UR4, c[0x0][0xbe0] ;  /* 0x0002f80000047ab9 */ /* 0x000fe20000000a00 */
[----:B-1----:R-:W-:Y:S02]  /*7120*/  IMAD R5, R16, 0x40, R5 ;  /* 0x0000004010057824 */ /* 0x002fe400078e0205 */
[----:B------:R-:W-:Y:S02]  /*7130*/  IMAD R15, R23, UR6, R14 ;  /* 0x00000006170f7c24 */ /* 0x000fe4000f8e020e */
[----:B0-----:R-:W-:-:S04]  /*7140*/  @P0 IMAD.HI.U32 R14, R5, R20, RZ ;  /* 0x00000014050e0227 */ /* 0x001fc800078e00ff */
[----:B------:R-:W-:Y:S01]  /*7150*/  IMAD.IADD R13, R13, 0x1, R11 ;  /* 0x000000010d0d7824 */ /* 0x000fe200078e020b */
[----:B------:R-:W-:Y:S02]  /*7160*/  MOV R11, R5 ;  /* 0x00000005000b7202 */ /* 0x000fe40000000f00 */
[----:B-----5:R-:W-:Y:S01]  /*7170*/  @P0 SHF.R.U32.HI R11, RZ, R17, R14 ;  /* 0x00000011ff0b0219 */ /* 0x020fe2000001160e */
[----:B------:R-:W-:-:S04]  /*7180*/  IMAD.WIDE.U32 R12, R22, UR6, R12 ;  /* 0x00000006160c7c25 */ /* 0x000fc8000f8e000c */
[----:B------:R-:W-:Y:S02]  /*7190*/  IMAD.IADD R13, R13, 0x1, R15 ;  /* 0x000000010d0d7824 */ /* 0x000fe400078e020f */
[----:B------:R-:W-:Y:S02]  /*71a0*/  IMAD.MOV R15, RZ, RZ, -R11 ;  /* 0x000000ffff0f7224 */ /* 0x000fe400078e0a0b */
[----:B------:R-:W-:Y:S02]  /*71b0*/  IMAD R14, R4, UR4, RZ ;  /* 0x00000004040e7c24 */ /* 0x000fe4000f8e02ff */
[----:B------:R-:W-:-:S04]  /*71c0*/  IMAD.WIDE.U32 R12, R3, UR4, R12 ;  /* 0x00000004030c7c25 */ /* 0x000fc8000f8e000c */
[----:B------:R-:W-:Y:S01]  /*71d0*/  IMAD R5, R18, R15, R5 ;  /* 0x0000000f12057224 */ /* 0x000fe200078e0205 */
[----:B------:R-:W-:Y:S01]  /*71e0*/  SHF.R.S32.HI R15, RZ, 0x1f, R11 ;  /* 0x0000001fff0f7819 */ /* 0x000fe2000001140b */
[----:B------:R-:W-:Y:S01]  /*71f0*/  IMAD R14, R3, UR5, R14 ;  /* 0x00000005030e7c24 */ /* 0x000fe2000f8e020e */
[----:B------:R-:W-:Y:S01]  /*7200*/  IADD3 R12, P0, R11, R12, RZ ;  /* 0x0000000c0b0c7210 */ /* 0x000fe20007f1e0ff */
[----:B------:R-:W-:Y:S01]  /*7210*/  ULDC.64 UR4, c[0x0][0xbc8] ;  /* 0x0002f20000047ab9 */ /* 0x000fe20000000a00 */
[----:B------:R-:W-:Y:S02]  /*7220*/  SHF.R.S32.HI R11, RZ, 0x1f, R5 ;  /* 0x0000001fff0b7819 */ /* 0x000fe40000011405 */
[----:B------:R-:W-:-:S03]  /*7230*/  IADD3.X R13, R15, R13, R14, P0, !PT ;  /* 0x0000000d0f0d7210 */ /* 0x000fc600007fe40e */
[----:B------:R-:W-:Y:S01]  /*7240*/  IMAD R14, R11, UR4, RZ ;  /* 0x000000040b0e7c24 */ /* 0x000fe2000f8e02ff */
[----:B------:R-:W-:Y:S01]  /*7250*/  LEA.HI R11, R8, R8, RZ, 0x1 ;  /* 0x00000008080b7211 */ /* 0x000fe200078f08ff */
[----:B------:R-:W-:-:S03]  /*7260*/  IMAD.WIDE.U32 R12, R5, UR4, R12 ;  /* 0x00000004050c7c25 */ /* 0x000fc6000f8e000c */
[----:B------:R-:W-:Y:S01]  /*7270*/  LOP3.LUT R11, R11, 0xfffffe, RZ, 0xc0, !PT ;  /* 0x00fffffe0b0b7812 */ /* 0x000fe200078ec0ff */
[----:B------:R-:W-:Y:S01]  /*7280*/  IMAD R5, R5, UR5, R14 ;  /* 0x0000000505057c24 */ /* 0x000fe2000f8e020e */
[----:B------:R-:W-:Y:S02]  /*7290*/  ULDC.64 UR4, c[0x0][0xba8] ;  /* 0x0002ea0000047ab9 */ /* 0x000fe40000000a00 */
[----:B------:R-:W-:Y:S01]  /*72a0*/  LEA R17, P0, R12, UR4, 0x2 ;  /* 0x000000040c117c11 */ /* 0x000fe2000f8010ff */
[----:B------:R-:W-:Y:S01]  /*72b0*/  IMAD.IADD R5, R13, 0x1, R5 ;  /* 0x000000010d057824 */ /* 0x000fe200078e0205 */
[----:B------:R-:W-:Y:S01]  /*72c0*/  ULDC UR4, c[0x0][0xa88] ;  /* 0x0002a20000047ab9 */ /* 0x000fe20000000800 */
[----:B------:R-:W-:Y:S02]  /*72d0*/  IMAD.IADD R11, R8, 0x1, -R11 ;  /* 0x00000001080b7824 */ /* 0x000fe400078e0a0b */
[----:B------:R-:W-:Y:S01]  /*72e0*/  SHFL.IDX PT, R14, R17, 0x1, 0x1c1f ;  /* 0x003c1f00110e7f89 */ /* 0x000fe200000e0000 */
[----:B------:R-:W-:Y:S01]  /*72f0*/  LEA.HI.X R20, R12, UR5, R5, 0x2, P0 ;  /* 0x000000050c147c11 */ /* 0x000fe200080f1405 */
[----:B------:R-:W-:-:S02]  /*7300*/  IMAD.U32 R11, R11, -0x100, RZ ;  /* 0xffffff000b0b7824 */ /* 0x000fc400078e00ff */
[----:B------:R-:W-:Y:S01]  /*7310*/  SHFL.IDX PT, R12, R17, RZ, 0x1c1f ;  /* 0x001c1fff110c7589 */ /* 0x000fe200000e0000 */
[----:B------:R-:W-:Y:S02]  /*7320*/  IMAD R5, R16, 0x40, R155 ;  /* 0x0000004010057824 */ /* 0x000fe400078e029b */
[----:B------:R-:W-:Y:S01]  /*7330*/  IMAD R16, R18, UR4, RZ ;  /* 0x0000000412107c24 */ /* 0x000fe2000f8e02ff */
[----:B------:R-:W0:Y:S01]  /*7340*/  SHFL.IDX PT, R13, R20, RZ, 0x1c1f ;  /* 0x001c1fff140d7589 */ /* 0x000e2200000e0000 */
[----:B------:R-:W-:Y:S01]  /*7350*/  ISETP.NE.AND P0, PT, R154, R11, PT ;  /* 0x0000000b9a00720c */ /* 0x000fe20003f05270 */
[C---:B------:R-:W-:Y:S02]  /*7360*/  VIADD R11, R5.reuse, 0x8 ;  /* 0x00000008050b7836 */ /* 0x040fe40000000000 */
[----:B------:R-:W1:Y:S01]  /*7370*/  SHFL.IDX PT, R15, R20, 0x1, 0x1c1f ;  /* 0x003c1f00140f7f89 */ /* 0x000e6200000e0000 */
[-C--:B------:R-:W-:Y:S02]  /*7380*/  ISETP.GE.OR P1, PT, R5, R16.reuse, P0 ;  /* 0x000000100500720c */ /* 0x080fe40000726670 */
[----:B------:R-:W-:-:S11]  /*7390*/  ISETP.GE.OR P0, PT, R11, R16, P0 ;  /* 0x000000100b00720c */ /* 0x000fd60000706670 */
[----:B0-----:R0:W-:Y:S04]  /*73a0*/  @!P1 ST.E desc[UR42][R12.64], R6 ;  /* 0x000000060c009985 */ /* 0x0011e8000c10192a */
[----:B-1----:R0:W-:Y:S02]  /*73b0*/  @!P0 ST.E desc[UR42][R14.64], R7 ;  /* 0x000000070e008985 */ /* 0x0021e4000c10192a */
.L_x_44:
[----:B------:R-:W-:Y:S01]  /*73c0*/  ISETP.NE.AND P0, PT, R9, 0x1, PT ;  /* 0x000000010900780c */ /* 0x000fe20003f05270 */
[----:B0-----:R-:W0:Y:S01]  /*73d0*/  S2R R15, SR_CTAID.X ;  /* 0x00000000000f7919 */ /* 0x001e220000002500 */
[--C-:B------:R-:W-:Y:S01]  /*73e0*/  SHF.R.S32.HI R5, RZ, 0x2, R10.reuse ;  /* 0x00000002ff057819 */ /* 0x100fe2000001140a */
[----:B------:R-:W1:Y:S01]  /*73f0*/  S2UR UR6, SR_CTAID.Z ;  /* 0x00000000000679c3 */ /* 0x000e620000002700 */
[----:B------:R-:W-:Y:S01]  /*7400*/  SHF.R.S32.HI R6, RZ, 0x1f, R10 ;  /* 0x0000001fff067819 */ /* 0x000fe2000001140a */
[----:B------:R-:W-:Y:S01]  /*7410*/  ULDC.64 UR4, c[0x0][0xb38] ;  /* 0x0002ce0000047ab9 */ /* 0x000fe20000000a00 */
[----:B------:R-:W-:Y:S01]  /*7420*/  LEA.HI R21, R21, R152, RZ, 0x2 ;  /* 0x0000009815157211 */ /* 0x000fe200078f10ff */
[----:B------:R-:W-:Y:S01]  /*7430*/  BSSY B0, `(.L_x_45) ;  /* 0x0000101000007945 */ /* 0x000fe20003800000 */
[----:B------:R-:W-:Y:S02]  /*7440*/  LEA.HI R6, R6, R5, RZ, 0x3 ;  /* 0x0000000506067211 */ /* 0x000fe400078f18ff */
[----:B------:R-:W-:Y:S01]  /*7450*/  LOP3.LUT R21, R21, 0xfffffffc, RZ, 0xc0, !PT ;  /* 0xfffffffc15157812 */ /* 0x000fe200078ec0ff */
[----:B------:R-:W2:Y:S01]  /*7460*/  LDC.64 R12, c[0x0][0xb40] ;  /* 0x0002d000ff0c7b82 */ /* 0x000ea20000000a00 */
[----:B------:R-:W-:-:S02]  /*7470*/  LOP3.LUT R6, R6, 0xfffffff8, RZ, 0xc0, !PT ;  /* 0xfffffff806067812 */ /* 0x000fc400078ec0ff */
[----:B------:R-:W-:Y:S02]  /*7480*/  IADD3 R21, R152, -R21, RZ ;  /* 0x8000001598157210 */ /* 0x000fe40007ffe0ff */
[----:B------:R-:W-:Y:S01]  /*7490*/  LEA.HI R157, R157, R0, RZ, 0x5 ;  /* 0x000000009d9d7211 */ /* 0x000fe200078f28ff */
[----:B------:R-:W-:Y:S01]  /*74a0*/  IMAD.IADD R14, R5, 0x1, -R6 ;  /* 0x00000001050e7824 */ /* 0x000fe200078e0a06 */
[----:B------:R-:W-:Y:S01]  /*74b0*/  LEA.HI R5, R21, R21, RZ, 0x1 ;  /* 0x0000001515057211 */ /* 0x000fe200078f08ff */
[----:B------:R-:W4:Y:S01]  /*74c0*/  @P0 LDC R16, c[0x0][0xbec] ;  /* 0x0002fb00ff100b82 */ /* 0x000f220000000800 */
[----:B------:R-:W-:Y:S02]  /*74d0*/  SHF.R.S32.HI R157, RZ, 0x5, R157 ;  /* 0x00000005ff9d7819 */ /* 0x000fe4000001149d */
[----:B------:R-:W-:Y:S01]  /*74e0*/  LOP3.LUT R6, R5, 0x1ffffffe, RZ, 0xc0, !PT ;  /* 0x1ffffffe05067812 */ /* 0x000fe200078ec0ff */
[----:B------:R-:W-:Y:S02]  /*74f0*/  IMAD R5, R19, UR4, RZ ;  /* 0x0000000413057c24 */ /* 0x000fe4000f8e02ff */
[----:B------:R-:W-:-:S02]  /*7500*/  IMAD R14, R157, 0x10, R14 ;  /* 0x000000109d0e7824 */ /* 0x000fc400078e020e */
[----:B------:R-:W5:Y:S01]  /*7510*/  @P0 LDC R17, c[0x0][0xbf0] ;  /* 0x0002fc00ff110b82 */ /* 0x000f620000000800 */
[----:B------:R-:W-:Y:S02]  /*7520*/  IMAD.IADD R21, R21, 0x1, -R6 ;  /* 0x0000000115157824 */ /* 0x000fe400078e0a06 */
[----:B------:R-:W-:Y:S01]  /*7530*/  IMAD.WIDE.U32 R6, R2, UR4, RZ ;  /* 0x0000000402067c25 */ /* 0x000fe2000f8e00ff */
[----:B-1----:R-:W-:-:S03]  /*7540*/  USHF.R.S32.HI UR4, URZ, 0x1f, UR6 ;  /* 0x0000001f3f047899 */ /* 0x002fc60008011406 */
[----:B------:R-:W-:Y:S02]  /*7550*/  IMAD R5, R2, UR5, R5 ;  /* 0x0000000502057c24 */ /* 0x000fe4000f8e0205 */
[----:B------:R-:W-:Y:S02]  /*7560*/  IMAD R21, R21, 0x8, R14 ;  /* 0x0000000815157824 */ /* 0x000fe400078e020e */
[----:B------:R-:W-:Y:S02]  /*7570*/  IMAD.IADD R7, R7, 0x1, R5 ;  /* 0x0000000107077824 */ /* 0x000fe400078e0205 */
[----:B--2---:R-:W-:Y:S01]  /*7580*/  IMAD R2, R12, UR4, RZ ;  /* 0x000000040c027c24 */ /* 0x004fe2000f8e02ff */
[----:B------:R-:W-:Y:S01]  /*7590*/  ULDC.64 UR4, c[0x0][0xb48] ;  /* 0x0002d20000047ab9 */ /* 0x000fe20000000a00 */
[----:B0-----:R-:W-:Y:S02]  /*75a0*/  IMAD R21, R15, 0x40, R21 ;  /* 0x000000400f157824 */ /* 0x001fe400078e0215 */
[----:B------:R-:W-:-:S02]  /*75b0*/  IMAD R11, R13, UR6, R2 ;  /* 0x000000060d0b7c24 */ /* 0x000fc4000f8e0202 */
[----:B------:R-:W-:-:S04]  /*75c0*/  IMAD.WIDE.U32 R6, R12, UR6, R6 ;  /* 0x000000060c067c25 */ /* 0x000fc8000f8e0006 */
[----:B----4-:R-:W-:-:S04]  /*75d0*/  @P0 IMAD.HI.U32 R16, R21, R16, RZ ;  /* 0x0000001015100227 */ /* 0x010fc800078e00ff */
[----:B------:R-:W-:Y:S02]  /*75e0*/  IMAD R4, R4, UR4, RZ ;  /* 0x0000000404047c24 */ /* 0x000fe4000f8e02ff */
[----:B------:R-:W-:Y:S01]  /*75f0*/  IMAD.MOV.U32 R5, RZ, RZ, R21 ;  /* 0x000000ffff057224 */ /* 0x000fe200078e0015 */
[----:B-----5:R-:W-:Y:S01]  /*7600*/  @P0 SHF.R.U32.HI R5, RZ, R17, R16 ;  /* 0x00000011ff050219 */ /* 0x020fe20000011610 */
[----:B------:R-:W-:Y:S02]  /*7610*/  IMAD.IADD R7, R7, 0x1, R11 ;  /* 0x0000000107077824 */ /* 0x000fe400078e020b */
[C---:B------:R-:W-:Y:S01]  /*7620*/  IMAD R11, R3.reuse, UR5, R4 ;  /* 0x00000005030b7c24 */ /* 0x040fe2000f8e0204 */
[----:B------:R-:W-:Y:S01]  /*7630*/  SHF.R.S32.HI R4, RZ, 0x1f, R5 ;  /* 0x0000001fff047819 */ /* 0x000fe20000011405 */
[----:B------:R-:W-:Y:S01]  /*7640*/  IMAD.WIDE.U32 R2, R3, UR4, R6 ;  /* 0x0000000403027c25 */ /* 0x000fe2000f8e0006 */
[----:B------:R-:W-:Y:S01]  /*7650*/  ULDC.64 UR4, c[0x0][0xb30] ;  /* 0x0002cc0000047ab9 */ /* 0x000fe20000000a00 */
[----:B------:R-:W-:-:S02]  /*7660*/  LEA.HI R6, R8, R8, RZ, 0x1 ;  /* 0x0000000808067211 */ /* 0x000fc400078f08ff */
[----:B------:R-:W-:Y:S01]  /*7670*/  IMAD.MOV R12, RZ, RZ, -R5 ;  /* 0x000000ffff0c7224 */ /* 0x000fe200078e0a05 */
[----:B------:R-:W-:Y:S01]  /*7680*/  IADD3 R3, R3, R11, RZ ;  /* 0x0000000b03037210 */ /* 0x000fe20007ffe0ff */
[----:B------:R-:W-:Y:S01]  /*7690*/  IMAD R4, R4, UR4, RZ ;  /* 0x0000000404047c24 */ /* 0x000fe2000f8e02ff */
[----:B------:R-:W-:Y:S01]  /*76a0*/  LOP3.LUT R13, R6, 0xfffffe, RZ, 0xc0, !PT ;  /* 0x00fffffe060d7812 */ /* 0x000fe200078ec0ff */
[----:B------:R-:W-:Y:S02]  /*76b0*/  IMAD R7, R9, R12, R21 ;  /* 0x0000000c09077224 */ /* 0x000fe400078e0215 */
[C---:B------:R-:W-:Y:S02]  /*76c0*/  IMAD R11, R5.reuse, UR5, R4 ;  /* 0x00000005050b7c24 */ /* 0x040fe4000f8e0204 */
[----:B------:R-:W-:Y:S01]  /*76d0*/  IMAD.WIDE.U32 R2, R5, UR4, R2 ;  /* 0x0000000405027c25 */ /* 0x000fe2000f8e0002 */
[----:B------:R-:W-:Y:S01]  /*76e0*/  SHF.R.S32.HI R4, RZ, 0x1f, R7 ;  /* 0x0000001fff047819 */ /* 0x000fe20000011407 */
[----:B------:R-:W-:-:S02]  /*76f0*/  ULDC.64 UR4, c[0x0][0xb28] ;  /* 0x0002ca0000047ab9 */ /* 0x000fc40000000a00 */
[----:B------:R-:W-:Y:S01]  /*7700*/  IMAD.IADD R3, R3, 0x1, R11 ;  /* 0x0000000103037824 */ /* 0x000fe200078e020b */
[----:B------:R-:W-:Y:S01]  /*7710*/  LOP3.LUT R11, R10, 0x7ffffffc, RZ, 0xc0, !PT ;  /* 0x7ffffffc0a0b7812 */ /* 0x000fe200078ec0ff */
[----:B------:R-:W-:Y:S02]  /*7720*/  IMAD R4, R4, UR4, RZ ;  /* 0x0000000404047c24 */ /* 0x000fe4000f8e02ff */
[----:B------:R-:W-:-:S04]  /*7730*/  IMAD.WIDE.U32 R2, R7, UR4, R2 ;  /* 0x0000000407027c25 */ /* 0x000fc8000f8e0002 */
[----:B------:R-:W-:Y:S01]  /*7740*/  IMAD R5, R7, UR5, R4 ;  /* 0x0000000507057c24 */ /* 0x000fe2000f8e0204 */
[----:B------:R-:W-:Y:S01]  /*7750*/  ULDC.64 UR4, c[0x0][0xb00] ;  /* 0x0002c00000047ab9 */ /* 0x000fe20000000a00 */
[----:B------:R-:W-:Y:S01]  /*7760*/  IMAD R7, R15, 0x40, R14 ;  /* 0x000000400f077824 */ /* 0x000fe200078e020e */
[----:B------:R-:W-:Y:S01]  /*7770*/  LEA R4, P0, R2, UR4, 0x2 ;  /* 0x0000000402047c11 */ /* 0x000fe2000f8010ff */
[----:B------:R-:W-:Y:S01]  /*7780*/  ULDC UR4, c[0x0][0xa88] ;  /* 0x0002a20000047ab9 */ /* 0x000fe20000000800 */
[----:B------:R-:W-:Y:S02]  /*7790*/  IMAD.IADD R5, R3, 0x1, R5 ;  /* 0x0000000103057824 */ /* 0x000fe400078e0205 */
[----:B------:R-:W-:Y:S02]  /*77a0*/  IMAD R6, R9, UR4, RZ ;  /* 0x0000000409067c24 */ /* 0x000fe4000f8e02ff */
[----:B------:R-:W-:Y:S01]  /*77b0*/  IMAD.IADD R13, R8, 0x1, -R13 ;  /* 0x00000001080d7824 */ /* 0x000fe200078e0a0d */
[----:B------:R-:W-:Y:S01]  /*77c0*/  LEA.HI.X R5, R2, UR5, R5, 0x2, P0 ;  /* 0x0000000502057c11 */ /* 0x000fe200080f1405 */
[----:B------:R-:W-:Y:S01]  /*77d0*/  IMAD.IADD R0, R0, 0x1, -R11 ;  /* 0x0000000100007824 */ /* 0x000fe200078e0a0b */
[----:B------:R-:W-:Y:S01]  /*77e0*/  ISETP.GE.AND P0, PT, R7, R6, PT ;  /* 0x000000060700720c */ /* 0x000fe20003f06270 */
[----:B------:R0:W1:Y:S02]  /*77f0*/  SHFL.IDX PT, R2, R4, RZ, 0x1c1f ;  /* 0x001c1fff04027589 */ /* 0x00006400000e0000 */
[----:B------:R-:W-:-:S02]  /*7800*/  IMAD R0, R13, 0x80, R0 ;  /* 0x000000800d007824 */ /* 0x000fc400078e0200 */
[----:B------:R0:W2:Y:S02]  /*7810*/  SHFL.IDX PT, R3, R5, RZ, 0x1c1f ;  /* 0x001c1fff05037589 */ /* 0x0000a400000e0000 */
[----:B------:R-:W-:-:S06]  /*7820*/  IMAD.SHL.U32 R0, R0, 0x2, RZ ;  /* 0x0000000200007824 */ /* 0x000fcc00078e00ff */
[----:B0-----:R-:W-:Y:S05]  /*7830*/  @P0 BRA `(.L_x_46) ;  /* 0x0000000c00000947 */ /* 0x001fea0003800000 */
[C---:B------:R-:W-:Y:S01]  /*7840*/  VIADD R9, R0.reuse, 0x8 ;  /* 0x0000000800097836 */ /* 0x040fe20000000000 */
[----:B------:R-:W-:Y:S01]  /*7850*/  ULDC UR4, c[0x0][0xac8] ;  /* 0x0002b20000047ab9 */ /* 0x000fe20000000800 */
[C---:B------:R-:W-:Y:S01]  /*7860*/  VIADD R11, R0.reuse, 0x10 ;  /* 0x00000010000b7836 */ /* 0x040fe20000000000 */
[C---:B------:R-:W-:Y:S01]  /*7870*/  IADD3 R13, R0.reuse, 0x18, RZ ;  /* 0x00000018000d7810 */ /* 0x040fe20007ffe0ff */
[C---:B------:R-:W-:Y:S01]  /*7880*/  VIADD R16, R0.reuse, 0x20 ;  /* 0x0000002000107836 */ /* 0x040fe20000000000 */
[C---:B------:R-:W-:Y:S01]  /*7890*/  ISETP.GE.AND P2, PT, R0.reuse, UR4, PT ;  /* 0x0000000400007c0c */ /* 0x040fe2000bf46270 */
[C---:B------:R-:W-:Y:S01]  /*78a0*/  VIADD R17, R0.reuse, 0x28 ;  /* 0x0000002800117836 */ /* 0x040fe20000000000 */
[----:B------:R-:W-:Y:S01]  /*78b0*/  ISETP.GE.AND P3, PT, R9, UR4, PT ;  /* 0x0000000409007c0c */ /* 0x000fe2000bf66270 */
[C---:B------:R-:W-:Y:S01]  /*78c0*/  VIADD R18, R0.reuse, 0x30 ;  /* 0x0000003000127836 */ /* 0x040fe20000000000 */
[----:B------:R-:W-:Y:S01]  /*78d0*/  ISETP.GE.AND P4, PT, R11, UR4, PT ;  /* 0x000000040b007c0c */ /* 0x000fe2000bf86270 */
[C---:B------:R-:W-:Y:S01]  /*78e0*/  VIADD R19, R0.reuse, 0x38 ;  /* 0x0000003800137836 */ /* 0x040fe20000000000 */
[----:B------:R-:W-:Y:S01]  /*78f0*/  ISETP.GE.AND P5, PT, R13, UR4, PT ;  /* 0x000000040d007c0c */ /* 0x000fe2000bfa6270 */
[----:B------:R-:W-:Y:S01]  /*7900*/  VIADD R20, R0, 0x40 ;  /* 0x0000004000147836 */ /* 0x000fe20000000000 */
[----:B------:R-:W-:Y:S01]  /*7910*/  ISETP.GE.AND P0, PT, R16, UR4, PT ;  /* 0x0000000410007c0c */ /* 0x000fe2000bf06270 */
[C---:B------:R-:W-:Y:S01]  /*7920*/  VIADD R21, R0.reuse, 0x48 ;  /* 0x0000004800157836 */ /* 0x040fe20000000000 */
[----:B------:R-:W-:Y:S01]  /*7930*/  ISETP.GE.AND P1, PT, R17, UR4, PT ;  /* 0x0000000411007c0c */ /* 0x000fe2000bf26270 */
[----:B------:R-:W-:-:S02]  /*7940*/  VIADD R22, R0, 0x50 ;  /* 0x0000005000167836 */ /* 0x000fc40000000000 */
[C---:B------:R-:W-:Y:S01]  /*7950*/  @!P2 LEA.HI R8, R0.reuse, R0, RZ, 0x1 ;  /* 0x000000000008a211 */ /* 0x040fe200078f08ff */
[----:B------:R-:W-:Y:S01]  /*7960*/  VIADD R23, R0, 0x58 ;  /* 0x0000005800177836 */ /* 0x000fe20000000000 */
[----:B------:R-:W-:Y:S02]  /*7970*/  @!P3 LEA.HI R10, R9, R9, RZ, 0x1 ;  /* 0x00000009090ab211 */ /* 0x000fe400078f08ff */
[----:B------:R-:W-:Y:S02]  /*7980*/  @!P4 LEA.HI R12, R11, R11, RZ, 0x1 ;  /* 0x0000000b0b0cc211 */ /* 0x000fe400078f08ff */
[----:B------:R-:W-:Y:S02]  /*7990*/  @!P5 LEA.HI R14, R13, R13, RZ, 0x1 ;  /* 0x0000000d0d0ed211 */ /* 0x000fe400078f08ff */
[----:B------:R-:W-:Y:S02]  /*79a0*/  @!P2 LOP3.LUT R9, R8, 0xfffffffe, RZ, 0xc0, !PT ;  /* 0xfffffffe0809a812 */ /* 0x000fe400078ec0ff */
[----:B------:R-:W-:-:S02]  /*79b0*/  @!P3 LOP3.LUT R11, R10, 0xfffffffe, RZ, 0xc0, !PT ;  /* 0xfffffffe0a0bb812 */ /* 0x000fc400078ec0ff */
[----:B------:R-:W-:Y:S01]  /*79c0*/  @!P4 LOP3.LUT R13, R12, 0xfffffffe, RZ, 0xc0, !PT ;  /* 0xfffffffe0c0dc812 */ /* 0x000fe200078ec0ff */
[--C-:B-12---:R-:W-:Y:S01]  /*79d0*/  @!P2 IMAD.WIDE R8, R9, 0x4, R2.reuse ;  /* 0x000000040908a825 */ /* 0x106fe200078e0202 */
[----:B------:R-:W-:Y:S02]  /*79e0*/  @!P5 LOP3.LUT R15, R14, 0xfffffffe, RZ, 0xc0, !PT ;  /* 0xfffffffe0e0fd812 */ /* 0x000fe400078ec0ff */
[----:B------:R-:W-:Y:S01]  /*79f0*/  ISETP.GE.AND P6, PT, R22, UR4, PT ;  /* 0x0000000416007c0c */ /* 0x000fe2000bfc6270 */
[--C-:B------:R-:W-:Y:S01]  /*7a00*/  @!P3 IMAD.WIDE R10, R11, 0x4, R2.reuse ;  /* 0x000000040b0ab825 */ /* 0x100fe200078e0202 */
[----:B------:R0:W-:Y:S01]  /*7a10*/  @!P2 ST.E.64 desc[UR42][R8.64], R24 ;  /* 0x000000180800a985 */ /* 0x0001e2000c101b2a */
[----:B------:R-:W-:Y:S02]  /*7a20*/  ISETP.GE.AND P2, PT, R18, UR4, PT ;  /* 0x0000000412007c0c */ /* 0x000fe4000bf46270 */
[----:B------:R-:W-:Y:S01]  /*7a30*/  @!P4 IMAD.WIDE R12, R13, 0x4, R2 ;  /* 0x000000040d0cc825 */ /* 0x000fe200078e0202 */
[----:B------:R1:W-:Y:S01]  /*7a40*/  @!P3 ST.E.64 desc[UR42][R10.64], R28 ;  /* 0x0000001c0a00b985 */ /* 0x0003e2000c101b2a */
[----:B------:R-:W-:-:S02]  /*7a50*/  ISETP.GE.AND P3, PT, R19, UR4, PT ;  /* 0x0000000413007c0c */ /* 0x000fc4000bf66270 */
[----:B------:R-:W-:Y:S01]  /*7a60*/  @!P5 IMAD.WIDE R14, R15, 0x4, R2 ;  /* 0x000000040f0ed825 */ /* 0x000fe200078e0202 */
[----:B------:R2:W-:Y:S01]  /*7a70*/  @!P4 ST.E.64 desc[UR42][R12.64], R32 ;  /* 0x000000200c00c985 */ /* 0x0005e2000c101b2a */
[----:B------:R-:W-:Y:S02]  /*7a80*/  ISETP.GE.AND P4, PT, R20, UR4, PT ;  /* 0x0000000414007c0c */ /* 0x000fe4000bf86270 */
[----:B------:R-:W-:Y:S01]  /*7a90*/  @!P0 LEA.HI R16, R16, R16, RZ, 0x1 ;  /* 0x0000001010108211 */ /* 0x000fe200078f08ff */
[----:B------:R4:W-:Y:S01]  /*7aa0*/  @!P5 ST.E.64 desc[UR42][R14.64], R36 ;  /* 0x000000240e00d985 */ /* 0x0009e2000c101b2a */
[----:B------:R-:W-:Y:S01]  /*7ab0*/  ISETP.GE.AND P5, PT, R21, UR4, PT ;  /* 0x0000000415007c0c */ /* 0x000fe2000bfa6270 */
[----:B0-----:R-:W-:Y:S01]  /*7ac0*/  VIADD R24, R0, 0x60 ;  /* 0x0000006000187836 */ /* 0x001fe20000000000 */
[----:B------:R-:W-:Y:S02]  /*7ad0*/  @!P1 LEA.HI R17, R17, R17, RZ, 0x1 ;  /* 0x0000001111119211 */ /* 0x000fe400078f08ff */
[----:B------:R-:W-:-:S02]  /*7ae0*/  @!P0 LOP3.LUT R9, R16, 0xfffffffe, RZ, 0xc0, !PT ;  /* 0xfffffffe10098812 */ /* 0x000fc400078ec0ff */
[----:B-1----:R-:W-:Y:S02]  /*7af0*/  @!P1 LOP3.LUT R11, R17, 0xfffffffe, RZ, 0xc0, !PT ;  /* 0xfffffffe110b9812 */ /* 0x002fe400078ec0ff */
[----:B------:R-:W-:Y:S01]  /*7b00*/  @!P2 LEA.HI R18, R18, R18, RZ, 0x1 ;  /* 0x000000121212a211 */ /* 0x000fe200078f08ff */
[--C-:B------:R-:W-:Y:S01]  /*7b10*/  @!P0 IMAD.WIDE R8, R9, 0x4, R2.reuse ;  /* 0x0000000409088825 */ /* 0x100fe200078e0202 */
[----:B------:R-:W-:Y:S02]  /*7b20*/  @!P3 LEA.HI R19, R19, R19, RZ, 0x1 ;  /* 0x000000131313b211 */ /* 0x000fe400078f08ff */
[----:B------:R-:W-:Y:S01]  /*7b30*/  @!P4 LEA.HI R20, R20, R20, RZ, 0x1 ;  /* 0x000000141414c211 */ /* 0x000fe200078f08ff */
[----:B------:R-:W-:Y:S01]  /*7b40*/  @!P1 IMAD.WIDE R10, R11, 0x4, R2 ;  /* 0x000000040b0a9825 */ /* 0x000fe200078e0202 */
[----:B------:R-:W-:Y:S01]  /*7b50*/  @!P5 LEA.HI R21, R21, R21, RZ, 0x1 ;  /* 0x000000151515d211 */ /* 0x000fe200078f08ff */
[----:B------:R0:W-:Y:S01]  /*7b60*/  @!P0 ST.E.64 desc[UR42][R8.64], R40 ;  /* 0x0000002808008985 */ /* 0x0001e2000c101b2a */
[----:B------:R-:W-:-:S02]  /*7b70*/  @!P6 LEA.HI R22, R22, R22, RZ, 0x1 ;  /* 0x000000161616e211 */ /* 0x000fc400078f08ff */
[----:B--2---:R-:W-:Y:S01]  /*7b80*/  @!P2 LOP3.LUT R13, R18, 0xfffffffe, RZ, 0xc0, !PT ;  /* 0xfffffffe120da812 */ /* 0x004fe200078ec0ff */
[----:B------:R1:W-:Y:S01]  /*7b90*/  @!P1 ST.E.64 desc[UR42][R10.64], R44 ;  /* 0x0000002c0a009985 */ /* 0x0003e2000c101b2a */
[----:B------:R-:W-:Y:S02]  /*7ba0*/  @!P3 LOP3.LUT R19, R19, 0xfffffffe, RZ, 0xc0, !PT ;  /* 0xfffffffe1313b812 */ /* 0x000fe400078ec0ff */
[----:B----4-:R-:W-:Y:S01]  /*7bb0*/  @!P4 LOP3.LUT R15, R20, 0xfffffffe, RZ, 0xc0, !PT ;  /* 0xfffffffe140fc812 */ /* 0x010fe200078ec0ff */
[----:B------:R-:W-:Y:S01]  /*7bc0*/  VIADD R20, R0, 0x78 ;  /* 0x0000007800147836 */ /* 0x000fe20000000000 */
[----:B------:R-:W-:Y:S02]  /*7bd0*/  @!P5 LOP3.LUT R21, R21, 0xfffffffe, RZ, 0xc0, !PT ;  /* 0xfffffffe1515d812 */ /* 0x000fe400078ec0ff */
[----:B------:R-:W-:Y:S01]  /*7be0*/  @!P6 LOP3.LUT R17, R22, 0xfffffffe, RZ, 0xc0, !PT ;  /* 0xfffffffe1611e812 */ /* 0x000fe200078ec0ff */
[----:B------:R-:W-:Y:S01]  /*7bf0*/  VIADD R22, R0, 0x88 ;  /* 0x0000008800167836 */ /* 0x000fe20000000000 */
[----:B------:R-:W-:Y:S01]  /*7c00*/  ISETP.GE.AND P1, PT, R23, UR4, PT ;  /* 0x0000000417007c0c */ /* 0x000fe2000bf26270 */
[----:B0-----:R-:W-:Y:S01]  /*7c10*/  @!P2 IMAD.WIDE R8, R13, 0x4, R2 ;  /* 0x000000040d08a825 */ /* 0x001fe200078e0202 */
[----:B------:R-:W-:-:S02]  /*7c20*/  ISETP.GE.AND P0, PT, R24, UR4, PT ;  /* 0x0000000418007c0c */ /* 0x000fc4000bf06270 */
[----:B------:R-:W-:Y:S01]  /*7c30*/  IADD3 R18, R0, 0x68, RZ ;  /* 0x0000006800127810 */ /* 0x000fe20007ffe0ff */
[--C-:B-1----:R-:W-:Y:S01]  /*7c40*/  @!P3 IMAD.WIDE R10, R19, 0x4, R2.reuse ;  /* 0x00000004130ab825 */ /* 0x102fe200078e0202 */
[----:B------:R0:W-:Y:S02]  /*7c50*/  @!P2 ST.E.64 desc[UR42][R8.64], R48 ;  /* 0x000000300800a985 */ /* 0x0001e4000c101b2a */
[----:B------:R-:W-:Y:S01]  /*7c60*/  ISETP.GE.AND P2, PT, R18, UR4, PT ;  /* 0x0000000412007c0c */ /* 0x000fe2000bf46270 */
[--C-:B------:R-:W-:Y:S01]  /*7c70*/  @!P4 IMAD.WIDE R12, R15, 0x4, R2.reuse ;  /* 0x000000040f0cc825 */ /* 0x100fe200078e0202 */
[----:B------:R1:W-:Y:S01]  /*7c80*/  @!P3 ST.E.64 desc[UR42][R10.64], R52 ;  /* 0x000000340a00b985 */ /* 0x0003e2000c101b2a */
[----:B------:R-:W-:Y:S02]  /*7c90*/  ISETP.GE.AND P3, PT, R22, UR4, PT ;  /* 0x0000000416007c0c */ /* 0x000fe4000bf66270 */
[----:B------:R-:W-:Y:S01]  /*7ca0*/  @!P5 IMAD.WIDE R14, R21, 0x4, R2 ;  /* 0x00000004150ed825 */ /* 0x000fe200078e0202 */
[----:B------:R2:W-:Y:S01]  /*7cb0*/  @!P4 ST.E.64 desc[UR42][R12.64], R56 ;  /* 0x000000380c00c985 */ /* 0x0005e2000c101b2a */
[----:B------:R-:W-:-:S02]  /*7cc0*/  @!P1 LEA.HI R23, R23, R23, RZ, 0x1 ;  /* 0x0000001717179211 */ /* 0x000fc400078f08ff */
[----:B------:R-:W-:Y:S01]  /*7cd0*/  @!P6 IMAD.WIDE R16, R17, 0x4, R2 ;  /* 0x000000041110e825 */ /* 0x000fe200078e0202 */
[----:B------:R4:W-:Y:S01]  /*7ce0*/  @!P5 ST.E.64 desc[UR42][R14.64], R60 ;  /* 0x0000003c0e00d985 */ /* 0x0009e2000c101b2a */
[----:B------:R-:W-:Y:S02]  /*7cf0*/  ISETP.GE.AND P5, PT, R20, UR4, PT ;  /* 0x0000000414007c0c */ /* 0x000fe4000bfa6270 */
[C---:B------:R-:W-:Y:S01]  /*7d00*/  VIADD R19, R0.reuse, 0x70 ;  /* 0x0000007000137836 */ /* 0x040fe20000000000 */
[----:B------:R5:W-:Y:S01]  /*7d10*/  @!P6 ST.E.64 desc[UR42][R16.64], R64 ;  /* 0x000000401000e985 */ /* 0x000be2000c101b2a */
[----:B------:R-:W-:Y:S01]  /*7d20*/  VIADD R21, R0, 0x80 ;  /* 0x0000008000157836 */ /* 0x000fe20000000000 */
[----:B------:R-:W-:Y:S02]  /*7d30*/  @!P0 LEA.HI R24, R24, R24, RZ, 0x1 ;  /* 0x0000001818188211 */ /* 0x000fe400078f08ff */
[----:B------:R-:W-:Y:S02]  /*7d40*/  ISETP.GE.AND P6, PT, R19, UR4, PT ;  /* 0x0000000413007c0c */ /* 0x000fe4000bfc6270 */
[----:B------:R-:W-:-:S02]  /*7d50*/  ISETP.GE.AND P4, PT, R21, UR4, PT ;  /* 0x0000000415007c0c */ /* 0x000fc4000bf86270 */
[----:B0-----:R-:W-:Y:S01]  /*7d60*/  @!P1 LOP3.LUT R9, R23, 0xfffffffe, RZ, 0xc0, !PT ;  /* 0xfffffffe17099812 */ /* 0x001fe200078ec0ff */
[----:B------:R-:W-:Y:S01]  /*7d70*/  VIADD R23, R0, 0x90 ;  /* 0x0000009000177836 */ /* 0x000fe20000000000 */
[----:B-1----:R-:W-:Y:S01]  /*7d80*/  @!P0 LOP3.LUT R11, R24, 0xfffffffe, RZ, 0xc0, !PT ;  /* 0xfffffffe180b8812 */ /* 0x002fe200078ec0ff */
[----:B------:R-:W-:Y:S01]  /*7d90*/  VIADD R24, R0, 0x98 ;  /* 0x0000009800187836 */ /* 0x000fe20000000000 */
        /* <DEDUP_REMOVED lines=10> */
[----:B------:R-:W-:Y:S01]  /*7e40*/  @!P6 LOP3.LUT R19, R19, 0xfffffffe, RZ, 0xc0, !PT ;  /* 0xfffffffe1313e812 */ /* 0x000fe200078ec0ff */
[----:B------:R-:W-:Y:S01]  /*7e50*/  VIADD R18, R0, 0xa0 ;  /* 0x000000a000127836 */ /* 0x000fe20000000000 */
[----:B----4-:R-:W-:Y:S01]  /*7e60*/  @!P5 LOP3.LUT R15, R20, 0xfffffffe, RZ, 0xc0, !PT ;  /* 0xfffffffe140fd812 */ /* 0x010fe200078ec0ff */
[----:B------:R-:W-:Y:S01]  /*7e70*/  VIADD R20, R0, 0xb0 ;  /* 0x000000b000147836 */ /* 0x000fe20000000000 */
[----:B------:R-:W-:Y:S02]  /*7e80*/  @!P4 LOP3.LUT R21, R21, 0xfffffffe, RZ, 0xc0, !PT ;  /* 0xfffffffe1515c812 */ /* 0x000fe400078ec0ff */
[----:B-----5:R-:W-:Y:S01]  /*7e90*/  @!P3 LOP3.LUT R17, R22, 0xfffffffe, RZ, 0xc0, !PT ;  /* 0xfffffffe1611b812 */ /* 0x020fe200078ec0ff */
[----:B------:R-:W-:Y:S01]  /*7ea0*/  VIADD R22, R0, 0xc0 ;  /* 0x000000c000167836 */ /* 0x000fe20000000000 */
[----:B------:R-:W-:Y:S01]  /*7eb0*/  ISETP.GE.AND P0, PT, R23, UR4, PT ;  /* 0x0000000417007c0c */ /* 0x000fe2000bf06270 */
[----:B0-----:R-:W-:Y:S01]  /*7ec0*/  @!P2 IMAD.WIDE R8, R13, 0x4, R2 ;  /* 0x000000040d08a825 */ /* 0x001fe200078e0202 */
[----:B------:R-:W-:-:S03]  /*7ed0*/  ISETP.GE.AND P1, PT, R24, UR4, PT ;  /* 0x0000000418007c0c */ /* 0x000fc6000bf26270 */
[--C-:B-1----:R-:W-:Y:S01]  /*7ee0*/  @!P6 IMAD.WIDE R10, R19, 0x4, R2.reuse ;  /* 0x00000004130ae825 */ /* 0x102fe200078e0202 */
[----:B------:R0:W-:Y:S01]  /*7ef0*/  @!P2 ST.E.64 desc[UR42][R8.64], R76 ;  /* 0x0000004c0800a985 */ /* 0x0001e2000c101b2a */
[----:B------:R-:W-:Y:S02]  /*7f00*/  ISETP.GE.AND P2, PT, R18, UR4, PT ;  /* 0x0000000412007c0c */ /* 0x000fe4000bf46270 */
[--C-:B------:R-:W-:Y:S01]  /*7f10*/  @!P5 IMAD.WIDE R12, R15, 0x4, R2.reuse ;  /* 0x000000040f0cd825 */ /* 0x100fe200078e0202 */
[----:B------:R1:W-:Y:S01]  /*7f20*/  @!P6 ST.E.64 desc[UR42][R10.64], R80 ;  /* 0x000000500a00e985 */ /* 0x0003e2000c101b2a */
[----:B------:R-:W-:Y:S02]  /*7f30*/  ISETP.GE.AND P6, PT, R22, UR4, PT ;  /* 0x0000000416007c0c */ /* 0x000fe4000bfc6270 */
[----:B------:R-:W-:Y:S01]  /*7f40*/  @!P4 IMAD.WIDE R14, R21, 0x4, R2 ;  /* 0x00000004150ec825 */ /* 0x000fe200078e0202 */
[----:B------:R2:W-:Y:S01]  /*7f50*/  @!P5 ST.E.64 desc[UR42][R12.64], R84 ;  /* 0x000000540c00d985 */ /* 0x0005e2000c101b2a */
[----:B------:R-:W-:-:S02]  /*7f60*/  IADD3 R21, R0, 0xb8, RZ ;  /* 0x000000b800157810 */ /* 0x000fc40007ffe0ff */
[----:B------:R-:W-:Y:S01]  /*7f70*/  @!P3 IMAD.WIDE R16, R17, 0x4, R2 ;  /* 0x000000041110b825 */ /* 0x000fe200078e0202 */
[----:B------:R4:W-:Y:S01]  /*7f80*/  @!P4 ST.E.64 desc[UR42][R14.64], R88 ;  /* 0x000000580e00c985 */ /* 0x0009e2000c101b2a */
[----:B------:R-:W-:Y:S02]  /*7f90*/  ISETP.GE.AND P4, PT, R20, UR4, PT ;  /* 0x0000000414007c0c */ /* 0x000fe4000bf86270 */
[----:B------:R-:W-:Y:S01]  /*7fa0*/  VIADD R19, R0, 0xa8 ;  /* 0x000000a800137836 */ /* 0x000fe20000000000 */
[----:B------:R5:W-:Y:S01]  /*7fb0*/  @!P3 ST.E.64 desc[UR42][R16.64], R92 ;  /* 0x0000005c1000b985 */ /* 0x000be2000c101b2a */
[----:B------:R-:W-:Y:S02]  /*7fc0*/  ISETP.GE.AND P5, PT, R21, UR4, PT ;  /* 0x0000000415007c0c */ /* 0x000fe4000bfa6270 */
[----:B------:R-:W-:Y:S02]  /*7fd0*/  @!P0 LEA.HI R23, R23, R23, RZ, 0x1 ;  /* 0x0000001717178211 */ /* 0x000fe400078f08ff */
[----:B------:R-:W-:-:S02]  /*7fe0*/  ISETP.GE.AND P3, PT, R19, UR4, PT ;  /* 0x0000000413007c0c */ /* 0x000fc4000bf66270 */
[----:B------:R-:W-:Y:S02]  /*7ff0*/  @!P1 LEA.HI R24, R24, R24, RZ, 0x1 ;  /* 0x0000001818189211 */ /* 0x000fe400078f08ff */
[----:B0-----:R-:W-:Y:S02]  /*8000*/  @!P0 LOP3.LUT R9, R23, 0xfffffffe, RZ, 0xc0, !PT ;  /* 0xfffffffe17098812 */ /* 0x001fe400078ec0ff */
[----:B------:R-:W-:Y:S02]  /*8010*/  @!P2 LEA.HI R18, R18, R18, RZ, 0x1 ;  /* 0x000000121212a211 */ /* 0x000fe400078f08ff */
[----:B-1----:R-:W-:Y:S01]  /*8020*/  @!P1 LOP3.LUT R11, R24, 0xfffffffe, RZ, 0xc0, !PT ;  /* 0xfffffffe180b9812 */ /* 0x002fe200078ec0ff */
[--C-:B------:R-:W-:Y:S01]  /*8030*/  @!P0 IMAD.WIDE R8, R9, 0x4, R2.reuse ;  /* 0x0000000409088825 */ /* 0x100fe200078e0202 */
[----:B------:R-:W-:Y:S02]  /*8040*/  @!P4 LEA.HI R20, R20, R20, RZ, 0x1 ;  /* 0x000000141414c211 */ /* 0x000fe400078f08ff */
[----:B--2---:R-:W-:Y:S01]  /*8050*/  @!P2 LOP3.LUT R13, R18, 0xfffffffe, RZ, 0xc0, !PT ;  /* 0xfffffffe120da812 */ /* 0x004fe200078ec0ff */
[--C-:B------:R-:W-:Y:S01]  /*8060*/  @!P1 IMAD.WIDE R10, R11, 0x4, R2.reuse ;  /* 0x000000040b0a9825 */ /* 0x100fe200078e0202 */
[----:B------:R-:W-:Y:S01]  /*8070*/  @!P3 LEA.HI R19, R19, R19, RZ, 0x1 ;  /* 0x000000131313b211 */ /* 0x000fe200078f08ff */
[----:B------:R0:W-:Y:S01]  /*8080*/  @!P0 ST.E.64 desc[UR42][R8.64], R96 ;  /* 0x0000006008008985 */ /* 0x0001e2000c101b2a */
[----:B------:R-:W-:Y:S01]  /*8090*/  @!P5 LEA.HI R21, R21, R21, RZ, 0x1 ;  /* 0x000000151515d211 */ /* 0x000fe200078f08ff */
[----:B------:R-:W-:Y:S01]  /*80a0*/  @!P2 IMAD.WIDE R12, R13, 0x4, R2 ;  /* 0x000000040d0ca825 */ /* 0x000fe200078e0202 */
[----:B------:R-:W-:Y:S01]  /*80b0*/  @!P3 LOP3.LUT R19, R19, 0xfffffffe, RZ, 0xc0, !PT ;  /* 0xfffffffe1313b812 */ /* 0x000fe200078ec0ff */
[----:B------:R1:W-:Y:S01]  /*80c0*/  @!P1 ST.E.64 desc[UR42][R10.64], R100 ;  /* 0x000000640a009985 */ /* 0x0003e2000c101b2a */
[----:B------:R-:W-:Y:S01]  /*80d0*/  @!P6 LEA.HI R22, R22, R22, RZ, 0x1 ;  /* 0x000000161616e211 */ /* 0x000fe200078f08ff */
[----:B------:R-:W-:Y:S01]  /*80e0*/  VIADD R18, R0, 0xc8 ;  /* 0x000000c800127836 */ /* 0x000fe20000000000 */
[----:B----4-:R-:W-:Y:S01]  /*80f0*/  @!P4 LOP3.LUT R15, R20, 0xfffffffe, RZ, 0xc0, !PT ;  /* 0xfffffffe140fc812 */ /* 0x010fe200078ec0ff */
[----:B------:R-:W-:Y:S01]  /*8100*/  @!P2 ST.E.64 desc[UR42][R12.64], R104 ;  /* 0x000000680c00a985 */ /* 0x000fe2000c101b2a */
[----:B------:R-:W-:Y:S01]  /*8110*/  @!P5 LOP3.LUT R21, R21, 0xfffffffe, RZ, 0xc0, !PT ;  /* 0xfffffffe1515d812 */ /* 0x000fe200078ec0ff */
[----:B------:R-:W-:Y:S01]  /*8120*/  VIADD R20, R0, 0xd8 ;  /* 0x000000d800147836 */ /* 0x000fe20000000000 */
[----:B-----5:R-:W-:-:S02]  /*8130*/  @!P6 LOP3.LUT R17, R22, 0xfffffffe, RZ, 0xc0, !PT ;  /* 0xfffffffe1611e812 */ /* 0x020fc400078ec0ff */
[----:B------:R-:W-:Y:S01]  /*8140*/  ISETP.GE.AND P0, PT, R18, UR4, PT ;  /* 0x0000000412007c0c */ /* 0x000fe2000bf06270 */
[----:B0-----:R-:W-:Y:S01]  /*8150*/  @!P3 IMAD.WIDE R8, R19, 0x4, R2 ;  /* 0x000000041308b825 */ /* 0x001fe200078e0202 */
[----:B------:R-:W-:-:S03]  /*8160*/  ISETP.GE.AND P2, PT, R20, UR4, PT ;  /* 0x0000000414007c0c */ /* 0x000fc6000bf46270 */
[--C-:B-1----:R-:W-:Y:S01]  /*8170*/  @!P4 IMAD.WIDE R10, R15, 0x4, R2.reuse ;  /* 0x000000040f0ac825 */ /* 0x102fe200078e0202 */
[----:B------:R0:W-:Y:S03]  /*8180*/  @!P3 ST.E.64 desc[UR42][R8.64], R108 ;  /* 0x0000006c0800b985 */ /* 0x0001e6000c101b2a */
[--C-:B------:R-:W-:Y:S01]  /*8190*/  @!P5 IMAD.WIDE R14, R21, 0x4, R2.reuse ;  /* 0x00000004150ed825 */ /* 0x100fe200078e0202 */
[----:B------:R1:W-:Y:S03]  /*81a0*/  @!P4 ST.E.64 desc[UR42][R10.64], R112 ;  /* 0x000000700a00c985 */ /* 0x0003e6000c101b2a */
[----:B------:R-:W-:Y:S01]  /*81b0*/  VIADD R19, R0, 0xd0 ;  /* 0x000000d000137836 */ /* 0x000fe20000000000 */
[----:B------:R2:W-:Y:S01]  /*81c0*/  @!P5 ST.E.64 desc[UR42][R14.64], R116 ;  /* 0x000000740e00d985 */ /* 0x0005e2000c101b2a */
[----:B------:R-:W-:Y:S01]  /*81d0*/  @!P6 IMAD.WIDE R16, R17, 0x4, R2 ;  /* 0x000000041110e825 */ /* 0x000fe200078e0202 */
[----:B------:R-:W-:-:S02]  /*81e0*/  @!P0 LEA.HI R18, R18, R18, RZ, 0x1 ;  /* 0x0000001212128211 */ /* 0x000fc400078f08ff */
[----:B------:R-:W-:Y:S01]  /*81f0*/  ISETP.GE.AND P1, PT, R19, UR4, PT ;  /* 0x0000000413007c0c */ /* 0x000fe2000bf26270 */
[C---:B------:R-:W-:Y:S01]  /*8200*/  VIADD R21, R0.reuse, 0xe0 ;  /* 0x000000e000157836 */ /* 0x040fe20000000000 */
[----:B------:R4:W-:Y:S01]  /*8210*/  @!P6 ST.E.64 desc[UR42][R16.64], R120 ;  /* 0x000000781000e985 */ /* 0x0009e2000c101b2a */
[----:B0-----:R-:W-:Y:S01]  /*8220*/  VIADD R9, R0, 0xf8 ;  /* 0x000000f800097836 */ /* 0x001fe20000000000 */
[----:B------:R-:W-:Y:S01]  /*8230*/  @!P2 LEA.HI R20, R20, R20, RZ, 0x1 ;  /* 0x000000141414a211 */ /* 0x000fe200078f08ff */
[C---:B------:R-:W-:Y:S01]  /*8240*/  VIADD R12, R0.reuse, 0xe8 ;  /* 0x000000e8000c7836 */ /* 0x040fe20000000000 */
[----:B------:R-:W-:Y:S01]  /*8250*/  ISETP.GE.AND P3, PT, R21, UR4, PT ;  /* 0x0000000415007c0c */ /* 0x000fe2000bf66270 */
[----:B------:R-:W-:Y:S01]  /*8260*/  VIADD R13, R0, 0xf0 ;  /* 0x000000f0000d7836 */ /* 0x000fe20000000000 */
[----:B------:R-:W-:Y:S02]  /*8270*/  ISETP.GE.AND P6, PT, R9, UR4, PT ;  /* 0x0000000409007c0c */ /* 0x000fe4000bfc6270 */
[----:B------:R-:W-:-:S02]  /*8280*/  ISETP.GE.AND P4, PT, R12, UR4, PT ;  /* 0x000000040c007c0c */ /* 0x000fc4000bf86270 */
[----:B------:R-:W-:Y:S02]  /*8290*/  ISETP.GE.AND P5, PT, R13, UR4, PT ;  /* 0x000000040d007c0c */ /* 0x000fe4000bfa6270 */
[----:B------:R-:W-:-:S04]  /*82a0*/  @!P1 LEA.HI R19, R19, R19, RZ, 0x1 ;  /* 0x0000001313139211 */ /* 0x000fc800078f08ff */
[----:B-1----:R-:W-:Y:S02]  /*82b0*/  @!P1 LOP3.LUT R11, R19, 0xfffffffe, RZ, 0xc0, !PT ;  /* 0xfffffffe130b9812 */ /* 0x002fe400078ec0ff */
[----:B------:R-:W-:Y:S02]  /*82c0*/  @!P3 LEA.HI R21, R21, R21, RZ, 0x1 ;  /* 0x000000151515b211 */ /* 0x000fe400078f08ff */
[----:B------:R-:W-:Y:S02]  /*82d0*/  @!P6 LEA.HI R10, R9, R9, RZ, 0x1 ;  /* 0x00000009090ae211 */ /* 0x000fe400078f08ff */
[----:B------:R-:W-:Y:S02]  /*82e0*/  @!P4 LEA.HI R12, R12, R12, RZ, 0x1 ;  /* 0x0000000c0c0cc211 */ /* 0x000fe400078f08ff */
[----:B------:R-:W-:Y:S02]  /*82f0*/  @!P5 LEA.HI R8, R13, R13, RZ, 0x1 ;  /* 0x0000000d0d08d211 */ /* 0x000fe400078f08ff */
[----:B------:R-:W-:-:S02]  /*8300*/  @!P0 LOP3.LUT R9, R18, 0xfffffffe, RZ, 0xc0, !PT ;  /* 0xfffffffe12098812 */ /* 0x000fc400078ec0ff */
[----:B------:R-:W-:Y:S02]  /*8310*/  @!P2 LOP3.LUT R13, R20, 0xfffffffe, RZ, 0xc0, !PT ;  /* 0xfffffffe140da812 */ /* 0x000fe400078ec0ff */
[----:B--2---:R-:W-:Y:S02]  /*8320*/  @!P3 LOP3.LUT R15, R21, 0xfffffffe, RZ, 0xc0, !PT ;  /* 0xfffffffe150fb812 */ /* 0x004fe400078ec0ff */
[----:B----4-:R-:W-:Y:S01]  /*8330*/  @!P4 LOP3.LUT R17, R12, 0xfffffffe, RZ, 0xc0, !PT ;  /* 0xfffffffe0c11c812 */ /* 0x010fe200078ec0ff */
[--C-:B------:R-:W-:Y:S01]  /*8340*/  @!P2 IMAD.WIDE R12, R13, 0x4, R2.reuse ;  /* 0x000000040d0ca825 */ /* 0x100fe200078e0202 */
[----:B------:R-:W-:Y:S02]  /*8350*/  @!P5 LOP3.LUT R19, R8, 0xfffffffe, RZ, 0xc0, !PT ;  /* 0xfffffffe0813d812 */ /* 0x000fe400078ec0ff */
[----:B------:R-:W-:Y:S01]  /*8360*/  @!P6 LOP3.LUT R21, R10, 0xfffffffe, RZ, 0xc0, !PT ;  /* 0xfffffffe0a15e812 */ /* 0x000fe200078ec0ff */
[----:B------:R-:W-:-:S04]  /*8370*/  @!P0 IMAD.WIDE R8, R9, 0x4, R2 ;  /* 0x0000000409088825 */ /* 0x000fc800078e0202 */
[--C-:B------:R-:W-:Y:S01]  /*8380*/  @!P1 IMAD.WIDE R10, R11, 0x4, R2.reuse ;  /* 0x000000040b0a9825 */ /* 0x100fe200078e0202 */
[----:B------:R0:W-:Y:S03]  /*8390*/  @!P0 ST.E.64 desc[UR42][R8.64], R124 ;  /* 0x0000007c08008985 */ /* 0x0001e6000c101b2a */
[--C-:B------:R-:W-:Y:S01]  /*83a0*/  @!P3 IMAD.WIDE R14, R15, 0x4, R2.reuse ;  /* 0x000000040f0eb825 */ /* 0x100fe200078e0202 */
[----:B------:R0:W-:Y:S03]  /*83b0*/  @!P1 ST.E.64 desc[UR42][R10.64], R128 ;  /* 0x000000800a009985 */ /* 0x0001e6000c101b2a */
[--C-:B------:R-:W-:Y:S01]  /*83c0*/  @!P4 IMAD.WIDE R16, R17, 0x4, R2.reuse ;  /* 0x000000041110c825 */ /* 0x100fe200078e0202 */
[----:B------:R0:W-:Y:S03]  /*83d0*/  @!P2 ST.E.64 desc[UR42][R12.64], R132 ;  /* 0x000000840c00a985 */ /* 0x0001e6000c101b2a */
[--C-:B------:R-:W-:Y:S01]  /*83e0*/  @!P5 IMAD.WIDE R18, R19, 0x4, R2.reuse ;  /* 0x000000041312d825 */ /* 0x100fe200078e0202 */
[----:B------:R0:W-:Y:S03]  /*83f0*/  @!P3 ST.E.64 desc[UR42][R14.64], R136 ;  /* 0x000000880e00b985 */ /* 0x0001e6000c101b2a */
[----:B------:R-:W-:Y:S01]  /*8400*/  @!P6 IMAD.WIDE R2, R21, 0x4, R2 ;  /* 0x000000041502e825 */ /* 0x000fe200078e0202 */
[----:B------:R0:W-:Y:S04]  /*8410*/  @!P4 ST.E.64 desc[UR42][R16.64], R140 ;  /* 0x0000008c1000c985 */ /* 0x0001e8000c101b2a */
[----:B------:R0:W-:Y:S04]  /*8420*/  @!P5 ST.E.64 desc[UR42][R18.64], R144 ;  /* 0x000000901200d985 */ /* 0x0001e8000c101b2a */
[----:B------:R0:W-:Y:S02]  /*8430*/  @!P6 ST.E.64 desc[UR42][R2.64], R148 ;  /* 0x000000940200e985 */ /* 0x0001e4000c101b2a */
.L_x_46:
[----:B------:R-:W-:Y:S05]  /*8440*/  BSYNC B0 ;  /* 0x0000000000007941 */ /* 0x000fea0003800000 */
.L_x_45:
[----:B------:R-:W-:Y:S01]  /*8450*/  VIADD R7, R7, 0x8 ;  /* 0x0000000807077836 */ /* 0x000fe20000000000 */
[----:B0-2---:R0:W2:Y:S04]  /*8460*/  SHFL.IDX PT, R3, R5, 0x1, 0x1c1f ;  /* 0x003c1f0005037f89 */ /* 0x0050a800000e0000 */
[----:B------:R-:W-:Y:S01]  /*8470*/  ISETP.GE.AND P0, PT, R7, R6, PT ;  /* 0x000000060700720c */ /* 0x000fe20003f06270 */
[----:B-1----:R0:W1:-:S12]  /*8480*/  SHFL.IDX PT, R2, R4, 0x1, 0x1c1f ;  /* 0x003c1f0004027f89 */ /* 0x00205800000e0000 */
[----:B0-----:R-:W-:Y:S05]  /*8490*/  @P0 BRA `(.L_x_10) ;  /* 0x00000054006c0947 */ /* 0x001fea0003800000 */
[C---:B------:R-:W-:Y:S01]  /*84a0*/  IADD3 R5, R0.reuse, 0x8, RZ ;  /* 0x0000000800057810 */ /* 0x040fe20007ffe0ff */
[C---:B------:R-:W-:Y:S01]  /*84b0*/  VIADD R7, R0.reuse, 0x10 ;  /* 0x0000001000077836 */ /* 0x040fe20000000000 */
[----:B------:R-:W-:Y:S01]  /*84c0*/  ULDC UR4, c[0x0][0xac8] ;  /* 0x0002b20000047ab9 */ /* 0x000fe20000000800 */
[C---:B------:R-:W-:Y:S01]  /*84d0*/  VIADD R10, R0.reuse, 0x18 ;  /* 0x00000018000a7836 */ /* 0x040fe20000000000 */
[C---:B------:R-:W-:Y:S01]  /*84e0*/  ISETP.GE.AND P0, PT, R0.reuse, UR4, PT ;  /* 0x0000000400007c0c */ /* 0x040fe2000bf06270 */
        /* <DEDUP_REMOVED lines=8> */
[C---:B------:R-:W-:Y:S01]  /*8570*/  VIADD R15, R0.reuse, 0x40 ;  /* 0x00000040000f7836 */ /* 0x040fe20000000000 */
[C---:B------:R-:W-:Y:S01]  /*8580*/  IADD3 R19, R0.reuse, 0x58, RZ ;  /* 0x0000005800137810 */ /* 0x040fe20007ffe0ff */
[----:B------:R-:W-:-:S02]  /*8590*/  VIADD R16, R0, 0x48 ;  /* 0x0000004800107836 */ /* 0x000fc40000000000 */
[C---:B------:R-:W-:Y:S01]  /*85a0*/  @!P0 LEA.HI R4, R0.reuse, R0, RZ, 0x1 ;  /* 0x0000000000048211 */ /* 0x040fe200078f08ff */
[C---:B------:R-:W-:Y:S01]  /*85b0*/  VIADD R18, R0.reuse, 0x50 ;  /* 0x0000005000127836 */ /* 0x040fe20000000000 */
[----:B------:R-:W-:Y:S01]  /*85c0*/  @!P1 LEA.HI R6, R5, R5, RZ, 0x1 ;  /* 0x0000000505069211 */ /* 0x000fe200078f08ff */
[----:B------:R-:W-:Y:S01]  /*85d0*/  VIADD R20, R0, 0x80 ;  /* 0x0000008000147836 */ /* 0x000fe20000000000 */
[----:B------:R-:W-:Y:S02]  /*85e0*/  @!P2 LEA.HI R8, R7, R7, RZ, 0x1 ;  /* 0x000000070708a211 */ /* 0x000fe400078f08ff */
[----:B------:R-:W-:Y:S02]  /*85f0*/  @!P0 LOP3.LUT R5, R4, 0xfffffffe, RZ, 0xc0, !PT ;  /* 0xfffffffe04058812 */ /* 0x000fe400078ec0ff */
[----:B------:R-:W-:Y:S02]  /*8600*/  @!P1 LOP3.LUT R7, R6, 0xfffffffe, RZ, 0xc0, !PT ;  /* 0xfffffffe06079812 */ /* 0x000fe400078ec0ff */
[----:B------:R-:W-:Y:S01]  /*8610*/  @!P2 LOP3.LUT R9, R8, 0xfffffffe, RZ, 0xc0, !PT ;  /* 0xfffffffe0809a812 */ /* 0x000fe200078ec0ff */
[----:B-12---:R-:W-:Y:S01]  /*8620*/  @!P0 IMAD.WIDE R4, R5, 0x4, R2 ;  /* 0x0000000405048825 */ /* 0x006fe200078e0202 */
[----:B------:R-:W-:-:S02]  /*8630*/  ISETP.GE.AND P3, PT, R15, UR4, PT ;  /* 0x000000040f007c0c */ /* 0x000fc4000bf66270 */
[----:B------:R-:W-:Y:S01]  /*8640*/  ISETP.GE.AND P4, PT, R16, UR4, PT ;  /* 0x0000000410007c0c */ /* 0x000fe2000bf86270 */
[--C-:B------:R-:W-:Y:S01]  /*8650*/  @!P1 IMAD.WIDE R6, R7, 0x4, R2.reuse ;  /* 0x0000000407069825 */ /* 0x100fe200078e0202 */
[----:B------:R0:W-:Y:S01]  /*8660*/  @!P0 ST.E.64 desc[UR42][R4.64], R26 ;  /* 0x0000001a04008985 */ /* 0x0001e2000c101b2a */
[----:B------:R-:W-:Y:S02]  /*8670*/  ISETP.GE.AND P0, PT, R12, UR4, PT ;  /* 0x000000040c007c0c */ /* 0x000fe4000bf06270 */
[----:B------:R-:W-:Y:S01]  /*8680*/  @!P2 IMAD.WIDE R8, R9, 0x4, R2 ;  /* 0x000000040908a825 */ /* 0x000fe200078e0202 */
[----:B------:R1:W-:Y:S01]  /*8690*/  @!P1 ST.E.64 desc[UR42][R6.64], R30 ;  /* 0x0000001e06009985 */ /* 0x0003e2000c101b2a */
[----:B------:R-:W-:Y:S02]  /*86a0*/  ISETP.GE.AND P1, PT, R13, UR4, PT ;  /* 0x000000040d007c0c */ /* 0x000fe4000bf26270 */
[----:B------:R-:W-:Y:S01]  /*86b0*/  @!P5 LEA.HI R10, R10, R10, RZ, 0x1 ;  /* 0x0000000a0a0ad211 */ /* 0x000fe200078f08ff */
[----:B------:R2:W-:Y:S01]  /*86c0*/  @!P2 ST.E.64 desc[UR42][R8.64], R34 ;  /* 0x000000220800a985 */ /* 0x0005e2000c101b2a */
[----:B------:R-:W-:-:S02]  /*86d0*/  ISETP.GE.AND P2, PT, R14, UR4, PT ;  /* 0x000000040e007c0c */ /* 0x000fc4000bf46270 */
[----:B------:R-:W-:Y:S02]  /*86e0*/  @!P6 LEA.HI R11, R11, R11, RZ, 0x1 ;  /* 0x0000000b0b0be211 */ /* 0x000fe400078f08ff */
[----:B------:R-:W-:Y:S02]  /*86f0*/  @!P3 LEA.HI R15, R15, R15, RZ, 0x1 ;  /* 0x0000000f0f0fb211 */ /* 0x000fe400078f08ff */
[----:B0-----:R-:W-:Y:S02]  /*8700*/  @!P5 LOP3.LUT R5, R10, 0xfffffffe, RZ, 0xc0, !PT ;  /* 0xfffffffe0a05d812 */ /* 0x001fe400078ec0ff */
[----:B------:R-:W-:Y:S02]  /*8710*/  @!P0 LEA.HI R12, R12, R12, RZ, 0x1 ;  /* 0x0000000c0c0c8211 */ /* 0x000fe400078f08ff */
[----:B-1----:R-:W-:Y:S01]  /*8720*/  @!P6 LOP3.LUT R7, R11, 0xfffffffe, RZ, 0xc0, !PT ;  /* 0xfffffffe0b07e812 */ /* 0x002fe200078ec0ff */
[----:B------:R-:W-:Y:S01]  /*8730*/  @!P5 IMAD.WIDE R4, R5, 0x4, R2 ;  /* 0x000000040504d825 */ /* 0x000fe200078e0202 */
[----:B------:R-:W-:-:S02]  /*8740*/  @!P1 LEA.HI R13, R13, R13, RZ, 0x1 ;  /* 0x0000000d0d0d9211 */ /* 0x000fc400078f08ff */
[----:B------:R-:W-:Y:S01]  /*8750*/  @!P2 LEA.HI R14, R14, R14, RZ, 0x1 ;  /* 0x0000000e0e0ea211 */ /* 0x000fe200078f08ff */
[----:B------:R-:W-:Y:S01]  /*8760*/  @!P6 IMAD.WIDE R6, R7, 0x4, R2 ;  /* 0x000000040706e825 */ /* 0x000fe200078e0202 */
[----:B------:R-:W-:Y:S01]  /*8770*/  @!P4 LEA.HI R16, R16, R16, RZ, 0x1 ;  /* 0x000000101010c211 */ /* 0x000fe200078f08ff */
[----:B------:R0:W-:Y:S01]  /*8780*/  @!P5 ST.E.64 desc[UR42][R4.64], R38 ;  /* 0x000000260400d985 */ /* 0x0001e2000c101b2a */
[----:B--2---:R-:W-:Y:S02]  /*8790*/  @!P0 LOP3.LUT R9, R12, 0xfffffffe, RZ, 0xc0, !PT ;  /* 0xfffffffe0c098812 */ /* 0x004fe400078ec0ff */
[----:B------:R-:W-:Y:S01]  /*87a0*/  @!P1 LOP3.LUT R13, R13, 0xfffffffe, RZ, 0xc0, !PT ;  /* 0xfffffffe0d0d9812 */ /* 0x000fe200078ec0ff */
[----:B------:R1:W-:Y:S01]  /*87b0*/  @!P6 ST.E.64 desc[UR42][R6.64], R42 ;  /* 0x0000002a0600e985 */ /* 0x0003e2000c101b2a */
[----:B------:R-:W-:Y:S01]  /*87c0*/  @!P2 LOP3.LUT R11, R14, 0xfffffffe, RZ, 0xc0, !PT ;  /* 0xfffffffe0e0ba812 */ /* 0x000fe200078ec0ff */
[----:B------:R-:W-:Y:S01]  /*87d0*/  VIADD R14, R0, 0x60 ;  /* 0x00000060000e7836 */ /* 0x000fe20000000000 */
[----:B------:R-:W-:-:S02]  /*87e0*/  @!P3 LOP3.LUT R15, R15, 0xfffffffe, RZ, 0xc0, !PT ;  /* 0xfffffffe0f0fb812 */ /* 0x000fc400078ec0ff */
[----:B------:R-:W-:Y:S01]  /*87f0*/  @!P4 LOP3.LUT R17, R16, 0xfffffffe, RZ, 0xc0, !PT ;  /* 0xfffffffe1011c812 */ /* 0x000fe200078ec0ff */
[----:B------:R-:W-:Y:S01]  /*8800*/  VIADD R16, R0, 0x70 ;  /* 0x0000007000107836 */ /* 0x000fe20000000000 */
[----:B------:R-:W-:Y:S02]  /*8810*/  ISETP.GE.AND P5, PT, R18, UR4, PT ;  /* 0x0000000412007c0c */ /* 0x000fe4000bfa6270 */
[----:B------:R-:W-:Y:S01]  /*8820*/  ISETP.GE.AND P6, PT, R19, UR4, PT ;  /* 0x0000000413007c0c */ /* 0x000fe2000bfc6270 */
[----:B0-----:R-:W-:-:S04]  /*8830*/  @!P0 IMAD.WIDE R4, R9, 0x4, R2 ;  /* 0x0000000409048825 */ /* 0x001fc800078e0202 */
[--C-:B-1----:R-:W-:Y:S01]  /*8840*/  @!P1 IMAD.WIDE R6, R13, 0x4, R2.reuse ;  /* 0x000000040d069825 */ /* 0x102fe200078e0202 */
[----:B------:R0:W-:Y:S01]  /*8850*/  @!P0 ST.E.64 desc[UR42][R4.64], R46 ;  /* 0x0000002e04008985 */ /* 0x0001e2000c101b2a */
[----:B------:R-:W-:Y:S02]  /*8860*/  ISETP.GE.AND P0, PT, R20, UR4, PT ;  /* 0x0000000414007c0c */ /* 0x000fe4000bf06270 */
[--C-:B------:R-:W-:Y:S01]  /*8870*/  @!P2 IMAD.WIDE R8, R11, 0x4, R2.reuse ;  /* 0x000000040b08a825 */ /* 0x100fe200078e0202 */
[----:B------:R1:W-:Y:S01]  /*8880*/  @!P1 ST.E.64 desc[UR42][R6.64], R50 ;  /* 0x0000003206009985 */ /* 0x0003e2000c101b2a */
[----:B------:R-:W-:Y:S02]  /*8890*/  @!P5 LEA.HI R18, R18, R18, RZ, 0x1 ;  /* 0x000000121212d211 */ /* 0x000fe400078f08ff */
[----:B------:R-:W-:Y:S01]  /*88a0*/  @!P3 IMAD.WIDE R10, R15, 0x4, R2 ;  /* 0x000000040f0ab825 */ /* 0x000fe200078e0202 */
[----:B------:R2:W-:Y:S01]  /*88b0*/  @!P2 ST.E.64 desc[UR42][R8.64], R54 ;  /* 0x000000360800a985 */ /* 0x0005e2000c101b2a */
[----:B------:R-:W-:-:S02]  /*88c0*/  ISETP.GE.AND P2, PT, R16, UR4, PT ;  /* 0x0000000410007c0c */ /* 0x000fc4000bf46270 */
[----:B------:R-:W-:Y:S01]  /*88d0*/  @!P4 IMAD.WIDE R12, R17, 0x4, R2 ;  /* 0x00000004110cc825 */ /* 0x000fe200078e0202 */
[----:B------:R4:W-:Y:S01]  /*88e0*/  @!P3 ST.E.64 desc[UR42][R10.64], R58 ;  /* 0x0000003a0a00b985 */ /* 0x0009e2000c101b2a */
[----:B------:R-:W-:Y:S02]  /*88f0*/  @!P6 LEA.HI R19, R19, R19, RZ, 0x1 ;  /* 0x000000131313e211 */ /* 0x000fe400078f08ff */
[C---:B------:R-:W-:Y:S01]  /*8900*/  VIADD R15, R0.reuse, 0x68 ;  /* 0x00000068000f7836 */ /* 0x040fe20000000000 */
[----:B------:R5:W-:Y:S01]  /*8910*/  @!P4 ST.E.64 desc[UR42][R12.64], R62 ;  /* 0x0000003e0c00c985 */ /* 0x000be2000c101b2a */
[----:B------:R-:W-:Y:S01]  /*8920*/  VIADD R17, R0, 0x78 ;  /* 0x0000007800117836 */ /* 0x000fe20000000000 */
[----:B------:R-:W-:Y:S02]  /*8930*/  ISETP.GE.AND P4, PT, R14, UR4, PT ;  /* 0x000000040e007c0c */ /* 0x000fe4000bf86270 */
[----:B------:R-:W-:Y:S02]  /*8940*/  ISETP.GE.AND P3, PT, R15, UR4, PT ;  /* 0x000000040f007c0c */ /* 0x000fe4000bf66270 */
[----:B------:R-:W-:-:S02]  /*8950*/  ISETP.GE.AND P1, PT, R17, UR4, PT ;  /* 0x0000000411007c0c */ /* 0x000fc4000bf26270 */
[----:B0-----:R-:W-:Y:S01]  /*8960*/  @!P5 LOP3.LUT R5, R18, 0xfffffffe, RZ, 0xc0, !PT ;  /* 0xfffffffe1205d812 */ /* 0x001fe200078ec0ff */
[C---:B------:R-:W-:Y:S01]  /*8970*/  VIADD R18, R0.reuse, 0x88 ;  /* 0x0000008800127836 */ /* 0x040fe20000000000 */
        /* <DEDUP_REMOVED lines=14> */
[----:B----4-:R-:W-:Y:S02]  /*8a60*/  @!P2 LOP3.LUT R11, R16, 0xfffffffe, RZ, 0xc0, !PT ;  /* 0xfffffffe100ba812 */ /* 0x010fe400078ec0ff */
[----:B------:R-:W-:Y:S02]  /*8a70*/  @!P1 LOP3.LUT R17, R17, 0xfffffffe, RZ, 0xc0, !PT ;  /* 0xfffffffe11119812 */ /* 0x000fe400078ec0ff */
[----:B-----5:R-:W-:Y:S01]  /*8a80*/  @!P0 LOP3.LUT R13, R20, 0xfffffffe, RZ, 0xc0, !PT ;  /* 0xfffffffe140d8812 */ /* 0x020fe200078ec0ff */
[----:B------:R-:W-:Y:S01]  /*8a90*/  VIADD R20, R0, 0xb8 ;  /* 0x000000b800147836 */ /* 0x000fe20000000000 */
[----:B------:R-:W-:Y:S01]  /*8aa0*/  ISETP.GE.AND P6, PT, R18, UR4, PT ;  /* 0x0000000412007c0c */ /* 0x000fe2000bfc6270 */
[----:B0-----:R-:W-:Y:S01]  /*8ab0*/  @!P4 IMAD.WIDE R4, R9, 0x4, R2 ;  /* 0x000000040904c825 */ /* 0x001fe200078e0202 */
[----:B------:R-:W-:-:S02]  /*8ac0*/  ISETP.GE.AND P5, PT, R19, UR4, PT ;  /* 0x0000000413007c0c */ /* 0x000fc4000bfa6270 */
[----:B------:R-:W-:Y:S01]  /*8ad0*/  IADD3 R16, R0, 0xa8, RZ ;  /* 0x000000a800107810 */ /* 0x000fe20007ffe0ff */
[--C-:B-1----:R-:W-:Y:S01]  /*8ae0*/  @!P3 IMAD.WIDE R6, R15, 0x4, R2.reuse ;  /* 0x000000040f06b825 */ /* 0x102fe200078e0202 */
[----:B------:R0:W-:Y:S03]  /*8af0*/  @!P4 ST.E.64 desc[UR42][R4.64], R74 ;  /* 0x0000004a0400c985 */ /* 0x0001e6000c101b2a */
        /* <DEDUP_REMOVED lines=12> */
[----:B------:R-:W-:Y:S02]  /*8bc0*/  ISETP.GE.AND P0, PT, R14, UR4, PT ;  /* 0x000000040e007c0c */ /* 0x000fe4000bf06270 */
[----:B------:R-:W-:Y:S02]  /*8bd0*/  ISETP.GE.AND P4, PT, R15, UR4, PT ;  /* 0x000000040f007c0c */ /* 0x000fe4000bf86270 */
[----:B------:R-:W-:-:S02]  /*8be0*/  ISETP.GE.AND P2, PT, R17, UR4, PT ;  /* 0x0000000411007c0c */ /* 0x000fc4000bf46270 */
[----:B------:R-:W-:Y:S02]  /*8bf0*/  @!P5 LEA.HI R19, R19, R19, RZ, 0x1 ;  /* 0x000000131313d211 */ /* 0x000fe400078f08ff */
        /* <DEDUP_REMOVED lines=42> */
[----:B0-----:R-:W-:Y:S02]  /*8ea0*/  @!P5 LOP3.LUT R5, R18, 0xfffffffe, RZ, 0xc0, !PT ;  /* 0xfffffffe1205d812 */ /* 0x001fe400078ec0ff */
        /* <DEDUP_REMOVED lines=12> */
[----:B----4-:R-:W-:Y:S02]  /*8f70*/  @!P2 LOP3.LUT R11, R16, 0xfffffffe, RZ, 0xc0, !PT ;  /* 0xfffffffe100ba812 */ /* 0x010fe400078ec0ff */
[----:B------:R-:W-:Y:S02]  /*8f80*/  @!P3 LOP3.LUT R17, R17, 0xfffffffe, RZ, 0xc0, !PT ;  /* 0xfffffffe1111b812 */ /* 0x000fe400078ec0ff */
[----:B-----5:R-:W-:Y:S02]  /*8f90*/  @!P4 LOP3.LUT R13, R20, 0xfffffffe, RZ, 0xc0, !PT ;  /* 0xfffffffe140dc812 */ /* 0x020fe400078ec0ff */
[----:B------:R-:W-:Y:S01]  /*8fa0*/  IADD3 R0, R0, 0xf8, RZ ;  /* 0x000000f800007810 */ /* 0x000fe20007ffe0ff */
[----:B0-----:R-:W-:-:S04]  /*8fb0*/  @!P0 IMAD.WIDE R4, R9, 0x4, R2 ;  /* 0x0000000409048825 */ /* 0x001fc800078e0202 */
[--C-:B-1----:R-:W-:Y:S01]  /*8fc0*/  @!P1 IMAD.WIDE R6, R15, 0x4, R2.reuse ;  /* 0x000000040f069825 */ /* 0x102fe200078e0202 */
[----:B------:R0:W-:Y:S01]  /*8fd0*/  @!P0 ST.E.64 desc[UR42][R4.64], R130 ;  /* 0x0000008204008985 */ /* 0x0001e2000c101b2a */
[----:B------:R-:W-:Y:S02]  /*8fe0*/  ISETP.GE.AND P0, PT, R0, UR4, PT ;  /* 0x0000000400007c0c */ /* 0x000fe4000bf06270 */
[--C-:B------:R-:W-:Y:S01]  /*8ff0*/  @!P2 IMAD.WIDE R8, R11, 0x4, R2.reuse ;  /* 0x000000040b08a825 */ /* 0x100fe200078e0202 */
[----:B------:R0:W-:Y:S03]  /*9000*/  @!P1 ST.E.64 desc[UR42][R6.64], R134 ;  /* 0x0000008606009985 */ /* 0x0001e6000c101b2a */
[--C-:B------:R-:W-:Y:S01]  /*9010*/  @!P3 IMAD.WIDE R10, R17, 0x4, R2.reuse ;  /* 0x00000004110ab825 */ /* 0x100fe200078e0202 */
[----:B------:R0:W-:Y:S03]  /*9020*/  @!P2 ST.E.64 desc[UR42][R8.64], R138 ;  /* 0x0000008a0800a985 */ /* 0x0001e6000c101b2a */
[----:B------:R-:W-:Y:S01]  /*9030*/  @!P4 IMAD.WIDE R12, R13, 0x4, R2 ;  /* 0x000000040d0cc825 */ /* 0x000fe200078e0202 */
[----:B------:R0:W-:Y:S04]  /*9040*/  @!P3 ST.E.64 desc[UR42][R10.64], R142 ;  /* 0x0000008e0a00b985 */ /* 0x0001e8000c101b2a */
[----:B------:R0:W-:Y:S01]  /*9050*/  @!P4 ST.E.64 desc[UR42][R12.64], R146 ;  /* 0x000000920c00c985 */ /* 0x0001e2000c101b2a */
[----:B------:R-:W-:Y:S05]  /*9060*/  @P0 BRA `(.L_x_10) ;  /* 0x0000004800780947 */ /* 0x000fea0003800000 */
[----:B------:R-:W-:-:S04]  /*9070*/  LEA.HI R0, R0, R0, RZ, 0x1 ;  /* 0x0000000000007211 */ /* 0x000fc800078f08ff */
[----:B0-----:R-:W-:-:S05]  /*9080*/  LOP3.LUT R5, R0, 0xfffffffe, RZ, 0xc0, !PT ;  /* 0xfffffffe00057812 */ /* 0x001fca00078ec0ff */
[----:B------:R-:W-:-:S05]  /*9090*/  IMAD.WIDE R2, R5, 0x4, R2 ;  /* 0x0000000405027825 */ /* 0x000fca00078e0202 */
[----:B------:R0:W-:Y:S01]  /*90a0*/  ST.E.64 desc[UR42][R2.64], R150 ;  /* 0x0000009602007985 */ /* 0x0001e2000c101b2a */
[----:B------:R-:W-:Y:S05]  /*90b0*/  BRA `(.L_x_10) ;  /* 0x0000004800647947 */ /* 0x000fea0003800000 */
.L_x_43:
[----:B------:R-:W2:Y:S02]  /*90c0*/  S2R R0, SR_TID.X ;  /* 0x0000000000007919 */ /* 0x000ea40000002100 */
[----:B--2---:R-:W-:-:S05]  /*90d0*/  VIADD R3, R0, 0xffffff80 ;  /* 0xffffff8000037836 */ /* 0x004fca0000000000 */
[----:B------:R-:W-:-:S13]  /*90e0*/  ISETP.GT.AND P0, PT, R3, 0x3f, PT ;  /* 0x0000003f0300780c */ /* 0x000fda0003f04270 */
[----:B------:R-:W-:Y:S05]  /*90f0*/  @P0 BRA `(.L_x_10) ;  /* 0x0000004800540947 */ /* 0x000fea0003800000 */
[----:B------:R-:W2:Y:S01]  /*9100*/  S2R R3, SR_CTAID.X ;  /* 0x0000000000037919 */ /* 0x000ea20000002500 */
[----:B------:R-:W4:Y:S01]  /*9110*/  LDC R8, c[0x0][0xbe8] ;  /* 0x0002fa00ff087b82 */ /* 0x000f220000000800 */
[----:B------:R-:W-:Y:S01]  /*9120*/  ULDC UR4, c[0x0][0xa88] ;  /* 0x0002a20000047ab9 */ /* 0x000fe20000000800 */
[----:B--2---:R-:W-:Y:S02]  /*9130*/  IMAD R0, R3, 0x40, R0 ;  /* 0x0000004003007824 */ /* 0x004fe400078e0200 */
[----:B----4-:R-:W-:Y:S02]  /*9140*/  IMAD R3, R8, UR4, RZ ;  /* 0x0000000408037c24 */ /* 0x010fe4000f8e02ff */
[----:B------:R-:W-:-:S05]  /*9150*/  VIADD R0, R0, 0xffffff80 ;  /* 0xffffff8000007836 */ /* 0x000fca0000000000 */
[----:B------:R-:W-:-:S13]  /*9160*/  ISETP.GE.AND P0, PT, R0, R3, PT ;  /* 0x000000030000720c */ /* 0x000fda0003f06270 */
[----:B------:R-:W-:Y:S05]  /*9170*/  @P0 BRA `(.L_x_10) ;  /* 0x0000004800340947 */ /* 0x000fea0003800000 */
[----:B------:R-:W-:Y:S01]  /*9180*/  ISETP.NE.AND P0, PT, R8, 0x1, PT ;  /* 0x000000010800780c */ /* 0x000fe20003f05270 */
[----:B------:R-:W2:Y:S01]  /*9190*/  S2UR UR4, SR_CTAID.Z ;  /* 0x00000000000479c3 */ /* 0x000ea20000002700 */
[--C-:B------:R-:W-:Y:S01]  /*91a0*/  SHF.R.S32.HI R3, RZ, 0x1f, R2.reuse ;  /* 0x0000001fff037819 */ /* 0x100fe20000011402 */
[----:B------:R-:W-:Y:S01]  /*91b0*/  ULDC.64 UR6, c[0x0][0xbd0] ;  /* 0x0002f40000067ab9 */ /* 0x000fe20000000a00 */
[----:B------:R-:W-:Y:S02]  /*91c0*/  IMAD.MOV R7, RZ, RZ, -R2 ;  /* 0x000000ffff077224 */ /* 0x000fe400078e0a02 */
[----:B01----:R-:W-:-:S03]  /*91d0*/  IMAD.WIDE.U32 R4, R2, UR6, RZ ;  /* 0x0000000602047c25 */ /* 0x003fc6000f8e00ff */
[----:B------:R-:W0:Y:S01]  /*91e0*/  LDC.64 R12, c[0x0][0xbd8] ;  /* 0x0002f600ff0c7b82 */ /* 0x000e220000000a00 */
[----:B------:R-:W-:-:S04]  /*91f0*/  IMAD R3, R3, UR6, RZ ;  /* 0x0000000603037c24 */ /* 0x000fc8000f8e02ff */
[----:B------:R-:W-:Y:S02]  /*9200*/  IMAD R3, R2, UR7, R3 ;  /* 0x0000000702037c24 */ /* 0x000fe4000f8e0203 */
[----:B------:R-:W-:Y:S01]  /*9210*/  IMAD.MOV.U32 R2, RZ, RZ, R4 ;  /* 0x000000ffff027224 */ /* 0x000fe200078e0004 */
[----:B------:R-:W1:Y:S01]  /*9220*/  @P0 LDC R9, c[0x0][0xbec] ;  /* 0x0002fb00ff090b82 */ /* 0x000e620000000800 */
[----:B------:R-:W-:Y:S02]  /*9230*/  IMAD.IADD R3, R5, 0x1, R3 ;  /* 0x0000000105037824 */ /* 0x000fe400078e0203 */
[----:B------:R-:W-:-:S05]  /*9240*/  IMAD.MOV.U32 R5, RZ, RZ, R0 ;  /* 0x000000ffff057224 */ /* 0x000fca00078e0000 */
[----:B------:R-:W4:Y:S01]  /*9250*/  S2UR UR8, SR_CTAID.Y ;  /* 0x00000000000879c3 */ /* 0x000f220000002600 */
[----:B--2---:R-:W-:-:S07]  /*9260*/  USHF.R.S32.HI UR5, URZ, 0x1f, UR4 ;  /* 0x0000001f3f057899 */ /* 0x004fce0008011404 */
[----:B------:R-:W4:Y:S01]  /*9270*/  LDC R10, c[0x0][0xc50] ;  /* 0x00031400ff0a7b82 */ /* 0x000f220000000800 */
[C---:B0-----:R-:W-:Y:S02]  /*9280*/  IMAD R14, R12.reuse, UR5, RZ ;  /* 0x000000050c0e7c24 */ /* 0x041fe4000f8e02ff */
[----:B------:R-:W-:-:S04]  /*9290*/  IMAD.WIDE.U32 R2, R12, UR4, R2 ;  /* 0x000000040c027c25 */ /* 0x000fc8000f8e0002 */
[----:B------:R-:W-:Y:S01]  /*92a0*/  IMAD R13, R13, UR4, R14 ;  /* 0x000000040d0d7c24 */ /* 0x000fe2000f8e020e */
[----:B------:R-:W0:Y:S01]  /*92b0*/  @P0 LDC R11, c[0x0][0xbf0] ;  /* 0x0002fc00ff0b0b82 */ /* 0x000e220000000800 */
[----:B-1----:R-:W-:Y:S01]  /*92c0*/  @P0 IMAD.HI.U32 R6, R0, R9, RZ ;  /* 0x0000000900060227 */ /* 0x002fe200078e00ff */
[----:B------:R-:W-:-:S03]  /*92d0*/  ULDC.64 UR4, c[0x0][0xbe0] ;  /* 0x0002f80000047ab9 */ /* 0x000fc60000000a00 */
[----:B------:R-:W-:Y:S02]  /*92e0*/  IMAD.IADD R3, R13, 0x1, R3 ;  /* 0x000000010d037824 */ /* 0x000fe400078e0203 */
[----:B----4-:R-:W-:-:S04]  /*92f0*/  IMAD R9, R10, R7, UR8 ;  /* 0x000000080a097e24 */ /* 0x010fc8000f8e0207 */
[----:B------:R-:W-:Y:S01]  /*9300*/  IMAD.WIDE.U32 R2, R9, UR4, R2 ;  /* 0x0000000409027c25 */ /* 0x000fe2000f8e0002 */
[----:B------:R-:W-:Y:S02]  /*9310*/  SHF.R.S32.HI R4, RZ, 0x1f, R9 ;  /* 0x0000001fff047819 */ /* 0x000fe40000011409 */
[----:B0-----:R-:W-:-:S03]  /*9320*/  @P0 SHF.R.U32.HI R5, RZ, R11, R6 ;  /* 0x0000000bff050219 */ /* 0x001fc60000011606 */
[----:B------:R-:W-:Y:S01]  /*9330*/  IMAD R4, R4, UR4, RZ ;  /* 0x0000000404047c24 */ /* 0x000fe2000f8e02ff */
[----:B------:R-:W-:Y:S01]  /*9340*/  IADD3 R2, P0, R5, R2, RZ ;  /* 0x0000000205027210 */ /* 0x000fe20007f1e0ff */
[--C-:B------:R-:W-:Y:S02]  /*9350*/  IMAD.MOV R7, RZ, RZ, -R5.reuse ;  /* 0x000000ffff077224 */ /* 0x100fe400078e0a05 */
[----:B------:R-:W-:Y:S01]  /*9360*/  IMAD R4, R9, UR5, R4 ;  /* 0x0000000509047c24 */ /* 0x000fe2000f8e0204 */
[----:B------:R-:W-:Y:S01]  /*9370*/  SHF.R.S32.HI R9, RZ, 0x1f, R5 ;  /* 0x0000001fff097819 */ /* 0x000fe20000011405 */
[----:B------:R-:W-:Y:S01]  /*9380*/  IMAD R7, R8, R7, R0 ;  /* 0x0000000708077224 */ /* 0x000fe200078e0200 */
[----:B------:R-:W-:Y:S02]  /*9390*/  ULDC.64 UR4, c[0x0][0xbc8] ;  /* 0x0002f20000047ab9 */ /* 0x000fe40000000a00 */
[----:B------:R-:W-:Y:S02]  /*93a0*/  IADD3.X R3, R9, R3, R4, P0, !PT ;  /* 0x0000000309037210 */ /* 0x000fe400007fe404 */
[----:B------:R-:W-:Y:S01]  /*93b0*/  SHF.R.S32.HI R0, RZ, 0x1f, R7 ;  /* 0x0000001fff007819 */ /* 0x000fe20000011407 */
[----:B------:R-:W-:-:S04]  /*93c0*/  IMAD.WIDE.U32 R2, R7, UR4, R2 ;  /* 0x0000000407027c25 */ /* 0x000fc8000f8e0002 */
[----:B------:R-:W-:-:S04]  /*93d0*/  IMAD R0, R0, UR4, RZ ;  /* 0x0000000400007c24 */ /* 0x000fc8000f8e02ff */
[----:B------:R-:W-:Y:S01]  /*93e0*/  IMAD R5, R7, UR5, R0 ;  /* 0x0000000507057c24 */ /* 0x000fe2000f8e0200 */
[----:B------:R-:W-:Y:S02]  /*93f0*/  ULDC.64 UR4, c[0x0][0xba8] ;  /* 0x0002ea0000047ab9 */ /* 0x000fe40000000a00 */
[----:B------:R-:W-:Y:S02]  /*9400*/  LEA R4, P0, R2, UR4, 0x2 ;  /* 0x0000000402047c11 */ /* 0x000fe4000f8010ff */
[----:B------:R-:W-:-:S04]  /*9410*/  IADD3 R3, R3, R5, RZ ;  /* 0x0000000503037210 */ /* 0x000fc80007ffe0ff */
[----:B------:R-:W-:Y:S01]  /*9420*/  LEA.HI.X R5, R2, UR5, R3, 0x2, P0 ;  /* 0x0000000502057c11 */ /* 0x000fe200080f1403 */
[----:B------:R-:W-:-:S05]  /*9430*/  IMAD.MOV.U32 R3, RZ, RZ, -0x800000 ;  /* 0xff800000ff037424 */ /* 0x000fca00078e00ff */
[----:B------:R0:W-:Y:S01]  /*9440*/  STG.E desc[UR42][R4.64], R3 ;  /* 0x0000000304007986 */ /* 0x0001e2000c10192a */
[----:B------:R-:W-:Y:S05]  /*9450*/  BRA `(.L_x_10) ;  /* 0x00000044007c7947 */ /* 0x000fea0003800000 */
.L_x_8:
[----:B------:R-:W-:-:S08]  /*9460*/  NOP ;  /* 0x0000000000007918 */ /* 0x000fd00000000000 */
[----:B-1----:R-:W0:-:S00]  /*9470*/  USETMAXREG.DEALLOC.CTAPOOL 0x18 ;  /* 0x00000018000079c8 */ /* 0x002e0000080e0500 */
[----:B0-----:R-:W-:Y:S01]  /*9480*/  LOP3.LUT R19, R0, 0x3, RZ, 0xc0, !PT ;  /* 0x0000000300137812 */ /* 0x001fe200078ec0ff */
[----:B------:R-:W0:Y:S05]  /*9490*/  S2R R17, SR_CTAID.Z ;  /* 0x0000000000117919 */ /* 0x000e2a0000002700 */
[----:B------:R-:W1:Y:S01]  /*94a0*/  S2UR UR6, SR_CTAID.Y ;  /* 0x00000000000679c3 */ /* 0x000e620000002600 */
[----:B------:R-:W2:Y:S02]  /*94b0*/  SHFL.IDX PT, R0, R19, RZ, 0x1f ;  /* 0x00001fff13007589 */ /* 0x000ea400000e0000 */
[----:B--2---:R-:W-:-:S13]  /*94c0*/  ISETP.NE.AND P0, PT, R0, RZ, PT ;  /* 0x000000ff0000720c */ /* 0x004fda0003f05270 */
[----:B01----:R-:W-:Y:S05]  /*94d0*/  @!P0 BRA `(.L_x_47) ;  /* 0x0000000000288947 */ /* 0x003fea0003800000 */
[----:B------:R-:W-:Y:S01]  /*94e0*/  ULDC UR7, c[0x0][0xc50] ;  /* 0x0003140000077ab9 */ /* 0x000fe20000000800 */
[----:B------:R-:W-:Y:S01]  /*94f0*/  UMOV UR36, UR6 ;  /* 0x0000000600247c82 */ /* 0x000fe20008000000 */
[----:B------:R-:W-:-:S06]  /*9500*/  UISETP.NE.AND UP0, UPT, UR7, 0x1, UPT ;  /* 0x000000010700788c */ /* 0x000fcc000bf05270 */
[----:B------:R-:W-:-:S13]  /*9510*/  PLOP3.LUT P0, PT, PT, PT, UP0, 0x80, 0x0 ;  /* 0x000000000000781c */ /* 0x000fda0003f0f008 */
[----:B------:R-:W-:Y:S05]  /*9520*/  @!P0 BRA `(.L_x_48) ;  /* 0x0000000000308947 */ /* 0x000fea0003800000 */
[----:B------:R-:W-:Y:S01]  /*9530*/  ULDC UR4, c[0x0][0xc54] ;  /* 0x0003150000047ab9 */ /* 0x000fe20000000800 */
[----:B------:R-:W-:Y:S01]  /*9540*/  ULDC UR36, c[0x0][0xc58] ;  /* 0x0003160000247ab9 */ /* 0x000fe20000000800 */
[----:B------:R-:W-:-:S04]  /*9550*/  UIMAD.WIDE.U32 UR4, UR6, UR4, URZ ;  /* 0x00000004060472a5 */ /* 0x000fc8000f8e003f */
[----:B------:R-:W-:Y:S01]  /*9560*/  USHF.R.U32.HI UR36, URZ, UR36, UR5 ;  /* 0x000000243f247299 */ /* 0x000fe20008011605 */
[----:B------:R-:W-:Y:S11]  /*9570*/  BRA `(.L_x_48) ;  /* 0x00000000001c7947 */ /* 0x000ff60003800000 */
.L_x_47:
[----:B------:R-:W-:Y:S01]  /*9580*/  ULDC UR7, c[0x0][0xc50] ;  /* 0x0003140000077ab9 */ /* 0x000fe20000000800 */
[----:B------:R-:W-:Y:S01]  /*9590*/  UMOV UR36, UR6 ;  /* 0x0000000600247c82 */ /* 0x000fe20008000000 */
[----:B------:R-:W-:-:S11]  /*95a0*/  UISETP.NE.AND UP0, UPT, UR7, 0x1, UPT ;  /* 0x000000010700788c */ /* 0x000fd6000bf05270 */
[----:B------:R-:W-:Y:S01]  /*95b0*/  @UP0 ULDC UR4, c[0x0][0xc54] ;  /* 0x0003150000040ab9 */ /* 0x000fe20000000800 */
[----:B------:R-:W-:Y:S01]  /*95c0*/  @UP0 ULDC UR8, c[0x0][0xc58] ;  /* 0x0003160000080ab9 */ /* 0x000fe20000000800 */
[----:B------:R-:W-:-:S04]  /*95d0*/  UIMAD.WIDE.U32 UR4, UR6, UR4, URZ ;  /* 0x00000004060472a5 */ /* 0x000fc8000f8e003f */
[----:B------:R-:W-:-:S12]  /*95e0*/  @UP0 USHF.R.U32.HI UR36, URZ, UR8, UR5 ;  /* 0x000000083f240299 */ /* 0x000fd80008011605 */
.L_x_48:
[----:B------:R-:W-:Y:S01]  /*95f0*/  ISETP.GE.AND P0, PT, R17, RZ, PT ;  /* 0x000000ff1100720c */ /* 0x000fe20003f06270 */
[----:B------:R-:W-:Y:S01]  /*9600*/  UIADD3 UR4, -UR36, URZ, URZ ;  /* 0x0000003f24047290 */ /* 0x000fe2000fffe13f */
[----:B------:R-:W-:Y:S02]  /*9610*/  IMAD.MOV.U32 R0, RZ, RZ, 0x1 ;  /* 0x00000001ff007424 */ /* 0x000fe400078e00ff */
[----:B------:R-:W-:Y:S01]  /*9620*/  IMAD.MOV.U32 R6, RZ, RZ, RZ ;  /* 0x000000ffff067224 */ /* 0x000fe200078e00ff */
[----:B------:R-:W-:Y:S01]  /*9630*/  UIMAD UR4, UR7, UR4, UR6 ;  /* 0x00000004070472a4 */ /* 0x000fe2000f8e0206 */
[----:B------:R-:W-:-:S07]  /*9640*/  IMAD.MOV.U32 R9, RZ, RZ, 0x1 ;  /* 0x00000001ff097424 */ /* 0x000fce00078e00ff */
[----:B------:R-:W-:Y:S05]  /*9650*/  @!P0 BRA `(.L_x_49) ;  /* 0x00000040003c8947 */ /* 0x000fea0003800000 */
[----:B------:R-:W-:Y:S01]  /*9660*/  ULDC.64 UR6, c[0x0][0x418] ;  /* 0x0001060000067ab9 */ /* 0x000fe20000000a00 */
[----:B------:R-:W-:Y:S01]  /*9670*/  ULDC UR5, c[0x0][0x424] ;  /* 0x0001090000057ab9 */ /* 0x000fe20000000800 */
[----:B------:R-:W-:Y:S01]  /*9680*/  UISETP.NE.U32.AND UP0, UPT, UR6, URZ, UPT ;  /* 0x0000003f0600728c */ /* 0x000fe2000bf05070 */
[----:B------:R0:W-:Y:S01]  /*9690*/  STL [R1+0xc], RZ ;  /* 0x00000cff01007387 */ /* 0x0001e20000100800 */
[----:B------:R-:W-:Y:S02]  /*96a0*/  ULOP3.LUT UR40, UR4, 0xffff, URZ, 0xc0, !UPT ;  /* 0x0000ffff04287892 */ /* 0x000fe4000f8ec03f */
[----:B------:R-:W-:Y:S01]  /*96b0*/  UISETP.NE.AND.EX UP0, UPT, UR7, URZ, UPT, UP0 ;  /* 0x0000003f0700728c */ /* 0x000fe2000bf05300 */
[----:B------:R-:W-:-:S03]  /*96c0*/  ULDC UR6, c[0x0][0x2f0] ;  /* 0x0000bc0000067ab9 */ /* 0x000fc60000000800 */
[----:B------:R-:W-:-:S04]  /*96d0*/  USEL UR5, UR5, 0x1, UP0 ;  /* 0x0000000105057887 */ /* 0x000fc80008000000 */
[----:B------:R-:W-:-:S04]  /*96e0*/  UIMAD UR5, UR5, UR6, URZ ;  /* 0x00000006050572a4 */ /* 0x000fc8000f8e023f */
[----:B------:R-:W-:Y:S02]  /*96f0*/  UISETP.GE.AND UP0, UPT, UR5, 0x1, UPT ;  /* 0x000000010500788c */ /* 0x000fe4000bf06270 */
[----:B------:R-:W-:-:S04]  /*9700*/  UIADD3 UR5, UR5, 0x3f, URZ ;  /* 0x0000003f05057890 */ /* 0x000fc8000fffe03f */
[----:B------:R-:W-:Y:S01]  /*9710*/  PLOP3.LUT P0, PT, PT, PT, UP0, 0x80, 0x0 ;  /* 0x000000000000781c */ /* 0x000fe20003f0f008 */
[----:B------:R-:W-:-:S04]  /*9720*/  USHF.R.S32.HI UR6, URZ, 0x1f, UR5 ;  /* 0x0000001f3f067899 */ /* 0x000fc80008011405 */
[----:B------:R-:W-:-:S04]  /*9730*/  ULEA.HI UR6, UR6, UR5, URZ, 0x6 ;  /* 0x0000000506067291 */ /* 0x000fc8000f8f303f */
[----:B------:R-:W-:-:S04]  /*9740*/  USHF.R.S32.HI UR39, URZ, 0x6, UR6 ;  /* 0x000000063f277899 */ /* 0x000fc80008011406 */
[----:B0-----:R-:W-:Y:S08]  /*9750*/  @!P0 BRA `(.L_x_50) ;  /* 0x00000000007c8947 */ /* 0x001ff00003800000 */
[----:B------:R-:W-:-:S04]  /*9760*/  USHF.R.U32.HI UR4, URZ, 0x10, UR4 ;  /* 0x000000103f047899 */ /* 0x000fc80008011604 */
[----:B------:R-:W-:-:S11]  /*9770*/  UISETP.NE.AND UP0, UPT, UR4, URZ, UPT ;  /* 0x0000003f0400728c */ /* 0x000fd6000bf05270 */
[----:B------:R-:W-:Y:S02]  /*9780*/  @!UP0 ULDC UR4, c[0x0][0x9f0] ;  /* 0x00027c0000048ab9 */ /* 0x000fe40000000800 */
[----:B------:R-:W-:Y:S01]  /*9790*/  IMAD.U32 R6, RZ, RZ, UR4 ;  /* 0x00000004ff067e24 */ /* 0x000fe2000f8e00ff */
[----:B------:R-:W-:-:S04]  /*97a0*/  UIADD3 UR5, UR39, -0x1, UR4 ;  /* 0xffffffff27057890 */ /* 0x000fc8000fffe004 */
[-C--:B------:R-:W-:Y:S02]  /*97b0*/  IABS R4, R6.reuse ;  /* 0x0000000600047213 */ /* 0x080fe40000000000 */
[----:B------:R-:W-:Y:S02]  /*97c0*/  IABS R6, R6 ;  /* 0x0000000600067213 */ /* 0x000fe40000000000 */
[----:B------:R-:W0:Y:S08]  /*97d0*/  I2F.RP R5, R4 ;  /* 0x0000000400057306 */ /* 0x000e300000209400 */
[----:B0-----:R-:W0:Y:S02]  /*97e0*/  MUFU.RCP R5, R5 ;  /* 0x0000000500057308 */ /* 0x001e240000001000 */
[----:B0-----:R-:W-:Y:S01]  /*97f0*/  VIADD R2, R5, 0xffffffe ;  /* 0x0ffffffe05027836 */ /* 0x001fe20000000000 */
[----:B------:R-:W-:-:S05]  /*9800*/  IADD3 R5, RZ, -R6, RZ ;  /* 0x80000006ff057210 */ /* 0x000fca0007ffe0ff */
[----:B------:R0:W1:Y:S02]  /*9810*/  F2I.FTZ.U32.TRUNC.NTZ R3, R2 ;  /* 0x0000000200037305 */ /* 0x000064000021f000 */
[----:B0-----:R-:W-:Y:S02]  /*9820*/  IMAD.MOV.U32 R2, RZ, RZ, RZ ;  /* 0x000000ffff027224 */ /* 0x001fe400078e00ff */
[----:B-1----:R-:W-:-:S04]  /*9830*/  IMAD.MOV R7, RZ, RZ, -R3 ;  /* 0x000000ffff077224 */ /* 0x002fc800078e0a03 */
[----:B------:R-:W-:-:S04]  /*9840*/  IMAD R7, R7, R4, RZ ;  /* 0x0000000407077224 */ /* 0x000fc800078e02ff */
[----:B------:R-:W-:-:S04]  /*9850*/  IMAD.HI.U32 R3, R3, R7, R2 ;  /* 0x0000000703037227 */ /* 0x000fc800078e0002 */
[----:B------:R-:W-:Y:S01]  /*9860*/  IMAD.U32 R7, RZ, RZ, UR5 ;  /* 0x00000005ff077e24 */ /* 0x000fe2000f8e00ff */
[----:B------:R-:W-:-:S04]  /*9870*/  ULOP3.LUT UR5, UR5, UR4, URZ, 0x3c, !UPT ;  /* 0x0000000405057292 */ /* 0x000fc8000f8e3c3f */
[----:B------:R-:W-:Y:S02]  /*9880*/  IABS R2, R7 ;  /* 0x0000000700027213 */ /* 0x000fe40000000000 */
[----:B------:R-:W-:-:S03]  /*9890*/  ISETP.LE.AND P2, PT, RZ, UR5, PT ;  /* 0x00000005ff007c0c */ /* 0x000fc6000bf43270 */
[----:B------:R-:W-:-:S04]  /*98a0*/  IMAD.HI.U32 R3, R3, R2, RZ ;  /* 0x0000000203037227 */ /* 0x000fc800078e00ff */
[----:B------:R-:W-:-:S05]  /*98b0*/  IMAD R5, R3, R5, R2 ;  /* 0x0000000503057224 */ /* 0x000fca00078e0202 */
[----:B------:R-:W-:-:S13]  /*98c0*/  ISETP.GT.U32.AND P1, PT, R4, R5, PT ;  /* 0x000000050400720c */ /* 0x000fda0003f24070 */
[----:B------:R-:W-:Y:S02]  /*98d0*/  @!P1 IMAD.IADD R5, R5, 0x1, -R4 ;  /* 0x0000000105059824 */ /* 0x000fe400078e0a04 */
[----:B------:R-:W-:Y:S01]  /*98e0*/  @!P1 VIADD R3, R3, 0x1 ;  /* 0x0000000103039836 */ /* 0x000fe20000000000 */
[----:B------:R-:W-:Y:S02]  /*98f0*/  ISETP.NE.AND P1, PT, RZ, UR4, PT ;  /* 0x00000004ff007c0c */ /* 0x000fe4000bf25270 */
[----:B------:R-:W-:-:S13]  /*9900*/  ISETP.GE.U32.AND P0, PT, R5, R4, PT ;  /* 0x000000040500720c */ /* 0x000fda0003f06070 */
[----:B------:R-:W-:-:S04]  /*9910*/  @P0 VIADD R3, R3, 0x1 ;  /* 0x0000000103030836 */ /* 0x000fc80000000000 */
[----:B------:R-:W-:Y:S01]  /*9920*/  @!P2 IMAD.MOV R3, RZ, RZ, -R3 ;  /* 0x000000ffff03a224 */ /* 0x000fe200078e0a03 */
[----:B------:R-:W-:-:S05]  /*9930*/  @!P1 LOP3.LUT R3, RZ, UR4, RZ, 0x33, !PT ;  /* 0x00000004ff039c12 */ /* 0x000fca000f8e33ff */
[----:B------:R0:W-:Y:S02]  /*9940*/  STL [R1+0xc], R3 ;  /* 0x00000c0301007387 */ /* 0x0001e40000100800 */
.L_x_50:
[----:B0-----:R-:W2:Y:S01]  /*9950*/  LDL R3, [R1+0xc] ;  /* 0x00000c0001037983 */ /* 0x001ea20000100800 */
[----:B------:R-:W-:Y:S02]  /*9960*/  IMAD.MOV.U32 R6, RZ, RZ, RZ ;  /* 0x000000ffff067224 */ /* 0x000fe400078e00ff */
[----:B------:R-:W-:Y:S02]  /*9970*/  IMAD.MOV.U32 R9, RZ, RZ, 0x1 ;  /* 0x00000001ff097424 */ /* 0x000fe400078e00ff */
[----:B--2---:R-:W-:-:S05]  /*9980*/  IMAD R2, R3, UR40, RZ ;  /* 0x0000002803027c24 */ /* 0x004fca000f8e02ff */
[----:B------:R-:W-:Y:S01]  /*9990*/  VIADDMNMX R18, R2, R3, UR39, PT ;  /* 0x0000002702127e46 */ /* 0x000fe2000b800103 */
[----:B------:R0:W-:Y:S03]  /*99a0*/  STL [R1+0x8], R2 ;  /* 0x0000080201007387 */ /* 0x0001e60000100800 */
[----:B------:R-:W-:Y:S01]  /*99b0*/  ISETP.GT.AND P0, PT, R18, R2, PT ;  /* 0x000000021200720c */ /* 0x000fe20003f04270 */
[----:B------:R0:W-:-:S12]  /*99c0*/  STL [R1+0x10], R18 ;  /* 0x0000101201007387 */ /* 0x0001d80000100800 */
[----:B0-----:R-:W-:Y:S05]  /*99d0*/  @!P0 BRA `(.L_x_49) ;  /* 0x0000003c005c8947 */ /* 0x001fea0003800000 */
[----:B------:R-:W0:Y:S01]  /*99e0*/  S2UR UR4, SR_CgaCtaId ;  /* 0x00000000000479c3 */ /* 0x000e220000008800 */
[----:B------:R-:W-:Y:S02]  /*99f0*/  UMOV UR38, 0x400 ;  /* 0x0000040000267882 */ /* 0x000fe40000000000 */
[----:B0-----:R-:W-:-:S04]  /*9a00*/  ULEA UR38, UR4, UR38, 0x18 ;  /* 0x0000002604267291 */ /* 0x001fc8000f8ec03f */
[----:B------:R-:W-:-:S04]  /*9a10*/  UIADD3 UR4, UR38, 0x22400, URZ ;  /* 0x0002240026047890 */ /* 0x000fc8000fffe03f */
[----:B------:R-:W-:-:S06]  /*9a20*/  ULOP3.LUT UP0, URZ, UR4, 0x3ff, URZ, 0xc0, !UPT ;  /* 0x000003ff043f7892 */ /* 0x000fcc000f80c03f */
[----:B------:R-:W-:-:S13]  /*9a30*/  PLOP3.LUT P0, PT, PT, PT, UP0, 0x80, 0x0 ;  /* 0x000000000000781c */ /* 0x000fda0003f0f008 */
[----:B------:R-:W-:Y:S05]  /*9a40*/  @!P0 BRA `(.L_x_51) ;  /* 0x0000000000408947 */ /* 0x000fea0003800000 */
[----:B------:R-:W-:Y:S01]  /*9a50*/  MOV R2, 0x0 ;  /* 0x0000000000027802 */ /* 0x000fe20000000f00 */
[----:B------:R-:W-:Y:S01]  /*9a60*/  ULDC.64 UR6, c[0x4][0x90] ;  /* 0x0100240000067ab9 */ /* 0x000fe20000000a00 */
[----:B------:R-:W-:Y:S01]  /*9a70*/  ULDC.64 UR8, c[0x4][0x98] ;  /* 0x0100260000087ab9 */ /* 0x000fe20000000a00 */
[----:B------:R-:W-:Y:S01]  /*9a80*/  ULDC.64 UR4, c[0x4][0x8] ;  /* 0x0100020000047ab9 */ /* 0x000fe20000000a00 */
[----:B------:R-:W-:Y:S01]  /*9a90*/  IMAD.U32 R4, RZ, RZ, UR6 ;  /* 0x00000006ff047e24 */ /* 0x000fe2000f8e00ff */
[----:B------:R-:W-:Y:S01]  /*9aa0*/  MOV R7, UR9 ;  /* 0x0000000900077c02 */ /* 0x000fe20008000f00 */
[----:B------:R-:W0:Y:S01]  /*9ab0*/  LDC.64 R2, c[0x4][R2] ;  /* 0x0100000002027b82 */ /* 0x000e220000000a00 */
[----:B------:R-:W-:Y:S02]  /*9ac0*/  IMAD.U32 R5, RZ, RZ, UR7 ;  /* 0x00000007ff057e24 */ /* 0x000fe4000f8e00ff */
[----:B------:R-:W-:Y:S02]  /*9ad0*/  IMAD.U32 R6, RZ, RZ, UR8 ;  /* 0x00000008ff067e24 */ /* 0x000fe4000f8e00ff */
[----:B------:R-:W-:-:S02]  /*9ae0*/  IMAD.U32 R10, RZ, RZ, UR4 ;  /* 0x00000004ff0a7e24 */ /* 0x000fc4000f8e00ff */
[----:B------:R-:W-:Y:S02]  /*9af0*/  IMAD.U32 R11, RZ, RZ, UR5 ;  /* 0x00000005ff0b7e24 */ /* 0x000fe4000f8e00ff */
[----:B------:R-:W-:Y:S02]  /*9b00*/  IMAD.MOV.U32 R8, RZ, RZ, 0x70 ;  /* 0x00000070ff087424 */ /* 0x000fe400078e00ff */
[----:B------:R-:W-:Y:S02]  /*9b10*/  IMAD.MOV.U32 R12, RZ, RZ, 0x1 ;  /* 0x00000001ff0c7424 */ /* 0x000fe400078e00ff */
[----:B------:R-:W-:-:S07]  /*9b20*/  IMAD.MOV.U32 R13, RZ, RZ, RZ ;  /* 0x000000ffff0d7224 */ /* 0x000fce00078e00ff */
[----:B------:R-:W-:-:S07]  /*9b30*/  LEPC R20, `(.L_x_51) ;  /* 0x000000001014794e */ /* 0x000fce0000000000 */
[----:B0-----:R-:W-:Y:S05]  /*9b40*/  CALL.ABS.NOINC R2 ;  /* 0x0000000002007343 */ /* 0x001fea0003c00000 */
.L_x_51:
        /* <DEDUP_REMOVED lines=8> */
[----:B------:R0:W1:Y:S01]  /*9bd0*/  LDC.64 R2, c[0x4][R16] ;  /* 0x0100000010027b82 */ /* 0x0000620000000a00 */
[----:B------:R-:W-:Y:S01]  /*9be0*/  IMAD.U32 R4, RZ, RZ, UR6 ;  /* 0x00000006ff047e24 */ /* 0x000fe2000f8e00ff */
[----:B------:R-:W-:Y:S01]  /*9bf0*/  MOV R10, UR4 ;  /* 0x00000004000a7c02 */ /* 0x000fe20008000f00 */
        /* <DEDUP_REMOVED lines=9> */
.L_x_53:
[----:B------:R0:W1:Y:S01]  /*9c90*/  LDC.64 R2, c[0x4][R16] ;  /* 0x0100000010027b82 */ /* 0x0000620000000a00 */
[----:B------:R-:W-:Y:S01]  /*9ca0*/  ULDC.64 UR6, c[0x4][0x90] ;  /* 0x0100240000067ab9 */ /* 0x000fe20000000a00 */
[----:B------:R-:W-:Y:S01]  /*9cb0*/  ULDC.64 UR8, c[0x4][0x98] ;  /* 0x0100260000087ab9 */ /* 0x000fe20000000a00 */
[----:B------:R-:W-:Y:S01]  /*9cc0*/  ULDC.64 UR4, c[0x4][0x18] ;  /* 0x0100060000047ab9 */ /* 0x000fe20000000a00 */
        /* <DEDUP_REMOVED lines=11> */
.L_x_52:
[----:B------:R-:W0:Y:S02]  /*9d80*/  LDC.64 R2, c[0x0][0x9f8] ;  /* 0x00027e00ff027b82 */ /* 0x000e240000000a00 */
[----:B0-----:R-:W-:-:S04]  /*9d90*/  ISETP.NE.U32.AND P0, PT, R2, RZ, PT ;  /* 0x000000ff0200720c */ /* 0x001fc80003f05070 */
[----:B------:R-:W-:-:S13]  /*9da0*/  ISETP.NE.AND.EX P0, PT, R3, RZ, PT, P0 ;  /* 0x000000ff0300720c */ /* 0x000fda0003f05300 */
[----:B------:R-:W0:Y:S02]  /*9db0*/  @P0 LDC.64 R2, c[0x0][0x9f8] ;  /* 0x00027e00ff020b82 */ /* 0x000e240000000a00 */
[----:B0-----:R-:W-:-:S05]  /*9dc0*/  @P0 IMAD.WIDE R2, R17, 0x4, R2 ;  /* 0x0000000411020825 */ /* 0x001fca00078e0202 */
[----:B------:R0:W2:Y:S01]  /*9dd0*/  @P0 LDG.E R17, desc[UR42][R2.64] ;  /* 0x0000002a02110981 */ /* 0x0000a2000c1e1900 */
[----:B------:R-:W-:Y:S01]  /*9de0*/  UMOV UR4, 0xffffffff ;  /* 0xffffffff00047882 */ /* 0x000fe20000000000 */
[----:B------:R-:W-:Y:S01]  /*9df0*/  VIADD R0, R18, 0xffffffff ;  /* 0xffffffff12007836 */ /* 0x000fe20000000000 */
[----:B0-----:R-:W0:Y:S02]  /*9e00*/  LDC.64 R2, c[0x0][0x418] ;  /* 0x00010600ff027b82 */ /* 0x001e240000000a00 */
[----:B0-----:R-:W-:-:S04]  /*9e10*/  ISETP.NE.U32.AND P0, PT, R2, RZ, PT ;  /* 0x000000ff0200720c */ /* 0x001fc80003f05070 */
[----:B------:R-:W-:-:S04]  /*9e20*/  ISETP.NE.AND.EX P1, PT, R3, RZ, PT, P0 ;  /* 0x000000ff0300720c */ /* 0x000fc80003f25300 */
[----:B------:R-:W-:-:S05]  /*9e30*/  P2R R4, PR, RZ, 0x2 ;  /* 0x00000002ff047803 */ /* 0x000fca0000000000 */
[----:B------:R0:W-:Y:S01]  /*9e40*/  STL [R1], R4 ;  /* 0x0000000401007387 */ /* 0x0001e20000100800 */
[----:B--2---:R-:W-:Y:S02]  /*9e50*/  SHF.R.S32.HI R18, RZ, 0x1f, R17 ;  /* 0x0000001fff127819 */ /* 0x004fe40000011411 */
[----:B------:R-:W-:Y:S01]  /*9e60*/  SEL R16, R17, RZ, !P1 ;  /* 0x000000ff11107207 */ /* 0x000fe20004800000 */
[----:B0-----:R-:W-:Y:S06]  /*9e70*/  BRA.DIV UR4, `(.L_x_54) ;  /* 0x0000003e049c7947 */ /* 0x001fec000b800000 */
[----:B------:R0:W1:Y:S02]  /*9e80*/  SHFL.IDX PT, R14, R19, RZ, 0x1f ;  /* 0x00001fff130e7589 */ /* 0x00006400000e0000 */
.L_x_150:
[----:B------:R2:W-:Y:S01]  /*9e90*/  STL [R1+0x4], R0 ;  /* 0x0000040001007387 */ /* 0x0005e20000100800 */
[----:B-1----:R-:W-:Y:S02]  /*9ea0*/  ISETP.NE.AND P0, PT, R14, RZ, PT ;  /* 0x000000ff0e00720c */ /* 0x002fe40003f05270 */
[----:B------:R-:W-:-:S04]  /*9eb0*/  PLOP3.LUT P2, PT, PT, PT, PT, 0x8, 0x0 ;  /* 0x000000000000781c */ /* 0x000fc80003f4e170 */
[----:B0-----:R-:W-:-:S07]  /*9ec0*/  P2R R19, PR, RZ, 0x4 ;  /* 0x00000004ff137803 */ /* 0x001fce0000000000 */
[----:B--2---:R-:W-:Y:S05]  /*9ed0*/  @P0 BRA `(.L_x_55) ;  /* 0x0000000000e00947 */ /* 0x004fea0003800000 */
[----:B------:R-:W-:-:S03]  /*9ee0*/  UMOV UR4, 0xffffffff ;  /* 0xffffffff00047882 */ /* 0x000fc60000000000 */
[----:B------:R-:W-:Y:S05]  /*9ef0*/  BRA.DIV UR4, `(.L_x_56) ;  /* 0x0000003e049c7947 */ /* 0x000fea000b800000 */
[----:B------:R-:W-:-:S13]  /*9f00*/  ELECT P6, URZ, PT ;  /* 0x00000000003f782f */ /* 0x000fda00038c0000 */
.L_x_153:
[----:B------:R-:W-:Y:S05]  /*9f10*/  @!P6 BRA `(.L_x_55) ;  /* 0x0000000000d0e947 */ /* 0x000fea0003800000 */
[----:B------:R-:W-:Y:S01]  /*9f20*/  IMAD.MOV.U32 R16, RZ, RZ, R17 ;  /* 0x000000ffff107224 */ /* 0x000fe200078e0011 */
[----:B------:R-:W-:Y:S06]  /*9f30*/  @!P1 BRA `(.L_x_57) ;  /* 0x00000000004c9947 */ /* 0x000fec0003800000 */
[----:B------:R-:W0:Y:S01]  /*9f40*/  LDC R6, c[0x0][0x43c] ;  /* 0x00010f00ff067b82 */ /* 0x000e220000000800 */
[----:B------:R-:W-:Y:S01]  /*9f50*/  IMAD.MOV.U32 R7, RZ, RZ, R0 ;  /* 0x000000ffff077224 */ /* 0x000fe200078e0000 */
[----:B------:R-:W-:Y:S01]  /*9f60*/  ULDC.64 UR4, c[0x0][0x428] ;  /* 0x00010a0000047ab9 */ /* 0x000fe20000000a00 */
[----:B0-----:R-:W-:-:S13]  /*9f70*/  ISETP.NE.AND P0, PT, R6, 0x1, PT ;  /* 0x000000010600780c */ /* 0x001fda0003f05270 */
[----:B------:R-:W0:Y:S02]  /*9f80*/  @P0 LDC.64 R4, c[0x0][0x440] ;  /* 0x00011000ff040b82 */ /* 0x000e240000000a00 */
[----:B0-----:R-:W-:-:S04]  /*9f90*/  @P0 IMAD.HI.U32 R0, R7, R4, RZ ;  /* 0x0000000407000227 */ /* 0x001fc800078e00ff */
[----:B------:R-:W-:Y:S01]  /*9fa0*/  IMAD.MOV.U32 R4, RZ, RZ, R7 ;  /* 0x000000ffff047224 */ /* 0x000fe200078e0007 */
[----:B------:R-:W-:Y:S01]  /*9fb0*/  @P0 SHF.R.U32.HI R4, RZ, R5, R0 ;  /* 0x00000005ff040219 */ /* 0x000fe20000011600 */
[----:B------:R-:W-:-:S04]  /*9fc0*/  IMAD R0, R18, UR4, RZ ;  /* 0x0000000412007c24 */ /* 0x000fc8000f8e02ff */
[----:B------:R-:W-:-:S04]  /*9fd0*/  IMAD.MOV R5, RZ, RZ, -R4 ;  /* 0x000000ffff057224 */ /* 0x000fc800078e0a04 */
[----:B------:R-:W-:Y:S01]  /*9fe0*/  IMAD R7, R6, R5, R7 ;  /* 0x0000000506077224 */ /* 0x000fe200078e0207 */
[----:B------:R-:W-:-:S04]  /*9ff0*/  SHF.R.S32.HI R5, RZ, 0x1f, R4 ;  /* 0x0000001fff057819 */ /* 0x000fc80000011404 */
[----:B------:R0:W-:Y:S01]  /*a000*/  STL [R1+0x4], R7 ;  /* 0x0000040701007387 */ /* 0x0001e20000100800 */
[----:B------:R-:W-:-:S03]  /*a010*/  IMAD.WIDE.U32 R4, R17, UR4, R4 ;  /* 0x0000000411047c25 */ /* 0x000fc6000f8e0004 */
[----:B------:R-:W-:Y:S01]  /*a020*/  LEA R2, P0, R4, R2, 0x2 ;  /* 0x0000000204027211 */ /* 0x000fe200078010ff */
[----:B0-----:R-:W-:-:S05]  /*a030*/  IMAD R7, R17, UR5, R0 ;  /* 0x0000000511077c24 */ /* 0x001fca000f8e0200 */
[----:B------:R-:W-:-:S04]  /*a040*/  IADD3 R0, R5, R7, RZ ;  /* 0x0000000705007210 */ /* 0x000fc80007ffe0ff */
[----:B------:R-:W-:-:S05]  /*a050*/  LEA.HI.X R3, R4, R3, R0, 0x2, P0 ;  /* 0x0000000304037211 */ /* 0x000fca00000f1400 */
[----:B------:R0:W5:Y:S02]  /*a060*/  LDG.E R16, desc[UR42][R2.64] ;  /* 0x0000002a02107981 */ /* 0x000164000c1e1900 */
.L_x_57:
[----:B------:R-:W-:Y:S01]  /*a070*/  IMAD.MOV.U32 R0, RZ, RZ, 0x1 ;  /* 0x00000001ff007424 */ /* 0x000fe200078e00ff */
[----:B------:R-:W0:Y:S04]  /*a080*/  S2R R8, SR_TID.X ;  /* 0x0000000000087919 */ /* 0x000e280000002100 */
[----:B------:R-:W-:-:S04]  /*a090*/  SHF.L.U32 R0, R0, 0x1f, RZ ;  /* 0x0000001f00007819 */ /* 0x000fc800000006ff */
[----:B------:R-:W1:Y:S01]  /*a0a0*/  SYNCS.PHASECHK.TRANS64.TRYWAIT P0, [UR38+0x28c40], R0 ;  /* 0x028c4000ff0075a7 */ /* 0x000e620008000166 */
[----:B0-----:R-:W-:-:S04]  /*a0b0*/  LOP3.LUT R2, R8, 0x7f, RZ, 0xc0, !PT ;  /* 0x0000007f08027812 */ /* 0x001fc800078ec0ff */
[----:B------:R-:W-:Y:S01]  /*a0c0*/  ISETP.NE.AND P1, PT, R2, RZ, PT ;  /* 0x000000ff0200720c */ /* 0x000fe20003f25270 */
[----:B-1----:R-:W-:-:S12]  /*a0d0*/  @!P0 BRA `(.L_x_58) ;  /* 0x0000003c00448947 */ /* 0x002fd80003800000 */
.L_x_154:
[----:B------:R-:W-:Y:S05]  /*a0e0*/  @P1 BRA `(.L_x_59) ;  /* 0x0000000000181947 */ /* 0x000fea0003800000 */
[----:B------:R-:W1:Y:S01]  /*a0f0*/  S2R R2, SR_TID.X ;  /* 0x0000000000027919 */ /* 0x000e620000002100 */
[----:B0-----:R-:W-:-:S04]  /*a100*/  IMAD.MOV.U32 R0, RZ, RZ, 0x2000 ;  /* 0x00002000ff007424 */ /* 0x001fc800078e00ff */
[----:B------:R2:W-:Y:S01]  /*a110*/  SYNCS.ARRIVE.TRANS64 RZ, [UR38+0x28c30], R0 ;  /* 0x028c3000ffff79a7 */ /* 0x0005e20008000026 */
[----:B-1----:R-:W-:-:S13]  /*a120*/  LOP3.LUT P0, RZ, R2, 0x1f, RZ, 0xc0, !PT ;  /* 0x0000001f02ff7812 */ /* 0x002fda000780c0ff */
[----:B--2---:R-:W-:Y:S05]  /*a130*/  @!P0 BRA `(.L_x_59) ;  /* 0x0000000000048947 */ /* 0x004fea0003800000 */
[----:B------:R-:W-:Y:S01]  /*a140*/  BPT.TRAP 0x1 ;  /* 0x000000040000795c */ /* 0x000fe20000300000 */
.L_x_59:
[----:B0-----:R-:W2:Y:S01]  /*a150*/  LDL R0, [R1+0x4] ;  /* 0x0000040001007983 */ /* 0x001ea20000100800 */
[----:B------:R-:W-:Y:S01]  /*a160*/  ULDC.64 UR4, c[0x0][0x198] ;  /* 0x0000660000047ab9 */ /* 0x000fe20000000a00 */
[----:B-----5:R-:W-:Y:S01]  /*a170*/  R2UR UR13, R16 ;  /* 0x00000000100d72ca */ /* 0x020fe200000e0000 */
[----:B------:R-:W-:Y:S01]  /*a180*/  UIADD3 UR4, UP0, UR4, 0x370, URZ ;  /* 0x0000037004047890 */ /* 0x000fe2000ff1e03f */
[----:B------:R-:W-:Y:S01]  /*a190*/  PLOP3.LUT P0, PT, PT, PT, PT, 0x80, 0x0 ;  /* 0x000000000000781c */ /* 0x000fe20003f0f070 */
[----:B------:R-:W-:Y:S02]  /*a1a0*/  UIADD3 UR8, UR38, 0x22400, URZ ;  /* 0x0002240026087890 */ /* 0x000fe4000fffe03f */
[----:B------:R-:W-:Y:S01]  /*a1b0*/  UIADD3 UR9, UR38, 0x28c30, URZ ;  /* 0x00028c3026097890 */ /* 0x000fe2000fffe03f */
[----:B------:R-:W-:Y:S01]  /*a1c0*/  P2R R19, PR, RZ, 0x1 ;  /* 0x00000001ff137803 */ /* 0x000fe20000000000 */
[----:B------:R-:W-:Y:S01]  /*a1d0*/  UIADD3.X UR5, URZ, UR5, URZ, UP0, !UPT ;  /* 0x000000053f057290 */ /* 0x000fe200087fe43f */
[----:B------:R-:W-:Y:S01]  /*a1e0*/  UMOV UR6, 0x0 ;  /* 0x0000000000067882 */ /* 0x000fe20000000000 */
[----:B------:R-:W-:Y:S01]  /*a1f0*/  UMOV UR7, 0x14f00000 ;  /* 0x14f0000000077882 */ /* 0x000fe20000000000 */
[----:B------:R-:W-:Y:S01]  /*a200*/  UMOV UR10, URZ ;  /* 0x0000003f000a7c82 */ /* 0x000fe20008000000 */
[----:B------:R-:W-:Y:S01]  /*a210*/  UMOV UR12, UR36 ;  /* 0x00000024000c7c82 */ /* 0x000fe20008000000 */
[----:B--2---:R-:W-:-:S13]  /*a220*/  R2UR UR11, R0 ;  /* 0x00000000000b72ca */ /* 0x004fda00000e0000 */
[----:B------:R-:W-:-:S09]  /*a230*/  USHF.L.U32 UR11, UR11, 0x6, URZ ;  /* 0x000000060b0b7899 */ /* 0x000fd2000800063f */
[----:B------:R0:W-:Y:S02]  /*a240*/  UTMALDG.4D [UR8], [UR4], desc[UR6] ;  /* 0x00000608040075b4 */ /* 0x0001e40008019000 */
[----:B0-----:R-:W-:Y:S01]  /*a250*/  NOP ;  /* 0x0000000000007918 */ /* 0x001fe20000000000 */
.L_x_55:
[----:B------:R-:W-:Y:S05]  /*a260*/  WARPSYNC.ALL ;  /* 0x0000000000007948 */ /* 0x000fea0003800000 */
[----:B------:R-:W-:Y:S01]  /*a270*/  UIADD3 UR4, UR38, 0x20400, URZ ;  /* 0x0002040026047890 */ /* 0x000fe2000fffe03f */
[----:B------:R-:W-:Y:S03]  /*a280*/  BAR.SYNC.DEFER_BLOCKING 0x8, 0x100 ;  /* 0x0204000000007b1d */ /* 0x000fe60000010000 */
        /* <DEDUP_REMOVED lines=8> */
[----:B------:R-:W-:Y:S01]  /*a310*/  MOV R8, 0x70 ;  /* 0x0000007000087802 */ /* 0x000fe20000000f00 */
[----:B------:R-:W0:Y:S01]  /*a320*/  LDC.64 R2, c[0x4][R2] ;  /* 0x0100000002027b82 */ /* 0x000e220000000a00 */
[----:B------:R-:W-:Y:S02]  /*a330*/  IMAD.U32 R5, RZ, RZ, UR5 ;  /* 0x00000005ff057e24 */ /* 0x000fe4000f8e00ff */
[----:B------:R-:W-:Y:S02]  /*a340*/  IMAD.U32 R6, RZ, RZ, UR6 ;  /* 0x00000006ff067e24 */ /* 0x000fe4000f8e00ff */
[----:B------:R-:W-:-:S02]  /*a350*/  IMAD.U32 R7, RZ, RZ, UR7 ;  /* 0x00000007ff077e24 */ /* 0x000fc4000f8e00ff */
[----:B------:R-:W-:Y:S02]  /*a360*/  IMAD.U32 R10, RZ, RZ, UR8 ;  /* 0x00000008ff0a7e24 */ /* 0x000fe4000f8e00ff */
[----:B------:R-:W-:Y:S02]  /*a370*/  IMAD.U32 R11, RZ, RZ, UR9 ;  /* 0x00000009ff0b7e24 */ /* 0x000fe4000f8e00ff */
[----:B------:R-:W-:Y:S02]  /*a380*/  IMAD.MOV.U32 R12, RZ, RZ, 0x1 ;  /* 0x00000001ff0c7424 */ /* 0x000fe400078e00ff */
[----:B------:R-:W-:-:S07]  /*a390*/  IMAD.MOV.U32 R13, RZ, RZ, RZ ;  /* 0x000000ffff0d7224 */ /* 0x000fce00078e00ff */
[----:B------:R-:W-:-:S07]  /*a3a0*/  LEPC R20, `(.L_x_60) ;  /* 0x000000001014794e */ /* 0x000fce0000000000 */
[----:B0-----:R-:W-:Y:S05]  /*a3b0*/  CALL.ABS.NOINC R2 ;  /* 0x0000000002007343 */ /* 0x001fea0003c00000 */
.L_x_60:
[----:B------:R-:W0:Y:S01]  /*a3c0*/  S2R R4, SR_CTAID.Z ;  /* 0x0000000000047919 */ /* 0x000e220000002700 */
[----:B------:R-:W1:Y:S01]  /*a3d0*/  LDC R9, c[0x0][0x448] ;  /* 0x00011200ff097b82 */ /* 0x000e620000000800 */
[----:B------:R-:W-:Y:S01]  /*a3e0*/  USHF.R.S32.HI UR4, URZ, 0x1f, UR36 ;  /* 0x0000001f3f047899 */ /* 0x000fe20008011424 */
[----:B------:R-:W2:Y:S01]  /*a3f0*/  S2R R12, SR_TID.X ;  /* 0x00000000000c7919 */ /* 0x000ea20000002100 */
[----:B------:R-:W-:Y:S02]  /*a400*/  ULDC.64 UR8, c[0x0][0x2d8] ;  /* 0x0000b60000087ab9 */ /* 0x000fe40000000a00 */
[----:B------:R-:W-:Y:S01]  /*a410*/  UIMAD UR6, UR4, UR8, URZ ;  /* 0x00000008040672a4 */ /* 0x000fe2000f8e023f */
[----:B------:R-:W3:Y:S02]  /*a420*/  S2R R10, SR_CTAID.X ;  /* 0x00000000000a7919 */ /* 0x000ee40000002500 */
[----:B------:R-:W4:Y:S01]  /*a430*/  LDC.64 R2, c[0x0][0x2e0] ;  /* 0x0000b800ff027b82 */ /* 0x000f220000000a00 */
[----:B------:R-:W-:-:S02]  /*a440*/  UIMAD.WIDE.U32 UR4, UR36, UR8, URZ ;  /* 0x00000008240472a5 */ /* 0x000fc4000f8e003f */
[----:B------:R-:W-:-:S04]  /*a450*/  UIMAD UR6, UR36, UR9, UR6 ;  /* 0x00000009240672a4 */ /* 0x000fc8000f8e0206 */
[----:B------:R-:W-:Y:S01]  /*a460*/  UIADD3 UR5, UR5, UR6, URZ ;  /* 0x0000000605057290 */ /* 0x000fe2000fffe03f */
[----:B-1----:R-:W-:Y:S02]  /*a470*/  ISETP.NE.AND P0, PT, R9, 0x1, PT ;  /* 0x000000010900780c */ /* 0x002fe40003f05270 */
[----:B0-----:R-:W-:Y:S02]  /*a480*/  SHF.R.S32.HI R5, RZ, 0x1f, R4 ;  /* 0x0000001fff057819 */ /* 0x001fe40000011404 */
[----:B--2---:R-:W-:-:S03]  /*a490*/  LOP3.LUT R11, R12, 0x7f, RZ, 0xc0, !PT ;  /* 0x0000007f0c0b7812 */ /* 0x004fc600078ec0ff */
[----:B----4-:R-:W-:-:S06]  /*a4a0*/  IMAD R0, R5, R2, RZ ;  /* 0x0000000205007224 */ /* 0x010fcc00078e02ff */
[----:B------:R-:W0:Y:S01]  /*a4b0*/  @P0 LDC R7, c[0x0][0x44c] ;  /* 0x00011300ff070b82 */ /* 0x000e220000000800 */
[C---:B------:R-:W-:Y:S02]  /*a4c0*/  IMAD R5, R4.reuse, R3, R0 ;  /* 0x0000000304057224 */ /* 0x040fe400078e0200 */
[----:B------:R-:W-:Y:S01]  /*a4d0*/  IMAD.WIDE.U32 R2, R4, R2, UR4 ;  /* 0x0000000404027e25 */ /* 0x000fe2000f8e0002 */
[----:B------:R-:W-:-:S04]  /*a4e0*/  ULDC.64 UR4, c[0x0][0x2d0] ;  /* 0x0000b40000047ab9 */ /* 0x000fc80000000a00 */
[----:B------:R-:W1:Y:S01]  /*a4f0*/  @P0 LDC R0, c[0x0][0x450] ;  /* 0x00011400ff000b82 */ /* 0x000e620000000800 */
[----:B------:R-:W-:Y:S01]  /*a500*/  IMAD.IADD R3, R3, 0x1, R5 ;  /* 0x0000000103037824 */ /* 0x000fe200078e0205 */
[----:B------:R-:W-:Y:S01]  /*a510*/  SHF.R.U32.HI R5, RZ, 0x3, R11 ;  /* 0x00000003ff057819 */ /* 0x000fe2000001160b */
[----:B------:R-:W-:-:S05]  /*a520*/  IMAD.SHL.U32 R4, R12, 0x10, RZ ;  /* 0x000000100c047824 */ /* 0x000fca00078e00ff */
[----:B------:R-:W-:-:S05]  /*a530*/  LOP3.LUT R4, R5, 0x70, R4, 0xf8, !PT ;  /* 0x0000007005047812 */ /* 0x000fca00078ef804 */
[----:B---3--:R-:W-:-:S04]  /*a540*/  IMAD R6, R10, 0x40, R4 ;  /* 0x000000400a067824 */ /* 0x008fc800078e0204 */
[----:B0-----:R-:W-:-:S04]  /*a550*/  @P0 IMAD.HI.U32 R7, R6, R7, RZ ;  /* 0x0000000706070227 */ /* 0x001fc800078e00ff */
[----:B------:R-:W-:Y:S01]  /*a560*/  IMAD.MOV.U32 R4, RZ, RZ, R6 ;  /* 0x000000ffff047224 */ /* 0x000fe200078e0006 */
[----:B-1----:R-:W-:-:S05]  /*a570*/  @P0 SHF.R.U32.HI R4, RZ, R0, R7 ;  /* 0x00000000ff040219 */ /* 0x002fca0000011607 */
[----:B------:R-:W-:Y:S02]  /*a580*/  IMAD.MOV R0, RZ, RZ, -R4 ;  /* 0x000000ffff007224 */ /* 0x000fe400078e0a04 */
[----:B------:R-:W-:-:S04]  /*a590*/  IMAD.WIDE.U32 R2, R4, UR4, R2 ;  /* 0x0000000404027c25 */ /* 0x000fc8000f8e0002 */
[----:B------:R-:W-:Y:S01]  /*a5a0*/  IMAD R0, R9, R0, R6 ;  /* 0x0000000009007224 */ /* 0x000fe200078e0206 */
[----:B------:R-:W-:-:S05]  /*a5b0*/  SHF.R.S32.HI R6, RZ, 0x1f, R4 ;  /* 0x0000001fff067819 */ /* 0x000fca0000011404 */
[----:B------:R-:W-:-:S04]  /*a5c0*/  IMAD R6, R6, UR4, RZ ;  /* 0x0000000406067c24 */ /* 0x000fc8000f8e02ff */
[----:B------:R-:W-:Y:S01]  /*a5d0*/  IMAD R7, R4, UR5, R6 ;  /* 0x0000000504077c24 */ /* 0x000fe2000f8e0206 */
[----:B------:R-:W-:Y:S01]  /*a5e0*/  SHF.R.S32.HI R4, RZ, 0x1f, R0 ;  /* 0x0000001fff047819 */ /* 0x000fe20000011400 */
[----:B------:R-:W-:Y:S02]  /*a5f0*/  ULDC.64 UR4, c[0x0][0x2c8] ;  /* 0x0000b20000047ab9 */ /* 0x000fe40000000a00 */
[----:B------:R-:W-:Y:S02]  /*a600*/  IMAD.IADD R3, R3, 0x1, R7 ;  /* 0x0000000103037824 */ /* 0x000fe400078e0207 */
[----:B------:R-:W-:Y:S02]  /*a610*/  IMAD R7, R4, UR4, RZ ;  /* 0x0000000404077c24 */ /* 0x000fe4000f8e02ff */
[----:B------:R-:W-:-:S04]  /*a620*/  IMAD.WIDE.U32 R2, R0, UR4, R2 ;  /* 0x0000000400027c25 */ /* 0x000fc8000f8e0002 */
[----:B------:R-:W-:Y:S01]  /*a630*/  IMAD R4, R0, UR5, R7 ;  /* 0x0000000500047c24 */ /* 0x000fe2000f8e0207 */
[----:B------:R-:W-:Y:S02]  /*a640*/  ULDC.64 UR4, c[0x0][0x280] ;  /* 0x0000a00000047ab9 */ /* 0x000fe40000000a00 */
[----:B------:R-:W-:Y:S01]  /*a650*/  LEA R0, P0, R2, UR4, 0x1 ;  /* 0x0000000402007c11 */ /* 0x000fe2000f8008ff */
[----:B------:R-:W-:Y:S01]  /*a660*/  ULDC UR4, c[0x0][0x2b8] ;  /* 0x0000ae0000047ab9 */ /* 0x000fe20000000800 */
[----:B------:R-:W-:Y:S01]  /*a670*/  IADD3 R3, R3, R4, RZ ;  /* 0x0000000403037210 */ /* 0x000fe20007ffe0ff */
[----:B------:R-:W-:-:S03]  /*a680*/  IMAD.SHL.U32 R4, R11, 0x8, RZ ;  /* 0x000000080b047824 */ /* 0x000fc600078e00ff */
[----:B------:R-:W-:Y:S01]  /*a690*/  LEA.HI.X R3, R2, UR5, R3, 0x1, P0 ;  /* 0x0000000502037c11 */ /* 0x000fe200080f0c03 */
[----:B------:R-:W-:-:S05]  /*a6a0*/  IMAD.SHL.U32 R2, R12, 0x8, RZ ;  /* 0x000000080c027824 */ /* 0x000fca00078e00ff */
[C---:B------:R-:W-:Y:S02]  /*a6b0*/  LOP3.LUT R8, R2.reuse, 0x38, RZ, 0xc0, !PT ;  /* 0x0000003802087812 */ /* 0x040fe400078ec0ff */
[----:B------:R-:W-:Y:S02]  /*a6c0*/  LOP3.LUT R2, R2, 0x1f8, RZ, 0xc0, !PT ;  /* 0x000001f802027812 */ /* 0x000fe400078ec0ff */
[----:B------:R-:W-:Y:S01]  /*a6d0*/  ISETP.GE.AND P0, PT, R8, UR4, PT ;  /* 0x0000000408007c0c */ /* 0x000fe2000bf06270 */
[----:B------:R-:W-:Y:S01]  /*a6e0*/  UMOV UR4, 0xffffffff ;  /* 0xffffffff00047882 */ /* 0x000fe20000000000 */
[----:B------:R-:W-:-:S04]  /*a6f0*/  LOP3.LUT R7, R2, 0x38, R12, 0x78, !PT ;  /* 0x0000003802077812 */ /* 0x000fc800078e780c */
[----:B------:R-:W-:Y:S01]  /*a700*/  LOP3.LUT R4, R7, 0x200, R4, 0xf8, !PT ;  /* 0x0000020007047812 */ /* 0x000fe200078ef804 */
[----:B------:R-:W-:Y:S06]  /*a710*/  BRA.DIV UR4, `(.L_x_61) ;  /* 0x0000003604cc7947 */ /* 0x000fec000b800000 */
[----:B------:R-:W0:Y:S01]  /*a720*/  SHFL.IDX PT, R7, R0, RZ, 0x181f ;  /* 0x00181fff00077589 */ /* 0x000e2200000e0000 */
[----:B------:R-:W-:Y:S01]  /*a730*/  ULDC UR4, c[0x0][0x288] ;  /* 0x0000a20000047ab9 */ /* 0x000fe20000000800 */
[----:B------:R-:W-:Y:S02]  /*a740*/  IMAD R5, R10, 0x40, R5 ;  /* 0x000000400a057824 */ /* 0x000fe400078e0205 */
[----:B------:R-:W1:Y:S01]  /*a750*/  SHFL.IDX PT, R6, R3, RZ, 0x181f ;  /* 0x00181fff03067589 */ /* 0x000e6200000e0000 */
[----:B------:R-:W-:Y:S02]  /*a760*/  IMAD R2, R9, UR4, RZ ;  /* 0x0000000409027c24 */ /* 0x000fe4000f8e02ff */
[C---:B------:R-:W-:Y:S01]  /*a770*/  VIADD R11, R5.reuse, 0x10 ;  /* 0x00000010050b7836 */ /* 0x040fe20000000000 */
[----:B------:R-:W2:Y:S02]  /*a780*/  SHFL.IDX PT, R14, R0, 0x1, 0x181f ;  /* 0x00381f00000e7f89 */ /* 0x000ea400000e0000 */
[----:B------:R-:W-:-:S13]  /*a790*/  ISETP.GE.AND P1, PT, R5, R2, PT ;  /* 0x000000020500720c */ /* 0x000fda0003f26270 */
[----:B------:R-:W-:Y:S02]  /*a7a0*/  @!P1 LEA R9, R4, UR38, 0x1 ;  /* 0x0000002604099c11 */ /* 0x000fe4000f8e08ff */
[----:B0-----:R-:W-:-:S05]  /*a7b0*/  @!P1 LEA R7, P2, R8, R7, 0x1 ;  /* 0x0000000708079211 */ /* 0x001fca00078408ff */
[----:B-1----:R-:W-:-:S05]  /*a7c0*/  @!P1 IMAD.X R6, RZ, RZ, R6, P2 ;  /* 0x000000ffff069224 */ /* 0x002fca00010e0606 */
[----:B------:R-:W-:-:S04]  /*a7d0*/  @!P1 LOP3.LUT R7, R7, R6, RZ, 0x3c, !PT ;  /* 0x0000000607079212 */ /* 0x000fc800078e3cff */
[----:B------:R-:W-:-:S04]  /*a7e0*/  @!P1 LOP3.LUT R6, R7, R6, RZ, 0x3c, !PT ;  /* 0x0000000607069212 */ /* 0x000fc800078e3cff */
[----:B------:R-:W-:-:S05]  /*a7f0*/  @!P1 LOP3.LUT R7, R7, R6, RZ, 0x3c, !PT ;  /* 0x0000000607079212 */ /* 0x000fca00078e3cff */
[----:B------:R0:W-:Y:S01]  /*a800*/  @!P1 LDGSTS.E.BYPASS.LTC128B.128 [R9+0x20400], desc[UR42][R6.64], !P0 ;  /* 0x2040000006099fae */ /* 0x0001e2000c101d6a */
[----:B------:R-:W-:Y:S01]  /*a810*/  ISETP.GE.AND P1, PT, R11, R2, PT ;  /* 0x000000020b00720c */ /* 0x000fe20003f26270 */
[----:B------:R-:W-:Y:S02]  /*a820*/  VIADD R11, R5, 0x20 ;  /* 0x00000020050b7836 */ /* 0x000fe40000000000 */
[----:B0-----:R-:W0:Y:S10]  /*a830*/  SHFL.IDX PT, R6, R3, 0x1, 0x181f ;  /* 0x00381f0003067f89 */ /* 0x001e3400000e0000 */
[----:B--2---:R-:W-:-:S02]  /*a840*/  @!P1 LEA R7, P2, R8, R14, 0x1 ;  /* 0x0000000e08079211 */ /* 0x004fc400078408ff */
[----:B------:R-:W-:Y:S01]  /*a850*/  @!P1 LEA R9, R4, UR38, 0x1 ;  /* 0x0000002604099c11 */ /* 0x000fe2000f8e08ff */
[----:B------:R-:W1:Y:S02]  /*a860*/  SHFL.IDX PT, R14, R0, 0x2, 0x181f ;  /* 0x00581f00000e7f89 */ /* 0x000e6400000e0000 */
[----:B0-----:R-:W-:-:S05]  /*a870*/  @!P1 IMAD.X R6, RZ, RZ, R6, P2 ;  /* 0x000000ffff069224 */ /* 0x001fca00010e0606 */
[----:B------:R-:W-:-:S04]  /*a880*/  @!P1 LOP3.LUT R7, R7, R6, RZ, 0x3c, !PT ;  /* 0x0000000607079212 */ /* 0x000fc800078e3cff */
[----:B------:R-:W-:-:S04]  /*a890*/  @!P1 LOP3.LUT R6, R7, R6, RZ, 0x3c, !PT ;  /* 0x0000000607069212 */ /* 0x000fc800078e3cff */
[----:B------:R-:W-:-:S05]  /*a8a0*/  @!P1 LOP3.LUT R7, R7, R6, RZ, 0x3c, !PT ;  /* 0x0000000607079212 */ /* 0x000fca00078e3cff */
[----:B------:R0:W-:Y:S01]  /*a8b0*/  @!P1 LDGSTS.E.BYPASS.LTC128B.128 [R9+0x20c00], desc[UR42][R6.64], !P0 ;  /* 0x20c0000006099fae */ /* 0x0001e2000c101d6a */
[----:B------:R-:W-:-:S03]  /*a8c0*/  ISETP.GE.AND P1, PT, R11, R2, PT ;  /* 0x000000020b00720c */ /* 0x000fc60003f26270 */
[----:B0-----:R-:W0:Y:S10]  /*a8d0*/  SHFL.IDX PT, R6, R3, 0x2, 0x181f ;  /* 0x00581f0003067f89 */ /* 0x001e3400000e0000 */
[----:B-1----:R-:W-:-:S02]  /*a8e0*/  @!P1 LEA R7, P2, R8, R14, 0x1 ;  /* 0x0000000e08079211 */ /* 0x002fc400078408ff */
[----:B------:R-:W-:Y:S01]  /*a8f0*/  @!P1 LEA R9, R4, UR38, 0x1 ;  /* 0x0000002604099c11 */ /* 0x000fe2000f8e08ff */
[----:B------:R-:W1:Y:S04]  /*a900*/  SHFL.IDX PT, R3, R3, 0x3, 0x181f ;  /* 0x00781f0003037f89 */ /* 0x000e6800000e0000 */
[----:B------:R2:W3:Y:S01]  /*a910*/  SHFL.IDX PT, R14, R0, 0x3, 0x181f ;  /* 0x00781f00000e7f89 */ /* 0x0004e200000e0000 */
[----:B0-----:R-:W-:-:S05]  /*a920*/  @!P1 IMAD.X R6, RZ, RZ, R6, P2 ;  /* 0x000000ffff069224 */ /* 0x001fca00010e0606 */
[----:B------:R-:W-:-:S04]  /*a930*/  @!P1 LOP3.LUT R7, R7, R6, RZ, 0x3c, !PT ;  /* 0x0000000607079212 */ /* 0x000fc800078e3cff */
[----:B------:R-:W-:-:S04]  /*a940*/  @!P1 LOP3.LUT R6, R7, R6, RZ, 0x3c, !PT ;  /* 0x0000000607069212 */ /* 0x000fc800078e3cff */
[----:B------:R-:W-:-:S05]  /*a950*/  @!P1 LOP3.LUT R7, R7, R6, RZ, 0x3c, !PT ;  /* 0x0000000607079212 */ /* 0x000fca00078e3cff */
[----:B-1-3--:R2:W-:Y:S02]  /*a960*/  @!P1 LDGSTS.E.BYPASS.LTC128B.128 [R9+0x21400], desc[UR42][R6.64], !P0 ;  /* 0x2140000006099fae */ /* 0x00a5e4000c101d6a */
.L_x_163:
[----:B------:R-:W-:-:S04]  /*a970*/  IADD3 R5, R5, 0x30, RZ ;  /* 0x0000003005057810 */ /* 0x000fc80007ffe0ff */
[----:B------:R-:W-:-:S13]  /*a980*/  ISETP.GE.AND P1, PT, R5, R2, PT ;  /* 0x000000020500720c */ /* 0x000fda0003f26270 */
[----:B------:R-:W-:Y:S02]  /*a990*/  @!P1 LEA R2, P2, R8, R14, 0x1 ;  /* 0x0000000e08029211 */ /* 0x000fe400078408ff */
[----:B------:R-:W-:Y:S01]  /*a9a0*/  @!P1 LEA R5, R4, UR38, 0x1 ;  /* 0x0000002604059c11 */ /* 0x000fe2000f8e08ff */
[----:B------:R-:W-:Y:S02]  /*a9b0*/  IMAD.MOV.U32 R4, RZ, RZ, 0x1 ;  /* 0x00000001ff047424 */ /* 0x000fe400078e00ff */
[----:B------:R-:W-:-:S03]  /*a9c0*/  @!P1 IMAD.X R3, RZ, RZ, R3, P2 ;  /* 0x000000ffff039224 */ /* 0x000fc600010e0603 */
[----:B------:R-:W-:Y:S02]  /*a9d0*/  SHF.L.U32 R4, R4, 0x1f, RZ ;  /* 0x0000001f04047819 */ /* 0x000fe400000006ff */
[----:B------:R-:W-:Y:S01]  /*a9e0*/  @!PT LDS RZ, [RZ] ;  /* 0x00000000fffff984 */ /* 0x000fe20000000800 */
[----:B------:R-:W-:Y:S01]  /*a9f0*/  @!PT LDS RZ, [RZ] ;  /* 0x00000000fffff984 */ /* 0x000fe20000000800 */
[----:B------:R-:W-:Y:S01]  /*aa00*/  @!PT LDS RZ, [RZ] ;  /* 0x00000000fffff984 */ /* 0x000fe20000000800 */
[----:B------:R0:W-:Y:S01]  /*aa10*/  @!P1 LDGSTS.E.BYPASS.LTC128B.128 [R5+0x21c00], desc[UR42][R2.64], !P0 ;  /* 0x21c0000002059fae */ /* 0x0001e2000c101d6a */
[----:B------:R-:W-:Y:S01]  /*aa20*/  NOP ;  /* 0x0000000000007918 */ /* 0x000fe20000000000 */
[----:B------:R-:W-:Y:S02]  /*aa30*/  SYNCS.ARRIVE.TRANS64.RED.A0T1 RZ, [UR38+0x28c00], RZ ;  /* 0x028c00ffffff79a7 */ /* 0x000fe40008200426 */
[----:B------:R-:W-:Y:S01]  /*aa40*/  ARRIVES.LDGSTSBAR.64.TRANSCNT [UR38+0x28c00] ;  /* 0x028c0000ff0079b0 */ /* 0x000fe20008000aa6 */
[----:B------:R-:W-:Y:S01]  /*aa50*/  NOP ;  /* 0x0000000000007918 */ /* 0x000fe20000000000 */
[----:B------:R-:W-:Y:S01]  /*aa60*/  SYNCS.ARRIVE.TRANS64.A1T0 RZ, [UR38+0x28c00], RZ ;  /* 0x028c00ffffff79a7 */ /* 0x000fe20008100026 */
[----:B------:R-:W1:Y:S02]  /*aa70*/  SYNCS.PHASECHK.TRANS64.TRYWAIT P0, [UR38+0x28c20], R4 ;  /* 0x028c2004ff0075a7 */ /* 0x000e640008000166 */
[----:B01----:R-:W-:Y:S05]  /*aa80*/  @!P0 BRA `(.L_x_62) ;  /* 0x0000003800388947 */ /* 0x003fea0003800000 */
.L_x_164:
[----:B------:R-:W-:Y:S01]  /*aa90*/  ISETP.NE.AND P0, PT, R19, RZ, PT ;  /* 0x000000ff1300720c */ /* 0x000fe20003f05270 */
[----:B------:R-:W-:Y:S01]  /*aaa0*/  BSSY B0, `(.L_x_63) ;  /* 0x000007f000007945 */ /* 0x000fe20003800000 */
[----:B--2---:R-:W-:-:S11]  /*aab0*/  IMAD.MOV.U32 R0, RZ, RZ, 0x1 ;  /* 0x00000001ff007424 */ /* 0x004fd600078e00ff */
[----:B------:R-:W-:Y:S05]  /*aac0*/  @!P0 BRA `(.L_x_64) ;  /* 0x0000000400f08947 */ /* 0x000fea0003800000 */
[----:B------:R-:W1:Y:S01]  /*aad0*/  SYNCS.PHASECHK.TRANS64.TRYWAIT P0, [UR38+0x28c60], R4 ;  /* 0x028c6004ff0075a7 */ /* 0x000e620008000166 */
[----:B------:R-:W2:Y:S02]  /*aae0*/  S2R R2, SR_TID.X ;  /* 0x0000000000027919 */ /* 0x000ea40000002100 */
[----:B--2---:R-:W-:-:S04]  /*aaf0*/  LOP3.LUT R2, R2, 0x7f, RZ, 0xc0, !PT ;  /* 0x0000007f02027812 */ /* 0x004fc800078ec0ff */
[----:B------:R-:W-:Y:S01]  /*ab00*/  ISETP.NE.AND P1, PT, R2, RZ, PT ;  /* 0x000000ff0200720c */ /* 0x000fe20003f25270 */
[----:B-1----:R-:W-:-:S12]  /*ab10*/  @!P0 BRA `(.L_x_65) ;  /* 0x00000038002c8947 */ /* 0x002fd80003800000 */
.L_x_165:
[----:B------:R-:W-:Y:S04]  /*ab20*/  BSSY B1, `(.L_x_66) ;  /* 0x0000008000017945 */ /* 0x000fe80003800000 */
[----:B------:R-:W-:Y:S05]  /*ab30*/  @P1 BRA `(.L_x_67) ;  /* 0x0000000000181947 */ /* 0x000fea0003800000 */
[----:B0-----:R-:W0:Y:S01]  /*ab40*/  S2R R3, SR_TID.X ;  /* 0x0000000000037919 */ /* 0x001e220000002100 */
[----:B------:R-:W-:-:S04]  /*ab50*/  IMAD.MOV.U32 R2, RZ, RZ, 0x10000 ;  /* 0x00010000ff027424 */ /* 0x000fc800078e00ff */
[----:B------:R1:W-:Y:S01]  /*ab60*/  SYNCS.ARRIVE.TRANS64 RZ, [UR38+0x28c50], R2 ;  /* 0x028c5002ffff79a7 */ /* 0x0003e20008000026 */
[----:B0-----:R-:W-:-:S13]  /*ab70*/  LOP3.LUT P0, RZ, R3, 0x1f, RZ, 0xc0, !PT ;  /* 0x0000001f03ff7812 */ /* 0x001fda000780c0ff */
[----:B-1----:R-:W-:Y:S05]  /*ab80*/  @!P0 BRA `(.L_x_67) ;  /* 0x0000000000048947 */ /* 0x002fea0003800000 */
[----:B------:R-:W-:Y:S01]  /*ab90*/  BPT.TRAP 0x1 ;  /* 0x000000040000795c */ /* 0x000fe20000300000 */
.L_x_67:
[----:B------:R-:W-:Y:S05]  /*aba0*/  BSYNC B1 ;  /* 0x0000000000017941 */ /* 0x000fea0003800000 */
.L_x_66:
[----:B------:R-:W2:Y:S01]  /*abb0*/  LDL.LU R2, [R1+0x4] ;  /* 0x0000040001027983 */ /* 0x000ea20000300800 */
[----:B------:R-:W-:Y:S01]  /*abc0*/  ULDC.64 UR4, c[0x0][0x198] ;  /* 0x0000660000047ab9 */ /* 0x000fe20000000a00 */
[----:B------:R-:W-:Y:S01]  /*abd0*/  PLOP3.LUT P0, PT, PT, PT, PT, 0x80, 0x0 ;  /* 0x000000000000781c */ /* 0x000fe20003f0f070 */
[----:B------:R-:W-:Y:S02]  /*abe0*/  UIADD3 UR4, UP0, UR4, 0x470, URZ ;  /* 0x0000047004047890 */ /* 0x000fe4000ff1e03f */
[----:B------:R-:W-:Y:S02]  /*abf0*/  UIADD3 UR8, UR38, 0x400, URZ ;  /* 0x0000040026087890 */ /* 0x000fe4000fffe03f */
[----:B------:R-:W-:Y:S02]  /*ac00*/  UIADD3 UR9, UR38, 0x28c50, URZ ;  /* 0x00028c5026097890 */ /* 0x000fe4000fffe03f */
[----:B------:R-:W-:Y:S01]  /*ac10*/  UIADD3.X UR5, URZ, UR5, URZ, UP0, !UPT ;  /* 0x000000053f057290 */ /* 0x000fe200087fe43f */
[----:B------:R-:W-:Y:S01]  /*ac20*/  UMOV UR6, 0x0 ;  /* 0x0000000000067882 */ /* 0x000fe20000000000 */
[----:B------:R-:W-:Y:S01]  /*ac30*/  UMOV UR7, 0x14f00000 ;  /* 0x14f0000000077882 */ /* 0x000fe20000000000 */
[----:B------:R-:W-:Y:S01]  /*ac40*/  UMOV UR10, URZ ;  /* 0x0000003f000a7c82 */ /* 0x000fe20008000000 */
[----:B--2---:R-:W-:-:S08]  /*ac50*/  IMAD.SHL.U32 R2, R2, 0x40, RZ ;  /* 0x0000004002027824 */ /* 0x004fd000078e00ff */
.L_x_68:
[----:B------:R-:W-:-:S13]  /*ac60*/  @P0 ELECT P1, URZ, PT ;  /* 0x00000000003f082f */ /* 0x000fda0003820000 */
[----:B------:R-:W-:Y:S01]  /*ac70*/  @P1 R2UR UR13, R16 ;  /* 0x00000000100d12ca */ /* 0x000fe200000e0000 */
[----:B------:R-:W-:Y:S01]  /*ac80*/  UMOV UR12, UR36 ;  /* 0x00000024000c7c82 */ /* 0x000fe20008000000 */
[----:B------:R-:W-:Y:S02]  /*ac90*/  @P1 R2UR UR11, R2 ;  /* 0x00000000020b12ca */ /* 0x000fe400000e0000 */
[----:B------:R-:W-:Y:S02]  /*aca0*/  @P1 PLOP3.LUT P0, PT, P1, PT, PT, 0x8, 0x0 ;  /* 0x000000000000181c */ /* 0x000fe40000f0e170 */
[----:B------:R-:W-:-:S09]  /*acb0*/  PLOP3.LUT P1, PT, PT, PT, PT, 0x8, 0x0 ;  /* 0x000000000000781c */ /* 0x000fd20003f2e170 */
[----:B------:R1:W-:Y:S02]  /*acc0*/  UTMALDG.4D [UR8], [UR4], desc[UR6] ;  /* 0x00000608040075b4 */ /* 0x0003e40008019000 */
[----:B-1----:R-:W-:Y:S05]  /*acd0*/  @P0 BRA.U.ANY `(.L_x_68) ;  /* 0xfffffffd00e00947 */ /* 0x002fea000393ffff */
[----:B------:R-:W-:Y:S01]  /*ace0*/  PLOP3.LUT P0, PT, PT, PT, PT, 0x80, 0x0 ;  /* 0x000000000000781c */ /* 0x000fe20003f0f070 */
[----:B------:R-:W-:Y:S01]  /*acf0*/  UIADD3 UR8, UR38, 0x2400, URZ ;  /* 0x0000240026087890 */ /* 0x000fe2000fffe03f */
[----:B------:R-:W-:Y:S01]  /*ad00*/  UMOV UR6, 0x0 ;  /* 0x0000000000067882 */ /* 0x000fe20000000000 */
[----:B------:R-:W-:Y:S01]  /*ad10*/  UMOV UR7, 0x14f00000 ;  /* 0x14f0000000077882 */ /* 0x000fe20000000000 */
[----:B------:R-:W-:-:S09]  /*ad20*/  UMOV UR10, 0x40 ;  /* 0x00000040000a7882 */ /* 0x000fd20000000000 */
.L_x_69:
        /* <DEDUP_REMOVED lines=13> */
.L_x_70:
        /* <DEDUP_REMOVED lines=13> */
.L_x_71:
        /* <DEDUP_REMOVED lines=13> */
.L_x_72:
        /* <DEDUP_REMOVED lines=13> */
.L_x_73:
        /* <DEDUP_REMOVED lines=13> */
.L_x_74:
        /* <DEDUP_REMOVED lines=13> */
.L_x_75:
        /* <DEDUP_REMOVED lines=8> */
.L_x_64:
[----:B------:R-:W-:Y:S05]  /*b290*/  BSYNC B0 ;  /* 0x0000000000007941 */ /* 0x000fea0003800000 */
.L_x_63:
[----:B0-----:R-:W2:Y:S04]  /*b2a0*/  LDL.LU R4, [R1+0x10] ;  /* 0x0000100001047983 */ /* 0x001ea80000300800 */
[----:B------:R-:W3:Y:S01]  /*b2b0*/  LDL R3, [R1+0x8] ;  /* 0x0000080001037983 */ /* 0x000ee20000100800 */
[----:B------:R-:W-:Y:S02]  /*b2c0*/  IMAD.MOV.U32 R9, RZ, RZ, RZ ;  /* 0x000000ffff097224 */ /* 0x000fe400078e00ff */
[----:B------:R-:W-:Y:S02]  /*b2d0*/  IMAD.MOV.U32 R6, RZ, RZ, 0x1 ;  /* 0x00000001ff067424 */ /* 0x000fe400078e00ff */
[----:B--2---:R-:W-:-:S05]  /*b2e0*/  VIADD R7, R4, 0xfffffffe ;  /* 0xfffffffe04077836 */ /* 0x004fca0000000000 */
[----:B---3--:R-:W-:-:S13]  /*b2f0*/  ISETP.GE.AND P0, PT, R7, R3, PT ;  /* 0x000000030700720c */ /* 0x008fda0003f06270 */
[----:B------:R-:W-:Y:S05]  /*b300*/  @!P0 BRA `(.L_x_49) ;  /* 0x0000002400108947 */ /* 0x000fea0003800000 */
[----:B------:R-:W2:Y:S01]  /*b310*/  LDL.LU R4, [R1+0xc] ;  /* 0x00000c0001047983 */ /* 0x000ea20000300800 */
[----:B------:R-:W-:Y:S01]  /*b320*/  UIADD3 UR4, UR40, 0x1, URZ ;  /* 0x0000000128047890 */ /* 0x000fe2000fffe03f */
[----:B------:R-:W-:Y:S01]  /*b330*/  LOP3.LUT R2, RZ, R3, RZ, 0x33, !PT ;  /* 0x00000003ff027212 */ /* 0x000fe200078e33ff */
[----:B------:R-:W-:-:S04]  /*b340*/  IMAD.MOV.U32 R6, RZ, RZ, 0x1 ;  /* 0x00000001ff067424 */ /* 0x000fc800078e00ff */
[----:B--2---:R-:W-:Y:S02]  /*b350*/  IMAD R0, R4, UR4, RZ ;  /* 0x0000000404007c24 */ /* 0x004fe4000f8e02ff */
[----:B------:R-:W0:Y:S03]  /*b360*/  S2R R4, SR_TID.X ;  /* 0x0000000000047919 */ /* 0x000e260000002100 */
[----:B------:R-:W-:-:S04]  /*b370*/  VIMNMX R0, R0, UR39, PT ;  /* 0x0000002700007c48 */ /* 0x000fc8000bfe0100 */
[----:B------:R-:W-:-:S04]  /*b380*/  IADD3 R3, -R0, RZ, RZ ;  /* 0x000000ff00037210 */ /* 0x000fc80007ffe1ff */
[----:B------:R-:W-:Y:S02]  /*b390*/  VIADDMNMX R3, R3, 0x1, R2, !PT ;  /* 0x0000000103037846 */ /* 0x000fe40007800102 */
[----:B------:R-:W-:-:S03]  /*b3a0*/  LOP3.LUT R2, RZ, R0, RZ, 0x33, !PT ;  /* 0x00000000ff027212 */ /* 0x000fc600078e33ff */
[----:B------:R-:W-:Y:S02]  /*b3b0*/  VIADD R5, R3, 0xfffffffe ;  /* 0xfffffffe03057836 */ /* 0x000fe40000000000 */
[----:B------:R-:W-:Y:S02]  /*b3c0*/  IMAD.IADD R3, R0, 0x1, R3 ;  /* 0x0000000100037824 */ /* 0x000fe400078e0203 */
[----:B------:R-:W-:Y:S01]  /*b3d0*/  IMAD.MOV.U32 R0, RZ, RZ, 0x1 ;  /* 0x00000001ff007424 */ /* 0x000fe200078e00ff */
[----:B------:R-:W-:Y:S02]  /*b3e0*/  ISETP.NE.AND P0, PT, R5, R2, PT ;  /* 0x000000020500720c */ /* 0x000fe40003f05270 */
[----:B------:R-:W-:Y:S02]  /*b3f0*/  LOP3.LUT R12, R3, 0x1, RZ, 0xc0, !PT ;  /* 0x00000001030c7812 */ /* 0x000fe400078ec0ff */
[----:B0-----:R-:W-:-:S09]  /*b400*/  LOP3.LUT R10, R4, 0x1f, RZ, 0xc0, !PT ;  /* 0x0000001f040a7812 */ /* 0x001fd200078ec0ff */
[----:B------:R-:W-:Y:S05]  /*b410*/  @!P0 BRA `(.L_x_76) ;  /* 0x0000001400dc8947 */ /* 0x000fea0003800000 */
[----:B------:R-:W-:Y:S01]  /*b420*/  BSSY B0, `(.L_x_76) ;  /* 0x0000176000007945 */ /* 0x000fe20003800000 */
[----:B------:R-:W-:Y:S02]  /*b430*/  IMAD.IADD R8, R3, 0x1, -R12 ;  /* 0x0000000103087824 */ /* 0x000fe400078e0a0c */
[----:B------:R-:W-:-:S07]  /*b440*/  IMAD.MOV.U32 R0, RZ, RZ, 0x1 ;  /* 0x00000001ff007424 */ /* 0x000fce00078e00ff */
.L_x_117:
[----:B------:R-:W-:Y:S01]  /*b450*/  ISETP.NE.AND P0, PT, R19, RZ, PT ;  /* 0x000000ff1300720c */ /* 0x000fe20003f05270 */
[----:B------:R-:W-:Y:S01]  /*b460*/  VIADD R8, R8, 0xfffffffe ;  /* 0xfffffffe08087836 */ /* 0x000fe20000000000 */
[----:B------:R-:W-:Y:S04]  /*b470*/  BSSY B1, `(.L_x_77) ;  /* 0x00000b6000017945 */ /* 0x000fe80003800000 */
[----:B------:R-:W-:-:S07]  /*b480*/  ISETP.NE.AND P1, PT, R8, RZ, PT ;  /* 0x000000ff0800720c */ /* 0x000fce0003f25270 */
[----:B0-----:R-:W-:Y:S06]  /*b490*/  @!P0 BRA `(.L_x_78) ;  /* 0x0000000800cc8947 */ /* 0x001fec0003800000 */
[----:B------:R-:W2:Y:S01]  /*b4a0*/  LDL R2, [R1] ;  /* 0x0000000001027983 */ /* 0x000ea20000100800 */
[----:B------:R-:W-:Y:S01]  /*b4b0*/  IMAD.MOV.U32 R13, RZ, RZ, R7 ;  /* 0x000000ffff0d7224 */ /* 0x000fe200078e0007 */
[----:B--2---:R-:W-:-:S13]  /*b4c0*/  ISETP.NE.AND P0, PT, R2, RZ, PT ;  /* 0x000000ff0200720c */ /* 0x004fda0003f05270 */
[----:B------:R-:W-:Y:S05]  /*b4d0*/  @!P0 BRA `(.L_x_79) ;  /* 0x00000000004c8947 */ /* 0x000fea0003800000 */
[----:B------:R-:W0:Y:S01]  /*b4e0*/  LDC R13, c[0x0][0x43c] ;  /* 0x00010f00ff0d7b82 */ /* 0x000e220000000800 */
[----:B------:R-:W-:Y:S01]  /*b4f0*/  MOV R11, R7 ;  /* 0x00000007000b7202 */ /* 0x000fe20000000f00 */
[----:B------:R-:W-:Y:S01]  /*b500*/  ULDC.64 UR4, c[0x0][0x428] ;  /* 0x00010a0000047ab9 */ /* 0x000fe20000000a00 */
[----:B0-----:R-:W-:-:S13]  /*b510*/  ISETP.NE.AND P0, PT, R13, 0x1, PT ;  /* 0x000000010d00780c */ /* 0x001fda0003f05270 */
[----:B------:R-:W0:Y:S02]  /*b520*/  @P0 LDC.64 R2, c[0x0][0x440] ;  /* 0x00011000ff020b82 */ /* 0x000e240000000a00 */
[----:B0-----:R-:W-:-:S05]  /*b530*/  @P0 IMAD.HI.U32 R2, R7, R2, RZ ;  /* 0x0000000207020227 */ /* 0x001fca00078e00ff */
[----:B------:R-:W-:Y:S01]  /*b540*/  @P0 SHF.R.U32.HI R11, RZ, R3, R2 ;  /* 0x00000003ff0b0219 */ /* 0x000fe20000011602 */
[----:B------:R-:W-:-:S03]  /*b550*/  IMAD R2, R18, UR4, RZ ;  /* 0x0000000412027c24 */ /* 0x000fc6000f8e02ff */
[--C-:B------:R-:W-:Y:S01]  /*b560*/  SHF.R.S32.HI R3, RZ, 0x1f, R11.reuse ;  /* 0x0000001fff037819 */ /* 0x100fe2000001140b */
[----:B------:R-:W-:Y:S02]  /*b570*/  IMAD R5, R17, UR5, R2 ;  /* 0x0000000511057c24 */ /* 0x000fe4000f8e0202 */
[----:B------:R-:W-:-:S04]  /*b580*/  IMAD.MOV.U32 R2, RZ, RZ, R11 ;  /* 0x000000ffff027224 */ /* 0x000fc800078e000b */
[----:B------:R-:W-:Y:S01]  /*b590*/  IMAD.WIDE.U32 R2, R17, UR4, R2 ;  /* 0x0000000411027c25 */ /* 0x000fe2000f8e0002 */
[----:B------:R-:W-:-:S03]  /*b5a0*/  ULDC.64 UR4, c[0x0][0x418] ;  /* 0x0001060000047ab9 */ /* 0x000fc60000000a00 */
[----:B------:R-:W-:Y:S01]  /*b5b0*/  IMAD.IADD R3, R5, 0x1, R3 ;  /* 0x0000000105037824 */ /* 0x000fe200078e0203 */
[----:B------:R-:W-:-:S04]  /*b5c0*/  LEA R4, P0, R2, UR4, 0x2 ;  /* 0x0000000402047c11 */ /* 0x000fc8000f8010ff */
[----:B------:R-:W-:-:S05]  /*b5d0*/  LEA.HI.X R5, R2, UR5, R3, 0x2, P0 ;  /* 0x0000000502057c11 */ /* 0x000fca00080f1403 */
[----:B------:R0:W5:Y:S01]  /*b5e0*/  LDG.E R16, desc[UR42][R4.64] ;  /* 0x0000002a04107981 */ /* 0x000162000c1e1900 */
[----:B------:R-:W-:-:S04]  /*b5f0*/  IMAD.MOV R2, RZ, RZ, -R11 ;  /* 0x000000ffff027224 */ /* 0x000fc800078e0a0b */
[----:B------:R-:W-:-:S07]  /*b600*/  IMAD R13, R13, R2, R7 ;  /* 0x000000020d0d7224 */ /* 0x000fce00078e0207 */
.L_x_79:
[----:B------:R-:W1:Y:S01]  /*b610*/  S2R R2, SR_TID.X ;  /* 0x0000000000027919 */ /* 0x000e620000002100 */
[----:B------:R-:W-:Y:S01]  /*b620*/  BSSY B2, `(.L_x_80) ;  /* 0x0000006000027945 */ /* 0x000fe20003800000 */
[----:B-1----:R-:W-:Y:S02]  /*b630*/  LOP3.LUT R3, R2, 0x7f, RZ, 0xc0, !PT ;  /* 0x0000007f02037812 */ /* 0x002fe400078ec0ff */
[----:B------:R-:W-:Y:S02]  /*b640*/  SHF.L.U32 R2, R0, 0x1f, RZ ;  /* 0x0000001f00027819 */ /* 0x000fe400000006ff */
[----:B------:R-:W-:Y:S02]  /*b650*/  ISETP.NE.AND P2, PT, R3, RZ, PT ;  /* 0x000000ff0300720c */ /* 0x000fe40003f45270 */
[----:B------:R-:W1:Y:S02]  /*b660*/  SYNCS.PHASECHK.TRANS64.TRYWAIT P0, [UR38+0x28c48], R2 ;  /* 0x028c4802ff0075a7 */ /* 0x000e640008000166 */
[----:B-1----:R-:W-:Y:S09]  /*b670*/  @!P0 BRA `(.L_x_81) ;  /* 0x0000002c006c8947 */ /* 0x002ff20003800000 */
.L_x_166:
[----:B------:R-:W-:Y:S05]  /*b680*/  BSYNC B2 ;  /* 0x0000000000027941 */ /* 0x000fea0003800000 */
.L_x_80:
[----:B------:R-:W-:Y:S04]  /*b690*/  BSSY B2, `(.L_x_82) ;  /* 0x0000007000027945 */ /* 0x000fe80003800000 */
[----:B------:R-:W-:Y:S05]  /*b6a0*/  @P2 BRA `(.L_x_83) ;  /* 0x0000000000142947 */ /* 0x000fea0003800000 */
[----:B------:R-:W-:Y:S01]  /*b6b0*/  ISETP.NE.AND P0, PT, R10, RZ, PT ;  /* 0x000000ff0a00720c */ /* 0x000fe20003f05270 */
[----:B-1----:R-:W-:-:S04]  /*b6c0*/  IMAD.MOV.U32 R3, RZ, RZ, 0x2000 ;  /* 0x00002000ff037424 */ /* 0x002fc800078e00ff */
[----:B------:R2:W-:Y:S08]  /*b6d0*/  SYNCS.ARRIVE.TRANS64 RZ, [UR38+0x28c38], R3 ;  /* 0x028c3803ffff79a7 */ /* 0x0005f00008000026 */
[----:B--2---:R-:W-:Y:S05]  /*b6e0*/  @!P0 BRA `(.L_x_83) ;  /* 0x0000000000048947 */ /* 0x004fea0003800000 */
[----:B------:R-:W-:Y:S01]  /*b6f0*/  BPT.TRAP 0x1 ;  /* 0x000000040000795c */ /* 0x000fe20000300000 */
.L_x_83:
[----:B------:R-:W-:Y:S05]  /*b700*/  BSYNC B2 ;  /* 0x0000000000027941 */ /* 0x000fea0003800000 */
.L_x_82:
[----:B0-----:R-:W-:Y:S01]  /*b710*/  IMAD.MOV.U32 R4, RZ, RZ, RZ ;  /* 0x000000ffff047224 */ /* 0x001fe200078e00ff */
[----:B------:R-:W-:Y:S01]  /*b720*/  ULDC.64 UR4, c[0x0][0x198] ;  /* 0x0000660000047ab9 */ /* 0x000fe20000000a00 */
[----:B------:R-:W-:Y:S01]  /*b730*/  PLOP3.LUT P0, PT, PT, PT, PT, 0x80, 0x0 ;  /* 0x000000000000781c */ /* 0x000fe20003f0f070 */
[----:B------:R-:W-:Y:S01]  /*b740*/  UIADD3 UR4, UP0, UR4, 0x370, URZ ;  /* 0x0000037004047890 */ /* 0x000fe2000ff1e03f */
[----:B------:R-:W-:Y:S01]  /*b750*/  IMAD.SHL.U32 R5, R13, 0x40, RZ ;  /* 0x000000400d057824 */ /* 0x000fe200078e00ff */
[----:B------:R-:W-:Y:S01]  /*b760*/  R2UR UR34, R4 ;  /* 0x00000000042272ca */ /* 0x000fe200000e0000 */
[----:B------:R-:W-:Y:S02]  /*b770*/  UIADD3 UR32, UR38, 0x24400, URZ ;  /* 0x0002440026207890 */ /* 0x000fe4000fffe03f */
[----:B------:R-:W-:Y:S02]  /*b780*/  UIADD3 UR33, UR38, 0x28c38, URZ ;  /* 0x00028c3826217890 */ /* 0x000fe4000fffe03f */
[----:B------:R-:W-:Y:S01]  /*b790*/  UIADD3.X UR5, URZ, UR5, URZ, UP0, !UPT ;  /* 0x000000053f057290 */ /* 0x000fe200087fe43f */
[----:B------:R-:W-:Y:S01]  /*b7a0*/  UMOV UR6, 0x0 ;  /* 0x0000000000067882 */ /* 0x000fe20000000000 */
[----:B------:R-:W-:-:S10]  /*b7b0*/  UMOV UR7, 0x14f00000 ;  /* 0x14f0000000077882 */ /* 0x000fd40000000000 */
.L_x_84:
[----:B------:R-:W-:-:S13]  /*b7c0*/  @P0 ELECT P3, URZ, PT ;  /* 0x00000000003f082f */ /* 0x000fda0003860000 */
[----:B-----5:R-:W-:Y:S02]  /*b7d0*/  @P3 R2UR UR37, R16 ;  /* 0x00000000102532ca */ /* 0x020fe400000e0000 */
[----:B------:R-:W-:Y:S02]  /*b7e0*/  @P3 R2UR UR35, R5 ;  /* 0x00000000052332ca */ /* 0x000fe400000e0000 */
[----:B------:R-:W-:Y:S02]  /*b7f0*/  @P3 PLOP3.LUT P0, PT, P3, PT, PT, 0x8, 0x0 ;  /* 0x000000000000381c */ /* 0x000fe40001f0e170 */
[----:B------:R-:W-:-:S09]  /*b800*/  PLOP3.LUT P3, PT, PT, PT, PT, 0x8, 0x0 ;  /* 0x000000000000781c */ /* 0x000fd20003f6e170 */
[----:B------:R0:W-:Y:S02]  /*b810*/  UTMALDG.4D [UR32], [UR4], desc[UR6] ;  /* 0x00000620040075b4 */ /* 0x0001e40008019000 */
[----:B0-----:R-:W-:Y:S05]  /*b820*/  @P0 BRA.U.ANY `(.L_x_84) ;  /* 0xfffffffd00e40947 */ /* 0x001fea000393ffff */
[----:B------:R-:W0:Y:S01]  /*b830*/  SYNCS.PHASECHK.TRANS64.TRYWAIT P0, [UR38+0x28c68], R2 ;  /* 0x028c6802ff0075a7 */ /* 0x000e220008000166 */
[----:B------:R-:W-:Y:S04]  /*b840*/  BSSY B2, `(.L_x_85) ;  /* 0x0000002000027945 */ /* 0x000fe80003800000 */
[----:B0-----:R-:W-:Y:S05]  /*b850*/  @!P0 BRA `(.L_x_86) ;  /* 0x0000002c000c8947 */ /* 0x001fea0003800000 */
.L_x_167:
[----:B------:R-:W-:Y:S05]  /*b860*/  BSYNC B2 ;  /* 0x0000000000027941 */ /* 0x000fea0003800000 */
.L_x_85:
[----:B------:R-:W-:Y:S01]  /*b870*/  BSSY B2, `(.L_x_87) ;  /* 0x0000009000027945 */ /* 0x000fe20003800000 */
[----:B01----:R-:W-:Y:S02]  /*b880*/  IMAD.MOV.U32 R2, RZ, RZ, 0x0 ;  /* 0x00000000ff027424 */ /* 0x003fe400078e00ff */
[----:B------:R-:W-:Y:S01]  /*b890*/  IMAD.MOV.U32 R3, RZ, RZ, 0x14f00000 ;  /* 0x14f00000ff037424 */ /* 0x000fe200078e00ff */
[----:B------:R-:W-:Y:S06]  /*b8a0*/  @P2 BRA `(.L_x_88) ;  /* 0x0000000000142947 */ /* 0x000fec0003800000 */
[----:B------:R-:W-:Y:S02]  /*b8b0*/  ISETP.NE.AND P0, PT, R10, RZ, PT ;  /* 0x000000ff0a00720c */ /* 0x000fe40003f05270 */
[----:B------:R-:W-:-:S04]  /*b8c0*/  MOV R11, 0x10000 ;  /* 0x00010000000b7802 */ /* 0x000fc80000000f00 */
[----:B------:R0:W-:Y:S07]  /*b8d0*/  SYNCS.ARRIVE.TRANS64 RZ, [UR38+0x28c58], R11 ;  /* 0x028c580bffff79a7 */ /* 0x0001ee0008000026 */
[----:B------:R-:W-:Y:S05]  /*b8e0*/  @!P0 BRA `(.L_x_88) ;  /* 0x0000000000048947 */ /* 0x000fea0003800000 */
[----:B------:R-:W-:Y:S01]  /*b8f0*/  BPT.TRAP 0x1 ;  /* 0x000000040000795c */ /* 0x000fe20000300000 */
.L_x_88:
[----:B------:R-:W-:Y:S05]  /*b900*/  BSYNC B2 ;  /* 0x0000000000027941 */ /* 0x000fea0003800000 */
.L_x_87:
[----:B------:R-:W-:Y:S01]  /*b910*/  R2UR UR10, R4 ;  /* 0x00000000040a72ca */ /* 0x000fe200000e0000 */
[----:B------:R-:W-:Y:S01]  /*b920*/  ULDC.64 UR4, c[0x0][0x198] ;  /* 0x0000660000047ab9 */ /* 0x000fe20000000a00 */
[----:B------:R-:W-:Y:S01]  /*b930*/  R2UR UR6, R2 ;  /* 0x00000000020672ca */ /* 0x000fe200000e0000 */
[----:B------:R-:W-:Y:S01]  /*b940*/  UIADD3 UR4, UP0, UR4, 0x470, URZ ;  /* 0x0000047004047890 */ /* 0x000fe2000ff1e03f */
[----:B------:R-:W-:Y:S01]  /*b950*/  R2UR UR7, R3 ;  /* 0x00000000030772ca */ /* 0x000fe200000e0000 */
[----:B------:R-:W-:Y:S01]  /*b960*/  UIADD3 UR8, UR38, 0x10400, URZ ;  /* 0x0001040026087890 */ /* 0x000fe2000fffe03f */
[----:B------:R-:W-:Y:S01]  /*b970*/  PLOP3.LUT P0, PT, PT, PT, PT, 0x80, 0x0 ;  /* 0x000000000000781c */ /* 0x000fe20003f0f070 */
[----:B------:R-:W-:Y:S02]  /*b980*/  UIADD3 UR9, UR38, 0x28c58, URZ ;  /* 0x00028c5826097890 */ /* 0x000fe4000fffe03f */
[----:B------:R-:W-:-:S12]  /*b990*/  UIADD3.X UR5, URZ, UR5, URZ, UP0, !UPT ;  /* 0x000000053f057290 */ /* 0x000fd800087fe43f */
.L_x_89:
        /* <DEDUP_REMOVED lines=8> */
[----:B------:R-:W-:Y:S01]  /*ba20*/  R2UR UR6, R2 ;  /* 0x00000000020672ca */ /* 0x000fe200000e0000 */
[----:B------:R-:W-:Y:S01]  /*ba30*/  UIADD3 UR8, UR38, 0x12400, URZ ;  /* 0x0001240026087890 */ /* 0x000fe2000fffe03f */
[----:B------:R-:W-:Y:S01]  /*ba40*/  R2UR UR7, R3 ;  /* 0x00000000030772ca */ /* 0x000fe200000e0000 */
[----:B------:R-:W-:Y:S01]  /*ba50*/  UMOV UR10, 0x40 ;  /* 0x00000040000a7882 */ /* 0x000fe20000000000 */
[----:B------:R-:W-:-:S13]  /*ba60*/  PLOP3.LUT P0, PT, PT, PT, PT, 0x80, 0x0 ;  /* 0x000000000000781c */ /* 0x000fda0003f0f070 */
.L_x_90:
        /* <DEDUP_REMOVED lines=13> */
.L_x_91:
        /* <DEDUP_REMOVED lines=13> */
.L_x_92:
        /* <DEDUP_REMOVED lines=13> */
.L_x_93:
        /* <DEDUP_REMOVED lines=13> */
.L_x_94:
        /* <DEDUP_REMOVED lines=13> */
.L_x_95:
        /* <DEDUP_REMOVED lines=13> */
.L_x_96:
        /* <DEDUP_REMOVED lines=8> */
.L_x_78:
[----:B------:R-:W-:Y:S05]  /*bfd0*/  BSYNC B1 ;  /* 0x0000000000017941 */ /* 0x000fea0003800000 */
.L_x_77:
[----:B------:R-:W-:Y:S01]  /*bfe0*/  ISETP.NE.AND P3, PT, R19, RZ, PT ;  /* 0x000000ff1300720c */ /* 0x000fe20003f65270 */
[----:B------:R-:W-:Y:S01]  /*bff0*/  BSSY B1, `(.L_x_97) ;  /* 0x00000b6000017945 */ /* 0x000fe20003800000 */
[----:B------:R-:W-:-:S11]  /*c000*/  LOP3.LUT R0, R0, 0x1, RZ, 0x3c, !PT ;  /* 0x0000000100007812 */ /* 0x000fd600078e3cff */
[----:B------:R-:W-:Y:S05]  /*c010*/  @!P3 BRA `(.L_x_98) ;  /* 0x0000000800ccb947 */ /* 0x000fea0003800000 */
[----:B------:R-:W2:Y:S01]  /*c020*/  LDL R2, [R1] ;  /* 0x0000000001027983 */ /* 0x000ea20000100800 */
[----:B0-----:R-:W-:Y:S01]  /*c030*/  VIADD R11, R7, 0xffffffff ;  /* 0xffffffff070b7836 */ /* 0x001fe20000000000 */
[----:B--2---:R-:W-:-:S13]  /*c040*/  ISETP.NE.AND P3, PT, R2, RZ, PT ;  /* 0x000000ff0200720c */ /* 0x004fda0003f65270 */
[----:B------:R-:W-:Y:S05]  /*c050*/  @!P3 BRA `(.L_x_99) ;  /* 0x000000000048b947 */ /* 0x000fea0003800000 */
[----:B------:R-:W0:Y:S01]  /*c060*/  LDC R5, c[0x0][0x43c] ;  /* 0x00010f00ff057b82 */ /* 0x000e220000000800 */
[----:B------:R-:W-:Y:S01]  /*c070*/  ULDC.64 UR4, c[0x0][0x428] ;  /* 0x00010a0000047ab9 */ /* 0x000fe20000000a00 */
[----:B0-----:R-:W-:-:S13]  /*c080*/  ISETP.NE.AND P0, PT, R5, 0x1, PT ;  /* 0x000000010500780c */ /* 0x001fda0003f05270 */
[----:B------:R-:W0:Y:S02]  /*c090*/  @P0 LDC.64 R2, c[0x0][0x440] ;  /* 0x00011000ff020b82 */ /* 0x000e240000000a00 */
[----:B0-----:R-:W-:-:S04]  /*c0a0*/  @P0 IMAD.HI.U32 R4, R11, R2, RZ ;  /* 0x000000020b040227 */ /* 0x001fc800078e00ff */
[----:B------:R-:W-:Y:S01]  /*c0b0*/  IMAD.MOV.U32 R2, RZ, RZ, R11 ;  /* 0x000000ffff027224 */ /* 0x000fe200078e000b */
[----:B------:R-:W-:-:S04]  /*c0c0*/  @P0 SHF.R.U32.HI R2, RZ, R3, R4 ;  /* 0x00000003ff020219 */ /* 0x000fc80000011604 */
[--C-:B------:R-:W-:Y:S01]  /*c0d0*/  SHF.R.S32.HI R3, RZ, 0x1f, R2.reuse ;  /* 0x0000001fff037819 */ /* 0x100fe20000011402 */
[----:B------:R-:W-:-:S04]  /*c0e0*/  IMAD.MOV R4, RZ, RZ, -R2 ;  /* 0x000000ffff047224 */ /* 0x000fc800078e0a02 */
[----:B------:R-:W-:Y:S02]  /*c0f0*/  IMAD R11, R5, R4, R11 ;  /* 0x00000004050b7224 */ /* 0x000fe400078e020b */
[----:B------:R-:W-:Y:S02]  /*c100*/  IMAD R4, R18, UR4, RZ ;  /* 0x0000000412047c24 */ /* 0x000fe4000f8e02ff */
[----:B------:R-:W-:-:S04]  /*c110*/  IMAD.WIDE.U32 R2, R17, UR4, R2 ;  /* 0x0000000411027c25 */ /* 0x000fc8000f8e0002 */
[----:B------:R-:W-:Y:S01]  /*c120*/  IMAD R5, R17, UR5, R4 ;  /* 0x0000000511057c24 */ /* 0x000fe2000f8e0204 */
[----:B------:R-:W-:Y:S02]  /*c130*/  ULDC.64 UR4, c[0x0][0x418] ;  /* 0x0001060000047ab9 */ /* 0x000fe40000000a00 */
[----:B------:R-:W-:Y:S01]  /*c140*/  LEA R4, P0, R2, UR4, 0x2 ;  /* 0x0000000402047c11 */ /* 0x000fe2000f8010ff */
[----:B------:R-:W-:-:S05]  /*c150*/  IMAD.IADD R3, R5, 0x1, R3 ;  /* 0x0000000105037824 */ /* 0x000fca00078e0203 */
[----:B------:R-:W-:-:S05]  /*c160*/  LEA.HI.X R5, R2, UR5, R3, 0x2, P0 ;  /* 0x0000000502057c11 */ /* 0x000fca00080f1403 */
[----:B------:R0:W5:Y:S02]  /*c170*/  LDG.E R16, desc[UR42][R4.64] ;  /* 0x0000002a04107981 */ /* 0x000164000c1e1900 */
.L_x_99:
[----:B------:R-:W1:Y:S01]  /*c180*/  S2R R2, SR_TID.X ;  /* 0x0000000000027919 */ /* 0x000e620000002100 */
[----:B------:R-:W-:Y:S01]  /*c190*/  BSSY B2, `(.L_x_100) ;  /* 0x0000006000027945 */ /* 0x000fe20003800000 */
[----:B-1----:R-:W-:Y:S02]  /*c1a0*/  LOP3.LUT R3, R2, 0x7f, RZ, 0xc0, !PT ;  /* 0x0000007f02037812 */ /* 0x002fe400078ec0ff */
[----:B------:R-:W-:Y:S02]  /*c1b0*/  SHF.L.U32 R2, R0, 0x1f, RZ ;  /* 0x0000001f00027819 */ /* 0x000fe400000006ff */
[----:B------:R-:W-:Y:S02]  /*c1c0*/  ISETP.NE.AND P2, PT, R3, RZ, PT ;  /* 0x000000ff0300720c */ /* 0x000fe40003f45270 */
[----:B------:R-:W1:Y:S02]  /*c1d0*/  SYNCS.PHASECHK.TRANS64.TRYWAIT P0, [UR38+0x28c40], R2 ;  /* 0x028c4002ff0075a7 */ /* 0x000e640008000166 */
[----:B-1----:R-:W-:Y:S09]  /*c1e0*/  @!P0 BRA `(.L_x_101) ;  /* 0x0000002000c08947 */ /* 0x002ff20003800000 */
.L_x_168:
[----:B------:R-:W-:Y:S05]  /*c1f0*/  BSYNC B2 ;  /* 0x0000000000027941 */ /* 0x000fea0003800000 */
.L_x_100:
[----:B------:R-:W-:Y:S04]  /*c200*/  BSSY B2, `(.L_x_102) ;  /* 0x0000007000027945 */ /* 0x000fe80003800000 */
[----:B------:R-:W-:Y:S05]  /*c210*/  @P2 BRA `(.L_x_103) ;  /* 0x0000000000142947 */ /* 0x000fea0003800000 */
[----:B------:R-:W-:Y:S01]  /*c220*/  ISETP.NE.AND P0, PT, R10, RZ, PT ;  /* 0x000000ff0a00720c */ /* 0x000fe20003f05270 */
[----:B-1----:R-:W-:-:S04]  /*c230*/  IMAD.MOV.U32 R3, RZ, RZ, 0x2000 ;  /* 0x00002000ff037424 */ /* 0x002fc800078e00ff */
[----:B------:R2:W-:Y:S08]  /*c240*/  SYNCS.ARRIVE.TRANS64 RZ, [UR38+0x28c30], R3 ;  /* 0x028c3003ffff79a7 */ /* 0x0005f00008000026 */
[----:B--2---:R-:W-:Y:S05]  /*c250*/  @!P0 BRA `(.L_x_103) ;  /* 0x0000000000048947 */ /* 0x004fea0003800000 */
[----:B------:R-:W-:Y:S01]  /*c260*/  BPT.TRAP 0x1 ;  /* 0x000000040000795c */ /* 0x000fe20000300000 */
.L_x_103:
[----:B------:R-:W-:Y:S05]  /*c270*/  BSYNC B2 ;  /* 0x0000000000027941 */ /* 0x000fea0003800000 */
.L_x_102:
        /* <DEDUP_REMOVED lines=11> */
.L_x_104:
[----:B------:R-:W-:-:S13]  /*c330*/  @P0 ELECT P3, URZ, PT ;  /* 0x00000000003f082f */ /* 0x000fda0003860000 */
[----:B-----5:R-:W-:Y:S01]  /*c340*/  @P3 R2UR UR13, R16 ;  /* 0x00000000100d32ca */ /* 0x020fe200000e0000 */
[----:B------:R-:W-:Y:S01]  /*c350*/  UMOV UR12, UR36 ;  /* 0x00000024000c7c82 */ /* 0x000fe20008000000 */
        /* <DEDUP_REMOVED lines=8> */
.L_x_169:
[----:B------:R-:W-:Y:S05]  /*c3e0*/  BSYNC B2 ;  /* 0x0000000000027941 */ /* 0x000fea0003800000 */
.L_x_105:
[----:B------:R-:W-:Y:S01]  /*c3f0*/  BSSY B2, `(.L_x_107) ;  /* 0x0000009000027945 */ /* 0x000fe20003800000 */
[----:B01----:R-:W-:Y:S01]  /*c400*/  IMAD.MOV.U32 R2, RZ, RZ, 0x0 ;  /* 0x00000000ff027424 */ /* 0x003fe200078e00ff */
[----:B------:R-:W-:Y:S02]  /*c410*/  MOV R3, 0x14f00000 ;  /* 0x14f0000000037802 */ /* 0x000fe40000000f00 */
[----:B------:R-:W-:Y:S05]  /*c420*/  @P2 BRA `(.L_x_108) ;  /* 0x0000000000142947 */ /* 0x000fea0003800000 */
[----:B------:R-:W-:Y:S01]  /*c430*/  ISETP.NE.AND P0, PT, R10, RZ, PT ;  /* 0x000000ff0a00720c */ /* 0x000fe20003f05270 */
[----:B------:R-:W-:-:S04]  /*c440*/  IMAD.MOV.U32 R5, RZ, RZ, 0x10000 ;  /* 0x00010000ff057424 */ /* 0x000fc800078e00ff */
[----:B------:R0:W-:Y:S08]  /*c450*/  SYNCS.ARRIVE.TRANS64 RZ, [UR38+0x28c50], R5 ;  /* 0x028c5005ffff79a7 */ /* 0x0001f00008000026 */
[----:B0-----:R-:W-:Y:S05]  /*c460*/  @!P0 BRA `(.L_x_108) ;  /* 0x0000000000048947 */ /* 0x001fea0003800000 */
[----:B------:R-:W-:Y:S01]  /*c470*/  BPT.TRAP 0x1 ;  /* 0x000000040000795c */ /* 0x000fe20000300000 */
.L_x_108:
[----:B------:R-:W-:Y:S05]  /*c480*/  BSYNC B2 ;  /* 0x0000000000027941 */ /* 0x000fea0003800000 */
.L_x_107:
        /* <DEDUP_REMOVED lines=9> */
.L_x_109:
[----:B------:R-:W-:-:S13]  /*c520*/  @P0 ELECT P2, URZ, PT ;  /* 0x00000000003f082f */ /* 0x000fda0003840000 */
[----:B------:R-:W-:Y:S01]  /*c530*/  @P2 R2UR UR13, R16 ;  /* 0x00000000100d22ca */ /* 0x000fe200000e0000 */
[----:B------:R-:W-:Y:S01]  /*c540*/  UMOV UR12, UR36 ;  /* 0x00000024000c7c82 */ /* 0x000fe20008000000 */
[----:B------:R-:W-:Y:S02]  /*c550*/  @P2 R2UR UR11, R11 ;  /* 0x000000000b0b22ca */ /* 0x000fe400000e0000 */
[----:B------:R-:W-:Y:S02]  /*c560*/  @P2 PLOP3.LUT P0, PT, P2, PT, PT, 0x8, 0x0 ;  /* 0x000000000000281c */ /* 0x000fe4000170e170 */
[----:B------:R-:W-:-:S09]  /*c570*/  PLOP3.LUT P2, PT, PT, PT, PT, 0x8, 0x0 ;  /* 0x000000000000781c */ /* 0x000fd20003f4e170 */
[----:B------:R0:W-:Y:S02]  /*c580*/  UTMALDG.4D [UR8], [UR4], desc[UR6] ;  /* 0x00000608040075b4 */ /* 0x0001e40008019000 */
[----:B0-----:R-:W-:Y:S05]  /*c590*/  @P0 BRA.U.ANY `(.L_x_109) ;  /* 0xfffffffd00e00947 */ /* 0x001fea000393ffff */
[----:B------:R-:W-:Y:S01]  /*c5a0*/  R2UR UR6, R2 ;  /* 0x00000000020672ca */ /* 0x000fe200000e0000 */
[----:B------:R-:W-:Y:S01]  /*c5b0*/  UIADD3 UR8, UR38, 0x2400, URZ ;  /* 0x0000240026087890 */ /* 0x000fe2000fffe03f */
[----:B------:R-:W-:Y:S01]  /*c5c0*/  R2UR UR7, R3 ;  /* 0x00000000030772ca */ /* 0x000fe200000e0000 */
[----:B------:R-:W-:Y:S01]  /*c5d0*/  UMOV UR10, 0x40 ;  /* 0x00000040000a7882 */ /* 0x000fe20000000000 */
[----:B------:R-:W-:-:S13]  /*c5e0*/  PLOP3.LUT P0, PT, PT, PT, PT, 0x80, 0x0 ;  /* 0x000000000000781c */ /* 0x000fda0003f0f070 */
.L_x_110:
        /* <DEDUP_REMOVED lines=13> */
.L_x_111:
        /* <DEDUP_REMOVED lines=13> */
.L_x_112:
        /* <DEDUP_REMOVED lines=13> */
.L_x_113:
        /* <DEDUP_REMOVED lines=13> */
.L_x_114:
        /* <DEDUP_REMOVED lines=13> */
.L_x_115:
        /* <DEDUP_REMOVED lines=13> */
.L_x_116:
        /* <DEDUP_REMOVED lines=8> */
.L_x_98:
[----:B------:R-:W-:Y:S05]  /*cb50*/  BSYNC B1 ;  /* 0x0000000000017941 */ /* 0x000fea0003800000 */
.L_x_97:
[----:B------:R-:W-:Y:S01]  /*cb60*/  VIADD R7, R7, 0xfffffffe ;  /* 0xfffffffe07077836 */ /* 0x000fe20000000000 */
[----:B------:R-:W-:Y:S06]  /*cb70*/  @P1 BRA `(.L_x_117) ;  /* 0xffffffe800341947 */ /* 0x000fec000383ffff */
[----:B------:R-:W-:Y:S05]  /*cb80*/  BSYNC B0 ;  /* 0x0000000000007941 */ /* 0x000fea0003800000 */
.L_x_76:
[----:B------:R-:W-:-:S13]  /*cb90*/  ISETP.NE.AND P0, PT, R12, RZ, PT ;  /* 0x000000ff0c00720c */ /* 0x000fda0003f05270 */
[----:B------:R-:W-:Y:S05]  /*cba0*/  @!P0 BRA `(.L_x_49) ;  /* 0x0000000800e88947 */ /* 0x000fea0003800000 */
[----:B------:R-:W-:Y:S01]  /*cbb0*/  ISETP.NE.AND P1, PT, R19, RZ, PT ;  /* 0x000000ff1300720c */ /* 0x000fe20003f25270 */
[----:B------:R-:W-:-:S12]  /*cbc0*/  BSSY B0, `(.L_x_118) ;  /* 0x00000b5000007945 */ /* 0x000fd80003800000 */
[----:B------:R-:W-:Y:S05]  /*cbd0*/  @!P1 BRA `(.L_x_119) ;  /* 0x0000000800cc9947 */ /* 0x000fea0003800000 */
[----:B------:R-:W2:Y:S02]  /*cbe0*/  LDL.LU R2, [R1] ;  /* 0x0000000001027983 */ /* 0x000ea40000300800 */
[----:B--2---:R-:W-:-:S13]  /*cbf0*/  ISETP.NE.AND P1, PT, R2, RZ, PT ;  /* 0x000000ff0200720c */ /* 0x004fda0003f25270 */
[----:B------:R-:W-:Y:S05]  /*cc00*/  @!P1 BRA `(.L_x_120) ;  /* 0x00000000004c9947 */ /* 0x000fea0003800000 */
[----:B------:R-:W1:Y:S01]  /*cc10*/  LDC R4, c[0x0][0x43c] ;  /* 0x00010f00ff047b82 */ /* 0x000e620000000800 */
[----:B------:R-:W-:Y:S01]  /*cc20*/  IMAD.MOV.U32 R5, RZ, RZ, R7 ;  /* 0x000000ffff057224 */ /* 0x000fe200078e0007 */
[----:B------:R-:W-:Y:S02]  /*cc30*/  ULDC.64 UR4, c[0x0][0x428] ;  /* 0x00010a0000047ab9 */ /* 0x000fe40000000a00 */
[----:B------:R-:W-:-:S04]  /*cc40*/  IMAD R18, R18, UR4, RZ ;  /* 0x0000000412127c24 */ /* 0x000fc8000f8e02ff */
[----:B------:R-:W-:Y:S01]  /*cc50*/  IMAD R9, R17, UR5, R18 ;  /* 0x0000000511097c24 */ /* 0x000fe2000f8e0212 */
[----:B-1----:R-:W-:-:S13]  /*cc60*/  ISETP.NE.AND P0, PT, R4, 0x1, PT ;  /* 0x000000010400780c */ /* 0x002fda0003f05270 */
[----:B------:R-:W1:Y:S02]  /*cc70*/  @P0 LDC.64 R2, c[0x0][0x440] ;  /* 0x00011000ff020b82 */ /* 0x000e640000000a00 */
[----:B-1----:R-:W-:-:S05]  /*cc80*/  @P0 IMAD.HI.U32 R2, R7, R2, RZ ;  /* 0x0000000207020227 */ /* 0x002fca00078e00ff */
[----:B------:R-:W-:-:S04]  /*cc90*/  @P0 SHF.R.U32.HI R5, RZ, R3, R2 ;  /* 0x00000003ff050219 */ /* 0x000fc80000011602 */
[--C-:B------:R-:W-:Y:S01]  /*cca0*/  SHF.R.S32.HI R3, RZ, 0x1f, R5.reuse ;  /* 0x0000001fff037819 */ /* 0x100fe20000011405 */
        /* <DEDUP_REMOVED lines=9> */
.L_x_120:
[----:B------:R-:W2:Y:S01]  /*cd40*/  S2R R2, SR_TID.X ;  /* 0x0000000000027919 */ /* 0x000ea20000002100 */
[----:B------:R-:W-:Y:S01]  /*cd50*/  BSSY B1, `(.L_x_121) ;  /* 0x0000006000017945 */ /* 0x000fe20003800000 */
[----:B--2---:R-:W-:Y:S02]  /*cd60*/  LOP3.LUT R3, R2, 0x7f, RZ, 0xc0, !PT ;  /* 0x0000007f02037812 */ /* 0x004fe400078ec0ff */
[----:B------:R-:W-:Y:S02]  /*cd70*/  SHF.L.U32 R2, R0, 0x1f, RZ ;  /* 0x0000001f00027819 */ /* 0x000fe400000006ff */
[----:B------:R-:W-:Y:S02]  /*cd80*/  ISETP.NE.AND P1, PT, R3, RZ, PT ;  /* 0x000000ff0300720c */ /* 0x000fe40003f25270 */
[----:B------:R-:W2:Y:S02]  /*cd90*/  SYNCS.PHASECHK.TRANS64.TRYWAIT P0, [UR38+0x28c48], R2 ;  /* 0x028c4802ff0075a7 */ /* 0x000ea40008000166 */
[----:B--2---:R-:W-:Y:S09]  /*cda0*/  @!P0 BRA `(.L_x_122) ;  /* 0x0000001800008947 */ /* 0x004ff20003800000 */
.L_x_170:
[----:B------:R-:W-:Y:S05]  /*cdb0*/  BSYNC B1 ;  /* 0x0000000000017941 */ /* 0x000fea0003800000 */
.L_x_121:
[----:B------:R-:W-:Y:S04]  /*cdc0*/  BSSY B1, `(.L_x_123) ;  /* 0x0000007000017945 */ /* 0x000fe80003800000 */
[----:B------:R-:W-:Y:S05]  /*cdd0*/  @P1 BRA `(.L_x_124) ;  /* 0x0000000000141947 */ /* 0x000fea0003800000 */
[----:B------:R-:W-:Y:S01]  /*cde0*/  ISETP.NE.AND P0, PT, R10, RZ, PT ;  /* 0x000000ff0a00720c */ /* 0x000fe20003f05270 */
[----:B--2---:R-:W-:-:S04]  /*cdf0*/  IMAD.MOV.U32 R3, RZ, RZ, 0x2000 ;  /* 0x00002000ff037424 */ /* 0x004fc800078e00ff */
[----:B------:R3:W-:Y:S08]  /*ce00*/  SYNCS.ARRIVE.TRANS64 RZ, [UR38+0x28c38], R3 ;  /* 0x028c3803ffff79a7 */ /* 0x0007f00008000026 */
[----:B---3--:R-:W-:Y:S05]  /*ce10*/  @!P0 BRA `(.L_x_124) ;  /* 0x0000000000048947 */ /* 0x008fea0003800000 */
[----:B------:R-:W-:Y:S01]  /*ce20*/  BPT.TRAP 0x1 ;  /* 0x000000040000795c */ /* 0x000fe20000300000 */
.L_x_124:
[----:B------:R-:W-:Y:S05]  /*ce30*/  BSYNC B1 ;  /* 0x0000000000017941 */ /* 0x000fea0003800000 */
.L_x_123:
[----:B------:R-:W-:Y:S01]  /*ce40*/  IMAD.MOV.U32 R4, RZ, RZ, RZ ;  /* 0x000000ffff047224 */ /* 0x000fe200078e00ff */
[----:B------:R-:W-:Y:S01]  /*ce50*/  ULDC.64 UR4, c[0x0][0x198] ;  /* 0x0000660000047ab9 */ /* 0x000fe20000000a00 */
[----:B------:R-:W-:Y:S01]  /*ce60*/  PLOP3.LUT P0, PT, PT, PT, PT, 0x80, 0x0 ;  /* 0x000000000000781c */ /* 0x000fe20003f0f070 */
[----:B------:R-:W-:Y:S01]  /*ce70*/  UIADD3 UR4, UP0, UR4, 0x370, URZ ;  /* 0x0000037004047890 */ /* 0x000fe2000ff1e03f */
[----:B------:R-:W-:Y:S01]  /*ce80*/  SHF.L.U32 R7, R7, 0x6, RZ ;  /* 0x0000000607077819 */ /* 0x000fe200000006ff */
[----:B------:R-:W-:Y:S01]  /*ce90*/  UIADD3 UR8, UR38, 0x24400, URZ ;  /* 0x0002440026087890 */ /* 0x000fe2000fffe03f */
[----:B------:R-:W-:Y:S01]  /*cea0*/  R2UR UR10, R4 ;  /* 0x00000000040a72ca */ /* 0x000fe200000e0000 */
[----:B------:R-:W-:Y:S02]  /*ceb0*/  UIADD3 UR9, UR38, 0x28c38, URZ ;  /* 0x00028c3826097890 */ /* 0x000fe4000fffe03f */
[----:B------:R-:W-:Y:S01]  /*cec0*/  UIADD3.X UR5, URZ, UR5, URZ, UP0, !UPT ;  /* 0x000000053f057290 */ /* 0x000fe200087fe43f */
[----:B------:R-:W-:Y:S01]  /*ced0*/  UMOV UR6, 0x0 ;  /* 0x0000000000067882 */ /* 0x000fe20000000000 */
[----:B------:R-:W-:-:S10]  /*cee0*/  UMOV UR7, 0x14f00000 ;  /* 0x14f0000000077882 */ /* 0x000fd40000000000 */
.L_x_125:
[----:B------:R-:W-:-:S13]  /*cef0*/  @P0 ELECT P2, URZ, PT ;  /* 0x00000000003f082f */ /* 0x000fda0003840000 */
[----:B-----5:R-:W-:Y:S01]  /*cf00*/  @P2 R2UR UR13, R16 ;  /* 0x00000000100d22ca */ /* 0x020fe200000e0000 */
[----:B------:R-:W-:Y:S01]  /*cf10*/  UMOV UR12, UR36 ;  /* 0x00000024000c7c82 */ /* 0x000fe20008000000 */
[----:B------:R-:W-:Y:S02]  /*cf20*/  @P2 R2UR UR11, R7 ;  /* 0x00000000070b22ca */ /* 0x000fe400000e0000 */
[----:B------:R-:W-:Y:S02]  /*cf30*/  @P2 PLOP3.LUT P0, PT, P2, PT, PT, 0x8, 0x0 ;  /* 0x000000000000281c */ /* 0x000fe4000170e170 */
[----:B------:R-:W-:-:S09]  /*cf40*/  PLOP3.LUT P2, PT, PT, PT, PT, 0x8, 0x0 ;  /* 0x000000000000781c */ /* 0x000fd20003f4e170 */
[----:B------:R3:W-:Y:S02]  /*cf50*/  UTMALDG.4D [UR8], [UR4], desc[UR6] ;  /* 0x00000608040075b4 */ /* 0x0007e40008019000 */
[----:B---3--:R-:W-:Y:S05]  /*cf60*/  @P0 BRA.U.ANY `(.L_x_125) ;  /* 0xfffffffd00e00947 */ /* 0x008fea000393ffff */
[----:B------:R-:W3:Y:S01]  /*cf70*/  SYNCS.PHASECHK.TRANS64.TRYWAIT P0, [UR38+0x28c68], R2 ;  /* 0x028c6802ff0075a7 */ /* 0x000ee20008000166 */
[----:B------:R-:W-:Y:S04]  /*cf80*/  BSSY B1, `(.L_x_126) ;  /* 0x0000002000017945 */ /* 0x000fe80003800000 */
[----:B---3--:R-:W-:Y:S05]  /*cf90*/  @!P0 BRA `(.L_x_127) ;  /* 0x00000014009c8947 */ /* 0x008fea0003800000 */
.L_x_171:
[----:B------:R-:W-:Y:S05]  /*cfa0*/  BSYNC B1 ;  /* 0x0000000000017941 */ /* 0x000fea0003800000 */
.L_x_126:
[----:B------:R-:W-:Y:S01]  /*cfb0*/  BSSY B1, `(.L_x_128) ;  /* 0x0000009000017945 */ /* 0x000fe20003800000 */
[----:B--2---:R-:W-:Y:S02]  /*cfc0*/  IMAD.MOV.U32 R2, RZ, RZ, 0x0 ;  /* 0x00000000ff027424 */ /* 0x004fe400078e00ff */
[----:B------:R-:W-:Y:S01]  /*cfd0*/  IMAD.MOV.U32 R3, RZ, RZ, 0x14f00000 ;  /* 0x14f00000ff037424 */ /* 0x000fe200078e00ff */
[----:B------:R-:W-:Y:S06]  /*cfe0*/  @P1 BRA `(.L_x_129) ;  /* 0x0000000000141947 */ /* 0x000fec0003800000 */
[----:B------:R-:W-:Y:S01]  /*cff0*/  ISETP.NE.AND P0, PT, R10, RZ, PT ;  /* 0x000000ff0a00720c */ /* 0x000fe20003f05270 */
[----:B------:R-:W-:-:S04]  /*d000*/  IMAD.MOV.U32 R5, RZ, RZ, 0x10000 ;  /* 0x00010000ff057424 */ /* 0x000fc800078e00ff */
[----:B------:R2:W-:Y:S08]  /*d010*/  SYNCS.ARRIVE.TRANS64 RZ, [UR38+0x28c58], R5 ;  /* 0x028c5805ffff79a7 */ /* 0x0005f00008000026 */
[----:B--2---:R-:W-:Y:S05]  /*d020*/  @!P0 BRA `(.L_x_129) ;  /* 0x0000000000048947 */ /* 0x004fea0003800000 */
[----:B------:R-:W-:Y:S01]  /*d030*/  BPT.TRAP 0x1 ;  /* 0x000000040000795c */ /* 0x000fe20000300000 */
.L_x_129:
[----:B------:R-:W-:Y:S05]  /*d040*/  BSYNC B1 ;  /* 0x0000000000017941 */ /* 0x000fea0003800000 */
.L_x_128:
        /* <DEDUP_REMOVED lines=9> */
.L_x_130:
[----:B------:R-:W-:-:S13]  /*d0e0*/  @P0 ELECT P1, URZ, PT ;  /* 0x00000000003f082f */ /* 0x000fda0003820000 */
[----:B------:R-:W-:Y:S01]  /*d0f0*/  @P1 R2UR UR13, R16 ;  /* 0x00000000100d12ca */ /* 0x000fe200000e0000 */
[----:B------:R-:W-:Y:S01]  /*d100*/  UMOV UR12, UR36 ;  /* 0x00000024000c7c82 */ /* 0x000fe20008000000 */
[----:B------:R-:W-:Y:S02]  /*d110*/  @P1 R2UR UR11, R7 ;  /* 0x00000000070b12ca */ /* 0x000fe400000e0000 */
[----:B------:R-:W-:Y:S02]  /*d120*/  @P1 PLOP3.LUT P0, PT, P1, PT, PT, 0x8, 0x0 ;  /* 0x000000000000181c */ /* 0x000fe40000f0e170 */
[----:B------:R-:W-:-:S09]  /*d130*/  PLOP3.LUT P1, PT, PT, PT, PT, 0x8, 0x0 ;  /* 0x000000000000781c */ /* 0x000fd20003f2e170 */
[----:B------:R2:W-:Y:S02]  /*d140*/  UTMALDG.4D [UR8], [UR4], desc[UR6] ;  /* 0x00000608040075b4 */ /* 0x0005e40008019000 */
[----:B--2---:R-:W-:Y:S05]  /*d150*/  @P0 BRA.U.ANY `(.L_x_130) ;  /* 0xfffffffd00e00947 */ /* 0x004fea000393ffff */
[----:B------:R-:W-:Y:S01]  /*d160*/  R2UR UR6, R2 ;  /* 0x00000000020672ca */ /* 0x000fe200000e0000 */
[----:B------:R-:W-:Y:S01]  /*d170*/  UIADD3 UR8, UR38, 0x12400, URZ ;  /* 0x0001240026087890 */ /* 0x000fe2000fffe03f */
[----:B------:R-:W-:Y:S01]  /*d180*/  R2UR UR7, R3 ;  /* 0x00000000030772ca */ /* 0x000fe200000e0000 */
[----:B------:R-:W-:Y:S01]  /*d190*/  UMOV UR10, 0x40 ;  /* 0x00000040000a7882 */ /* 0x000fe20000000000 */
[----:B------:R-:W-:-:S13]  /*d1a0*/  PLOP3.LUT P0, PT, PT, PT, PT, 0x80, 0x0 ;  /* 0x000000000000781c */ /* 0x000fda0003f0f070 */
.L_x_131:
        /* <DEDUP_REMOVED lines=13> */
.L_x_132:
        /* <DEDUP_REMOVED lines=13> */
.L_x_133:
        /* <DEDUP_REMOVED lines=13> */
.L_x_134:
        /* <DEDUP_REMOVED lines=13> */
.L_x_135:
        /* <DEDUP_REMOVED lines=13> */
.L_x_136:
        /* <DEDUP_REMOVED lines=13> */
.L_x_137:
        /* <DEDUP_REMOVED lines=8> */
.L_x_119:
[----:B------:R-:W-:Y:S05]  /*d710*/  BSYNC B0 ;  /* 0x0000000000007941 */ /* 0x000fea0003800000 */
.L_x_118:
[----:B------:R-:W-:Y:S01]  /*d720*/  LOP3.LUT R0, R0, 0x1, RZ, 0x3c, !PT ;  /* 0x0000000100007812 */ /* 0x000fe200078e3cff */
[----:B------:R-:W-:Y:S02]  /*d730*/  IMAD.MOV.U32 R6, RZ, RZ, RZ ;  /* 0x000000ffff067224 */ /* 0x000fe400078e00ff */
[----:B------:R-:W-:-:S07]  /*d740*/  IMAD.MOV.U32 R9, RZ, RZ, RZ ;  /* 0x000000ffff097224 */ /* 0x000fce00078e00ff */
.L_x_49:
[----:B------:R-:W2:Y:S01]  /*d750*/  S2R R3, SR_CgaCtaId ;  /* 0x0000000000037919 */ /* 0x000ea20000008800 */
[----:B------:R-:W-:Y:S02]  /*d760*/  MOV R2, 0x400 ;  /* 0x0000040000027802 */ /* 0x000fe40000000f00 */
[----:B------:R-:W-:Y:S02]  /*d770*/  SHF.L.U32 R9, R9, 0x1f, RZ ;  /* 0x0000001f09097819 */ /* 0x000fe400000006ff */
[----:B--2---:R-:W-:-:S04]  /*d780*/  LEA R2, R3, R2, 0x18 ;  /* 0x0000000203027211 */ /* 0x004fc800078ec0ff */
[----:B------:R-:W2:Y:S02]  /*d790*/  SYNCS.PHASECHK.TRANS64.TRYWAIT P0, [R2+URZ+0x28c20], R9 ;  /* 0x028c2009020075a7 */ /* 0x000ea4000800017f */
[----:B--2---:R-:W-:Y:S05]  /*d7a0*/  @!P0 BRA `(.L_x_138) ;  /* 0x0000000c00b08947 */ /* 0x004fea0003800000 */
.L_x_172:
[----:B------:R-:W-:-:S03]  /*d7b0*/  UMOV UR4, 0xffffffff ;  /* 0xffffffff00047882 */ /* 0x000fc60000000000 */
[----:B------:R-:W-:Y:S05]  /*d7c0*/  BRA.DIV UR4, `(.L_x_139) ;  /* 0x0000000e04bc7947 */ /* 0x000fea000b800000 */
[----:B------:R-:W3:Y:S02]  /*d7d0*/  S2R R3, SR_TID.X ;  /* 0x0000000000037919 */ /* 0x000ee40000002100 */
[----:B---3--:R-:W-:-:S04]  /*d7e0*/  SHF.R.U32.HI R3, RZ, 0x5, R3 ;  /* 0x00000005ff037819 */ /* 0x008fc80000011603 */
[----:B------:R-:W-:-:S05]  /*d7f0*/  LOP3.LUT R3, R3, 0x3, RZ, 0xc0, !PT ;  /* 0x0000000303037812 */ /* 0x000fca00078ec0ff */
[----:B------:R3:W4:Y:S02]  /*d800*/  SHFL.IDX PT, R14, R3, RZ, 0x1f ;  /* 0x00001fff030e7589 */ /* 0x00072400000e0000 */
.L_x_175:
[----:B----4-:R-:W-:-:S13]  /*d810*/  ISETP.NE.AND P0, PT, R14, RZ, PT ;  /* 0x000000ff0e00720c */ /* 0x010fda0003f05270 */
[----:B------:R-:W-:Y:S05]  /*d820*/  @P0 BRA `(.L_x_10) ;  /* 0x0000000000880947 */ /* 0x000fea0003800000 */
[----:B------:R-:W-:-:S03]  /*d830*/  UMOV UR4, 0xffffffff ;  /* 0xffffffff00047882 */ /* 0x000fc60000000000 */
[----:B------:R-:W-:Y:S05]  /*d840*/  BRA.DIV UR4, `(.L_x_140) ;  /* 0x0000000e04d07947 */ /* 0x000fea000b800000 */
[----:B------:R-:W-:-:S13]  /*d850*/  ELECT P6, URZ, PT ;  /* 0x00000000003f782f */ /* 0x000fda00038c0000 */
.L_x_178:
[----:B------:R-:W-:Y:S05]  /*d860*/  @!P6 BRA `(.L_x_10) ;  /* 0x000000000078e947 */ /* 0x000fea0003800000 */
[----:B---3--:R-:W3:Y:S02]  /*d870*/  LDL.LU R3, [R1+0x14] ;  /* 0x0000140001037983 */ /* 0x008ee40000300800 */
[----:B---3--:R-:W-:-:S04]  /*d880*/  LOP3.LUT R3, R3, 0x2, RZ, 0xfc, !PT ;  /* 0x0000000203037812 */ /* 0x008fc800078efcff */
[----:B------:R-:W-:-:S13]  /*d890*/  ISETP.NE.AND P2, PT, R3, 0x3, PT ;  /* 0x000000030300780c */ /* 0x000fda0003f45270 */
[----:B------:R-:W-:Y:S05]  /*d8a0*/  @!P2 BRA `(.L_x_141) ;  /* 0x000000000004a947 */ /* 0x000fea0003800000 */
[----:B------:R-:W-:Y:S01]  /*d8b0*/  BPT.TRAP 0x1 ;  /* 0x000000040000795c */ /* 0x000fe20000300000 */
.L_x_141:
[----:B------:R-:W-:Y:S01]  /*d8c0*/  VIADD R8, R2, 0x28c40 ;  /* 0x00028c4002087836 */ /* 0x000fe20000000000 */
[----:B------:R-:W-:Y:S01]  /*d8d0*/  SHF.L.U32 R4, R0, 0x1f, RZ ;  /* 0x0000001f00047819 */ /* 0x000fe200000006ff */
[C---:B------:R-:W-:Y:S02]  /*d8e0*/  VIADD R3, R6.reuse, 0x1 ;  /* 0x0000000106037836 */ /* 0x040fe40000000000 */
[----:B------:R-:W-:-:S03]  /*d8f0*/  IMAD R7, R6, 0x8, R8 ;  /* 0x0000000806077824 */ /* 0x000fc600078e0208 */
[C---:B------:R-:W-:Y:S01]  /*d900*/  ISETP.NE.AND P1, PT, R3.reuse, 0x2, PT ;  /* 0x000000020300780c */ /* 0x040fe20003f25270 */
[----:B------:R-:W3:Y:S03]  /*d910*/  SYNCS.PHASECHK.TRANS64.TRYWAIT P0, [R7+URZ], R4 ;  /* 0x00000004070075a7 */ /* 0x000ee6000800017f */
[----:B------:R-:W-:Y:S02]  /*d920*/  SEL R5, RZ, 0x1, P1 ;  /* 0x00000001ff057807 */ /* 0x000fe40000800000 */
[----:B------:R-:W-:Y:S02]  /*d930*/  SEL R3, R3, RZ, P1 ;  /* 0x000000ff03037207 */ /* 0x000fe40000800000 */
[----:B------:R-:W-:Y:S02]  /*d940*/  LOP3.LUT R0, R0, R5, RZ, 0x3c, !PT ;  /* 0x0000000500007212 */ /* 0x000fe400078e3cff */
[----:B------:R-:W-:-:S02]  /*d950*/  LEA R5, R3, R8, 0x3 ;  /* 0x0000000803057211 */ /* 0x000fc400078e18ff */
[----:B------:R-:W-:Y:S01]  /*d960*/  SHF.L.U32 R0, R0, 0x1f, RZ ;  /* 0x0000001f00007819 */ /* 0x000fe200000006ff */
[----:B---3--:R-:W-:Y:S06]  /*d970*/  @!P0 BRA `(.L_x_142) ;  /* 0x0000000c00a48947 */ /* 0x008fec0003800000 */
.L_x_179:
[----:B------:R-:W4:Y:S02]  /*d980*/  SYNCS.PHASECHK.TRANS64.TRYWAIT P0, [R5+URZ], R0 ;  /* 0x00000000050075a7 */ /* 0x000f24000800017f */
[----:B----4-:R-:W-:Y:S05]  /*d990*/  @!P0 BRA `(.L_x_143) ;  /* 0x0000000c00b08947 */ /* 0x010fea0003800000 */
.L_x_180:
[----:B------:R-:W-:Y:S05]  /*d9a0*/  @!P2 BRA `(.L_x_144) ;  /* 0x000000000004a947 */ /* 0x000fea0003800000 */
[----:B------:R-:W-:Y:S01]  /*d9b0*/  BPT.TRAP 0x1 ;  /* 0x000000040000795c */ /* 0x000fe20000300000 */
.L_x_144:
[----:B--2---:R-:W-:-:S04]  /*d9c0*/  VIADD R2, R2, 0x28c60 ;  /* 0x00028c6002027836 */ /* 0x004fc80000000000 */
[----:B----4-:R-:W-:-:S04]  /*d9d0*/  IMAD R5, R6, 0x8, R2 ;  /* 0x0000000806057824 */ /* 0x010fc800078e0202 */
[----:B------:R-:W2:Y:S02]  /*d9e0*/  SYNCS.PHASECHK.TRANS64.TRYWAIT P0, [R5+URZ], R4 ;  /* 0x00000004050075a7 */ /* 0x000ea4000800017f */
[----:B--2---:R-:W-:Y:S05]  /*d9f0*/  @!P0 BRA `(.L_x_145) ;  /* 0x0000000c00ac8947 */ /* 0x004fea0003800000 */
.L_x_181:
[----:B------:R-:W-:-:S07]  /*da00*/  IMAD R3, R3, 0x8, R2 ;  /* 0x0000000803037824 */ /* 0x000fce00078e0202 */
.L_x_146:
[----:B----4-:R4:W0:Y:S02]  /*da10*/  SYNCS.PHASECHK.TRANS64.TRYWAIT P0, [R3+URZ], R0 ;  /* 0x00000000030075a7 */ /* 0x010824000800017f */
[----:B0-----:R-:W-:Y:S05]  /*da20*/  @!P0 NANOSLEEP.SYNCS 0x989680 ;  /* 0x009896800000895d */ /* 0x001fea0003900000 */
[----:B------:R-:W0:Y:S02]  /*da30*/  @!P0 SYNCS.PHASECHK.TRANS64 P0, [R3+URZ], R0 ;  /* 0x00000000030085a7 */ /* 0x000e24000800007f */
[----:B0-----:R-:W-:Y:S05]  /*da40*/  @!P0 BRA `(.L_x_146) ;  /* 0xfffffffc00f08947 */ /* 0x001fea000383ffff */
.L_x_10:
[----:B------:R-:W-:Y:S05]  /*da50*/  BSYNC B6 ;  /* 0x0000000000067941 */ /* 0x000fea0003800000 */
.L_x_7:
[----:B------:R-:W-:Y:S05]  /*da60*/  EXIT ;  /* 0x000000000000794d */ /* 0x000fea0003800000 */
.L_x_15:
[----:B0-----:R-:W-:-:S04]  /*da70*/  IMAD.U32 R6, RZ, RZ, UR5 ;  /* 0x00000005ff067e24 */ /* 0x001fc8000f8e00ff */
[----:B------:R0:W1:Y:S03]  /*da80*/  SYNCS.PHASECHK.TRANS64.TRYWAIT P1, [R6+URZ+0x28c50], R5 ;  /* 0x028c5005060075a7 */ /* 0x000066000802017f */
[----:B-1----:R-:W-:Y:S05]  /*da90*/  @!P1 NANOSLEEP.SYNCS 0x989680 ;  /* 0x009896800000995d */ /* 0x002fea0003900000 */
[----:B------:R-:W1:Y:S02]  /*daa0*/  @!P1 SYNCS.PHASECHK.TRANS64 P1, [R6+URZ+0x28c50], R5 ;  /* 0x028c5005060095a7 */ /* 0x000e64000802007f */
[----:B-1----:R-:W-:Y:S05]  /*dab0*/  @!P1 BRA `(.L_x_15) ;  /* 0xfffffffc00ec9947 */ /* 0x002fea000383ffff */
[----:B------:R-:W-:Y:S05]  /*dac0*/  BRA `(.L_x_147) ;  /* 0xffffff3800587947 */ /* 0x000fea000383ffff */
.L_x_20:
[----:B-1----:R-:W-:-:S04]  /*dad0*/  IMAD.U32 R6, RZ, RZ, UR7 ;  /* 0x00000007ff067e24 */ /* 0x002fc8000f8e00ff */
[----:B------:R1:W2:Y:S03]  /*dae0*/  SYNCS.PHASECHK.TRANS64.TRYWAIT P1, [R6+URZ+0x28c50], R5 ;  /* 0x028c5005060075a7 */ /* 0x0002a6000802017f */
[----:B--2---:R-:W-:Y:S05]  /*daf0*/  @!P1 NANOSLEEP.SYNCS 0x989680 ;  /* 0x009896800000995d */ /* 0x004fea0003900000 */
[----:B------:R-:W2:Y:S02]  /*db00*/  @!P1 SYNCS.PHASECHK.TRANS64 P1, [R6+URZ+0x28c50], R5 ;  /* 0x028c5005060095a7 */ /* 0x000ea4000802007f */
[----:B--2---:R-:W-:Y:S05]  /*db10*/  @!P1 BRA `(.L_x_20) ;  /* 0xfffffffc00ec9947 */ /* 0x004fea000383ffff */
[----:B------:R-:W-:Y:S05]  /*db20*/  BRA `(.L_x_19) ;  /* 0xffffff4400607947 */ /* 0x000fea000383ffff */
.L_x_24:
[----:B0-----:R-:W-:-:S04]  /*db30*/  IMAD.U32 R6, RZ, RZ, UR36 ;  /* 0x00000024ff067e24 */ /* 0x001fc8000f8e00ff */
[----:B------:R0:W1:Y:S03]  /*db40*/  SYNCS.PHASECHK.TRANS64.TRYWAIT P1, [R6+URZ+0x28c00], R13 ;  /* 0x028c000d060075a7 */ /* 0x000066000802017f */
[----:B-1----:R-:W-:Y:S05]  /*db50*/  @!P1 NANOSLEEP.SYNCS 0x989680 ;  /* 0x009896800000995d */ /* 0x002fea0003900000 */
[----:B------:R-:W1:Y:S02]  /*db60*/  @!P1 SYNCS.PHASECHK.TRANS64 P1, [R6+URZ+0x28c00], R13 ;  /* 0x028c000d060095a7 */ /* 0x000e64000802007f */
[----:B-1----:R-:W-:Y:S05]  /*db70*/  @!P1 BRA `(.L_x_24) ;  /* 0xfffffffc00ec9947 */ /* 0x002fea000383ffff */
[----:B------:R-:W-:Y:S05]  /*db80*/  BRA `(.L_x_148) ;  /* 0xffffff5800587947 */ /* 0x000fea000383ffff */
.L_x_28:
[----:B-1----:R-:W-:-:S04]  /*db90*/  IMAD.U32 R8, RZ, RZ, UR36 ;  /* 0x00000024ff087e24 */ /* 0x002fc8000f8e00ff */
[----:B------:R1:W2:Y:S03]  /*dba0*/  SYNCS.PHASECHK.TRANS64.TRYWAIT P2, [R8+URZ+0x28c30], R13 ;  /* 0x028c300d080075a7 */ /* 0x0002a6000804017f */
[----:B--2---:R-:W-:Y:S05]  /*dbb0*/  @!P2 NANOSLEEP.SYNCS 0x989680 ;  /* 0x009896800000a95d */ /* 0x004fea0003900000 */
[----:B------:R-:W2:Y:S02]  /*dbc0*/  @!P2 SYNCS.PHASECHK.TRANS64 P2, [R8+URZ+0x28c30], R13 ;  /* 0x028c300d0800a5a7 */ /* 0x000ea4000804007f */
[----:B--2---:R-:W-:Y:S05]  /*dbd0*/  @!P2 BRA `(.L_x_28) ;  /* 0xfffffffc00eca947 */ /* 0x004fea000383ffff */
[----:B------:R-:W-:Y:S05]  /*dbe0*/  BRA `(.L_x_27) ;  /* 0xffffff5800747947 */ /* 0x000fea000383ffff */
.L_x_32:
[----:B---3--:R3:W4:Y:S02]  /*dbf0*/  SYNCS.PHASECHK.TRANS64.TRYWAIT P2, [R14+URZ+0x28c50], R13 ;  /* 0x028c500d0e0075a7 */ /* 0x008724000804017f */
[----:B----4-:R-:W-:Y:S05]  /*dc00*/  @!P2 NANOSLEEP.SYNCS 0x989680 ;  /* 0x009896800000a95d */ /* 0x010fea0003900000 */
[----:B------:R-:W4:Y:S02]  /*dc10*/  @!P2 SYNCS.PHASECHK.TRANS64 P2, [R14+URZ+0x28c50], R13 ;  /* 0x028c500d0e00a5a7 */ /* 0x000f24000804007f */
[----:B----4-:R-:W-:Y:S05]  /*dc20*/  @!P2 BRA `(.L_x_32) ;  /* 0xfffffffc00f0a947 */ /* 0x010fea000383ffff */
[----:B------:R-:W-:Y:S05]  /*dc30*/  BRA `(.L_x_31) ;  /* 0xffffff6800ec7947 */ /* 0x000fea000383ffff */
.L_x_37:
[----:B--2---:R-:W-:-:S04]  /*dc40*/  IMAD.U32 R15, RZ, RZ, UR7 ;  /* 0x00000007ff0f7e24 */ /* 0x004fc8000f8e00ff */
[----:B------:R2:W3:Y:S03]  /*dc50*/  SYNCS.PHASECHK.TRANS64.TRYWAIT P3, [R15+URZ+0x28c30], R14 ;  /* 0x028c300e0f0075a7 */ /* 0x0004e6000806017f */
[----:B---3--:R-:W-:Y:S05]  /*dc60*/  @!P3 NANOSLEEP.SYNCS 0x989680 ;  /* 0x009896800000b95d */ /* 0x008fea0003900000 */
[----:B------:R-:W3:Y:S02]  /*dc70*/  @!P3 SYNCS.PHASECHK.TRANS64 P3, [R15+URZ+0x28c30], R14 ;  /* 0x028c300e0f00b5a7 */ /* 0x000ee4000806007f */
[----:B---3--:R-:W-:Y:S05]  /*dc80*/  @!P3 BRA `(.L_x_37) ;  /* 0xfffffffc00ecb947 */ /* 0x008fea000383ffff */
[----:B------:R-:W-:Y:S05]  /*dc90*/  BRA `(.L_x_36) ;  /* 0xffffff6c00c47947 */ /* 0x000fea000383ffff */
.L_x_41:
[----:B---3--:R3:W4:Y:S02]  /*dca0*/  SYNCS.PHASECHK.TRANS64.TRYWAIT P3, [R171+URZ+0x28c50], R14 ;  /* 0x028c500eab0075a7 */ /* 0x008724000806017f */
[----:B----4-:R-:W-:Y:S05]  /*dcb0*/  @!P3 NANOSLEEP.SYNCS 0x989680 ;  /* 0x009896800000b95d */ /* 0x010fea0003900000 */
[----:B------:R-:W4:Y:S02]  /*dcc0*/  @!P3 SYNCS.PHASECHK.TRANS64 P3, [R171+URZ+0x28c50], R14 ;  /* 0x028c500eab00b5a7 */ /* 0x000f24000806007f */
[----:B----4-:R-:W-:Y:S05]  /*dcd0*/  @!P3 BRA `(.L_x_41) ;  /* 0xfffffffc00f0b947 */ /* 0x010fea000383ffff */
[----:B------:R-:W-:Y:S05]  /*dce0*/  BRA `(.L_x_40) ;  /* 0xffffff8000e07947 */ /* 0x000fea000383ffff */
.L_x_54:
[----:B------:R-:W-:Y:S01]  /*dcf0*/  MOV R13, R19 ;  /* 0x00000013000d7202 */ /* 0x000fe20000000f00 */
[----:B------:R-:W-:Y:S02]  /*dd00*/  IMAD.MOV.U32 R12, RZ, RZ, RZ ;  /* 0x000000ffff0c7224 */ /* 0x000fe400078e00ff */
[----:B------:R-:W-:Y:S02]  /*dd10*/  IMAD.MOV.U32 R11, RZ, RZ, 0x1f ;  /* 0x0000001fff0b7424 */ /* 0x000fe400078e00ff */
[----:B------:R-:W-:-:S07]  /*dd20*/  IMAD.MOV.U32 R15, RZ, RZ, -0x1 ;  /* 0xffffffffff0f7424 */ /* 0x000fce00078e00ff */
[----:B------:R-:W-:Y:S05]  /*dd30*/  WARPSYNC.COLLECTIVE R15, `(.L_x_149) ;  /* 0x000000000f087348 */ /* 0x000fea0003c00000 */
[----:B------:R0:W1:Y:S02]  /*dd40*/  SHFL.IDX P6, R14, R13, R12, R11 ;  /* 0x0000000c0d0e7389 */ /* 0x00006400000c000b */
[----:B01----:R-:W-:Y:S01]  /*dd50*/  ENDCOLLECTIVE ;  /* 0x000000000000791b */ /* 0x003fe20003800000 */
.L_x_149:
[----:B------:R-:W-:Y:S05]  /*dd60*/  BRA `(.L_x_150) ;  /* 0xffffffc000487947 */ /* 0x000fea000383ffff */
.L_x_56:
[----:B------:R-:W-:Y:S01]  /*dd70*/  BSSY B0, `(.L_x_151) ;  /* 0x0000006000007945 */ /* 0x000fe20003800000 */
[----:B------:R-:W-:-:S07]  /*dd80*/  IMAD.MOV.U32 R15, RZ, RZ, -0x1 ;  /* 0xffffffffff0f7424 */ /* 0x000fce00078e00ff */
[----:B------:R-:W-:Y:S05]  /*dd90*/  WARPSYNC.COLLECTIVE R15, `(.L_x_152) ;  /* 0x000000000f0c7348 */ /* 0x000fea0003c00000 */
[----:B------:R-:W-:Y:S02]  /*dda0*/  ELECT P6, UR62, PT ;  /* 0x00000000003e782f */ /* 0x000fe400038c0000 */
[----:B------:R-:W-:Y:S01]  /*ddb0*/  MOV R14, UR62 ;  /* 0x0000003e000e7c02 */ /* 0x000fe20008000f00 */
[----:B------:R-:W-:Y:S10]  /*ddc0*/  ENDCOLLECTIVE ;  /* 0x000000000000791b */ /* 0x000ff40003800000 */
.L_x_152:
[----:B------:R-:W-:Y:S05]  /*ddd0*/  BSYNC B0 ;  /* 0x0000000000007941 */ /* 0x000fea0003800000 */
.L_x_151:
[----:B------:R-:W-:Y:S05]  /*dde0*/  BRA `(.L_x_153) ;  /* 0xffffffc000487947 */ /* 0x000fea000383ffff */
.L_x_58:
[----:B0-----:R-:W-:-:S04]  /*ddf0*/  IMAD.U32 R3, RZ, RZ, UR38 ;  /* 0x00000026ff037e24 */ /* 0x001fc8000f8e00ff */
[----:B------:R0:W1:Y:S03]  /*de00*/  SYNCS.PHASECHK.TRANS64.TRYWAIT P0, [R3+URZ+0x28c40], R0 ;  /* 0x028c4000030075a7 */ /* 0x000066000800017f */
[----:B-1----:R-:W-:Y:S05]  /*de10*/  @!P0 NANOSLEEP.SYNCS 0x989680 ;  /* 0x009896800000895d */ /* 0x002fea0003900000 */
[----:B------:R-:W1:Y:S02]  /*de20*/  @!P0 SYNCS.PHASECHK.TRANS64 P0, [R3+URZ+0x28c40], R0 ;  /* 0x028c4000030085a7 */ /* 0x000e64000800007f */
[----:B-1----:R-:W-:Y:S05]  /*de30*/  @!P0 BRA `(.L_x_58) ;  /* 0xfffffffc00ec8947 */ /* 0x002fea000383ffff */
[----:B------:R-:W-:Y:S05]  /*de40*/  BRA `(.L_x_154) ;  /* 0xffffffc000a47947 */ /* 0x000fea000383ffff */
.L_x_61:
[----:B------:R-:W-:Y:S01]  /*de50*/  IMAD.MOV.U32 R13, RZ, RZ, R3 ;  /* 0x000000ffff0d7224 */ /* 0x000fe200078e0003 */
[----:B------:R-:W-:Y:S01]  /*de60*/  MOV R11, 0x181f ;  /* 0x0000181f000b7802 */ /* 0x000fe20000000f00 */
[----:B------:R-:W-:Y:S02]  /*de70*/  IMAD.MOV.U32 R12, RZ, RZ, RZ ;  /* 0x000000ffff0c7224 */ /* 0x000fe400078e00ff */
[----:B------:R-:W-:Y:S02]  /*de80*/  IMAD.MOV.U32 R15, RZ, RZ, -0x1 ;  /* 0xffffffffff0f7424 */ /* 0x000fe400078e00ff */
[----:B------:R-:W-:-:S07]  /*de90*/  IMAD R5, R10, 0x40, R5 ;  /* 0x000000400a057824 */ /* 0x000fce00078e0205 */
[----:B------:R-:W-:Y:S05]  /*dea0*/  WARPSYNC.COLLECTIVE R15, `(.L_x_155) ;  /* 0x000000000f087348 */ /* 0x000fea0003c00000 */
[----:B------:R0:W1:Y:S02]  /*deb0*/  SHFL.IDX P6, R14, R13, R12, R11 ;  /* 0x0000000c0d0e7389 */ /* 0x00006400000c000b */
[----:B01----:R-:W-:Y:S01]  /*dec0*/  ENDCOLLECTIVE ;  /* 0x000000000000791b */ /* 0x003fe20003800000 */
.L_x_155:
[----:B------:R-:W-:Y:S02]  /*ded0*/  VIADD R21, R5, 0x10 ;  /* 0x0000001005157836 */ /* 0x000fe40000000000 */
[----:B------:R-:W-:Y:S02]  /*dee0*/  IMAD.MOV.U32 R13, RZ, RZ, R0 ;  /* 0x000000ffff0d7224 */ /* 0x000fe400078e0000 */
[----:B------:R-:W-:-:S07]  /*def0*/  IMAD.MOV.U32 R6, RZ, RZ, R14 ;  /* 0x000000ffff067224 */ /* 0x000fce00078e000e */
[----:B------:R-:W-:Y:S05]  /*df00*/  WARPSYNC.COLLECTIVE R15, `(.L_x_156) ;  /* 0x000000000f087348 */ /* 0x000fea0003c00000 */
[----:B------:R0:W1:Y:S02]  /*df10*/  SHFL.IDX P6, R14, R13, R12, R11 ;  /* 0x0000000c0d0e7389 */ /* 0x00006400000c000b */
[----:B01----:R-:W-:Y:S01]  /*df20*/  ENDCOLLECTIVE ;  /* 0x000000000000791b */ /* 0x003fe20003800000 */
.L_x_156:
[----:B------:R-:W-:Y:S02]  /*df30*/  ULDC UR4, c[0x0][0x288] ;  /* 0x0000a20000047ab9 */ /* 0x000fe40000000800 */
[----:B------:R-:W-:-:S05]  /*df40*/  IMAD R2, R9, UR4, RZ ;  /* 0x0000000409027c24 */ /* 0x000fca000f8e02ff */
[----:B------:R-:W-:Y:S01]  /*df50*/  ISETP.GE.AND P1, PT, R5, R2, PT ;  /* 0x000000020500720c */ /* 0x000fe20003f26270 */
[----:B------:R-:W-:Y:S02]  /*df60*/  IMAD.MOV.U32 R13, RZ, RZ, R3 ;  /* 0x000000ffff0d7224 */ /* 0x000fe400078e0003 */
[----:B------:R-:W-:-:S10]  /*df70*/  IMAD.MOV.U32 R12, RZ, RZ, 0x1 ;  /* 0x00000001ff0c7424 */ /* 0x000fd400078e00ff */
[----:B------:R-:W-:Y:S01]  /*df80*/  @!P1 LEA R9, R4, UR38, 0x1 ;  /* 0x0000002604099c11 */ /* 0x000fe2000f8e08ff */
[----:B------:R-:W-:-:S07]  /*df90*/  IMAD.MOV.U32 R7, RZ, RZ, R14 ;  /* 0x000000ffff077224 */ /* 0x000fce00078e000e */
[----:B------:R-:W-:Y:S05]  /*dfa0*/  WARPSYNC.COLLECTIVE R15, `(.L_x_157) ;  /* 0x000000000f087348 */ /* 0x000fea0003c00000 */
[----:B------:R0:W1:Y:S02]  /*dfb0*/  SHFL.IDX P6, R14, R13, R12, R11 ;  /* 0x0000000c0d0e7389 */ /* 0x00006400000c000b */
[----:B01----:R-:W-:Y:S01]  /*dfc0*/  ENDCOLLECTIVE ;  /* 0x000000000000791b */ /* 0x003fe20003800000 */
.L_x_157:
[----:B------:R-:W-:-:S05]  /*dfd0*/  @!P1 LEA R7, P2, R8, R7, 0x1 ;  /* 0x0000000708079211 */ /* 0x000fca00078408ff */
[----:B------:R-:W-:-:S05]  /*dfe0*/  @!P1 IMAD.X R6, RZ, RZ, R6, P2 ;  /* 0x000000ffff069224 */ /* 0x000fca00010e0606 */
[----:B------:R-:W-:Y:S01]  /*dff0*/  @!P1 LOP3.LUT R7, R7, R6, RZ, 0x3c, !PT ;  /* 0x0000000607079212 */ /* 0x000fe200078e3cff */
[----:B------:R-:W-:-:S03]  /*e000*/  IMAD.MOV.U32 R13, RZ, RZ, R0 ;  /* 0x000000ffff0d7224 */ /* 0x000fc600078e0000 */
[----:B------:R-:W-:-:S04]  /*e010*/  @!P1 LOP3.LUT R6, R7, R6, RZ, 0x3c, !PT ;  /* 0x0000000607069212 */ /* 0x000fc800078e3cff */
[----:B------:R-:W-:-:S05]  /*e020*/  @!P1 LOP3.LUT R7, R7, R6, RZ, 0x3c, !PT ;  /* 0x0000000607079212 */ /* 0x000fca00078e3cff */
[----:B------:R-:W-:Y:S01]  /*e030*/  @!PT LDS RZ, [RZ] ;  /* 0x00000000fffff984 */ /* 0x000fe20000000800 */
[----:B------:R-:W-:Y:S01]  /*e040*/  @!PT LDS RZ, [RZ] ;  /* 0x00000000fffff984 */ /* 0x000fe20000000800 */
[----:B------:R-:W-:Y:S01]  /*e050*/  @!PT LDS RZ, [RZ] ;  /* 0x00000000fffff984 */ /* 0x000fe20000000800 */
[----:B------:R0:W-:Y:S01]  /*e060*/  @!P1 LDGSTS.E.BYPASS.LTC128B.128 [R9+0x20400], desc[UR42][R6.64], !P0 ;  /* 0x2040000006099fae */ /* 0x0001e2000c101d6a */
[----:B------:R-:W-:Y:S01]  /*e070*/  ISETP.GE.AND P1, PT, R21, R2, PT ;  /* 0x000000021500720c */ /* 0x000fe20003f26270 */
[----:B------:R-:W-:Y:S01]  /*e080*/  VIADD R21, R5, 0x20 ;  /* 0x0000002005157836 */ /* 0x000fe20000000000 */
[----:B0-----:R-:W-:-:S11]  /*e090*/  MOV R6, R14 ;  /* 0x0000000e00067202 */ /* 0x001fd60000000f00 */
[----:B------:R-:W-:Y:S05]  /*e0a0*/  WARPSYNC.COLLECTIVE R15, `(.L_x_158) ;  /* 0x000000000f087348 */ /* 0x000fea0003c00000 */
[----:B------:R0:W1:Y:S02]  /*e0b0*/  SHFL.IDX P6, R14, R13, R12, R11 ;  /* 0x0000000c0d0e7389 */ /* 0x00006400000c000b */
[----:B01----:R-:W-:Y:S01]  /*e0c0*/  ENDCOLLECTIVE ;  /* 0x000000000000791b */ /* 0x003fe20003800000 */
.L_x_158:
[----:B------:R-:W-:Y:S01]  /*e0d0*/  @!P1 LEA R9, R4, UR38, 0x1 ;  /* 0x0000002604099c11 */ /* 0x000fe2000f8e08ff */
[----:B------:R-:W-:Y:S02]  /*e0e0*/  IMAD.MOV.U32 R13, RZ, RZ, R3 ;  /* 0x000000ffff0d7224 */ /* 0x000fe400078e0003 */
[----:B------:R-:W-:Y:S01]  /*e0f0*/  IMAD.MOV.U32 R12, RZ, RZ, 0x2 ;  /* 0x00000002ff0c7424 */ /* 0x000fe200078e00ff */
[----:B------:R-:W-:-:S13]  /*e100*/  @!P1 LEA R7, P2, R8, R14, 0x1 ;  /* 0x0000000e08079211 */ /* 0x000fda00078408ff */
[----:B------:R-:W-:Y:S05]  /*e110*/  WARPSYNC.COLLECTIVE R15, `(.L_x_159) ;  /* 0x000000000f087348 */ /* 0x000fea0003c00000 */
[----:B------:R0:W1:Y:S02]  /*e120*/  SHFL.IDX P6, R14, R13, R12, R11 ;  /* 0x0000000c0d0e7389 */ /* 0x00006400000c000b */
[----:B01----:R-:W-:Y:S01]  /*e130*/  ENDCOLLECTIVE ;  /* 0x000000000000791b */ /* 0x003fe20003800000 */
.L_x_159:
[----:B------:R-:W-:-:S05]  /*e140*/  @!P1 IMAD.X R6, RZ, RZ, R6, P2 ;  /* 0x000000ffff069224 */ /* 0x000fca00010e0606 */
[----:B------:R-:W-:-:S04]  /*e150*/  @!P1 LOP3.LUT R7, R7, R6, RZ, 0x3c, !PT ;  /* 0x0000000607079212 */ /* 0x000fc800078e3cff */
[----:B------:R-:W-:Y:S01]  /*e160*/  @!P1 LOP3.LUT R6, R7, R6, RZ, 0x3c, !PT ;  /* 0x0000000607069212 */ /* 0x000fe200078e3cff */
[----:B------:R-:W-:-:S03]  /*e170*/  IMAD.MOV.U32 R13, RZ, RZ, R0 ;  /* 0x000000ffff0d7224 */ /* 0x000fc600078e0000 */
[----:B------:R-:W-:-:S05]  /*e180*/  @!P1 LOP3.LUT R7, R7, R6, RZ, 0x3c, !PT ;  /* 0x0000000607079212 */ /* 0x000fca00078e3cff */
[----:B------:R-:W-:Y:S01]  /*e190*/  @!PT LDS RZ, [RZ] ;  /* 0x00000000fffff984 */ /* 0x000fe20000000800 */
[----:B------:R-:W-:Y:S01]  /*e1a0*/  @!PT LDS RZ, [RZ] ;  /* 0x00000000fffff984 */ /* 0x000fe20000000800 */
[----:B------:R-:W-:Y:S01]  /*e1b0*/  @!PT LDS RZ, [RZ] ;  /* 0x00000000fffff984 */ /* 0x000fe20000000800 */
[----:B------:R0:W-:Y:S01]  /*e1c0*/  @!P1 LDGSTS.E.BYPASS.LTC128B.128 [R9+0x20c00], desc[UR42][R6.64], !P0 ;  /* 0x20c0000006099fae */ /* 0x0001e2000c101d6a */
[----:B------:R-:W-:Y:S01]  /*e1d0*/  ISETP.GE.AND P1, PT, R21, R2, PT ;  /* 0x000000021500720c */ /* 0x000fe20003f26270 */
[----:B0-----:R-:W-:-:S12]  /*e1e0*/  IMAD.MOV.U32 R6, RZ, RZ, R14 ;  /* 0x000000ffff067224 */ /* 0x001fd800078e000e */
[----:B------:R-:W-:Y:S05]  /*e1f0*/  WARPSYNC.COLLECTIVE R15, `(.L_x_160) ;  /* 0x000000000f087348 */ /* 0x000fea0003c00000 */
[----:B------:R0:W1:Y:S02]  /*e200*/  SHFL.IDX P6, R14, R13, R12, R11 ;  /* 0x0000000c0d0e7389 */ /* 0x00006400000c000b */
[----:B01----:R-:W-:Y:S01]  /*e210*/  ENDCOLLECTIVE ;  /* 0x000000000000791b */ /* 0x003fe20003800000 */
.L_x_160:
[----:B------:R-:W-:Y:S02]  /*e220*/  @!P1 LEA R9, R4, UR38, 0x1 ;  /* 0x0000002604099c11 */ /* 0x000fe4000f8e08ff */
[----:B------:R-:W-:Y:S01]  /*e230*/  MOV R13, R3 ;  /* 0x00000003000d7202 */ /* 0x000fe20000000f00 */
[----:B------:R-:W-:Y:S01]  /*e240*/  IMAD.MOV.U32 R12, RZ, RZ, 0x3 ;  /* 0x00000003ff0c7424 */ /* 0x000fe200078e00ff */
[----:B------:R-:W-:-:S13]  /*e250*/  @!P1 LEA R7, P2, R8, R14, 0x1 ;  /* 0x0000000e08079211 */ /* 0x000fda00078408ff */
[----:B------:R-:W-:Y:S05]  /*e260*/  WARPSYNC.COLLECTIVE R15, `(.L_x_161) ;  /* 0x000000000f087348 */ /* 0x000fea0003c00000 */
[----:B------:R0:W1:Y:S02]  /*e270*/  SHFL.IDX P6, R14, R13, R12, R11 ;  /* 0x0000000c0d0e7389 */ /* 0x00006400000c000b */
[----:B01----:R-:W-:Y:S01]  /*e280*/  ENDCOLLECTIVE ;  /* 0x000000000000791b */ /* 0x003fe20003800000 */
.L_x_161:
        /* <DEDUP_REMOVED lines=9> */
[----:B------:R-:W-:-:S07]  /*e320*/  IMAD.MOV.U32 R3, RZ, RZ, R14 ;  /* 0x000000ffff037224 */ /* 0x000fce00078e000e */
[----:B0-----:R-:W-:Y:S05]  /*e330*/  WARPSYNC.COLLECTIVE R15, `(.L_x_162) ;  /* 0x000000000f087348 */ /* 0x001fea0003c00000 */
[----:B------:R1:W2:Y:S02]  /*e340*/  SHFL.IDX P6, R14, R13, R12, R11 ;  /* 0x0000000c0d0e7389 */ /* 0x0002a400000c000b */
[----:B012---:R-:W-:Y:S01]  /*e350*/  ENDCOLLECTIVE ;  /* 0x000000000000791b */ /* 0x007fe20003800000 */
.L_x_162:
[----:B------:R-:W-:Y:S05]  /*e360*/  BRA `(.L_x_163) ;  /* 0xffffffc400807947 */ /* 0x000fea000383ffff */
.L_x_62:
[----:B0-----:R-:W-:-:S04]  /*e370*/  IMAD.U32 R3, RZ, RZ, UR38 ;  /* 0x00000026ff037e24 */ /* 0x001fc8000f8e00ff */
[----:B------:R0:W1:Y:S03]  /*e380*/  SYNCS.PHASECHK.TRANS64.TRYWAIT P0, [R3+URZ+0x28c20], R4 ;  /* 0x028c2004030075a7 */ /* 0x000066000800017f */
[----:B-1----:R-:W-:Y:S05]  /*e390*/  @!P0 NANOSLEEP.SYNCS 0x989680 ;  /* 0x009896800000895d */ /* 0x002fea0003900000 */
[----:B------:R-:W1:Y:S02]  /*e3a0*/  @!P0 SYNCS.PHASECHK.TRANS64 P0, [R3+URZ+0x28c20], R4 ;  /* 0x028c2004030085a7 */ /* 0x000e64000800007f */
[----:B-1----:R-:W-:Y:S05]  /*e3b0*/  @!P0 BRA `(.L_x_62) ;  /* 0xfffffffc00ec8947 */ /* 0x002fea000383ffff */
[----:B------:R-:W-:Y:S05]  /*e3c0*/  BRA `(.L_x_164) ;  /* 0xffffffc400b07947 */ /* 0x000fea000383ffff */
.L_x_65:
[----:B0-----:R-:W-:-:S04]  /*e3d0*/  IMAD.U32 R3, RZ, RZ, UR38 ;  /* 0x00000026ff037e24 */ /* 0x001fc8000f8e00ff */
[----:B------:R0:W1:Y:S03]  /*e3e0*/  SYNCS.PHASECHK.TRANS64.TRYWAIT P0, [R3+URZ+0x28c60], R4 ;  /* 0x028c6004030075a7 */ /* 0x000066000800017f */
[----:B-1----:R-:W-:Y:S05]  /*e3f0*/  @!P0 NANOSLEEP.SYNCS 0x989680 ;  /* 0x009896800000895d */ /* 0x002fea0003900000 */
[----:B------:R-:W1:Y:S02]  /*e400*/  @!P0 SYNCS.PHASECHK.TRANS64 P0, [R3+URZ+0x28c60], R4 ;  /* 0x028c6004030085a7 */ /* 0x000e64000800007f */
[----:B-1----:R-:W-:Y:S05]  /*e410*/  @!P0 BRA `(.L_x_65) ;  /* 0xfffffffc00ec8947 */ /* 0x002fea000383ffff */
[----:B------:R-:W-:Y:S05]  /*e420*/  BRA `(.L_x_165) ;  /* 0xffffffc400bc7947 */ /* 0x000fea000383ffff */
.L_x_81:
[----:B-1----:R-:W-:-:S04]  /*e430*/  IMAD.U32 R3, RZ, RZ, UR38 ;  /* 0x00000026ff037e24 */ /* 0x002fc8000f8e00ff */
[----:B------:R1:W2:Y:S03]  /*e440*/  SYNCS.PHASECHK.TRANS64.TRYWAIT P0, [R3+URZ+0x28c48], R2 ;  /* 0x028c4802030075a7 */ /* 0x0002a6000800017f */
[----:B--2---:R-:W-:Y:S05]  /*e450*/  @!P0 NANOSLEEP.SYNCS 0x989680 ;  /* 0x009896800000895d */ /* 0x004fea0003900000 */
[----:B------:R-:W2:Y:S02]  /*e460*/  @!P0 SYNCS.PHASECHK.TRANS64 P0, [R3+URZ+0x28c48], R2 ;  /* 0x028c4802030085a7 */ /* 0x000ea4000800007f */
[----:B--2---:R-:W-:Y:S05]  /*e470*/  @!P0 BRA `(.L_x_81) ;  /* 0xfffffffc00ec8947 */ /* 0x004fea000383ffff */
[----:B------:R-:W-:Y:S05]  /*e480*/  BRA `(.L_x_166) ;  /* 0xffffffd0007c7947 */ /* 0x000fea000383ffff */
.L_x_86:
[----:B01----:R-:W-:-:S04]  /*e490*/  IMAD.U32 R3, RZ, RZ, UR38 ;  /* 0x00000026ff037e24 */ /* 0x003fc8000f8e00ff */
[----:B------:R0:W1:Y:S03]  /*e4a0*/  SYNCS.PHASECHK.TRANS64.TRYWAIT P0, [R3+URZ+0x28c68], R2 ;  /* 0x028c6802030075a7 */ /* 0x000066000800017f */
[----:B-1----:R-:W-:Y:S05]  /*e4b0*/  @!P0 NANOSLEEP.SYNCS 0x989680 ;  /* 0x009896800000895d */ /* 0x002fea0003900000 */
[----:B------:R-:W1:Y:S02]  /*e4c0*/  @!P0 SYNCS.PHASECHK.TRANS64 P0, [R3+URZ+0x28c68], R2 ;  /* 0x028c6802030085a7 */ /* 0x000e64000800007f */
[----:B-1----:R-:W-:Y:S05]  /*e4d0*/  @!P0 BRA `(.L_x_86) ;  /* 0xfffffffc00ec8947 */ /* 0x002fea000383ffff */
[----:B------:R-:W-:Y:S05]  /*e4e0*/  BRA `(.L_x_167) ;  /* 0xffffffd000dc7947 */ /* 0x000fea000383ffff */
.L_x_101:
[----:B-1----:R-:W-:-:S04]  /*e4f0*/  IMAD.U32 R3, RZ, RZ, UR38 ;  /* 0x00000026ff037e24 */ /* 0x002fc8000f8e00ff */
[----:B------:R1:W2:Y:S03]  /*e500*/  SYNCS.PHASECHK.TRANS64.TRYWAIT P0, [R3+URZ+0x28c40], R2 ;  /* 0x028c4002030075a7 */ /* 0x0002a6000800017f */
[----:B--2---:R-:W-:Y:S05]  /*e510*/  @!P0 NANOSLEEP.SYNCS 0x989680 ;  /* 0x009896800000895d */ /* 0x004fea0003900000 */
[----:B------:R-:W2:Y:S02]  /*e520*/  @!P0 SYNCS.PHASECHK.TRANS64 P0, [R3+URZ+0x28c40], R2 ;  /* 0x028c4002030085a7 */ /* 0x000ea4000800007f */
[----:B--2---:R-:W-:Y:S05]  /*e530*/  @!P0 BRA `(.L_x_101) ;  /* 0xfffffffc00ec8947 */ /* 0x004fea000383ffff */
[----:B------:R-:W-:Y:S05]  /*e540*/  BRA `(.L_x_168) ;  /* 0xffffffdc00287947 */ /* 0x000fea000383ffff */
.L_x_106:
[----:B01----:R-:W-:-:S04]  /*e550*/  MOV R3, UR38 ;  /* 0x0000002600037c02 */ /* 0x003fc80008000f00 */
[----:B------:R0:W1:Y:S03]  /*e560*/  SYNCS.PHASECHK.TRANS64.TRYWAIT P0, [R3+URZ+0x28c60], R2 ;  /* 0x028c6002030075a7 */ /* 0x000066000800017f */
[----:B-1----:R-:W-:Y:S05]  /*e570*/  @!P0 NANOSLEEP.SYNCS 0x989680 ;  /* 0x009896800000895d */ /* 0x002fea0003900000 */
[----:B------:R-:W1:Y:S02]  /*e580*/  @!P0 SYNCS.PHASECHK.TRANS64 P0, [R3+URZ+0x28c60], R2 ;  /* 0x028c6002030085a7 */ /* 0x000e64000800007f */
[----:B-1----:R-:W-:Y:S05]  /*e590*/  @!P0 BRA `(.L_x_106) ;  /* 0xfffffffc00ec8947 */ /* 0x002fea000383ffff */
[----:B------:R-:W-:Y:S05]  /*e5a0*/  BRA `(.L_x_169) ;  /* 0xffffffdc008c7947 */ /* 0x000fea000383ffff */
.L_x_122:
[----:B--2---:R-:W-:-:S04]  /*e5b0*/  IMAD.U32 R3, RZ, RZ, UR38 ;  /* 0x00000026ff037e24 */ /* 0x004fc8000f8e00ff */
[----:B------:R2:W3:Y:S03]  /*e5c0*/  SYNCS.PHASECHK.TRANS64.TRYWAIT P0, [R3+URZ+0x28c48], R2 ;  /* 0x028c4802030075a7 */ /* 0x0004e6000800017f */
[----:B---3--:R-:W-:Y:S05]  /*e5d0*/  @!P0 NANOSLEEP.SYNCS 0x989680 ;  /* 0x009896800000895d */ /* 0x008fea0003900000 */
[----:B------:R-:W3:Y:S02]  /*e5e0*/  @!P0 SYNCS.PHASECHK.TRANS64 P0, [R3+URZ+0x28c48], R2 ;  /* 0x028c4802030085a7 */ /* 0x000ee4000800007f */
[----:B---3--:R-:W-:Y:S05]  /*e5f0*/  @!P0 BRA `(.L_x_122) ;  /* 0xfffffffc00ec8947 */ /* 0x008fea000383ffff */
[----:B------:R-:W-:Y:S05]  /*e600*/  BRA `(.L_x_170) ;  /* 0xffffffe400e87947 */ /* 0x000fea000383ffff */
.L_x_127:
[----:B--2---:R-:W-:-:S04]  /*e610*/  IMAD.U32 R3, RZ, RZ, UR38 ;  /* 0x00000026ff037e24 */ /* 0x004fc8000f8e00ff */
[----:B------:R2:W3:Y:S03]  /*e620*/  SYNCS.PHASECHK.TRANS64.TRYWAIT P0, [R3+URZ+0x28c68], R2 ;  /* 0x028c6802030075a7 */ /* 0x0004e6000800017f */
[----:B---3--:R-:W-:Y:S05]  /*e630*/  @!P0 NANOSLEEP.SYNCS 0x989680 ;  /* 0x009896800000895d */ /* 0x008fea0003900000 */
[----:B------:R-:W3:Y:S02]  /*e640*/  @!P0 SYNCS.PHASECHK.TRANS64 P0, [R3+URZ+0x28c68], R2 ;  /* 0x028c6802030085a7 */ /* 0x000ee4000800007f */
[----:B---3--:R-:W-:Y:S05]  /*e650*/  @!P0 BRA `(.L_x_127) ;  /* 0xfffffffc00ec8947 */ /* 0x008fea000383ffff */
[----:B------:R-:W-:Y:S05]  /*e660*/  BRA `(.L_x_171) ;  /* 0xffffffe8004c7947 */ /* 0x000fea000383ffff */
.L_x_138:
[----:B--2---:R2:W3:Y:S02]  /*e670*/  SYNCS.PHASECHK.TRANS64.TRYWAIT P0, [R2+URZ+0x28c20], R9 ;  /* 0x028c2009020075a7 */ /* 0x0044e4000800017f */
[----:B---3--:R-:W-:Y:S05]  /*e680*/  @!P0 NANOSLEEP.SYNCS 0x989680 ;  /* 0x009896800000895d */ /* 0x008fea0003900000 */
[----:B------:R-:W3:Y:S02]  /*e690*/  @!P0 SYNCS.PHASECHK.TRANS64 P0, [R2+URZ+0x28c20], R9 ;  /* 0x028c2009020085a7 */ /* 0x000ee4000800007f */
[----:B---3--:R-:W-:Y:S05]  /*e6a0*/  @!P0 BRA `(.L_x_138) ;  /* 0xfffffffc00f08947 */ /* 0x008fea000383ffff */
[----:B------:R-:W-:Y:S05]  /*e6b0*/  BRA `(.L_x_172) ;  /* 0xfffffff0003c7947 */ /* 0x000fea000383ffff */
.L_x_139:
[----:B------:R-:W3:Y:S01]  /*e6c0*/  S2R R3, SR_TID.X ;  /* 0x0000000000037919 */ /* 0x000ee20000002100 */
[----:B------:R-:W-:Y:S01]  /*e6d0*/  BSSY B0, `(.L_x_173) ;  /* 0x000000a000007945 */ /* 0x000fe20003800000 */
[----:B------:R-:W-:Y:S02]  /*e6e0*/  IMAD.MOV.U32 R12, RZ, RZ, RZ ;  /* 0x000000ffff0c7224 */ /* 0x000fe400078e00ff */
[----:B0-----:R-:W-:Y:S02]  /*e6f0*/  IMAD.MOV.U32 R11, RZ, RZ, 0x1f ;  /* 0x0000001fff0b7424 */ /* 0x001fe400078e00ff */
[----:B------:R-:W-:Y:S01]  /*e700*/  IMAD.MOV.U32 R15, RZ, RZ, -0x1 ;  /* 0xffffffffff0f7424 */ /* 0x000fe200078e00ff */
[----:B---3--:R-:W-:-:S04]  /*e710*/  SHF.R.U32.HI R3, RZ, 0x5, R3 ;  /* 0x00000005ff037819 */ /* 0x008fc80000011603 */
[----:B------:R-:W-:-:S05]  /*e720*/  LOP3.LUT R3, R3, 0x3, RZ, 0xc0, !PT ;  /* 0x0000000303037812 */ /* 0x000fca00078ec0ff */
[----:B------:R-:W-:-:S07]  /*e730*/  IMAD.MOV.U32 R13, RZ, RZ, R3 ;  /* 0x000000ffff0d7224 */ /* 0x000fce00078e0003 */
[----:B-12---:R-:W-:Y:S05]  /*e740*/  WARPSYNC.COLLECTIVE R15, `(.L_x_174) ;  /* 0x000000000f087348 */ /* 0x006fea0003c00000 */
[----:B------:R0:W3:Y:S02]  /*e750*/  SHFL.IDX P6, R14, R13, R12, R11 ;  /* 0x0000000c0d0e7389 */ /* 0x0000e400000c000b */
[----:B0123--:R-:W-:Y:S01]  /*e760*/  ENDCOLLECTIVE ;  /* 0x000000000000791b */ /* 0x00ffe20003800000 */
.L_x_174:
[----:B------:R-:W-:Y:S05]  /*e770*/  BSYNC B0 ;  /* 0x0000000000007941 */ /* 0x000fea0003800000 */
.L_x_173:
[----:B------:R-:W-:Y:S05]  /*e780*/  BRA `(.L_x_175) ;  /* 0xfffffff000207947 */ /* 0x000fea000383ffff */
.L_x_140:
[----:B------:R-:W-:Y:S01]  /*e790*/  BSSY B0, `(.L_x_176) ;  /* 0x0000006000007945 */ /* 0x000fe20003800000 */
[----:B------:R-:W-:-:S07]  /*e7a0*/  IMAD.MOV.U32 R15, RZ, RZ, -0x1 ;  /* 0xffffffffff0f7424 */ /* 0x000fce00078e00ff */
[----:B0123--:R-:W-:Y:S05]  /*e7b0*/  WARPSYNC.COLLECTIVE R15, `(.L_x_177) ;  /* 0x000000000f0c7348 */ /* 0x00ffea0003c00000 */
[----:B------:R-:W-:Y:S02]  /*e7c0*/  ELECT P6, UR62, PT ;  /* 0x00000000003e782f */ /* 0x000fe400038c0000 */
[----:B------:R-:W-:Y:S01]  /*e7d0*/  MOV R14, UR62 ;  /* 0x0000003e000e7c02 */ /* 0x000fe20008000f00 */
[----:B0123--:R-:W-:Y:S10]  /*e7e0*/  ENDCOLLECTIVE ;  /* 0x000000000000791b */ /* 0x00fff40003800000 */
.L_x_177:
[----:B------:R-:W-:Y:S05]  /*e7f0*/  BSYNC B0 ;  /* 0x0000000000007941 */ /* 0x000fea0003800000 */
.L_x_176:
[----:B------:R-:W-:Y:S05]  /*e800*/  BRA `(.L_x_178) ;  /* 0xfffffff000147947 */ /* 0x000fea000383ffff */
.L_x_142:
[----:B---3--:R3:W4:Y:S02]  /*e810*/  SYNCS.PHASECHK.TRANS64.TRYWAIT P0, [R7+URZ], R4 ;  /* 0x00000004070075a7 */ /* 0x008724000800017f */
[----:B----4-:R-:W-:Y:S05]  /*e820*/  @!P0 NANOSLEEP.SYNCS 0x989680 ;  /* 0x009896800000895d */ /* 0x010fea0003900000 */
[----:B------:R-:W4:Y:S02]  /*e830*/  @!P0 SYNCS.PHASECHK.TRANS64 P0, [R7+URZ], R4 ;  /* 0x00000004070085a7 */ /* 0x000f24000800007f */
[----:B----4-:R-:W-:Y:S05]  /*e840*/  @!P0 BRA `(.L_x_142) ;  /* 0xfffffffc00f08947 */ /* 0x010fea000383ffff */
[----:B------:R-:W-:Y:S05]  /*e850*/  BRA `(.L_x_179) ;  /* 0xfffffff000487947 */ /* 0x000fea000383ffff */
.L_x_143:
[----:B----4-:R4:W0:Y:S02]  /*e860*/  SYNCS.PHASECHK.TRANS64.TRYWAIT P0, [R5+URZ], R0 ;  /* 0x00000000050075a7 */ /* 0x010824000800017f */
[----:B0-----:R-:W-:Y:S05]  /*e870*/  @!P0 NANOSLEEP.SYNCS 0x989680 ;  /* 0x009896800000895d */ /* 0x001fea0003900000 */
[----:B------:R-:W0:Y:S02]  /*e880*/  @!P0 SYNCS.PHASECHK.TRANS64 P0, [R5+URZ], R0 ;  /* 0x00000000050085a7 */ /* 0x000e24000800007f */
[----:B0-----:R-:W-:Y:S05]  /*e890*/  @!P0 BRA `(.L_x_143) ;  /* 0xfffffffc00f08947 */ /* 0x001fea000383ffff */
[----:B------:R-:W-:Y:S05]  /*e8a0*/  BRA `(.L_x_180) ;  /* 0xfffffff0003c7947 */ /* 0x000fea000383ffff */
.L_x_145:
[----:B--2---:R2:W4:Y:S02]  /*e8b0*/  SYNCS.PHASECHK.TRANS64.TRYWAIT P0, [R5+URZ], R4 ;  /* 0x00000004050075a7 */ /* 0x004524000800017f */
[----:B----4-:R-:W-:Y:S05]  /*e8c0*/  @!P0 NANOSLEEP.SYNCS 0x989680 ;  /* 0x009896800000895d */ /* 0x010fea0003900000 */
[----:B------:R-:W4:Y:S02]  /*e8d0*/  @!P0 SYNCS.PHASECHK.TRANS64 P0, [R5+URZ], R4 ;  /* 0x00000004050085a7 */ /* 0x000f24000800007f */
[----:B----4-:R-:W-:Y:S05]  /*e8e0*/  @!P0 BRA `(.L_x_145) ;  /* 0xfffffffc00f08947 */ /* 0x010fea000383ffff */
[----:B------:R-:W-:Y:S05]  /*e8f0*/  BRA `(.L_x_181) ;  /* 0xfffffff000407947 */ /* 0x000fea000383ffff */
.L_x_182:
[----:B------:R-:W-:-:S00]  /*e900*/  BRA `(.L_x_182) ;  /* 0xfffffffc00fc7947 */ /* 0x000fc0000383ffff */
[----:B------:R-:W-:-:S00]  /*e910*/  NOP ;  /* 0x0000000000007918 */ /* 0x000fc00000000000 */
        /* <DEDUP_REMOVED lines=14> */
.L_x_5866:


//--------------------- .text._ZN7cutlass13device_kernelIN5flash11enable_sm90INS1_16FlashAttnFwdSm90INS1_25CollectiveMainloopFwdSm90ILi2EN4cute5tupleIJNS5_1CILi1EEES8_S8_EEENS6_IJNS7_ILi64EEESA_SA_EEELi512ENS_10bfloat16_tEfNS_4arch4Sm90ELb0ELb0ELb0ELb0ELb0ELb0ELb1ELb0ELb0ELb1ELb1ELb0EEENS1_21CollectiveEpilogueFwdINS6_IJSA_NS7_ILi512EEESA_EEES9_SC_SE_Li256ELb0ELb1ELb1ELb0EEENS1_19SingleTileSchedulerILb0ELb1ELb1ELi64EEEEEEEEEvNT_6ParamsE --------------------------
	.section	.text._ZN7cutlass13device_kernelIN5flash11enable_sm90INS1_16FlashAttnFwdSm90INS1_25CollectiveMainloopFwdSm90ILi2EN4cute5tupleIJNS5_1CILi1EEES8_S8_EEENS6_IJNS7_ILi64EEESA_SA_EEELi512ENS_10bfloat16_tEfNS_4arch4Sm90ELb0ELb0ELb0ELb0ELb0ELb0ELb1ELb0ELb0ELb1ELb1ELb0EEENS1_21CollectiveEpilogueFwdINS6_IJSA_NS7_ILi512EEESA_EEES9_SC_SE_Li256ELb0ELb1ELb1ELb0EEENS1_19SingleTileSchedulerILb0ELb1ELb1ELi64EEEEEEEEEvNT_6ParamsE,"ax",@progbits
	.align	128
.text._ZN7cutlass13device_kernelIN5flash11enable_sm90INS1_16FlashAttnFwdSm90INS1_25CollectiveMainloopFwdSm90ILi2EN4cute5tupleIJNS5_1CILi1EEES8_S8_EEENS6_IJNS7_ILi64EEESA_SA_EEELi512ENS_10bfloat16_tEfNS_4arch4Sm90ELb0ELb0ELb0ELb0ELb0ELb0ELb1ELb0ELb0ELb1ELb1ELb0EEENS1_21CollectiveEpilogueFwdINS6_IJSA_NS7_ILi512EEESA_EEES9_SC_SE_Li256ELb0ELb1ELb1ELb0EEENS1_19SingleTileSchedulerILb0ELb1ELb1ELi64EEEEEEEEEvNT_6ParamsE:
        .type           _ZN7cutlass13device_kernelIN5flash11enable_sm90INS1_16FlashAttnFwdSm90INS1_25CollectiveMainloopFwdSm90ILi2EN4cute5tupleIJNS5_1CILi1EEES8_S8_EEENS6_IJNS7_ILi64EEESA_SA_EEELi512ENS_10bfloat16_tEfNS_4arch4Sm90ELb0ELb0ELb0ELb0ELb0ELb0ELb1ELb0ELb0ELb1ELb1ELb0EEENS1_21CollectiveEpilogueFwdINS6_IJSA_NS7_ILi512EEESA_EEES9_SC_SE_Li256ELb0ELb1ELb1ELb0EEENS1_19SingleTileSchedulerILb0ELb1ELb1ELi64EEEEEEEEEvNT_6ParamsE,@function
        .size           _ZN7cutlass13device_kernelIN5flash11enable_sm90INS1_16FlashAttnFwdSm90INS1_25CollectiveMainloopFwdSm90ILi2EN4cute5tupleIJNS5_1CILi1EEES8_S8_EEENS6_IJNS7_ILi64EEESA_SA_EEELi512ENS_10bfloat16_tEfNS_4arch4Sm90ELb0ELb0ELb0ELb0ELb0ELb0ELb1ELb0ELb0ELb1ELb1ELb0EEENS1_21CollectiveEpilogueFwdINS6_IJSA_NS7_ILi512EEESA_EEES9_SC_SE_Li256ELb0ELb1ELb1ELb0EEENS1_19SingleTileSchedulerILb0ELb1ELb1ELi64EEEEEEEEEvNT_6ParamsE,(.L_x_5867 - _ZN7cutlass13device_kernelIN5flash11enable_sm90INS1_16FlashAttnFwdSm90INS1_25CollectiveMainloopFwdSm90ILi2EN4cute5tupleIJNS5_1CILi1EEES8_S8_EEENS6_IJNS7_ILi64EEESA_SA_EEELi512ENS_10bfloat16_tEfNS_4arch4Sm90ELb0ELb0ELb0ELb0ELb0ELb0ELb1ELb0ELb0ELb1ELb1ELb0EEENS1_21CollectiveEpilogueFwdINS6_IJSA_NS7_ILi512EEESA_EEES9_SC_SE_Li256ELb0ELb1ELb1ELb0EEENS1_19SingleTileSchedulerILb0ELb1ELb1ELi64EEEEEEEEEvNT_6ParamsE)
        .other          _ZN7cutlass13device_kernelIN5flash11enable_sm90INS1_16FlashAttnFwdSm90INS1_25CollectiveMainloopFwdSm90ILi2EN4cute5tupleIJNS5_1CILi1EEES8_S8_EEENS6_IJNS7_ILi64EEESA_SA_EEELi512ENS_10bfloat16_tEfNS_4arch4Sm90ELb0ELb0ELb0ELb0ELb0ELb0ELb1ELb0ELb0ELb1ELb1ELb0EEENS1_21CollectiveEpilogueFwdINS6_IJSA_NS7_ILi512EEESA_EEES9_SC_SE_Li256ELb0ELb1ELb1ELb0EEENS1_19SingleTileSchedulerILb0ELb1ELb1ELi64EEEEEEEEEvNT_6ParamsE,@"STO_CUDA_ENTRY STV_DEFAULT"
_ZN7cutlass13device_kernelIN5flash11enable_sm90INS1_16FlashAttnFwdSm90INS1_25CollectiveMainloopFwdSm90ILi2EN4cute5tupleIJNS5_1CILi1EEES8_S8_EEENS6_IJNS7_ILi64EEESA_SA_EEELi512ENS_10bfloat16_tEfNS_4arch4Sm90ELb0ELb0ELb0ELb0ELb0ELb0ELb1ELb0ELb0ELb1ELb1ELb0EEENS1_21CollectiveEpilogueFwdINS6_IJSA_NS7_ILi512EEESA_EEES9_SC_SE_Li256ELb0ELb1ELb1ELb0EEENS1_19SingleTileSchedulerILb0ELb1ELb1ELi64EEEEEEEEEvNT_6ParamsE:
[----:B------:R-:W0:Y:S02]  /*0000*/  LDC R1, c[0x0][0x28] ;  /* 0x00000a00ff017b82 */ /* 0x000e240000000800 */
[----:B0-----:R-:W-:Y:S01]  /*0010*/  VIADD R1, R1, 0xffffffd0 ;  /* 0xffffffd001017836 */ /* 0x001fe20000000000 */
[----:B------:R-:W0:Y:S01]  /*0020*/  S2R R3, SR_TID.X ;  /* 0x0000000000037919 */ /* 0x000e220000002100 */
[----:B------:R-:W-:Y:S01]  /*0030*/  ELECT P0, URZ, PT ;  /* 0x00000000003f782f */ /* 0x000fe20003800000 */
[----:B------:R-:W-:Y:S01]  /*0040*/  BSSY B0, `(.L_x_183) ;  /* 0x000000e000007945 */ /* 0x000fe20003800000 */
[--C-:B0-----:R-:W-:Y:S02]  /*0050*/  SHF.R.U32.HI R0, RZ, 0x5, R3.reuse ;  /* 0x00000005ff007819 */ /* 0x101fe40000011603 */
[----:B------:R-:W-:-:S03]  /*0060*/  SHF.R.U32.HI R3, RZ, 0x7, R3 ;  /* 0x00000007ff037819 */ /* 0x000fc60000011603 */
        /* <DEDUP_REMOVED lines=11> */
.L_x_184:
[----:B------:R-:W-:Y:S05]  /*0120*/  BSYNC B0 ;  /* 0x0000000000007941 */ /* 0x000fea0003800000 */
.L_x_183:
[----:B------:R-:W-:Y:S01]  /*0130*/  VOTEU.ANY UP0, P0 ;  /* 0x00000000003f7886 */ /* 0x000fe20000000100 */
[----:B------:R-:W0:Y:S01]  /*0140*/  SHFL.IDX PT, R3, R3, RZ, 0x1f ;  /* 0x00001fff03037589 */ /* 0x000e2200000e0000 */
[----:B------:R-:W-:Y:S01]  /*0150*/  UMOV UR4, 0x80 ;  /* 0x0000008000047882 */ /* 0x000fe20000000000 */
[----:B------:R-:W-:Y:S01]  /*0160*/  UMOV UR7, 0x100 ;  /* 0x0000010000077882 */ /* 0x000fe20000000000 */
[----:B------:R-:W-:Y:S01]  /*0170*/  VOTEU.ANY UP1, P0 ;  /* 0x00000000003f7886 */ /* 0x000fe20000020100 */
[----:B------:R-:W1:Y:S01]  /*0180*/  @UP0 S2UR UR8, SR_CgaCtaId ;  /* 0x00000000000809c3 */ /* 0x000e620000008800 */
[----:B------:R-:W2:Y:S01]  /*0190*/  SHFL.IDX PT, R2, R0, RZ, 0x1f ;  /* 0x00001fff00027589 */ /* 0x000ea200000e0000 */
[----:B------:R-:W-:Y:S01]  /*01a0*/  @UP0 UMOV UR6, 0x400 ;  /* 0x0000040000060882 */ /* 0x000fe20000000000 */
[----:B------:R-:W-:-:S04]  /*01b0*/  @UP0 UIADD3 UR4, -UR4, 0x100000, URZ ;  /* 0x0010000004040890 */ /* 0x000fc8000fffe13f */
[----:B------:R-:W-:Y:S02]  /*01c0*/  @UP0 USHF.L.U32 UR5, UR4, 0xb, URZ ;  /* 0x0000000b04050899 */ /* 0x000fe4000800063f */
[----:B------:R-:W-:Y:S01]  /*01d0*/  @UP0 USHF.L.U32 UR4, UR4, 0x1, URZ ;  /* 0x0000000104040899 */ /* 0x000fe2000800063f */
[----:B------:R-:W-:Y:S01]  /*01e0*/  VOTEU.ANY UP2, P0 ;  /* 0x00000000003f7886 */ /* 0x000fe20000040100 */
[----:B------:R-:W-:Y:S01]  /*01f0*/  VOTEU.ANY UP3, P0 ;  /* 0x00000000003f7886 */ /* 0x000fe20000060100 */
[----:B0-----:R-:W-:Y:S01]  /*0200*/  R2UR UR9, R3 ;  /* 0x00000000030972ca */ /* 0x001fe200000e0000 */
[----:B-1----:R-:W-:Y:S01]  /*0210*/  @UP0 ULEA UR8, UR8, UR6, 0x18 ;  /* 0x0000000608080291 */ /* 0x002fe2000f8ec03f */
[----:B--2---:R-:W-:Y:S01]  /*0220*/  ISETP.NE.AND P1, PT, R2, RZ, PT ;  /* 0x000000ff0200720c */ /* 0x004fe20003f25270 */
[----:B------:R-:W-:-:S04]  /*0230*/  @UP0 UIADD3 UR6, -UR7, 0x100000, URZ ;  /* 0x0010000007060890 */ /* 0x000fc8000fffe13f */
[----:B------:R-:W-:Y:S02]  /*0240*/  @UP0 USHF.L.U32 UR7, UR6, 0xb, URZ ;  /* 0x0000000b06070899 */ /* 0x000fe4000800063f */
[----:B------:R-:W-:-:S04]  /*0250*/  @UP0 USHF.L.U32 UR6, UR6, 0x1, URZ ;  /* 0x0000000106060899 */ /* 0x000fc8000800063f */
[----:B------:R-:W-:Y:S01]  /*0260*/  UISETP.NE.AND UP0, UPT, UR9, URZ, UPT ;  /* 0x0000003f0900728c */ /* 0x000fe2000bf05270 */
[----:B------:R-:W0:Y:S02]  /*0270*/  FENCE.VIEW.ASYNC.S ;  /* 0x00000000000073c6 */ /* 0x000e240000000000 */
[----:B0-----:R0:W1:Y:S01]  /*0280*/  @UP1 SYNCS.EXCH.64 URZ, [UR8+0x38800], UR4 ;  /* 0x03880004083f15b2 */ /* 0x0010620008000100 */
[----:B------:R0:W2:Y:S04]  /*0290*/  @UP2 SYNCS.EXCH.64 URZ, [UR8+0x38810], UR4 ;  /* 0x03881004083f25b2 */ /* 0x0000a80008000100 */
[----:B------:R0:W3:Y:S01]  /*02a0*/  @UP3 SYNCS.EXCH.64 URZ, [UR8+0x38820], UR6 ;  /* 0x03882006083f35b2 */ /* 0x0000e20008000100 */
        /* <DEDUP_REMOVED lines=13> */
[----:B------:R4:W0:Y:S02]  /*0380*/  SYNCS.EXCH.64 URZ, [UR6+0x38848], UR4 ;  /* 0x03884804063f75b2 */ /* 0x0008240008000100 */
[----:B----4-:R-:W-:Y:S01]  /*0390*/  NOP ;  /* 0x0000000000007918 */ /* 0x010fe20000000000 */
.L_x_185:
[----:B------:R-:W4:Y:S01]  /*03a0*/  SHFL.IDX PT, R2, R0, RZ, 0x1f ;  /* 0x00001fff00027589 */ /* 0x000f2200000e0000 */
[----:B------:R-:W-:Y:S01]  /*03b0*/  NOP ;  /* 0x0000000000007918 */ /* 0x000fe20000000000 */
[----:B----4-:R-:W-:-:S13]  /*03c0*/  ISETP.NE.AND P0, PT, R2, RZ, PT ;  /* 0x000000ff0200720c */ /* 0x010fda0003f05270 */
        /* <DEDUP_REMOVED lines=17> */
[----:B------:R4:W0:Y:S02]  /*04e0*/  SYNCS.EXCH.64 URZ, [UR8+0x38868], UR4 ;  /* 0x03886804083f75b2 */ /* 0x0008240008000100 */
[----:B----4-:R-:W-:Y:S01]  /*04f0*/  NOP ;  /* 0x0000000000007918 */ /* 0x010fe20000000000 */
.L_x_186:
[----:B------:R-:W4:Y:S01]  /*0500*/  SHFL.IDX PT, R2, R0, RZ, 0x1f ;  /* 0x00001fff00027589 */ /* 0x000f2200000e0000 */
[----:B------:R-:W-:Y:S01]  /*0510*/  NOP ;  /* 0x0000000000007918 */ /* 0x000fe20000000000 */
[----:B----4-:R-:W-:-:S13]  /*0520*/  ISETP.NE.AND P0, PT, R2, RZ, PT ;  /* 0x000000ff0200720c */ /* 0x010fda0003f05270 */
        /* <DEDUP_REMOVED lines=15> */
.L_x_187:
        /* <DEDUP_REMOVED lines=22> */
.L_x_188:
        /* <DEDUP_REMOVED lines=22> */
.L_x_189:
[----:B0-----:R-:W-:Y:S01]  /*08e0*/  UMOV UR4, 0x1 ;  /* 0x0000000100047882 */ /* 0x001fe20000000000 */
[----:B------:R-:W-:Y:S01]  /*08f0*/  PLOP3.LUT P0, PT, PT, PT, UP0, 0x80, 0x0 ;  /* 0x000000000000781c */ /* 0x000fe20003f0f008 */
[----:B------:R-:W-:Y:S01]  /*0900*/  USEL UR4, UR4, 0x2, !UP0 ;  /* 0x0000000204047887 */ /* 0x000fe2000c000000 */
[----:B------:R-:W-:Y:S01]  /*0910*/  NOP ;  /* 0x0000000000007918 */ /* 0x000fe20000000000 */
[----:B------:R-:W-:Y:S04]  /*0920*/  BSSY B6, `(.L_x_190) ;  /* 0x0001101000067945 */ /* 0x000fe80003800000 */
[----:B------:R-:W-:-:S05]  /*0930*/  IMAD.U32 R2, RZ, RZ, UR4 ;  /* 0x00000004ff027e24 */ /* 0x000fca000f8e00ff */
[----:B------:R0:W-:Y:S01]  /*0940*/  STL [R1+0x28], R2 ;  /* 0x0000280201007387 */ /* 0x0001e20000100800 */
[----:B-123--:R-:W-:Y:S06]  /*0950*/  BAR.SYNC.DEFER_BLOCKING 0x0 ;  /* 0x0000000000007b1d */ /* 0x00efec0000010000 */
[----:B------:R-:W-:Y:S05]  /*0960*/  @!P0 BRA `(.L_x_191) ;  /* 0x000000b800148947 */ /* 0x000fea0003800000 */
.L_x_192:
[----:B------:R-:W-:-:S08]  /*0970*/  NOP ;  /* 0x0000000000007918 */ /* 0x000fd00000000000 */
[----:B------:R-:W1:Y:S02]  /*0980*/  USETMAXREG.TRY_ALLOC.CTAPOOL UP0, 0xf0 ;  /* 0x000000f0000079c8 */ /* 0x000e640008000600 */
[----:B-1----:R-:W-:-:S13]  /*0990*/  PLOP3.LUT P0, PT, PT, PT, UP0, 0x80, 0x0 ;  /* 0x000000000000781c */ /* 0x002fda0003f0f008 */
[----:B------:R-:W-:Y:S05]  /*09a0*/  @!P0 BRA `(.L_x_192) ;  /* 0xfffffffc00f08947 */ /* 0x000fea000383ffff */
[----:B------:R-:W1:Y:S01]  /*09b0*/  S2R R11, SR_TID.X ;  /* 0x00000000000b7919 */ /* 0x000e620000002100 */
[----:B------:R-:W2:Y:S01]  /*09c0*/  S2UR UR6, SR_CTAID.Y ;  /* 0x00000000000679c3 */ /* 0x000ea20000002600 */
[----:B------:R-:W-:Y:S02]  /*09d0*/  ULDC UR7, c[0x0][0xd50] ;  /* 0x0003540000077ab9 */ /* 0x000fe40000000800 */
[----:B------:R-:W-:-:S05]  /*09e0*/  UISETP.NE.AND UP0, UPT, UR7, 0x1, UPT ;  /* 0x000000010700788c */ /* 0x000fca000bf05270 */
[----:B------:R-:W3:Y:S06]  /*09f0*/  S2UR UR8, SR_CTAID.Z ;  /* 0x00000000000879c3 */ /* 0x000eec0000002700 */
[----:B------:R-:W-:Y:S01]  /*0a00*/  @UP0 ULDC UR4, c[0x0][0xd54] ;  /* 0x0003550000040ab9 */ /* 0x000fe20000000800 */
[----:B------:R-:W-:Y:S01]  /*0a10*/  @UP0 ULDC UR10, c[0x0][0xd58] ;  /* 0x00035600000a0ab9 */ /* 0x000fe20000000800 */
[----:B--2---:R-:W-:Y:S02]  /*0a20*/  UIMAD.WIDE.U32 UR4, UR6, UR4, URZ ;  /* 0x00000004060472a5 */ /* 0x004fe4000f8e003f */
[----:B------:R-:W-:-:S02]  /*0a30*/  UMOV UR11, UR6 ;  /* 0x00000006000b7c82 */ /* 0x000fc40008000000 */
[----:B------:R-:W-:Y:S01]  /*0a40*/  @UP0 USHF.R.U32.HI UR11, URZ, UR10, UR5 ;  /* 0x0000000a3f0b0299 */ /* 0x000fe20008011605 */
[----:B-1----:R-:W-:-:S03]  /*0a50*/  LOP3.LUT R0, R11, 0xffffff80, RZ, 0xc0, !PT ;  /* 0xffffff800b007812 */ /* 0x002fc600078ec0ff */
[----:B------:R-:W-:Y:S01]  /*0a60*/  UIADD3 UR4, -UR11, URZ, URZ ;  /* 0x0000003f0b047290 */ /* 0x000fe2000fffe13f */
[----:B------:R-:W-:Y:S01]  /*0a70*/  ISETP.NE.AND P0, PT, R0, 0x80, PT ;  /* 0x000000800000780c */ /* 0x000fe20003f05270 */
[----:B------:R-:W-:Y:S02]  /*0a80*/  IMAD.U32 R0, RZ, RZ, UR11 ;  /* 0x0000000bff007e24 */ /* 0x000fe4000f8e00ff */
[----:B------:R-:W-:-:S03]  /*0a90*/  UIMAD UR7, UR7, UR4, UR6 ;  /* 0x00000004070772a4 */ /* 0x000fc6000f8e0206 */
[----:B------:R4:W-:Y:S07]  /*0aa0*/  STL [R1], R0 ;  /* 0x0000000001007387 */ /* 0x0009ee0000100800 */
[----:B------:R-:W-:Y:S06]  /*0ab0*/  @!P0 BAR.ARV 0x8, 0x100 ;  /* 0x0204000000008b1d */ /* 0x000fec0000002000 */
[----:B------:R-:W-:-:S13]  /*0ac0*/  ISETP.GE.U32.AND P0, PT, R11, 0x100, PT ;  /* 0x000001000b00780c */ /* 0x000fda0003f06070 */
[----:B------:R-:W-:Y:S06]  /*0ad0*/  @P0 BAR.ARV 0xf, 0x100 ;  /* 0x03c4000000000b1d */ /* 0x000fec0000002000 */
[----:B---3--:R-:W-:-:S13]  /*0ae0*/  ISETP.LE.AND P0, PT, RZ, UR8, PT ;  /* 0x00000008ff007c0c */ /* 0x008fda000bf03270 */
[----:B----4-:R-:W-:Y:S05]  /*0af0*/  @!P0 BRA `(.L_x_193) ;  /* 0x0000010c008c8947 */ /* 0x010fea0003800000 */
[----:B------:R-:W-:Y:S01]  /*0b00*/  ULDC.64 UR4, c[0x0][0x418] ;  /* 0x0001060000047ab9 */ /* 0x000fe20000000a00 */
[----:B------:R-:W-:Y:S01]  /*0b10*/  ULDC UR60, c[0x0][0x424] ;  /* 0x00010900003c7ab9 */ /* 0x000fe20000000800 */
[----:B------:R-:W-:Y:S01]  /*0b20*/  UISETP.NE.U32.AND UP0, UPT, UR4, URZ, UPT ;  /* 0x0000003f0400728c */ /* 0x000fe2000bf05070 */
[----:B------:R-:W-:Y:S01]  /*0b30*/  VIADD R152, R11, 0xffffff80 ;  /* 0xffffff800b987836 */ /* 0x000fe20000000000 */
[----:B------:R-:W-:Y:S02]  /*0b40*/  UISETP.NE.AND UP1, UPT, UR9, 0x1, UPT ;  /* 0x000000010900788c */ /* 0x000fe4000bf25270 */
[----:B------:R-:W-:Y:S01]  /*0b50*/  UISETP.NE.AND.EX UP0, UPT, UR5, URZ, UPT, UP0 ;  /* 0x0000003f0500728c */ /* 0x000fe2000bf05300 */
[----:B------:R-:W-:Y:S01]  /*0b60*/  ULDC UR4, c[0x0][0x2f0] ;  /* 0x0000bc0000047ab9 */ /* 0x000fe20000000800 */
[----:B------:R-:W-:Y:S02]  /*0b70*/  USHF.R.U32.HI UR11, URZ, 0x10, UR7 ;  /* 0x000000103f0b7899 */ /* 0x000fe40008011607 */
[----:B------:R-:W-:Y:S01]  /*0b80*/  PLOP3.LUT P0, PT, PT, PT, UP1, 0x80, 0x0 ;  /* 0x000000000000781c */ /* 0x000fe20003f0f018 */
[----:B------:R-:W-:-:S02]  /*0b90*/  USEL UR60, UR60, 0x1, UP0 ;  /* 0x000000013c3c7887 */ /* 0x000fc40008000000 */
[----:B------:R-:W-:Y:S02]  /*0ba0*/  UISETP.NE.AND UP0, UPT, UR11, URZ, UPT ;  /* 0x0000003f0b00728c */ /* 0x000fe4000bf05270 */
[----:B------:R-:W-:Y:S02]  /*0bb0*/  UIMAD UR60, UR60, UR4, URZ ;  /* 0x000000043c3c72a4 */ /* 0x000fe4000f8e023f */
[----:B------:R-:W-:Y:S02]  /*0bc0*/  ULOP3.LUT UR7, UR7, 0xffff, URZ, 0xc0, !UPT ;  /* 0x0000ffff07077892 */ /* 0x000fe4000f8ec03f */
[----:B------:R-:W-:-:S04]  /*0bd0*/  UIADD3 UR4, UR60, 0x3f, URZ ;  /* 0x0000003f3c047890 */ /* 0x000fc8000fffe03f */
[----:B------:R-:W-:Y:S01]  /*0be0*/  USHF.R.S32.HI UR5, URZ, 0x1f, UR4 ;  /* 0x0000001f3f057899 */ /* 0x000fe20008011404 */
[----:B------:R-:W-:-:S03]  /*0bf0*/  @!UP0 ULDC UR11, c[0x0][0xae8] ;  /* 0x0002ba00000b8ab9 */ /* 0x000fc60000000800 */
[----:B------:R-:W-:-:S04]  /*0c00*/  ULEA.HI UR5, UR5, UR4, URZ, 0x6 ;  /* 0x0000000405057291 */ /* 0x000fc8000f8f303f */
[----:B------:R-:W-:Y:S01]  /*0c10*/  USHF.R.S32.HI UR6, URZ, 0x6, UR5 ;  /* 0x000000063f067899 */ /* 0x000fe20008011405 */
[----:B------:R-:W-:Y:S11]  /*0c20*/  @!P0 BRA `(.L_x_194) ;  /* 0x0000001c00948947 */ /* 0x000ff60003800000 */
[----:B------:R-:W-:Y:S01]  /*0c30*/  UISETP.GE.AND UP0, UPT, UR60, 0x1, UPT ;  /* 0x000000013c00788c */ /* 0x000fe2000bf06270 */
[----:B------:R-:W-:Y:S02]  /*0c40*/  PLOP3.LUT P0, PT, PT, PT, PT, 0x80, 0x0 ;  /* 0x000000000000781c */ /* 0x000fe40003f0f070 */
[----:B------:R-:W-:Y:S02]  /*0c50*/  CS2R R4, SRZ ;  /* 0x0000000000047805 */ /* 0x000fe4000001ff00 */
[----:B------:R-:W-:Y:S02]  /*0c60*/  CS2R R150, SRZ ;  /* 0x0000000000967805 */ /* 0x000fe4000001ff00 */
[----:B------:R-:W-:Y:S02]  /*0c70*/  CS2R R148, SRZ ;  /* 0x0000000000947805 */ /* 0x000fe4000001ff00 */
[----:B------:R-:W-:Y:S02]  /*0c80*/  CS2R R146, SRZ ;  /* 0x0000000000927805 */ /* 0x000fe4000001ff00 */
[----:B------:R-:W-:-:S02]  /*0c90*/  PLOP3.LUT P1, PT, PT, PT, UP0, 0x80, 0x0 ;  /* 0x000000000000781c */ /* 0x000fc40003f2f008 */
        /* <DEDUP_REMOVED lines=53> */
[----:B------:R-:W-:Y:S01]  /*0ff0*/  CS2R R38, SRZ ;  /* 0x0000000000267805 */ /* 0x000fe2000001ff00 */
[----:B------:R-:W-:-:S02]  /*1000*/  IMAD.MOV.U32 R37, RZ, RZ, RZ ;  /* 0x000000ffff257224 */ /* 0x000fc400078e00ff */
[----:B------:R-:W-:Y:S01]  /*1010*/  IMAD.MOV.U32 R3, RZ, RZ, RZ ;  /* 0x000000ffff037224 */ /* 0x000fe200078e00ff */
[----:B------:R-:W-:Y:S06]  /*1020*/  @!P1 BRA `(.L_x_195) ;  /* 0x0000000000709947 */ /* 0x000fec0003800000 */
[----:B------:R-:W-:Y:S01]  /*1030*/  IMAD.U32 R6, RZ, RZ, UR11 ;  /* 0x0000000bff067e24 */ /* 0x000fe2000f8e00ff */
[----:B------:R-:W-:-:S04]  /*1040*/  UIADD3 UR4, UR6, -0x1, UR11 ;  /* 0xffffffff06047890 */ /* 0x000fc8000fffe00b */
[-C--:B------:R-:W-:Y:S02]  /*1050*/  IABS R7, R6.reuse ;  /* 0x0000000600077213 */ /* 0x080fe40000000000 */
[----:B------:R-:W-:Y:S01]  /*1060*/  IMAD.U32 R8, RZ, RZ, UR4 ;  /* 0x00000004ff087e24 */ /* 0x000fe2000f8e00ff */
[----:B------:R-:W-:Y:S01]  /*1070*/  IABS R6, R6 ;  /* 0x0000000600067213 */ /* 0x000fe20000000000 */
[----:B------:R-:W1:Y:S01]  /*1080*/  I2F.RP R0, R7 ;  /* 0x0000000700007306 */ /* 0x000e620000209400 */
[----:B------:R-:W-:-:S03]  /*1090*/  ULOP3.LUT UR4, UR4, UR11, URZ, 0x3c, !UPT ;  /* 0x0000000b04047292 */ /* 0x000fc6000f8e3c3f */
[----:B------:R-:W-:-:S03]  /*10a0*/  IMAD.MOV R6, RZ, RZ, -R6 ;  /* 0x000000ffff067224 */ /* 0x000fc600078e0a06 */
[----:B------:R-:W-:Y:S01]  /*10b0*/  ISETP.LE.AND P3, PT, RZ, UR4, PT ;  /* 0x00000004ff007c0c */ /* 0x000fe2000bf63270 */
[----:B-1----:R-:W0:Y:S02]  /*10c0*/  MUFU.RCP R0, R0 ;  /* 0x0000000000007308 */ /* 0x002e240000001000 */
[----:B0-----:R-:W-:Y:S01]  /*10d0*/  VIADD R2, R0, 0xffffffe ;  /* 0x0ffffffe00027836 */ /* 0x001fe20000000000 */
[----:B------:R-:W-:-:S05]  /*10e0*/  IABS R0, R8 ;  /* 0x0000000800007213 */ /* 0x000fca0000000000 */
[----:B------:R0:W1:Y:S02]  /*10f0*/  F2I.FTZ.U32.TRUNC.NTZ R3, R2 ;  /* 0x0000000200037305 */ /* 0x000064000021f000 */
        /* <DEDUP_REMOVED lines=14> */
[----:B------:R-:W-:-:S07]  /*11e0*/  @!P2 LOP3.LUT R3, RZ, UR11, RZ, 0x33, !PT ;  /* 0x0000000bff03ac12 */ /* 0x000fce000f8e33ff */
.L_x_195:
[----:B------:R-:W-:Y:S01]  /*11f0*/  IMAD R0, R3, UR7, RZ ;  /* 0x0000000703007c24 */ /* 0x000fe2000f8e02ff */
[----:B------:R-:W-:Y:S01]  /*1200*/  CS2R R34, SRZ ;  /* 0x0000000000227805 */ /* 0x000fe2000001ff00 */
[----:B------:R-:W-:Y:S01]  /*1210*/  IMAD.MOV.U32 R36, RZ, RZ, RZ ;  /* 0x000000ffff247224 */ /* 0x000fe200078e00ff */
[----:B------:R-:W-:Y:S02]  /*1220*/  CS2R R32, SRZ ;  /* 0x0000000000207805 */ /* 0x000fe4000001ff00 */
[----:B------:R-:W-:Y:S02]  /*1230*/  CS2R R30, SRZ ;  /* 0x00000000001e7805 */ /* 0x000fe4000001ff00 */
[----:B------:R-:W-:Y:S02]  /*1240*/  VIADDMNMX R3, R0, R3, UR6, PT ;  /* 0x0000000600037e46 */ /* 0x000fe4000b800103 */
[----:B------:R-:W-:Y:S02]  /*1250*/  CS2R R28, SRZ ;  /* 0x00000000001c7805 */ /* 0x000fe4000001ff00 */
[----:B------:R-:W-:-:S02]  /*1260*/  CS2R R26, SRZ ;  /* 0x00000000001a7805 */ /* 0x000fc4000001ff00 */
[----:B------:R-:W-:Y:S02]  /*1270*/  CS2R R24, SRZ ;  /* 0x0000000000187805 */ /* 0x000fe4000001ff00 */
[----:B------:R-:W-:-:S13]  /*1280*/  ISETP.GT.AND P1, PT, R3, R0, PT ;  /* 0x000000000300720c */ /* 0x000fda0003f24270 */
[----:B------:R-:W-:Y:S05]  /*1290*/  @!P1 BRA `(.L_x_196) ;  /* 0x0000008400b09947 */ /* 0x000fea0003800000 */
[----:B------:R-:W-:Y:S01]  /*12a0*/  SHF.R.S32.HI R5, RZ, 0x1f, R152 ;  /* 0x0000001fff057819 */ /* 0x000fe20000011498 */
[----:B------:R-:W1:Y:S08]  /*12b0*/  S2UR UR7, SR_CgaCtaId ;  /* 0x00000000000779c3 */ /* 0x000e700000008800 */
[----:B------:R-:W-:Y:S01]  /*12c0*/  BAR.SYNC.DEFER_BLOCKING 0xe, 0x100 ;  /* 0x0384000000007b1d */ /* 0x000fe20000010000 */
[----:B------:R-:W-:Y:S01]  /*12d0*/  LOP3.LUT R6, R11, 0x7f, RZ, 0xc0, !PT ;  /* 0x0000007f0b067812 */ /* 0x000fe200078ec0ff */
[----:B------:R-:W-:Y:S01]  /*12e0*/  VIADD R3, R3, 0xfffffffe ;  /* 0xfffffffe03037836 */ /* 0x000fe20000000000 */
[----:B------:R-:W-:-:S02]  /*12f0*/  LEA.HI R5, R5, R152, RZ, 0x7 ;  /* 0x0000009805057211 */ /* 0x000fc400078f38ff */
[----:B------:R-:W-:Y:S01]  /*1300*/  ISETP.NE.AND P1, PT, R6, RZ, PT ;  /* 0x000000ff0600720c */ /* 0x000fe20003f25270 */
[----:B------:R-:W-:Y:S01]  /*1310*/  UMOV UR9, 0x40000040 ;  /* 0x4000004000097882 */ /* 0x000fe20000000000 */
[----:B0-----:R-:W-:Y:S01]  /*1320*/  SHF.R.S32.HI R2, RZ, 0x7, R5 ;  /* 0x00000007ff027819 */ /* 0x001fe20000011405 */
[----:B------:R-:W-:Y:S01]  /*1330*/  UMOV UR11, 0x40000040 ;  /* 0x40000040000b7882 */ /* 0x000fe20000000000 */
[----:B------:R-:W-:Y:S01]  /*1340*/  UMOV UR13, 0x40000040 ;  /* 0x40000040000d7882 */ /* 0x000fe20000000000 */
[----:B------:R-:W-:Y:S01]  /*1350*/  UMOV UR15, 0x40000040 ;  /* 0x40000040000f7882 */ /* 0x000fe20000000000 */
[----:B------:R-:W-:Y:S01]  /*1360*/  UMOV UR17, 0x40000040 ;  /* 0x4000004000117882 */ /* 0x000fe20000000000 */
[----:B------:R-:W-:Y:S01]  /*1370*/  UMOV UR19, 0x40000040 ;  /* 0x4000004000137882 */ /* 0x000fe20000000000 */
[----:B------:R-:W0:Y:S01]  /*1380*/  SHFL.IDX PT, R2, R2, RZ, 0x1f ;  /* 0x00001fff02027589 */ /* 0x000e2200000e0000 */
[----:B------:R-:W-:Y:S01]  /*1390*/  UMOV UR21, 0x40000040 ;  /* 0x4000004000157882 */ /* 0x000fe20000000000 */
[----:B------:R-:W-:Y:S01]  /*13a0*/  UMOV UR23, 0x40000040 ;  /* 0x4000004000177882 */ /* 0x000fe20000000000 */
[----:B------:R-:W-:-:S02]  /*13b0*/  LOP3.LUT R5, R5, 0xffffff80, RZ, 0xc0, !PT ;  /* 0xffffff8005057812 */ /* 0x000fc400078ec0ff */
[----:B------:R-:W-:-:S03]  /*13c0*/  ISETP.GE.AND P0, PT, R3, R0, PT ;  /* 0x000000000300720c */ /* 0x000fc60003f06270 */
[----:B------:R-:W-:Y:S01]  /*13d0*/  IMAD.IADD R5, R152, 0x1, -R5 ;  /* 0x0000000198057824 */ /* 0x000fe200078e0a05 */
[----:B------:R-:W-:Y:S01]  /*13e0*/  WARPGROUP.ARRIVE ;  /* 0x00000000000079c5 */ /* 0x000fe20000000000 */
[----:B0-----:R-:W-:-:S03]  /*13f0*/  R2UR UR4, R2 ;  /* 0x00000000020472ca */ /* 0x001fc600000e0000 */
[----:B------:R-:W-:-:S04]  /*1400*/  SHF.R.S32.HI R2, RZ, 0x1f, R5 ;  /* 0x0000001fff027819 */ /* 0x000fc80000011405 */
[CC--:B------:R-:W-:Y:S02]  /*1410*/  LEA.HI R4, R2.reuse, R5.reuse, RZ, 0x2 ;  /* 0x0000000502047211 */ /* 0x0c0fe400078f10ff */
[----:B------:R-:W-:Y:S02]  /*1420*/  LEA.HI R2, R2, R5, RZ, 0x5 ;  /* 0x0000000502027211 */ /* 0x000fe400078f28ff */
[----:B------:R-:W-:Y:S02]  /*1430*/  SHF.R.S32.HI R7, RZ, 0x1f, R4 ;  /* 0x0000001fff077819 */ /* 0x000fe40000011404 */
[----:B------:R-:W-:Y:S01]  /*1440*/  SHF.R.S32.HI R2, RZ, 0x5, R2 ;  /* 0x00000005ff027819 */ /* 0x000fe20000011402 */
[----:B------:R-:W-:-:S04]  /*1450*/  ULEA.HI UR5, UR4, UR4, URZ, 0x1 ;  /* 0x0000000404057291 */ /* 0x000fc8000f8f083f */
[----:B------:R-:W-:-:S03]  /*1460*/  ULOP3.LUT UR6, UR5, 0x1fffe, URZ, 0xc0, !UPT ;  /* 0x0001fffe05067892 */ /* 0x000fc6000f8ec03f */
[----:B------:R-:W-:Y:S01]  /*1470*/  UMOV UR5, 0x400 ;  /* 0x0000040000057882 */ /* 0x000fe20000000000 */
[----:B------:R-:W-:Y:S02]  /*1480*/  UIADD3 UR6, UR4, -UR6, URZ ;  /* 0x8000000604067290 */ /* 0x000fe4000fffe03f */
[----:B-1----:R-:W-:-:S04]  /*1490*/  ULEA UR5, UR7, UR5, 0x18 ;  /* 0x0000000507057291 */ /* 0x002fc8000f8ec03f */
[----:B------:R-:W-:Y:S02]  /*14a0*/  ULEA UR6, UR6, UR5, 0xf ;  /* 0x0000000506067291 */ /* 0x000fe4000f8e783f */
[----:B------:R-:W-:Y:S02]  /*14b0*/  UIADD3 UR4, UR5, 0x36400, URZ ;  /* 0x0003640005047890 */ /* 0x000fe4000fffe03f */
[----:B------:R-:W-:Y:S01]  /*14c0*/  IMAD.U32 R6, RZ, RZ, UR5 ;  /* 0x00000005ff067e24 */ /* 0x000fe2000f8e00ff */
[----:B------:R-:W-:Y:S02]  /*14d0*/  UIADD3 UR6, UR6, 0x400, URZ ;  /* 0x0000040006067890 */ /* 0x000fe4000fffe03f */
[----:B------:R-:W-:Y:S01]  /*14e0*/  USHF.R.U32.HI UR4, URZ, 0x4, UR4 ;  /* 0x000000043f047899 */ /* 0x000fe20008011604 */
[----:B------:R-:W-:Y:S01]  /*14f0*/  @!P1 VIADD R6, R6, 0x38860 ;  /* 0x0003886006069836 */ /* 0x000fe20000000000 */
[----:B------:R-:W-:Y:S02]  /*1500*/  USHF.R.U32.HI UR6, URZ, 0x4, UR6 ;  /* 0x000000043f067899 */ /* 0x000fe40008011606 */
[----:B------:R-:W-:-:S02]  /*1510*/  ULOP3.LUT UR4, UR4, 0x3fff, URZ, 0xc0, !UPT ;  /* 0x00003fff04047892 */ /* 0x000fc4000f8ec03f */
[----:B------:R-:W-:Y:S01]  /*1520*/  ULOP3.LUT UR6, UR6, 0x3fff, URZ, 0xc0, !UPT ;  /* 0x00003fff06067892 */ /* 0x000fe2000f8ec03f */
[----:B------:R-:W-:Y:S01]  /*1530*/  @!P1 PRMT R8, RZ, 0x654, R6 ;  /* 0x00000654ff089816 */ /* 0x000fe20000000006 */
[----:B------:R-:W-:Y:S01]  /*1540*/  ULOP3.LUT UR4, UR4, 0x10000, URZ, 0xfc, !UPT ;  /* 0x0001000004047892 */ /* 0x000fe2000f8efc3f */
[----:B------:R-:W-:Y:S01]  /*1550*/  SHF.R.S32.HI R6, RZ, 0x2, R4 ;  /* 0x00000002ff067819 */ /* 0x000fe20000011404 */
[----:B------:R-:W-:Y:S02]  /*1560*/  ULOP3.LUT UR6, UR6, 0x2000000, URZ, 0xfc, !UPT ;  /* 0x0200000006067892 */ /* 0x000fe4000f8efc3f */
[----:B------:R-:W-:Y:S01]  /*1570*/  UIADD3 UR12, UR4, 0x2, URZ ;  /* 0x00000002040c7890 */ /* 0x000fe2000fffe03f */
[----:B------:R-:W-:Y:S01]  /*1580*/  LEA.HI R7, R7, R6, RZ, 0x3 ;  /* 0x0000000607077211 */ /* 0x000fe200078f18ff */
[----:B------:R-:W-:Y:S01]  /*1590*/  UIADD3 UR14, UR6, 0x80, URZ ;  /* 0x00000080060e7890 */ /* 0x000fe2000fffe03f */
[----:B------:R-:W-:Y:S02]  /*15a0*/  UMOV UR8, UR4 ;  /* 0x0000000400087c82 */ /* 0x000fe40008000000 */
[----:B------:R-:W-:Y:S01]  /*15b0*/  UMOV UR10, UR6 ;  /* 0x00000006000a7c82 */ /* 0x000fe20008000000 */
[----:B------:R-:W-:Y:S01]  /*15c0*/  UIADD3 UR16, UR4, 0x4, URZ ;  /* 0x0000000404107890 */ /* 0x000fe2000fffe03f */
[----:B------:R-:W-:Y:S01]  /*15d0*/  HGMMA.64x256x16.F32.BF16 R24, gdesc[UR8].tnspB, RZ, !UPT, gsb0 ;  /* 0x43e00000081879f0 */ /* 0x000fe2000c0018ff */
[----:B------:R-:W-:Y:S01]  /*15e0*/  UIADD3 UR18, UR6, 0x100, URZ ;  /* 0x0000010006127890 */ /* 0x000fe2000fffe03f */
[----:B------:R-:W-:Y:S01]  /*15f0*/  LOP3.LUT R7, R7, 0xfffffff8, RZ, 0xc0, !PT ;  /* 0xfffffff807077812 */ /* 0x000fe200078ec0ff */
[----:B------:R-:W-:-:S02]  /*1600*/  UIADD3 UR20, UR4, 0x6, URZ ;  /* 0x0000000604147890 */ /* 0x000fc4000fffe03f */
[----:B------:R-:W-:Y:S02]  /*1610*/  UIADD3 UR22, UR6, 0x180, URZ ;  /* 0x0000018006167890 */ /* 0x000fe4000fffe03f */
[----:B------:R-:W-:Y:S01]  /*1620*/  IMAD.IADD R7, R6, 0x1, -R7 ;  /* 0x0000000106077824 */ /* 0x000fe200078e0a07 */
[----:B------:R-:W-:-:S03]  /*1630*/  UMOV UR4, URZ ;  /* 0x0000003f00047c82 */ /* 0x000fc60008000000 */
[----:B------:R-:W-:Y:S01]  /*1640*/  IMAD R2, R2, 0x10, R7 ;  /* 0x0000001002027824 */ /* 0x000fe200078e0207 */
[----:B------:R-:W-:Y:S02]  /*1650*/  WARPGROUP.DEPBAR.LE gsb0, 0x0 ;  /* 0x00008000000079c5 */ /* 0x000fe40000010000 */
[----:B------:R-:W-:-:S14]  /*1660*/  WARPGROUP.ARRIVE ;  /* 0x00000000000079c5 */ /* 0x000fdc0000000000 */
        /* <DEDUP_REMOVED lines=13> */
[----:B------:R-:W-:-:S05]  /*1740*/  UMOV UR4, URZ ;  /* 0x0000003f00047c82 */ /* 0x000fca0008000000 */
.L_x_198:
[----:B------:R-:W-:Y:S01]  /*1750*/  BAR.SYNC.DEFER_BLOCKING 0xe, 0x100 ;  /* 0x0384000000007b1d */ /* 0x000fe20000010000 */
[----:B------:R-:W-:Y:S01]  /*1760*/  IMAD.U32 R5, RZ, RZ, UR4 ;  /* 0x00000004ff057e24 */ /* 0x000fe2000f8e00ff */
[----:B------:R-:W-:Y:S01]  /*1770*/  UIADD3 UR4, UR4, 0x1, URZ ;  /* 0x0000000104047890 */ /* 0x000fe2000fffe03f */
[C---:B------:R-:W-:Y:S01]  /*1780*/  ISETP.GT.AND P0, PT, R3.reuse, R0, PT ;  /* 0x000000000300720c */ /* 0x040fe20003f04270 */
[----:B------:R-:W-:Y:S02]  /*1790*/  VIADD R3, R3, 0xffffffff ;  /* 0xffffffff03037836 */ /* 0x000fe40000000000 */
[----:B-1----:R-:W-:Y:S01]  /*17a0*/  IMAD R4, R5, 0x40, R2 ;  /* 0x0000004005047824 */ /* 0x002fe200078e0202 */
[----:B------:R-:W-:Y:S01]  /*17b0*/  UISETP.NE.AND UP0, UPT, UR4, 0x2, UPT ;  /* 0x000000020400788c */ /* 0x000fe2000bf05270 */
[----:B------:R-:W-:Y:S01]  /*17c0*/  UMOV UR11, 0x40000040 ;  /* 0x40000040000b7882 */ /* 0x000fe20000000000 */
[----:B------:R-:W-:Y:S02]  /*17d0*/  UMOV UR15, 0x40000040 ;  /* 0x40000040000f7882 */ /* 0x000fe40000000000 */
[----:B------:R-:W-:Y:S01]  /*17e0*/  LEA R4, R4, UR5, 0x2 ;  /* 0x0000000504047c11 */ /* 0x000fe2000f8e10ff */
[----:B------:R-:W-:Y:S01]  /*17f0*/  USEL UR4, UR4, URZ, UP0 ;  /* 0x0000003f04047287 */ /* 0x000fe20008000000 */
[----:B------:R-:W-:Y:S01]  /*1800*/  UMOV UR19, 0x40000040 ;  /* 0x4000004000137882 */ /* 0x000fe20000000000 */
[----:B------:R-:W-:-:S02]  /*1810*/  UMOV UR23, 0x40000040 ;  /* 0x4000004000177882 */ /* 0x000fc40000000000 */
[----:B------:R-:W-:-:S04]  /*1820*/  ULEA UR10, UR4, UR6, 0xc ;  /* 0x00000006040a7291 */ /* 0x000fc8000f8e603f */
[----:B------:R-:W-:Y:S02]  /*1830*/  UIADD3 UR14, UR10, 0x80, URZ ;  /* 0x000000800a0e7890 */ /* 0x000fe4000fffe03f */
[----:B------:R-:W-:Y:S01]  /*1840*/  UIADD3 UR18, UR10, 0x100, URZ ;  /* 0x000001000a127890 */ /* 0x000fe2000fffe03f */
[----:B------:R-:W1:Y:S01]  /*1850*/  LDS R5, [R4+0x38400] ;  /* 0x0384000004057984 */ /* 0x000e620000000800 */
[----:B------:R-:W-:-:S03]  /*1860*/  UIADD3 UR22, UR10, 0x180, URZ ;  /* 0x000001800a167890 */ /* 0x000fc6000fffe03f */
[----:B------:R2:W3:Y:S02]  /*1870*/  LDS R6, [R4+0x38420] ;  /* 0x0384200004067984 */ /* 0x0004e40000000800 */
[----:B--2---:R-:W-:-:S05]  /*1880*/  IMAD.U32 R4, RZ, RZ, UR4 ;  /* 0x00000004ff047e24 */ /* 0x004fca000f8e00ff */
[----:B------:R-:W-:-:S05]  /*1890*/  @!P1 LEA R4, R4, UR5, 0x3 ;  /* 0x0000000504049c11 */ /* 0x000fca000f8e18ff */
[----:B------:R-:W-:-:S05]  /*18a0*/  @!P1 VIADD R4, R4, 0x38860 ;  /* 0x0003886004049836 */ /* 0x000fca0000000000 */
[----:B------:R-:W-:Y:S01]  /*18b0*/  @!P1 PRMT R4, RZ, 0x654, R4 ;  /* 0x00000654ff049816 */ /* 0x000fe20000000004 */
        /* <DEDUP_REMOVED lines=127> */
[----:B------:R-:W-:-:S06]  /*20b0*/  FMUL.FTZ R151, R151, R6 ;  /* 0x0000000697977220 */ /* 0x000fcc0000410000 */
        /* <DEDUP_REMOVED lines=19> */
.L_x_197:
[----:B------:R-:W-:Y:S01]  /*21f0*/  BAR.SYNC.DEFER_BLOCKING 0xe, 0x100 ;  /* 0x0384000000007b1d */ /* 0x000fe20000010000 */
[----:B------:R-:W-:Y:S01]  /*2200*/  VIADD R2, R2, UR4 ;  /* 0x0000000402027c36 */ /* 0x000fe20008000000 */
[----:B------:R-:W-:Y:S02]  /*2210*/  PLOP3.LUT P0, PT, PT, PT, PT, 0x8, 0x0 ;  /* 0x000000000000781c */ /* 0x000fe40003f0e170 */
[----:B-1----:R-:W-:Y:S02]  /*2220*/  CS2R R4, SRZ ;  /* 0x0000000000047805 */ /* 0x002fe4000001ff00 */
[----:B------:R-:W-:-:S05]  /*2230*/  LEA R2, R2, UR5, 0x2 ;  /* 0x0000000502027c11 */ /* 0x000fca000f8e10ff */
[----:B------:R-:W1:Y:S04]  /*2240*/  LDS R3, [R2+0x38400] ;  /* 0x0384000002037984 */ /* 0x000e680000000800 */
[----:B------:R-:W2:Y:S01]  /*2250*/  LDS R0, [R2+0x38420] ;  /* 0x0384200002007984 */ /* 0x000ea20000000800 */
        /* <DEDUP_REMOVED lines=130> */
.L_x_194:
[----:B------:R-:W-:Y:S01]  /*2a80*/  UISETP.GE.AND UP0, UPT, UR60, 0x1, UPT ;  /* 0x000000013c00788c */ /* 0x000fe2000bf06270 */
[----:B------:R-:W-:-:S05]  /*2a90*/  UMOV UR4, URZ ;  /* 0x0000003f00047c82 */ /* 0x000fca0008000000 */
[----:B------:R-:W-:-:S13]  /*2aa0*/  PLOP3.LUT P0, PT, PT, PT, UP0, 0x80, 0x0 ;  /* 0x000000000000781c */ /* 0x000fda0003f0f008 */
[----:B------:R-:W-:Y:S05]  /*2ab0*/  @!P0 BRA `(.L_x_199) ;  /* 0x0000000000848947 */ /* 0x000fea0003800000 */
[----:B------:R-:W-:Y:S01]  /*2ac0*/  IMAD.U32 R3, RZ, RZ, UR11 ;  /* 0x0000000bff037e24 */ /* 0x000fe2000f8e00ff */
[----:B------:R-:W-:Y:S01]  /*2ad0*/  UIADD3 UR8, UR6, -0x1, UR11 ;  /* 0xffffffff06087890 */ /* 0x000fe2000fffe00b */
[----:B------:R-:W-:-:S03]  /*2ae0*/  UMOV UR4, URZ ;  /* 0x0000003f00047c82 */ /* 0x000fc60008000000 */
[-C--:B------:R-:W-:Y:S02]  /*2af0*/  IABS R0, R3.reuse ;  /* 0x0000000300007213 */ /* 0x080fe40000000000 */
[----:B------:R-:W-:Y:S01]  /*2b00*/  IMAD.U32 R4, RZ, RZ, UR8 ;  /* 0x00000008ff047e24 */ /* 0x000fe2000f8e00ff */
[----:B------:R-:W-:Y:S01]  /*2b10*/  IABS R5, R3 ;  /* 0x0000000300057213 */ /* 0x000fe20000000000 */
[----:B------:R-:W-:Y:S01]  /*2b20*/  ULOP3.LUT UR8, UR8, UR11, URZ, 0x3c, !UPT ;  /* 0x0000000b08087292 */ /* 0x000fe2000f8e3c3f */
[----:B------:R-:W-:Y:S02]  /*2b30*/  R2UR UR12, R0 ;  /* 0x00000000000c72ca */ /* 0x000fe400000e0000 */
[----:B------:R-:W-:-:S05]  /*2b40*/  IABS R4, R4 ;  /* 0x0000000400047213 */ /* 0x000fca0000000000 */
[----:B------:R-:W-:-:S05]  /*2b50*/  IMAD.MOV.U32 R3, RZ, RZ, R4 ;  /* 0x000000ffff037224 */ /* 0x000fca00078e0004 */
[----:B------:R-:W-:Y:S01]  /*2b60*/  R2UR UR10, R3 ;  /* 0x00000000030a72ca */ /* 0x000fe200000e0000 */
[----:B------:R-:W1:Y:S08]  /*2b70*/  I2F.RP R0, UR12 ;  /* 0x0000000c00007d06 */ /* 0x000e700008209400 */
[----:B-1----:R-:W0:Y:S02]  /*2b80*/  MUFU.RCP R0, R0 ;  /* 0x0000000000007308 */ /* 0x002e240000001000 */
[----:B0-----:R-:W-:-:S02]  /*2b90*/  VIADD R2, R0, 0xffffffe ;  /* 0x0ffffffe00027836 */ /* 0x001fc40000000000 */
[----:B------:R-:W-:-:S04]  /*2ba0*/  IMAD.MOV R0, RZ, RZ, -R5 ;  /* 0x000000ffff007224 */ /* 0x000fc800078e0a05 */
[----:B------:R-:W0:Y:S02]  /*2bb0*/  F2I.FTZ.U32.TRUNC.NTZ R2, R2 ;  /* 0x0000000200027305 */ /* 0x000e24000021f000 */
[----:B0-----:R-:W-:-:S13]  /*2bc0*/  R2UR UR5, R2 ;  /* 0x00000000020572ca */ /* 0x001fda00000e0000 */
[----:B------:R-:W-:-:S04]  /*2bd0*/  UIADD3 UR9, URZ, -UR5, URZ ;  /* 0x800000053f097290 */ /* 0x000fc8000fffe03f */
[----:B------:R-:W-:-:S04]  /*2be0*/  UIMAD UR9, UR9, UR12, URZ ;  /* 0x0000000c090972a4 */ /* 0x000fc8000f8e023f */
[----:B------:R-:W-:-:S03]  /*2bf0*/  UIMAD.WIDE.U32 UR4, UR5, UR9, UR4 ;  /* 0x00000009050472a5 */ /* 0x000fc6000f8e0004 */
[----:B------:R-:W-:Y:S01]  /*2c00*/  R2UR UR9, R0 ;  /* 0x00000000000972ca */ /* 0x000fe200000e0000 */
[----:B------:R-:W-:-:S12]  /*2c10*/  UIMAD.WIDE.U32 UR4, UR5, UR10, URZ ;  /* 0x0000000a050472a5 */ /* 0x000fd8000f8e003f */
[----:B------:R-:W-:-:S04]  /*2c20*/  UIMAD UR9, UR5, UR9, UR10 ;  /* 0x00000009050972a4 */ /* 0x000fc8000f8e020a */
[----:B------:R-:W-:-:S11]  /*2c30*/  UISETP.GT.U32.AND UP0, UPT, UR12, UR9, UPT ;  /* 0x000000090c00728c */ /* 0x000fd6000bf04070 */
[----:B------:R-:W-:Y:S02]  /*2c40*/  @!UP0 UIADD3 UR9, UR9, -UR12, URZ ;  /* 0x8000000c09098290 */ /* 0x000fe4000fffe03f */
[----:B------:R-:W-:Y:S02]  /*2c50*/  @!UP0 UIADD3 UR5, UR5, 0x1, URZ ;  /* 0x0000000105058890 */ /* 0x000fe4000fffe03f */
[----:B------:R-:W-:Y:S02]  /*2c60*/  UISETP.GE.U32.AND UP1, UPT, UR9, UR12, UPT ;  /* 0x0000000c0900728c */ /* 0x000fe4000bf26070 */
[----:B------:R-:W-:-:S09]  /*2c70*/  UISETP.GE.AND UP0, UPT, UR8, URZ, UPT ;  /* 0x0000003f0800728c */ /* 0x000fd2000bf06270 */
[----:B------:R-:W-:Y:S02]  /*2c80*/  @UP1 UIADD3 UR5, UR5, 0x1, URZ ;  /* 0x0000000105051890 */ /* 0x000fe4000fffe03f */
[----:B------:R-:W-:-:S05]  /*2c90*/  UISETP.NE.AND UP1, UPT, UR11, URZ, UPT ;  /* 0x0000003f0b00728c */ /* 0x000fca000bf25270 */
[----:B------:R-:W-:Y:S02]  /*2ca0*/  UMOV UR4, UR5 ;  /* 0x0000000500047c82 */ /* 0x000fe40008000000 */
[----:B------:R-:W-:-:S04]  /*2cb0*/  @!UP0 UIADD3 UR4, -UR4, URZ, URZ ;  /* 0x0000003f04048290 */ /* 0x000fc8000fffe13f */
[----:B------:R-:W-:-:S12]  /*2cc0*/  @!UP1 ULOP3.LUT UR4, URZ, UR11, URZ, 0x33, !UPT ;  /* 0x0000000b3f049292 */ /* 0x000fd8000f8e333f */
.L_x_199:
[----:B------:R-:W-:Y:S01]  /*2cd0*/  UIMAD UR5, UR7, UR4, URZ ;  /* 0x00000004070572a4 */ /* 0x000fe2000f8e023f */
[----:B------:R-:W-:Y:S01]  /*2ce0*/  IMAD.U32 R0, RZ, RZ, UR6 ;  /* 0x00000006ff007e24 */ /* 0x000fe2000f8e00ff */
[----:B------:R-:W-:Y:S01]  /*2cf0*/  PLOP3.LUT P0, PT, PT, PT, PT, 0x80, 0x0 ;  /* 0x000000000000781c */ /* 0x000fe20003f0f070 */
[----:B------:R-:W-:Y:S01]  /*2d00*/  IMAD.U32 R3, RZ, RZ, UR4 ;  /* 0x00000004ff037e24 */ /* 0x000fe2000f8e00ff */
[----:B------:R-:W-:Y:S02]  /*2d10*/  CS2R R4, SRZ ;  /* 0x0000000000047805 */ /* 0x000fe4000001ff00 */
[----:B------:R-:W-:Y:S01]  /*2d20*/  CS2R R150, SRZ ;  /* 0x0000000000967805 */ /* 0x000fe2000001ff00 */
[----:B0-----:R-:W-:Y:S01]  /*2d30*/  IMAD.U32 R2, RZ, RZ, UR5 ;  /* 0x00000005ff027e24 */ /* 0x001fe2000f8e00ff */
[----:B------:R-:W-:Y:S02]  /*2d40*/  CS2R R148, SRZ ;  /* 0x0000000000947805 */ /* 0x000fe4000001ff00 */
[----:B------:R-:W-:-:S02]  /*2d50*/  VIADDMNMX R0, R3, UR5, R0, PT ;  /* 0x0000000503007c46 */ /* 0x000fc4000b800100 */
[----:B------:R-:W-:Y:S02]  /*2d60*/  CS2R R146, SRZ ;  /* 0x0000000000927805 */ /* 0x000fe4000001ff00 */
[----:B------:R-:W-:Y:S02]  /*2d70*/  CS2R R144, SRZ ;  /* 0x0000000000907805 */ /* 0x000fe4000001ff00 */
[----:B------:R-:W-:Y:S02]  /*2d80*/  CS2R R142, SRZ ;  /* 0x00000000008e7805 */ /* 0x000fe4000001ff00 */
[----:B------:R-:W-:Y:S02]  /*2d90*/  R2UR UR61, R0 ;  /* 0x00000000003d72ca */ /* 0x000fe400000e0000 */
        /* <DEDUP_REMOVED lines=11> */
[----:B------:R-:W-:Y:S01]  /*2e50*/  CS2R R118, SRZ ;  /* 0x0000000000767805 */ /* 0x000fe2000001ff00 */
[----:B------:R-:W-:Y:S01]  /*2e60*/  UISETP.GT.AND UP0, UPT, UR61, UR5, UPT ;  /* 0x000000053d00728c */ /* 0x000fe2000bf04270 */
[----:B------:R-:W-:Y:S02]  /*2e70*/  CS2R R116, SRZ ;  /* 0x0000000000747805 */ /* 0x000fe4000001ff00 */
[----:B------:R-:W-:-:S02]  /*2e80*/  CS2R R114, SRZ ;  /* 0x0000000000727805 */ /* 0x000fc4000001ff00 */
[----:B------:R-:W-:Y:S02]  /*2e90*/  CS2R R112, SRZ ;  /* 0x0000000000707805 */ /* 0x000fe4000001ff00 */
[----:B------:R-:W-:Y:S02]  /*2ea0*/  CS2R R110, SRZ ;  /* 0x00000000006e7805 */ /* 0x000fe4000001ff00 */
[----:B------:R-:W-:Y:S02]  /*2eb0*/  CS2R R108, SRZ ;  /* 0x00000000006c7805 */ /* 0x000fe4000001ff00 */
[----:B------:R-:W-:Y:S02]  /*2ec0*/  PLOP3.LUT P1, PT, PT, PT, UP0, 0x80, 0x0 ;  /* 0x000000000000781c */ /* 0x000fe40003f2f008 */
        /* <DEDUP_REMOVED lines=42> */
[----:B------:R-:W-:Y:S06]  /*3170*/  @!P1 BRA `(.L_x_196) ;  /* 0x0000006400f89947 */ /* 0x000fec0003800000 */
[----:B------:R-:W-:Y:S01]  /*3180*/  SHF.R.S32.HI R57, RZ, 0x1f, R152 ;  /* 0x0000001fff397819 */ /* 0x000fe20000011498 */
[----:B------:R-:W0:Y:S01]  /*3190*/  S2R R5, SR_CgaCtaId ;  /* 0x0000000000057919 */ /* 0x000e220000008800 */
[----:B------:R-:W-:Y:S02]  /*31a0*/  MOV R184, 0x400 ;  /* 0x0000040000b87802 */ /* 0x000fe40000000f00 */
[----:B------:R-:W-:-:S04]  /*31b0*/  LEA.HI R16, R57, R152, RZ, 0x7 ;  /* 0x0000009839107211 */ /* 0x000fc800078f38ff */
[----:B------:R-:W-:-:S05]  /*31c0*/  SHF.R.S32.HI R18, RZ, 0x7, R16 ;  /* 0x00000007ff127819 */ /* 0x000fca0000011410 */
[----:B------:R-:W1:Y:S01]  /*31d0*/  SHFL.IDX PT, R0, R18, RZ, 0x1f ;  /* 0x00001fff12007589 */ /* 0x000e6200000e0000 */
[----:B0-----:R-:W-:Y:S02]  /*31e0*/  LEA R184, R5, R184, 0x18 ;  /* 0x000000b805b87211 */ /* 0x001fe400078ec0ff */
[----:B-1----:R-:W-:-:S04]  /*31f0*/  LEA.HI R3, R0, R0, RZ, 0x1 ;  /* 0x0000000000037211 */ /* 0x002fc800078f08ff */
[----:B------:R-:W-:-:S05]  /*3200*/  LOP3.LUT R3, R3, 0x1fffe, RZ, 0xc0, !PT ;  /* 0x0001fffe03037812 */ /* 0x000fca00078ec0ff */
[----:B------:R-:W-:Y:S02]  /*3210*/  IMAD.IADD R3, R0, 0x1, -R3 ;  /* 0x0000000100037824 */ /* 0x000fe400078e0a03 */
[----:B------:R-:W-:Y:S02]  /*3220*/  VIADD R0, R184, 0x36400 ;  /* 0x00036400b8007836 */ /* 0x000fe40000000000 */
[----:B------:R-:W-:-:S03]  /*3230*/  IMAD R3, R3, 0x8000, R184 ;  /* 0x0000800003037824 */ /* 0x000fc600078e02b8 */
[----:B------:R-:W-:Y:S01]  /*3240*/  LOP3.LUT P0, RZ, R0, 0x3ff, RZ, 0xc0, !PT ;  /* 0x000003ff00ff7812 */ /* 0x000fe2000780c0ff */
[----:B------:R-:W-:-:S05]  /*3250*/  VIADD R3, R3, 0x400 ;  /* 0x0000040003037836 */ /* 0x000fca0000000000 */
[----:B------:R-:W-:-:S04]  /*3260*/  SHF.R.U32.HI R3, RZ, 0x4, R3 ;  /* 0x00000004ff037819 */ /* 0x000fc80000011603 */
[----:B------:R-:W-:-:S03]  /*3270*/  LOP3.LUT R188, R3, 0x3fff, RZ, 0xc0, !PT ;  /* 0x00003fff03bc7812 */ /* 0x000fc600078ec0ff */
[----:B------:R-:W-:Y:S05]  /*3280*/  @!P0 BRA `(.L_x_200) ;  /* 0x0000000000408947 */ /* 0x000fea0003800000 */
[----:B------:R-:W-:Y:S01]  /*3290*/  MOV R0, 0x0 ;  /* 0x0000000000007802 */ /* 0x000fe20000000f00 */
[----:B------:R-:W-:Y:S01]  /*32a0*/  ULDC.64 UR4, c[0x4][0x90] ;  /* 0x0100240000047ab9 */ /* 0x000fe20000000a00 */
[----:B------:R-:W-:Y:S01]  /*32b0*/  ULDC.64 UR6, c[0x4][0x20] ;  /* 0x0100080000067ab9 */ /* 0x000fe20000000a00 */
[----:B------:R-:W-:Y:S01]  /*32c0*/  IMAD.U32 R4, RZ, RZ, UR4 ;  /* 0x00000004ff047e24 */ /* 0x000fe2000f8e00ff */
        /* <DEDUP_REMOVED lines=12> */
.L_x_200:
[----:B------:R-:W-:Y:S02]  /*3390*/  SHF.L.U32 R7, RZ, 0x1f, RZ ;  /* 0x0000001fff077819 */ /* 0x000fe400000006ff */
[----:B------:R-:W-:Y:S02]  /*33a0*/  LOP3.LUT R3, R16, 0xffffff80, RZ, 0xc0, !PT ;  /* 0xffffff8010037812 */ /* 0x000fe400078ec0ff */
[----:B------:R-:W0:Y:S01]  /*33b0*/  SYNCS.PHASECHK.TRANS64.TRYWAIT P0, [R184+URZ+0x38800], R7 ;  /* 0x03880007b80075a7 */ /* 0x000e22000800017f */
[----:B------:R-:W-:Y:S02]  /*33c0*/  LEA.HI R0, R18, R18, RZ, 0x1 ;  /* 0x0000001212007211 */ /* 0x000fe400078f08ff */
[----:B------:R-:W-:Y:S02]  /*33d0*/  IMAD.IADD R5, R152, 0x1, -R3 ;  /* 0x0000000198057824 */ /* 0x000fe400078e0a03 */
[----:B------:R-:W-:-:S03]  /*33e0*/  LOP3.LUT R3, R0, 0xfffffe, RZ, 0xc0, !PT ;  /* 0x00fffffe00037812 */ /* 0x000fc600078ec0ff */
[----:B------:R-:W-:-:S04]  /*33f0*/  SHF.R.S32.HI R4, RZ, 0x1f, R5 ;  /* 0x0000001fff047819 */ /* 0x000fc80000011405 */
[----:B------:R-:W-:-:S04]  /*3400*/  LEA.HI R6, R4, R5, RZ, 0x2 ;  /* 0x0000000504067211 */ /* 0x000fc800078f10ff */
[--C-:B------:R-:W-:Y:S02]  /*3410*/  SHF.R.S32.HI R8, RZ, 0x2, R6.reuse ;  /* 0x00000002ff087819 */ /* 0x100fe40000011406 */
[----:B------:R-:W-:Y:S01]  /*3420*/  SHF.R.S32.HI R9, RZ, 0x1f, R6 ;  /* 0x0000001fff097819 */ /* 0x000fe20000011406 */
[----:B0-----:R-:W-:Y:S06]  /*3430*/  @!P0 BRA `(.L_x_201) ;  /* 0x000000e400448947 */ /* 0x001fec0003800000 */
.L_x_329:
[----:B------:R-:W2:Y:S01]  /*3440*/  LDL R0, [R1+0x28] ;  /* 0x0000280001007983 */ /* 0x000ea20000100800 */
[----:B------:R-:W-:Y:S01]  /*3450*/  LEA.HI R9, R9, R8, RZ, 0x3 ;  /* 0x0000000809097211 */ /* 0x000fe200078f18ff */
[----:B------:R-:W-:Y:S01]  /*3460*/  IMAD.IADD R3, R18, 0x1, -R3 ;  /* 0x0000000112037824 */ /* 0x000fe200078e0a03 */
[----:B------:R-:W-:Y:S02]  /*3470*/  LEA.HI R4, R4, R5, RZ, 0x5 ;  /* 0x0000000504047211 */ /* 0x000fe400078f28ff */
[----:B------:R-:W-:Y:S02]  /*3480*/  LOP3.LUT R9, R9, 0xfffffff8, RZ, 0xc0, !PT ;  /* 0xfffffff809097812 */ /* 0x000fe400078ec0ff */
[----:B------:R-:W-:-:S03]  /*3490*/  SHF.R.S32.HI R4, RZ, 0x5, R4 ;  /* 0x00000005ff047819 */ /* 0x000fc60000011404 */
[----:B------:R-:W-:Y:S01]  /*34a0*/  IMAD.IADD R9, R8, 0x1, -R9 ;  /* 0x0000000108097824 */ /* 0x000fe200078e0a09 */
[----:B--2---:R-:W-:Y:S02]  /*34b0*/  R2UR UR4, R0 ;  /* 0x00000000000472ca */ /* 0x004fe400000e0000 */
[----:B------:R-:W-:-:S05]  /*34c0*/  LOP3.LUT R0, R6, 0x7ffffffc, RZ, 0xc0, !PT ;  /* 0x7ffffffc06007812 */ /* 0x000fca00078ec0ff */
[----:B------:R-:W-:-:S04]  /*34d0*/  IMAD.IADD R0, R5, 0x1, -R0 ;  /* 0x0000000105007824 */ /* 0x000fc800078e0a00 */
[----:B------:R-:W-:Y:S02]  /*34e0*/  IMAD.SHL.U32 R56, R0, 0x2, RZ ;  /* 0x0000000200387824 */ /* 0x000fe400078e00ff */
[----:B------:R-:W-:Y:S02]  /*34f0*/  ULOP3.LUT UR4, UR4, 0x1, URZ, 0xfc, !UPT ;  /* 0x0000000104047892 */ /* 0x000fe4000f8efc3f */
[----:B------:R-:W-:Y:S02]  /*3500*/  IMAD R0, R3, 0x100, R56 ;  /* 0x0000010003007824 */ /* 0x000fe400078e0238 */
[----:B------:R-:W-:Y:S02]  /*3510*/  IMAD R3, R4, 0x10, R9 ;  /* 0x0000001004037824 */ /* 0x000fe400078e0209 */
[----:B------:R-:W-:-:S05]  /*3520*/  IMAD.U32 R6, RZ, RZ, UR4 ;  /* 0x00000004ff067e24 */ /* 0x000fca000f8e00ff */
[----:B------:R-:W-:-:S13]  /*3530*/  ISETP.NE.AND P0, PT, R6, 0x3, PT ;  /* 0x000000030600780c */ /* 0x000fda0003f05270 */
[----:B------:R-:W-:Y:S05]  /*3540*/  @!P0 BRA `(.L_x_202) ;  /* 0x0000000000048947 */ /* 0x000fea0003800000 */
[----:B------:R-:W-:Y:S01]  /*3550*/  BPT.TRAP 0x1 ;  /* 0x000000040000795c */ /* 0x000fe20000300000 */
.L_x_202:
[----:B------:R1:W2:Y:S01]  /*3560*/  SYNCS.PHASECHK.TRANS64.TRYWAIT P1, [R184+URZ+0x38830], R7 ;  /* 0x03883007b80075a7 */ /* 0x0002a2000802017f */
[----:B------:R-:W-:Y:S05]  /*3570*/  @!P0 BRA `(.L_x_203) ;  /* 0x0000000000048947 */ /* 0x000fea0003800000 */
[----:B------:R-:W-:Y:S01]  /*3580*/  BPT.TRAP 0x1 ;  /* 0x000000040000795c */ /* 0x000fe20000300000 */
.L_x_203:
[----:B--2---:R-:W-:Y:S05]  /*3590*/  @P1 BRA `(.L_x_204) ;  /* 0x0000000000081947 */ /* 0x004fea0003800000 */
[----:B------:R-:W2:Y:S02]  /*35a0*/  SYNCS.PHASECHK.TRANS64.TRYWAIT P1, [R184+URZ+0x38830], R7 ;  /* 0x03883007b80075a7 */ /* 0x000ea4000802017f */
[----:B--2---:R-:W-:Y:S05]  /*35b0*/  @!P1 BRA `(.L_x_205) ;  /* 0x000000e000f89947 */ /* 0x004fea0003800000 */
.L_x_204:
[----:B------:R-:W-:Y:S05]  /*35c0*/  WARPSYNC.ALL ;  /* 0x0000000000007948 */ /* 0x000fea0003800000 */
[C---:B------:R-:W-:Y:S01]  /*35d0*/  VIADD R4, R184.reuse, 0x20400 ;  /* 0x00020400b8047836 */ /* 0x040fe20000000000 */
[----:B------:R-:W-:Y:S01]  /*35e0*/  WARPGROUP.ARRIVE ;  /* 0x00000000000079c5 */ /* 0x000fe20000000000 */
[----:B------:R-:W-:Y:S01]  /*35f0*/  VIADD R5, R184, 0x22400 ;  /* 0x00022400b8057836 */ /* 0x000fe20000000000 */
[----:B------:R-:W-:Y:S01]  /*3600*/  UMOV UR9, 0x40000040 ;  /* 0x4000004000097882 */ /* 0x000fe20000000000 */
[----:B------:R-:W-:Y:S01]  /*3610*/  UMOV UR7, 0x40000040 ;  /* 0x4000004000077882 */ /* 0x000fe20000000000 */
[----:B------:R-:W-:Y:S01]  /*3620*/  SHF.R.U32.HI R4, RZ, 0x4, R4 ;  /* 0x00000004ff047819 */ /* 0x000fe20000011604 */
[----:B------:R-:W-:Y:S01]  /*3630*/  UMOV UR5, UR9 ;  /* 0x0000000900057c82 */ /* 0x000fe20008000000 */
[----:B------:R-:W-:Y:S01]  /*3640*/  SHF.R.U32.HI R5, RZ, 0x4, R5 ;  /* 0x00000004ff057819 */ /* 0x000fe20000011605 */
[----:B------:R-:W-:Y:S01]  /*3650*/  IMAD.U32 R11, RZ, RZ, UR9 ;  /* 0x00000009ff0b7e24 */ /* 0x000fe2000f8e00ff */
[----:B------:R-:W-:Y:S01]  /*3660*/  LOP3.LUT R4, R4, 0x3fff, RZ, 0xc0, !PT ;  /* 0x00003fff04047812 */ /* 0x000fe200078ec0ff */
[----:B------:R-:W-:Y:S01]  /*3670*/  UMOV UR9, 0x40000040 ;  /* 0x4000004000097882 */ /* 0x000fe20000000000 */
[----:B------:R-:W-:Y:S01]  /*3680*/  LOP3.LUT R5, R5, 0x3fff, RZ, 0xc0, !PT ;  /* 0x00003fff05057812 */ /* 0x000fe200078ec0ff */
[----:B------:R-:W-:Y:S01]  /*3690*/  IMAD.U32 R13, RZ, RZ, UR9 ;  /* 0x00000009ff0d7e24 */ /* 0x000fe2000f8e00ff */
[----:B------:R-:W-:-:S02]  /*36a0*/  LOP3.LUT R6, R4, 0x10000, RZ, 0xfc, !PT ;  /* 0x0001000004067812 */ /* 0x000fc400078efcff */
[----:B------:R-:W-:Y:S02]  /*36b0*/  LOP3.LUT R4, R5, 0x10000, RZ, 0xfc, !PT ;  /* 0x0001000005047812 */ /* 0x000fe400078efcff */
[C---:B------:R-:W-:Y:S01]  /*36c0*/  R2UR UR4, R6.reuse ;  /* 0x00000000060472ca */ /* 0x040fe200000e0000 */
[----:B------:R-:W-:Y:S01]  /*36d0*/  VIADD R5, R6, 0x2 ;  /* 0x0000000206057836 */ /* 0x000fe20000000000 */
[C---:B------:R-:W-:Y:S01]  /*36e0*/  R2UR UR6, R4.reuse ;  /* 0x00000000040672ca */ /* 0x040fe200000e0000 */
[----:B------:R-:W-:-:S10]  /*36f0*/  VIADD R8, R4, 0x2 ;  /* 0x0000000204087836 */ /* 0x000fd40000000000 */
[----:B------:R-:W-:Y:S02]  /*3700*/  UMOV UR8, UR4 ;  /* 0x0000000400087c82 */ /* 0x000fe40008000000 */
[----:B------:R-:W-:Y:S01]  /*3710*/  UMOV UR4, UR8 ;  /* 0x0000000800047c82 */ /* 0x000fe20008000000 */
[----:B------:R-:W-:Y:S01]  /*3720*/  IMAD.U32 R10, RZ, RZ, UR8 ;  /* 0x00000008ff0a7e24 */ /* 0x000fe2000f8e00ff */
[----:B------:R-:W-:Y:S01]  /*3730*/  HGMMA.64x64x16.F32.BF16 R24, gdesc[UR4], RZ, !UPT, gsb0 ;  /* 0x00e00000041879f0 */ /* 0x000fe2000c0018ff */
[----:B------:R-:W-:Y:S01]  /*3740*/  R2UR UR4, R5 ;  /* 0x00000000050472ca */ /* 0x000fe200000e0000 */
[----:B------:R-:W-:Y:S01]  /*3750*/  UMOV UR5, UR9 ;  /* 0x0000000900057c82 */ /* 0x000fe20008000000 */
[----:B------:R-:W-:Y:S01]  /*3760*/  R2UR UR6, R8 ;  /* 0x00000000080672ca */ /* 0x000fe200000e0000 */
[----:B------:R-:W-:Y:S01]  /*3770*/  UMOV UR7, 0x40000040 ;  /* 0x4000004000077882 */ /* 0x000fe20000000000 */
[----:B------:R-:W-:Y:S01]  /*3780*/  VIADD R5, R6, 0x4 ;  /* 0x0000000406057836 */ /* 0x000fe20000000000 */
[----:B------:R-:W-:Y:S01]  /*3790*/  UMOV UR9, 0x40000040 ;  /* 0x4000004000097882 */ /* 0x000fe20000000000 */
[----:B------:R-:W-:-:S02]  /*37a0*/  VIADD R8, R4, 0x4 ;  /* 0x0000000404087836 */ /* 0x000fc40000000000 */
[----:B------:R-:W-:-:S05]  /*37b0*/  IMAD.U32 R15, RZ, RZ, UR9 ;  /* 0x00000009ff0f7e24 */ /* 0x000fca000f8e00ff */
[----:B------:R-:W-:Y:S02]  /*37c0*/  UMOV UR8, UR4 ;  /* 0x0000000400087c82 */ /* 0x000fe40008000000 */
[----:B------:R-:W-:Y:S01]  /*37d0*/  UMOV UR4, UR8 ;  /* 0x0000000800047c82 */ /* 0x000fe20008000000 */
[----:B------:R-:W-:Y:S01]  /*37e0*/  IMAD.U32 R12, RZ, RZ, UR8 ;  /* 0x00000008ff0c7e24 */ /* 0x000fe2000f8e00ff */
[----:B------:R-:W-:Y:S02]  /*37f0*/  WARPGROUP.DEPBAR.LE gsb0, 0x0 ;  /* 0x00008000000079c5 */ /* 0x000fe40000010000 */
[----:B------:R-:W-:-:S06]  /*3800*/  WARPGROUP.ARRIVE ;  /* 0x00000000000079c5 */ /* 0x000fcc0000000000 */
[----:B------:R-:W-:Y:S01]  /*3810*/  HGMMA.64x64x16.F32.BF16 R24, gdesc[UR4], R24, gsb0 ;  /* 0x00e00000041879f0 */ /* 0x000fe20008001818 */
[----:B------:R-:W-:Y:S01]  /*3820*/  R2UR UR4, R5 ;  /* 0x00000000050472ca */ /* 0x000fe200000e0000 */
[----:B------:R-:W-:Y:S01]  /*3830*/  UMOV UR5, UR9 ;  /* 0x0000000900057c82 */ /* 0x000fe20008000000 */
[----:B------:R-:W-:Y:S01]  /*3840*/  R2UR UR6, R8 ;  /* 0x00000000080672ca */ /* 0x000fe200000e0000 */
[----:B------:R-:W-:Y:S01]  /*3850*/  UMOV UR7, 0x40000040 ;  /* 0x4000004000077882 */ /* 0x000fe20000000000 */
[----:B------:R-:W-:Y:S01]  /*3860*/  VIADD R5, R6, 0x6 ;  /* 0x0000000606057836 */ /* 0x000fe20000000000 */
[----:B------:R-:W-:Y:S01]  /*3870*/  UMOV UR9, 0x40000040 ;  /* 0x4000004000097882 */ /* 0x000fe20000000000 */
[----:B------:R-:W-:Y:S02]  /*3880*/  VIADD R6, R4, 0x6 ;  /* 0x0000000604067836 */ /* 0x000fe40000000000 */
        /* <DEDUP_REMOVED lines=10> */
[----:B------:R-:W-:-:S10]  /*3930*/  UMOV UR7, 0x40000040 ;  /* 0x4000004000077882 */ /* 0x000fd40000000000 */
[----:B------:R-:W-:Y:S02]  /*3940*/  UMOV UR8, UR4 ;  /* 0x0000000400087c82 */ /* 0x000fe40008000000 */
[----:B------:R-:W-:Y:S01]  /*3950*/  UMOV UR4, UR8 ;  /* 0x0000000800047c82 */ /* 0x000fe20008000000 */
[----:B------:R-:W-:Y:S01]  /*3960*/  IMAD.U32 R16, RZ, RZ, UR8 ;  /* 0x00000008ff107e24 */ /* 0x000fe2000f8e00ff */
[----:B------:R-:W-:Y:S02]  /*3970*/  WARPGROUP.DEPBAR.LE gsb0, 0x0 ;  /* 0x00008000000079c5 */ /* 0x000fe40000010000 */
[----:B------:R-:W-:-:S06]  /*3980*/  WARPGROUP.ARRIVE ;  /* 0x00000000000079c5 */ /* 0x000fcc0000000000 */
[----:B------:R-:W-:Y:S03]  /*3990*/  HGMMA.64x64x16.F32.BF16 R24, gdesc[UR4], R24, gsb0 ;  /* 0x00e00000041879f0 */ /* 0x000fe60008001818 */
[----:B------:R-:W-:Y:S02]  /*39a0*/  WARPGROUP.DEPBAR.LE gsb0, 0x0 ;  /* 0x00008000000079c5 */ /* 0x000fe40000010000 */
[----:B------:R-:W3:Y:S02]  /*39b0*/  SYNCS.PHASECHK.TRANS64.TRYWAIT P1, [R184+URZ+0x38810], R7 ;  /* 0x03881007b80075a7 */ /* 0x000ee4000802017f */
[----:B---3--:R-:W-:Y:S05]  /*39c0*/  @!P1 BRA `(.L_x_206) ;  /* 0x000000e000089947 */ /* 0x008fea0003800000 */
.L_x_330:
[----:B------:R-:W-:Y:S05]  /*39d0*/  @!P0 BRA `(.L_x_207) ;  /* 0x0000000000048947 */ /* 0x000fea0003800000 */
[----:B------:R-:W-:Y:S01]  /*39e0*/  BPT.TRAP 0x1 ;  /* 0x000000040000795c */ /* 0x000fe20000300000 */
.L_x_207:
[----:B------:R4:W0:Y:S01]  /*39f0*/  SYNCS.PHASECHK.TRANS64.TRYWAIT P1, [R184+URZ+0x38850], R7 ;  /* 0x03885007b80075a7 */ /* 0x000822000802017f */
[----:B------:R-:W-:Y:S05]  /*3a00*/  @!P0 BRA `(.L_x_208) ;  /* 0x0000000000048947 */ /* 0x000fea0003800000 */
[----:B------:R-:W-:Y:S01]  /*3a10*/  BPT.TRAP 0x1 ;  /* 0x000000040000795c */ /* 0x000fe20000300000 */
.L_x_208:
[C---:B------:R-:W-:Y:S02]  /*3a20*/  VIADD R5, R184.reuse, 0x26400 ;  /* 0x00026400b8057836 */ /* 0x040fe40000000000 */
[----:B------:R-:W-:-:S03]  /*3a30*/  VIADD R6, R184, 0x400 ;  /* 0x00000400b8067836 */ /* 0x000fc60000000000 */
[----:B------:R-:W-:Y:S02]  /*3a40*/  SHF.R.U32.HI R5, RZ, 0x4, R5 ;  /* 0x00000004ff057819 */ /* 0x000fe40000011605 */
[----:B------:R-:W-:Y:S02]  /*3a50*/  SHF.R.U32.HI R6, RZ, 0x4, R6 ;  /* 0x00000004ff067819 */ /* 0x000fe40000011606 */
[----:B------:R-:W-:Y:S02]  /*3a60*/  LOP3.LUT R5, R5, 0x3fff, RZ, 0xc0, !PT ;  /* 0x00003fff05057812 */ /* 0x000fe400078ec0ff */
[----:B------:R-:W-:Y:S02]  /*3a70*/  LOP3.LUT R6, R6, 0x3fff, RZ, 0xc0, !PT ;  /* 0x00003fff06067812 */ /* 0x000fe400078ec0ff */
[----:B------:R-:W-:Y:S02]  /*3a80*/  LOP3.LUT R5, R5, 0x10000, RZ, 0xfc, !PT ;  /* 0x0001000005057812 */ /* 0x000fe400078efcff */
[----:B------:R-:W-:Y:S01]  /*3a90*/  LOP3.LUT R6, R6, 0x10000, RZ, 0xfc, !PT ;  /* 0x0001000006067812 */ /* 0x000fe200078efcff */
[----:B0-----:R-:W-:Y:S06]  /*3aa0*/  @P1 BRA `(.L_x_209) ;  /* 0x0000000000081947 */ /* 0x001fec0003800000 */
[----:B------:R-:W0:Y:S02]  /*3ab0*/  SYNCS.PHASECHK.TRANS64.TRYWAIT P1, [R184+URZ+0x38850], R7 ;  /* 0x03885007b80075a7 */ /* 0x000e24000802017f */
[----:B0-----:R-:W-:Y:S05]  /*3ac0*/  @!P1 BRA `(.L_x_210) ;  /* 0x000000dc00dc9947 */ /* 0x001fea0003800000 */
.L_x_209:
[C---:B------:R-:W-:Y:S01]  /*3ad0*/  R2UR UR4, R5.reuse ;  /* 0x00000000050472ca */ /* 0x040fe200000e0000 */
[----:B------:R-:W-:Y:S01]  /*3ae0*/  WARPGROUP.ARRIVE ;  /* 0x00000000000079c5 */ /* 0x000fe20000000000 */
[C---:B------:R-:W-:Y:S01]  /*3af0*/  R2UR UR6, R6.reuse ;  /* 0x00000000060672ca */ /* 0x040fe200000e0000 */
[----:B------:R-:W-:Y:S01]  /*3b00*/  UMOV UR9, 0x40000040 ;  /* 0x4000004000097882 */ /* 0x000fe20000000000 */
[----:B------:R-:W-:Y:S01]  /*3b10*/  UMOV UR7, 0x40000040 ;  /* 0x4000004000077882 */ /* 0x000fe20000000000 */
[----:B------:R-:W-:Y:S01]  /*3b20*/  UMOV UR5, UR9 ;  /* 0x0000000900057c82 */ /* 0x000fe20008000000 */
[----:B-1234-:R-:W-:Y:S01]  /*3b30*/  VIADD R7, R5, 0x2 ;  /* 0x0000000205077836 */ /* 0x01efe20000000000 */
[----:B------:R-:W-:Y:S01]  /*3b40*/  UMOV UR11, 0x40000040 ;  /* 0x40000040000b7882 */ /* 0x000fe20000000000 */
[----:B------:R-:W-:Y:S01]  /*3b50*/  VIADD R8, R6, 0x2 ;  /* 0x0000000206087836 */ /* 0x000fe20000000000 */
[----:B------:R-:W-:Y:S01]  /*3b60*/  UMOV UR13, 0x40000040 ;  /* 0x40000040000d7882 */ /* 0x000fe20000000000 */
[----:B------:R-:W-:Y:S01]  /*3b70*/  IMAD.U32 R19, RZ, RZ, UR9 ;  /* 0x00000009ff137e24 */ /* 0x000fe2000f8e00ff */
[----:B------:R-:W-:Y:S01]  /*3b80*/  UMOV UR9, 0x40000040 ;  /* 0x4000004000097882 */ /* 0x000fe20000000000 */
[----:B------:R-:W-:Y:S01]  /*3b90*/  UMOV UR15, 0x40000040 ;  /* 0x40000040000f7882 */ /* 0x000fe20000000000 */
[----:B------:R-:W-:Y:S01]  /*3ba0*/  UMOV UR8, UR4 ;  /* 0x0000000400087c82 */ /* 0x000fe20008000000 */
[----:B------:R-:W-:Y:S01]  /*3bb0*/  IMAD.U32 R21, RZ, RZ, UR9 ;  /* 0x00000009ff157e24 */ /* 0x000fe2000f8e00ff */
[----:B------:R-:W-:Y:S01]  /*3bc0*/  UMOV UR4, UR8 ;  /* 0x0000000800047c82 */ /* 0x000fe20008000000 */
[----:B------:R-:W-:Y:S01]  /*3bd0*/  IMAD.U32 R18, RZ, RZ, UR8 ;  /* 0x00000008ff127e24 */ /* 0x000fe2000f8e00ff */
[----:B------:R-:W-:Y:S01]  /*3be0*/  HGMMA.64x64x16.F32.BF16 R24, gdesc[UR4], R24, gsb0 ;  /* 0x00e00000041879f0 */ /* 0x000fe20008001818 */
[----:B------:R-:W-:Y:S01]  /*3bf0*/  R2UR UR4, R7 ;  /* 0x00000000070472ca */ /* 0x000fe200000e0000 */
[----:B------:R-:W-:Y:S01]  /*3c00*/  UMOV UR5, UR9 ;  /* 0x0000000900057c82 */ /* 0x000fe20008000000 */
[----:B------:R-:W-:Y:S01]  /*3c10*/  R2UR UR6, R8 ;  /* 0x00000000080672ca */ /* 0x000fe200000e0000 */
[----:B------:R-:W-:Y:S01]  /*3c20*/  UMOV UR7, 0x40000040 ;  /* 0x4000004000077882 */ /* 0x000fe20000000000 */
[C---:B------:R-:W-:Y:S01]  /*3c30*/  VIADD R7, R5.reuse, 0x4 ;  /* 0x0000000405077836 */ /* 0x040fe20000000000 */
[----:B------:R-:W-:Y:S01]  /*3c40*/  UMOV UR9, 0x40000040 ;  /* 0x4000004000097882 */ /* 0x000fe20000000000 */
[----:B------:R-:W-:Y:S01]  /*3c50*/  VIADD R8, R6, 0x4 ;  /* 0x0000000406087836 */ /* 0x000fe20000000000 */
[----:B------:R-:W-:Y:S01]  /*3c60*/  UMOV UR17, 0x40000040 ;  /* 0x4000004000117882 */ /* 0x000fe20000000000 */
[----:B------:R-:W-:Y:S01]  /*3c70*/  IMAD.U32 R23, RZ, RZ, UR9 ;  /* 0x00000009ff177e24 */ /* 0x000fe2000f8e00ff */
[----:B------:R-:W-:Y:S01]  /*3c80*/  UMOV UR19, 0x40000040 ;  /* 0x4000004000137882 */ /* 0x000fe20000000000 */
[----:B------:R-:W-:Y:S01]  /*3c90*/  UMOV UR21, 0x40000040 ;  /* 0x4000004000157882 */ /* 0x000fe20000000000 */
[----:B------:R-:W-:Y:S01]  /*3ca0*/  UMOV UR23, 0x40000040 ;  /* 0x4000004000177882 */ /* 0x000fe20000000000 */
[----:B------:R-:W-:Y:S01]  /*3cb0*/  UMOV UR25, 0x40000040 ;  /* 0x4000004000197882 */ /* 0x000fe20000000000 */
[----:B------:R-:W-:Y:S01]  /*3cc0*/  UMOV UR8, UR4 ;  /* 0x0000000400087c82 */ /* 0x000fe20008000000 */
[----:B------:R-:W-:Y:S01]  /*3cd0*/  UMOV UR27, 0x40000040 ;  /* 0x40000040001b7882 */ /* 0x000fe20000000000 */
[----:B------:R-:W-:Y:S01]  /*3ce0*/  UMOV UR4, UR8 ;  /* 0x0000000800047c82 */ /* 0x000fe20008000000 */
[----:B------:R-:W-:Y:S01]  /*3cf0*/  IMAD.U32 R20, RZ, RZ, UR8 ;  /* 0x00000008ff147e24 */ /* 0x000fe2000f8e00ff */
[----:B------:R-:W-:Y:S01]  /*3d00*/  UMOV UR29, 0x40000040 ;  /* 0x40000040001d7882 */ /* 0x000fe20000000000 */
        /* <DEDUP_REMOVED lines=11> */
[----:B------:R-:W0:Y:S01]  /*3dc0*/  S2R R9, SR_TID.X ;  /* 0x0000000000097919 */ /* 0x000e220000002100 */
[----:B------:R-:W-:Y:S01]  /*3dd0*/  UMOV UR53, 0x40000040 ;  /* 0x4000004000357882 */ /* 0x000fe20000000000 */
[----:B------:R-:W-:Y:S01]  /*3de0*/  UMOV UR55, 0x40000040 ;  /* 0x4000004000377882 */ /* 0x000fe20000000000 */
[----:B------:R-:W-:Y:S01]  /*3df0*/  UMOV UR57, 0x40000040 ;  /* 0x4000004000397882 */ /* 0x000fe20000000000 */
[----:B------:R-:W-:Y:S01]  /*3e00*/  UMOV UR59, 0x40000040 ;  /* 0x40000040003b7882 */ /* 0x000fe20000000000 */
[----:B------:R-:W-:Y:S01]  /*3e10*/  IMAD.MOV.U32 R62, RZ, RZ, 0x4 ;  /* 0x00000004ff3e7424 */ /* 0x000fe200078e00ff */
[----:B------:R-:W-:Y:S01]  /*3e20*/  UIMAD UR60, UR61, -0x40, UR60 ;  /* 0xffffffc03d3c78a4 */ /* 0x000fe2000f8e023c */
[----:B------:R-:W-:Y:S01]  /*3e30*/  VIADD R185, R5, 0xe00 ;  /* 0x00000e0005b97836 */ /* 0x000fe20000000000 */
[----:B------:R-:W1:Y:S01]  /*3e40*/  S2R R65, SR_TID.X ;  /* 0x0000000000417919 */ /* 0x000e620000002100 */
[----:B------:R-:W-:Y:S01]  /*3e50*/  IMAD.MOV.U32 R192, RZ, RZ, 0x40 ;  /* 0x00000040ffc07424 */ /* 0x000fe200078e00ff */
[----:B------:R-:W-:Y:S01]  /*3e60*/  LOP3.LUT R188, R188, 0x2000000, RZ, 0xfc, !PT ;  /* 0x02000000bcbc7812 */ /* 0x000fe200078efcff */
[----:B------:R-:W-:-:S04]  /*3e70*/  UIADD3 UR61, UR61, -0x2, URZ ;  /* 0xfffffffe3d3d7890 */ /* 0x000fc8000fffe03f */
[----:B------:R-:W-:Y:S01]  /*3e80*/  VIADD R209, R188, 0x80 ;  /* 0x00000080bcd17836 */ /* 0x000fe20000000000 */
[----:B0-----:R-:W-:Y:S02]  /*3e90*/  SHF.R.U32.HI R9, RZ, 0x7, R9 ;  /* 0x00000007ff097819 */ /* 0x001fe40000011609 */
[----:B-1----:R-:W-:Y:S01]  /*3ea0*/  LOP3.LUT R65, R65, 0x7f, RZ, 0xc0, !PT ;  /* 0x0000007f41417812 */ /* 0x002fe200078ec0ff */
        /* <DEDUP_REMOVED lines=9> */
[----:B------:R-:W-:-:S07]  /*3f40*/  VIADD R8, R6, 0x6 ;  /* 0x0000000606087836 */ /* 0x000fce0000000000 */
[----:B------:R-:W-:Y:S02]  /*3f50*/  UMOV UR8, UR4 ;  /* 0x0000000400087c82 */ /* 0x000fe40008000000 */
[----:B------:R-:W-:Y:S01]  /*3f60*/  UMOV UR4, UR8 ;  /* 0x0000000800047c82 */ /* 0x000fe20008000000 */
[----:B------:R-:W-:Y:S01]  /*3f70*/  IMAD.U32 R22, RZ, RZ, UR8 ;  /* 0x00000008ff167e24 */ /* 0x000fe2000f8e00ff */
[----:B------:R-:W-:Y:S02]  /*3f80*/  WARPGROUP.DEPBAR.LE gsb0, 0x0 ;  /* 0x00008000000079c5 */ /* 0x000fe40000010000 */
[----:B------:R-:W-:-:S06]  /*3f90*/  WARPGROUP.ARRIVE ;  /* 0x00000000000079c5 */ /* 0x000fcc0000000000 */
[----:B------:R-:W-:Y:S01]  /*3fa0*/  HGMMA.64x64x16.F32.BF16 R24, gdesc[UR4], R24, gsb0 ;  /* 0x00e00000041879f0 */ /* 0x000fe20008001818 */
[----:B------:R-:W-:Y:S01]  /*3fb0*/  R2UR UR4, R7 ;  /* 0x00000000070472ca */ /* 0x000fe200000e0000 */
[----:B------:R-:W-:Y:S01]  /*3fc0*/  UMOV UR5, 0x40000040 ;  /* 0x4000004000057882 */ /* 0x000fe20000000000 */
[----:B------:R-:W-:Y:S01]  /*3fd0*/  R2UR UR6, R8 ;  /* 0x00000000080672ca */ /* 0x000fe200000e0000 */
[----:B------:R-:W-:Y:S01]  /*3fe0*/  UMOV UR7, 0x40000040 ;  /* 0x4000004000077882 */ /* 0x000fe20000000000 */
[----:B------:R-:W-:Y:S02]  /*3ff0*/  VIADD R7, R5, 0x200 ;  /* 0x0000020005077836 */ /* 0x000fe40000000000 */
[----:B------:R-:W-:-:S03]  /*4000*/  VIADD R8, R6, 0x200 ;  /* 0x0000020006087836 */ /* 0x000fc60000000000 */
[----:B------:R-:W-:Y:S01]  /*4010*/  R2UR UR8, R7 ;  /* 0x00000000070872ca */ /* 0x000fe200000e0000 */
[----:B------:R-:W-:Y:S01]  /*4020*/  VIADD R7, R5, 0x202 ;  /* 0x0000020205077836 */ /* 0x000fe20000000000 */
[----:B------:R-:W-:Y:S01]  /*4030*/  R2UR UR10, R8 ;  /* 0x00000000080a72ca */ /* 0x000fe200000e0000 */
        /* <DEDUP_REMOVED lines=40> */
[----:B------:R-:W-:Y:S01]  /*42c0*/  VIADD R8, R6, 0x606 ;  /* 0x0000060606087836 */ /* 0x000fe20000000000 */
[----:B------:R-:W-:Y:S02]  /*42d0*/  WARPGROUP.DEPBAR.LE gsb0, 0x0 ;  /* 0x00008000000079c5 */ /* 0x000fe40000010000 */
[----:B------:R-:W-:Y:S01]  /*42e0*/  WARPGROUP.ARRIVE ;  /* 0x00000000000079c5 */ /* 0x000fe20000000000 */
[----:B------:R-:W-:Y:S02]  /*42f0*/  R2UR UR52, R7 ;  /* 0x00000000073472ca */ /* 0x000fe400000e0000 */
[----:B------:R-:W-:Y:S01]  /*4300*/  R2UR UR54, R8 ;  /* 0x00000000083672ca */ /* 0x000fe200000e0000 */
[----:B------:R0:W1:Y:S02]  /*4310*/  SHFL.IDX PT, R7, R9, RZ, 0x1f ;  /* 0x00001fff09077589 */ /* 0x00006400000e0000 */
[----:B------:R-:W-:Y:S01]  /*4320*/  HGMMA.64x64x16.F32.BF16 R24, gdesc[UR4], R24, gsb0 ;  /* 0x00e00000041879f0 */ /* 0x000fe20008001818 */
[----:B------:R-:W-:Y:S01]  /*4330*/  ULDC UR6, c[0x0][0xa80] ;  /* 0x0002a00000067ab9 */ /* 0x000fe20000000800 */
[----:B------:R-:W-:Y:S01]  /*4340*/  R2UR UR7, R2 ;  /* 0x00000000020772ca */ /* 0x000fe200000e0000 */
[----:B0-----:R-:W-:-:S12]  /*4350*/  VIADD R9, R6, 0x800 ;  /* 0x0000080006097836 */ /* 0x001fd80000000000 */
[----:B------:R-:W-:Y:S01]  /*4360*/  UISETP.GE.AND UP0, UPT, UR61, UR7, UPT ;  /* 0x000000073d00728c */ /* 0x000fe2000bf06270 */
[----:B-1----:R-:W-:Y:S01]  /*4370*/  ISETP.GT.AND P1, PT, R7, 0x7f, PT ;  /* 0x0000007f0700780c */ /* 0x002fe20003f24270 */
[----:B------:R-:W-:-:S03]  /*4380*/  VIADD R7, R5, 0x800 ;  /* 0x0000080005077836 */ /* 0x000fc60000000000 */
[----:B------:R-:W-:Y:S02]  /*4390*/  SEL R58, RZ, 0x2, !P1 ;  /* 0x00000002ff3a7807 */ /* 0x000fe40004800000 */
[C---:B------:R-:W-:Y:S02]  /*43a0*/  SEL R60, R62.reuse, 0x2, P1 ;  /* 0x000000023e3c7807 */ /* 0x040fe40000800000 */
[----:B------:R-:W-:Y:S01]  /*43b0*/  SEL R62, R62, 0x6, !P1 ;  /* 0x000000063e3e7807 */ /* 0x000fe20004800000 */
[C---:B------:R-:W-:Y:S02]  /*43c0*/  IMAD.IADD R8, R58.reuse, 0x1, R7 ;  /* 0x000000013a087824 */ /* 0x040fe400078e0207 */
[----:B------:R-:W-:-:S03]  /*43d0*/  IMAD.IADD R59, R58, 0x1, R9 ;  /* 0x000000013a3b7824 */ /* 0x000fc600078e0209 */
[----:B------:R-:W-:Y:S01]  /*43e0*/  R2UR UR56, R8 ;  /* 0x00000000083872ca */ /* 0x000fe200000e0000 */
[--C-:B------:R-:W-:Y:S01]  /*43f0*/  IMAD.IADD R8, R7, 0x1, R60.reuse ;  /* 0x0000000107087824 */ /* 0x100fe200078e023c */
[----:B------:R-:W-:Y:S01]  /*4400*/  R2UR UR58, R59 ;  /* 0x000000003b3a72ca */ /* 0x000fe200000e0000 */
[C---:B------:R-:W-:Y:S02]  /*4410*/  IMAD.IADD R59, R9.reuse, 0x1, R60 ;  /* 0x00000001093b7824 */ /* 0x040fe400078e023c */
[----:B------:R-:W-:Y:S01]  /*4420*/  IMAD.IADD R9, R9, 0x1, R62 ;  /* 0x0000000109097824 */ /* 0x000fe200078e023e */
[----:B------:R-:W-:Y:S02]  /*4430*/  WARPGROUP.DEPBAR.LE gsb0, 0x0 ;  /* 0x00008000000079c5 */ /* 0x000fe40000010000 */
[----:B------:R-:W-:-:S06]  /*4440*/  WARPGROUP.ARRIVE ;  /* 0x00000000000079c5 */ /* 0x000fcc0000000000 */
[----:B------:R-:W-:Y:S01]  /*4450*/  HGMMA.64x64x16.F32.BF16 R24, gdesc[UR8], R24, gsb0 ;  /* 0x00e00000081879f0 */ /* 0x000fe20008001818 */
[----:B------:R-:W-:Y:S01]  /*4460*/  R2UR UR10, R188 ;  /* 0x00000000bc0a72ca */ /* 0x000fe200000e0000 */
[----:B------:R-:W-:Y:S01]  /*4470*/  UMOV UR11, 0x40000040 ;  /* 0x40000040000b7882 */ /* 0x000fe20000000000 */
[----:B------:R-:W-:Y:S02]  /*4480*/  WARPGROUP.DEPBAR.LE gsb0, 0x0 ;  /* 0x00008000000079c5 */ /* 0x000fe40000010000 */
        /* <DEDUP_REMOVED lines=34> */
[----:B------:R-:W-:Y:S01]  /*46b0*/  HGMMA.64x64x16.F32.BF16 R24, gdesc[UR56], R24, gsb0 ;  /* 0x00e00000381879f0 */ /* 0x000fe20008001818 */
[----:B------:R-:W-:Y:S01]  /*46c0*/  R2UR UR56, R8 ;  /* 0x00000000083872ca */ /* 0x000fe200000e0000 */
[----:B------:R-:W-:Y:S01]  /*46d0*/  UMOV UR57, 0x40000040 ;  /* 0x4000004000397882 */ /* 0x000fe20000000000 */
[----:B------:R-:W-:Y:S01]  /*46e0*/  R2UR UR58, R59 ;  /* 0x000000003b3a72ca */ /* 0x000fe200000e0000 */
[----:B------:R-:W-:Y:S01]  /*46f0*/  UMOV UR59, 0x40000040 ;  /* 0x40000040003b7882 */ /* 0x000fe20000000000 */
[----:B------:R-:W-:Y:S01]  /*4700*/  IMAD.IADD R8, R7, 0x1, R62 ;  /* 0x0000000107087824 */ /* 0x000fe200078e023e */
[----:B------:R-:W-:Y:S02]  /*4710*/  WARPGROUP.DEPBAR.LE gsb0, 0x0 ;  /* 0x00008000000079c5 */ /* 0x000fe40000010000 */
[----:B------:R-:W-:-:S08]  /*4720*/  WARPGROUP.ARRIVE ;  /* 0x00000000000079c5 */ /* 0x000fd00000000000 */
[----:B------:R-:W-:Y:S01]  /*4730*/  HGMMA.64x64x16.F32.BF16 R24, gdesc[UR56], R24, gsb0 ;  /* 0x00e00000381879f0 */ /* 0x000fe20008001818 */
[----:B------:R-:W-:Y:S01]  /*4740*/  R2UR UR58, R9 ;  /* 0x00000000093a72ca */ /* 0x000fe200000e0000 */
[----:B------:R-:W-:Y:S01]  /*4750*/  UMOV UR59, 0x40000040 ;  /* 0x40000040003b7882 */ /* 0x000fe20000000000 */
[----:B------:R-:W-:Y:S01]  /*4760*/  R2UR UR56, R8 ;  /* 0x00000000083872ca */ /* 0x000fe200000e0000 */
[----:B------:R-:W-:Y:S01]  /*4770*/  UMOV UR57, 0x40000040 ;  /* 0x4000004000397882 */ /* 0x000fe20000000000 */
[----:B------:R-:W-:Y:S02]  /*4780*/  IMAD.MOV.U32 R8, RZ, RZ, 0x28 ;  /* 0x00000028ff087424 */ /* 0x000fe400078e00ff */
[----:B------:R-:W-:-:S03]  /*4790*/  IMAD.MOV.U32 R9, RZ, RZ, 0xa00 ;  /* 0x00000a00ff097424 */ /* 0x000fc600078e00ff */
[----:B------:R-:W-:Y:S02]  /*47a0*/  SEL R8, R8, 0x26, P1 ;  /* 0x0000002608087807 */ /* 0x000fe40000800000 */
[----:B------:R-:W-:Y:S02]  /*47b0*/  SEL R9, R9, 0x980, P1 ;  /* 0x0000098009097807 */ /* 0x000fe40000800000 */
[----:B------:R-:W-:Y:S02]  /*47c0*/  LOP3.LUT R8, R8, 0x6, RZ, 0xc0, !PT ;  /* 0x0000000608087812 */ /* 0x000fe400078ec0ff */
[----:B------:R-:W-:-:S04]  /*47d0*/  LOP3.LUT R9, R9, 0xa00, RZ, 0xc0, !PT ;  /* 0x00000a0009097812 */ /* 0x000fc800078ec0ff */
[CC--:B------:R-:W-:Y:S02]  /*47e0*/  IADD3 R59, R8.reuse, R9.reuse, R5 ;  /* 0x00000009083b7210 */ /* 0x0c0fe40007ffe005 */
[----:B------:R-:W-:Y:S01]  /*47f0*/  IADD3 R8, R8, R9, R6 ;  /* 0x0000000908087210 */ /* 0x000fe20007ffe006 */
[----:B------:R-:W-:-:S04]  /*4800*/  VIADD R9, R6, 0xa00 ;  /* 0x00000a0006097836 */ /* 0x000fc80000000000 */
[----:B------:R-:W-:Y:S01]  /*4810*/  IMAD.IADD R61, R58, 0x1, R9 ;  /* 0x000000013a3d7824 */ /* 0x000fe200078e0209 */
[----:B------:R-:W-:Y:S02]  /*4820*/  WARPGROUP.DEPBAR.LE gsb0, 0x0 ;  /* 0x00008000000079c5 */ /* 0x000fe40000010000 */
[----:B------:R-:W-:-:S06]  /*4830*/  WARPGROUP.ARRIVE ;  /* 0x00000000000079c5 */ /* 0x000fcc0000000000 */
[----:B------:R-:W-:Y:S01]  /*4840*/  HGMMA.64x64x16.F32.BF16 R24, gdesc[UR56], R24, gsb0 ;  /* 0x00e00000381879f0 */ /* 0x000fe20008001818 */
[----:B------:R-:W-:Y:S01]  /*4850*/  R2UR UR56, R59 ;  /* 0x000000003b3872ca */ /* 0x000fe200000e0000 */
[----:B------:R-:W-:Y:S01]  /*4860*/  UMOV UR57, 0x40000040 ;  /* 0x4000004000397882 */ /* 0x000fe20000000000 */
[----:B------:R-:W-:Y:S01]  /*4870*/  R2UR UR58, R8 ;  /* 0x00000000083a72ca */ /* 0x000fe200000e0000 */
[----:B------:R-:W-:Y:S01]  /*4880*/  UMOV UR59, 0x40000040 ;  /* 0x40000040003b7882 */ /* 0x000fe20000000000 */
        /* <DEDUP_REMOVED lines=9> */
[C---:B------:R-:W-:Y:S02]  /*4920*/  IMAD.IADD R59, R60.reuse, 0x1, R8 ;  /* 0x000000013c3b7824 */ /* 0x040fe400078e0208 */
[--C-:B------:R-:W-:Y:S02]  /*4930*/  IMAD.IADD R61, R60, 0x1, R9.reuse ;  /* 0x000000013c3d7824 */ /* 0x100fe400078e0209 */
[----:B------:R-:W-:Y:S01]  /*4940*/  IMAD.IADD R9, R62, 0x1, R9 ;  /* 0x000000013e097824 */ /* 0x000fe200078e0209 */
[----:B------:R-:W-:-:S02]  /*4950*/  WARPGROUP.DEPBAR.LE gsb0, 0x0 ;  /* 0x00008000000079c5 */ /* 0x000fc40000010000 */
        /* <DEDUP_REMOVED lines=30> */
[----:B------:R-:W-:Y:S02]  /*4b40*/  VIADD R59, R6, 0xc00 ;  /* 0x00000c00063b7836 */ /* 0x000fe40000000000 */
[C---:B------:R-:W-:Y:S02]  /*4b50*/  IMAD.IADD R61, R58.reuse, 0x1, R9 ;  /* 0x000000013a3d7824 */ /* 0x040fe400078e0209 */
        /* <DEDUP_REMOVED lines=69> */
[----:B------:R-:W-:Y:S01]  /*4fb0*/  IMAD.MOV.U32 R59, RZ, RZ, 0x1000 ;  /* 0x00001000ff3b7424 */ /* 0x000fe200078e00ff */
[----:B------:R-:W-:-:S04]  /*4fc0*/  SEL R58, R192, 0x3e, P1 ;  /* 0x0000003ec03a7807 */ /* 0x000fc80000800000 */
[----:B------:R-:W-:Y:S02]  /*4fd0*/  SEL R59, R59, 0xf80, P1 ;  /* 0x00000f803b3b7807 */ /* 0x000fe40000800000 */
[----:B------:R-:W-:Y:S02]  /*4fe0*/  LOP3.LUT R58, R58, 0x6, RZ, 0xc0, !PT ;  /* 0x000000063a3a7812 */ /* 0x000fe400078ec0ff */
[----:B------:R-:W-:-:S04]  /*4ff0*/  LOP3.LUT R59, R59, 0x1e00, RZ, 0xc0, !PT ;  /* 0x00001e003b3b7812 */ /* 0x000fc800078ec0ff */
[CC--:B------:R-:W-:Y:S02]  /*5000*/  IADD3 R60, R58.reuse, R59.reuse, R5 ;  /* 0x0000003b3a3c7210 */ /* 0x0c0fe40007ffe005 */
[----:B------:R-:W-:Y:S01]  /*5010*/  IADD3 R58, R58, R59, R6 ;  /* 0x0000003b3a3a7210 */ /* 0x000fe20007ffe006 */
[----:B------:R-:W-:-:S05]  /*5020*/  IMAD.U32 R59, RZ, RZ, UR60 ;  /* 0x0000003cff3b7e24 */ /* 0x000fca000f8e00ff */
[----:B------:R-:W-:-:S04]  /*5030*/  IADD3 R56, -R56, 0x40, R59 ;  /* 0x0000004038387810 */ /* 0x000fc80007ffe13b */
[C---:B------:R-:W-:Y:S02]  /*5040*/  ISETP.GT.AND P5, PT, R56.reuse, RZ, PT ;  /* 0x000000ff3800720c */ /* 0x040fe40003fa4270 */
[C---:B------:R-:W-:Y:S02]  /*5050*/  ISETP.GT.AND P4, PT, R56.reuse, 0x1, PT ;  /* 0x000000013800780c */ /* 0x040fe40003f84270 */
[C---:B------:R-:W-:Y:S02]  /*5060*/  ISETP.GT.AND P3, PT, R56.reuse, 0x8, PT ;  /* 0x000000083800780c */ /* 0x040fe40003f64270 */
[C---:B------:R-:W-:Y:S02]  /*5070*/  ISETP.GT.AND P2, PT, R56.reuse, 0x9, PT ;  /* 0x000000093800780c */ /* 0x040fe40003f44270 */
[C---:B------:R-:W-:Y:S02]  /*5080*/  ISETP.GT.AND P1, PT, R56.reuse, 0x10, PT ;  /* 0x000000103800780c */ /* 0x040fe40003f24270 */
[----:B------:R-:W-:Y:S01]  /*5090*/  ISETP.GT.AND P6, PT, R56, 0x11, PT ;  /* 0x000000113800780c */ /* 0x000fe20003fc4270 */
[----:B------:R-:W-:-:S02]  /*50a0*/  WARPGROUP.DEPBAR.LE gsb0, 0x0 ;  /* 0x00008000000079c5 */ /* 0x000fc40000010000 */
[----:B------:R-:W-:-:S06]  /*50b0*/  WARPGROUP.ARRIVE ;  /* 0x00000000000079c5 */ /* 0x000fcc0000000000 */
[----:B------:R-:W-:Y:S01]  /*50c0*/  HGMMA.64x64x16.F32.BF16 R24, gdesc[UR56], R24, gsb0 ;  /* 0x00e00000381879f0 */ /* 0x000fe20008001818 */
[----:B------:R-:W-:Y:S01]  /*50d0*/  R2UR UR56, R60 ;  /* 0x000000003c3872ca */ /* 0x000fe200000e0000 */
[----:B------:R-:W-:Y:S01]  /*50e0*/  UMOV UR57, 0x40000040 ;  /* 0x4000004000397882 */ /* 0x000fe20000000000 */
[----:B------:R-:W-:Y:S01]  /*50f0*/  R2UR UR58, R58 ;  /* 0x000000003a3a72ca */ /* 0x000fe200000e0000 */
[----:B------:R-:W-:Y:S01]  /*5100*/  UMOV UR59, 0x40000040 ;  /* 0x40000040003b7882 */ /* 0x000fe20000000000 */
[----:B------:R-:W-:Y:S02]  /*5110*/  WARPGROUP.DEPBAR.LE gsb0, 0x0 ;  /* 0x00008000000079c5 */ /* 0x000fe40000010000 */
[----:B------:R-:W-:-:S09]  /*5120*/  WARPGROUP.ARRIVE ;  /* 0x00000000000079c5 */ /* 0x000fd20000000000 */
        /* <DEDUP_REMOVED lines=51> */
[----:B------:R-:W-:Y:S02]  /*5460*/  FMNMX.FTZ R56, R52, R59, !PT ;  /* 0x0000003b34387209 */ /* 0x000fe40007810000 */
[----:B------:R-:W-:Y:S02]  /*5470*/  FSEL R46, R46, -INF , P1 ;  /* 0xff8000002e2e7808 */ /* 0x000fe40000800000 */
[----:B------:R-:W-:-:S02]  /*5480*/  FMNMX.FTZ R58, R53, R56, !PT ;  /* 0x00000038353a7209 */ /* 0x000fc40007810000 */
[----:B------:R-:W-:Y:S02]  /*5490*/  FSEL R47, R47, -INF , P6 ;  /* 0xff8000002f2f7808 */ /* 0x000fe40003000000 */
[----:B------:R-:W-:Y:S01]  /*54a0*/  FSEL R50, R50, -INF , P5 ;  /* 0xff80000032327808 */ /* 0x000fe20002800000 */
[----:B------:R-:W0:Y:S01]  /*54b0*/  SHFL.BFLY PT, R59, R58, 0x2, 0x1f ;  /* 0x0c401f003a3b7f89 */ /* 0x000e2200000e0000 */
[----:B------:R-:W-:Y:S02]  /*54c0*/  FSEL R51, R51, -INF , P4 ;  /* 0xff80000033337808 */ /* 0x000fe40002000000 */
[----:B------:R-:W-:Y:S02]  /*54d0*/  FSEL R54, R54, -INF , P3 ;  /* 0xff80000036367808 */ /* 0x000fe40001800000 */
[----:B------:R-:W-:Y:S02]  /*54e0*/  FSEL R55, R55, -INF , P2 ;  /* 0xff80000037377808 */ /* 0x000fe40001000000 */
[----:B0-----:R-:W-:-:S02]  /*54f0*/  FMNMX.FTZ R60, R58, R59, !PT ;  /* 0x0000003b3a3c7209 */ /* 0x001fc40007810000 */
[----:B------:R-:W-:-:S03]  /*5500*/  FMNMX.FTZ R59, R26, R27, !PT ;  /* 0x0000001b1a3b7209 */ /* 0x000fc60007810000 */
[----:B------:R-:W0:Y:S01]  /*5510*/  SHFL.BFLY PT, R61, R60, 0x1, 0x1f ;  /* 0x0c201f003c3d7f89 */ /* 0x000e2200000e0000 */
[----:B------:R-:W-:-:S04]  /*5520*/  FMNMX.FTZ R56, R30, R59, !PT ;  /* 0x0000003b1e387209 */ /* 0x000fc80007810000 */
[----:B------:R-:W-:-:S04]  /*5530*/  FMNMX.FTZ R59, R31, R56, !PT ;  /* 0x000000381f3b7209 */ /* 0x000fc80007810000 */
[----:B------:R-:W-:-:S04]  /*5540*/  FMNMX.FTZ R56, R34, R59, !PT ;  /* 0x0000003b22387209 */ /* 0x000fc80007810000 */
[----:B------:R-:W-:-:S04]  /*5550*/  FMNMX.FTZ R59, R35, R56, !PT ;  /* 0x00000038233b7209 */ /* 0x000fc80007810000 */
[----:B------:R-:W-:-:S04]  /*5560*/  FMNMX.FTZ R56, R38, R59, !PT ;  /* 0x0000003b26387209 */ /* 0x000fc80007810000 */
[----:B------:R-:W-:Y:S02]  /*5570*/  FMNMX.FTZ R59, R39, R56, !PT ;  /* 0x00000038273b7209 */ /* 0x000fe40007810000 */
[----:B0-----:R-:W-:Y:S02]  /*5580*/  FMNMX.FTZ R186, R60, R61, !PT ;  /* 0x0000003d3cba7209 */ /* 0x001fe40007810000 */
[----:B------:R-:W-:Y:S02]  /*5590*/  FMNMX.FTZ R56, R42, R59, !PT ;  /* 0x0000003b2a387209 */ /* 0x000fe40007810000 */
[C---:B------:R-:W-:Y:S01]  /*55a0*/  FSETP.NEU.FTZ.AND P1, PT, R186.reuse, -INF , PT ;  /* 0xff800000ba00780b */ /* 0x040fe20003f3d000 */
[----:B------:R-:W-:Y:S01]  /*55b0*/  FMUL.FTZ R58, R186, UR6 ;  /* 0x00000006ba3a7c20 */ /* 0x000fe20008410000 */
[----:B------:R-:W-:-:S04]  /*55c0*/  FMNMX.FTZ R59, R43, R56, !PT ;  /* 0x000000382b3b7209 */ /* 0x000fc80007810000 */
[----:B------:R-:W-:Y:S02]  /*55d0*/  FMNMX.FTZ R56, R46, R59, !PT ;  /* 0x0000003b2e387209 */ /* 0x000fe40007810000 */
[----:B------:R-:W-:Y:S02]  /*55e0*/  FSEL R58, R58, RZ, P1 ;  /* 0x000000ff3a3a7208 */ /* 0x000fe40000800000 */
[----:B------:R-:W-:-:S03]  /*55f0*/  FMNMX.FTZ R59, R47, R56, !PT ;  /* 0x000000382f3b7209 */ /* 0x000fc60007810000 */
[--C-:B------:R-:W-:Y:S01]  /*5600*/  FFMA.FTZ R168, R24, UR6, -R58.reuse ;  /* 0x0000000618a87c23 */ /* 0x100fe2000801083a */
[----:B------:R-:W-:Y:S01]  /*5610*/  FMNMX.FTZ R24, R50, R59, !PT ;  /* 0x0000003b32187209 */ /* 0x000fe20007810000 */
[--C-:B------:R-:W-:Y:S01]  /*5620*/  FFMA.FTZ R169, R25, UR6, -R58.reuse ;  /* 0x0000000619a97c23 */ /* 0x100fe2000801083a */
[--C-:B------:R-:W-:Y:S01]  /*5630*/  FFMA.FTZ R171, R29, UR6, -R58.reuse ;  /* 0x000000061dab7c23 */ /* 0x100fe2000801083a */
        /* <DEDUP_REMOVED lines=13> */
[--C-:B------:R-:W-:Y:S01]  /*5710*/  FFMA.FTZ R181, R49, UR6, -R58.reuse ;  /* 0x0000000631b57c23 */ /* 0x100fe2000801083a */
[----:B------:R-:W0:Y:S01]  /*5720*/  SHFL.BFLY PT, R25, R24, 0x2, 0x1f ;  /* 0x0c401f0018197f89 */ /* 0x000e2200000e0000 */
[--C-:B------:R-:W-:Y:S01]  /*5730*/  FFMA.FTZ R182, R52, UR6, -R58.reuse ;  /* 0x0000000634b67c23 */ /* 0x100fe2000801083a */
[----:B------:R-:W-:Y:S01]  /*5740*/  FFMA.FTZ R193, R53, UR6, -R58 ;  /* 0x0000000635c17c23 */ /* 0x000fe2000801083a */
[----:B------:R-:W-:Y:S08]  /*5750*/  MUFU.EX2 R168, R168 ;  /* 0x000000a800a87308 */ /* 0x000ff00000000800 */
[----:B------:R-:W-:Y:S08]  /*5760*/  MUFU.EX2 R169, R169 ;  /* 0x000000a900a97308 */ /* 0x000ff00000000800 */
[----:B------:R-:W-:Y:S01]  /*5770*/  MUFU.EX2 R170, R170 ;  /* 0x000000aa00aa7308 */ /* 0x000fe20000000800 */
[----:B0-----:R-:W-:-:S07]  /*5780*/  FMNMX.FTZ R25, R24, R25, !PT ;  /* 0x0000001918197209 */ /* 0x001fce0007810000 */
[----:B------:R-:W0:Y:S01]  /*5790*/  MUFU.EX2 R171, R171 ;  /* 0x000000ab00ab7308 */ /* 0x000e220000000800 */
[----:B------:R-:W1:Y:S07]  /*57a0*/  SHFL.BFLY PT, R24, R25, 0x1, 0x1f ;  /* 0x0c201f0019187f89 */ /* 0x000e6e00000e0000 */
[----:B------:R-:W-:Y:S08]  /*57b0*/  MUFU.EX2 R172, R172 ;  /* 0x000000ac00ac7308 */ /* 0x000ff00000000800 */
[----:B------:R-:W2:Y:S01]  /*57c0*/  MUFU.EX2 R173, R173 ;  /* 0x000000ad00ad7308 */ /* 0x000ea20000000800 */
[----:B0-----:R-:W-:-:S07]  /*57d0*/  F2FP.BF16.F32.PACK_AB R154, R171, R170 ;  /* 0x000000aaab9a723e */ /* 0x001fce00000010ff */
[----:B------:R-:W-:Y:S01]  /*57e0*/  MUFU.EX2 R174, R174 ;  /* 0x000000ae00ae7308 */ /* 0x000fe20000000800 */
[----:B-1----:R-:W-:-:S04]  /*57f0*/  FMNMX.FTZ R187, R25, R24, !PT ;  /* 0x0000001819bb7209 */ /* 0x002fc80007810000 */
[C---:B------:R-:W-:Y:S01]  /*5800*/  FSETP.NEU.FTZ.AND P1, PT, R187.reuse, -INF , PT ;  /* 0xff800000bb00780b */ /* 0x040fe20003f3d000 */
[----:B------:R-:W-:Y:S02]  /*5810*/  FMUL.FTZ R24, R187, UR6 ;  /* 0x00000006bb187c20 */ /* 0x000fe40008410000 */
[----:B------:R-:W0:Y:S01]  /*5820*/  MUFU.EX2 R175, R175 ;  /* 0x000000af00af7308 */ /* 0x000e220000000800 */
[----:B--2---:R-:W-:Y:S02]  /*5830*/  F2FP.BF16.F32.PACK_AB R156, R173, R172 ;  /* 0x000000acad9c723e */ /* 0x004fe400000010ff */
[----:B------:R-:W-:Y:S02]  /*5840*/  FSEL R29, R24, RZ, P1 ;  /* 0x000000ff181d7208 */ /* 0x000fe40000800000 */
[CC--:B------:R-:W-:Y:S02]  /*5850*/  LEA.HI R24, R57.reuse, R152.reuse, RZ, 0x4 ;  /* 0x0000009839187211 */ /* 0x0c0fe400078f20ff */
[----:B------:R-:W-:Y:S01]  /*5860*/  LEA.HI R57, R57, R152, RZ, 0x5 ;  /* 0x0000009839397211 */ /* 0x000fe200078f28ff */
[--C-:B------:R-:W-:Y:S01]  /*5870*/  FFMA.FTZ R183, R26, UR6, -R29.reuse ;  /* 0x000000061ab77c23 */ /* 0x100fe2000801081d */
[----:B------:R-:W-:Y:S01]  /*5880*/  LOP3.LUT R25, R24, 0xfffffff0, RZ, 0xc0, !PT ;  /* 0xfffffff018197812 */ /* 0x000fe200078ec0ff */
[----:B------:R-:W-:Y:S01]  /*5890*/  FFMA.FTZ R194, R27, UR6, -R29 ;  /* 0x000000061bc27c23 */ /* 0x000fe2000801081d */
[----:B------:R-:W-:Y:S01]  /*58a0*/  SHF.R.U32.HI R24, RZ, 0x1, R24 ;  /* 0x00000001ff187819 */ /* 0x000fe20000011618 */
[----:B------:R-:W-:Y:S01]  /*58b0*/  IMAD.SHL.U32 R57, R57, 0x20, RZ ;  /* 0x0000002039397824 */ /* 0x000fe200078e00ff */
[----:B------:R-:W-:Y:S01]  /*58c0*/  ISETP.NE.AND P1, PT, R65, RZ, PT ;  /* 0x000000ff4100720c */ /* 0x000fe20003f25270 */
[----:B------:R-:W-:-:S02]  /*58d0*/  IMAD.IADD R25, R152, 0x1, -R25 ;  /* 0x0000000198197824 */ /* 0x000fc400078e0a19 */
[--C-:B------:R-:W-:Y:S01]  /*58e0*/  FFMA.FTZ R195, R30, UR6, -R29.reuse ;  /* 0x000000061ec37c23 */ /* 0x100fe2000801081d */
[--C-:B------:R-:W-:Y:S01]  /*58f0*/  FFMA.FTZ R196, R31, UR6, -R29.reuse ;  /* 0x000000061fc47c23 */ /* 0x100fe2000801081d */
[----:B------:R-:W-:Y:S01]  /*5900*/  LOP3.LUT R57, R57, 0x7ffffc00, RZ, 0xc0, !PT ;  /* 0x7ffffc0039397812 */ /* 0x000fe200078ec0ff */
[----:B------:R-:W-:Y:S01]  /*5910*/  FFMA.FTZ R197, R34, UR6, -R29 ;  /* 0x0000000622c57c23 */ /* 0x000fe2000801081d */
[----:B------:R-:W-:Y:S01]  /*5920*/  SHF.R.S32.HI R26, RZ, 0x1f, R25 ;  /* 0x0000001fff1a7819 */ /* 0x000fe20000011419 */
[--C-:B------:R-:W-:Y:S01]  /*5930*/  FFMA.FTZ R198, R35, UR6, -R29.reuse ;  /* 0x0000000623c67c23 */ /* 0x100fe2000801081d */
[--C-:B------:R-:W-:Y:S01]  /*5940*/  FFMA.FTZ R199, R38, UR6, -R29.reuse ;  /* 0x0000000626c77c23 */ /* 0x100fe2000801081d */
[--C-:B------:R-:W-:Y:S01]  /*5950*/  FFMA.FTZ R200, R39, UR6, -R29.reuse ;  /* 0x0000000627c87c23 */ /* 0x100fe2000801081d */
[----:B------:R-:W-:Y:S01]  /*5960*/  LEA.HI R26, R26, R25, RZ, 0x3 ;  /* 0x000000191a1a7211 */ /* 0x000fe200078f18ff */
[--C-:B------:R-:W-:Y:S01]  /*5970*/  FFMA.FTZ R201, R42, UR6, -R29.reuse ;  /* 0x000000062ac97c23 */ /* 0x100fe2000801081d */
[--C-:B------:R-:W-:Y:S01]  /*5980*/  FFMA.FTZ R202, R43, UR6, -R29.reuse ;  /* 0x000000062bca7c23 */ /* 0x100fe2000801081d */
[----:B------:R-:W-:Y:S01]  /*5990*/  FFMA.FTZ R203, R46, UR6, -R29 ;  /* 0x000000062ecb7c23 */ /* 0x000fe2000801081d */
[C---:B------:R-:W-:Y:S01]  /*59a0*/  LOP3.LUT R28, R26.reuse, 0xfffffff8, RZ, 0xc0, !PT ;  /* 0xfffffff81a1c7812 */ /* 0x040fe200078ec0ff */
[----:B------:R-:W-:-:S02]  /*59b0*/  IMAD.SHL.U32 R26, R26, 0x40, RZ ;  /* 0x000000401a1a7824 */ /* 0x000fc400078e00ff */
[--C-:B------:R-:W-:Y:S01]  /*59c0*/  FFMA.FTZ R204, R47, UR6, -R29.reuse ;  /* 0x000000062fcc7c23 */ /* 0x100fe2000801081d */
[--C-:B------:R-:W-:Y:S01]  /*59d0*/  FFMA.FTZ R205, R50, UR6, -R29.reuse ;  /* 0x0000000632cd7c23 */ /* 0x100fe2000801081d */
[--C-:B------:R-:W-:Y:S01]  /*59e0*/  FFMA.FTZ R206, R51, UR6, -R29.reuse ;  /* 0x0000000633ce7c23 */ /* 0x100fe2000801081d */
[----:B------:R-:W-:Y:S01]  /*59f0*/  IMAD.IADD R28, R25, 0x1, -R28 ;  /* 0x00000001191c7824 */ /* 0x000fe200078e0a1c */
[----:B------:R-:W-:Y:S01]  /*5a00*/  LOP3.LUT R26, R26, 0x7ffffe00, RZ, 0xc0, !PT ;  /* 0x7ffffe001a1a7812 */ /* 0x000fe200078ec0ff */
[--C-:B------:R-:W-:Y:S01]  /*5a10*/  FFMA.FTZ R207, R54, UR6, -R29.reuse ;  /* 0x0000000636cf7c23 */ /* 0x100fe2000801081d */
[----:B------:R-:W-:Y:S01]  /*5a20*/  FFMA.FTZ R208, R55, UR6, -R29 ;  /* 0x0000000637d07c23 */ /* 0x000fe2000801081d */
[C---:B------:R-:W-:Y:S01]  /*5a30*/  IMAD.SHL.U32 R25, R28.reuse, 0x40, RZ ;  /* 0x000000401c197824 */ /* 0x040fe200078e00ff */
[----:B------:R-:W-:Y:S01]  /*5a40*/  MUFU.EX2 R183, R183 ;  /* 0x000000b700b77308 */ /* 0x000fe20000000800 */
[C---:B------:R-:W-:Y:S02]  /*5a50*/  LOP3.LUT P3, RZ, R28.reuse, 0x2, RZ, 0xc0, !PT ;  /* 0x000000021cff7812 */ /* 0x040fe4000786c0ff */
[----:B------:R-:W-:-:S02]  /*5a60*/  LOP3.LUT P2, RZ, R28, 0x4, RZ, 0xc0, !PT ;  /* 0x000000041cff7812 */ /* 0x000fc4000784c0ff */
[----:B------:R-:W-:Y:S02]  /*5a70*/  LOP3.LUT R25, R25, 0x1c0, RZ, 0xc0, !PT ;  /* 0x000001c019197812 */ /* 0x000fe400078ec0ff */
[----:B------:R-:W-:Y:S01]  /*5a80*/  SEL R192, R192, 0xffffffc0, !P2 ;  /* 0xffffffc0c0c07807 */ /* 0x000fe20005000000 */
[----:B------:R-:W1:Y:S01]  /*5a90*/  MUFU.EX2 R194, R194 ;  /* 0x000000c200c27308 */ /* 0x000e620000000800 */
[----:B------:R-:W-:Y:S02]  /*5aa0*/  LOP3.LUT R24, R25, 0x8, R24, 0xf8, !PT ;  /* 0x0000000819187812 */ /* 0x000fe400078ef818 */
[----:B------:R-:W-:Y:S02]  /*5ab0*/  SHF.R.U32.HI R25, RZ, 0x3, R25 ;  /* 0x00000003ff197819 */ /* 0x000fe40000011619 */
[----:B------:R-:W-:Y:S01]  /*5ac0*/  F2FP.BF16.F32.PACK_AB R152, R169, R168 ;  /* 0x000000a8a998723e */ /* 0x000fe200000010ff */
[----:B------:R-:W-:Y:S01]  /*5ad0*/  FADD.FTZ R169, R168, R169 ;  /* 0x000000a9a8a97221 */ /* 0x000fe20000010000 */
[----:B------:R-:W-:Y:S01]  /*5ae0*/  LOP3.LUT R24, R24, R25, RZ, 0x3c, !PT ;  /* 0x0000001918187212 */ /* 0x000fe200078e3cff */
[----:B------:R-:W-:Y:S01]  /*5af0*/  MUFU.EX2 R195, R195 ;  /* 0x000000c300c37308 */ /* 0x000fe20000000800 */
[----:B0-----:R-:W-:Y:S01]  /*5b00*/  F2FP.BF16.F32.PACK_AB R158, R175, R174 ;  /* 0x000000aeaf9e723e */ /* 0x001fe200000010ff */
[----:B------:R-:W-:Y:S01]  /*5b10*/  FADD.FTZ R170, R170, R169 ;  /* 0x000000a9aaaa7221 */ /* 0x000fe20000010000 */
[----:B------:R-:W-:Y:S01]  /*5b20*/  IADD3 R57, R24, R26, R57 ;  /* 0x0000001a18397210 */ /* 0x000fe20007ffe039 */
[----:B------:R-:W-:Y:S01]  /*5b30*/  @!P1 VIADD R24, R184, 0x38840 ;  /* 0x00038840b8189836 */ /* 0x000fe20000000000 */
[----:B------:R-:W-:Y:S01]  /*5b40*/  PLOP3.LUT P2, PT, PT, PT, UP0, 0x80, 0x0 ;  /* 0x000000000000781c */ /* 0x000fe20003f4f008 */
[----:B------:R-:W-:-:S02]  /*5b50*/  FADD.FTZ R171, R171, R170 ;  /* 0x000000aaabab7221 */ /* 0x000fc40000010000 */
[----:B------:R-:W0:Y:S01]  /*5b60*/  MUFU.EX2 R196, R196 ;  /* 0x000000c400c47308 */ /* 0x000e220000000800 */
[----:B------:R-:W-:Y:S01]  /*5b70*/  @!P1 PRMT R24, RZ, 0x654, R24 ;  /* 0x00000654ff189816 */ /* 0x000fe20000000018 */
[----:B------:R-:W-:Y:S01]  /*5b80*/  IMAD R189, R57, 0x2, R184 ;  /* 0x0000000239bd7824 */ /* 0x000fe200078e02b8 */
[----:B-1----:R-:W-:Y:S01]  /*5b90*/  F2FP.BF16.F32.PACK_AB R153, R194, R183 ;  /* 0x000000b7c299723e */ /* 0x002fe200000010ff */
[----:B------:R-:W-:Y:S01]  /*5ba0*/  FADD.FTZ R194, R183, R194 ;  /* 0x000000c2b7c27221 */ /* 0x000fe20000010000 */
[----:B------:R1:W-:Y:S01]  /*5bb0*/  @!P1 SYNCS.ARRIVE.TRANS64.RED.A1T0 RZ, [R24+URZ], RZ ;  /* 0x000000ff18ff99a7 */ /* 0x0003e2000810043f */
[C---:B------:R-:W-:Y:S02]  /*5bc0*/  VIADD R191, R189.reuse, 0x36400 ;  /* 0x00036400bdbf7836 */ /* 0x040fe40000000000 */
[----:B------:R-:W-:Y:S01]  /*5bd0*/  FADD.FTZ R172, R172, R171 ;  /* 0x000000abacac7221 */ /* 0x000fe20000010000 */
[----:B------:R-:W-:Y:S01]  /*5be0*/  MUFU.EX2 R197, R197 ;  /* 0x000000c500c57308 */ /* 0x000fe20000000800 */
[----:B------:R-:W-:-:S02]  /*5bf0*/  VIADD R190, R189, 0x36420 ;  /* 0x00036420bdbe7836 */ /* 0x000fc40000000000 */
[----:B------:R-:W-:Y:S02]  /*5c00*/  @P3 VIADD R190, R191, 0xffffffe0 ;  /* 0xffffffe0bfbe3836 */ /* 0x000fe40000000000 */
[----:B------:R-:W-:Y:S01]  /*5c10*/  FADD.FTZ R173, R173, R172 ;  /* 0x000000acadad7221 */ /* 0x000fe20000010000 */
[----:B------:R-:W-:Y:S02]  /*5c20*/  IMAD.IADD R191, R191, 0x1, R192 ;  /* 0x00000001bfbf7824 */ /* 0x000fe400078e02c0 */
[----:B------:R-:W-:Y:S01]  /*5c30*/  IMAD.IADD R192, R192, 0x1, R190 ;  /* 0x00000001c0c07824 */ /* 0x000fe200078e02be */
[----:B------:R-:W2:Y:S01]  /*5c40*/  MUFU.EX2 R198, R198 ;  /* 0x000000c600c67308 */ /* 0x000ea20000000800 */
[----:B0-----:R-:W-:Y:S01]  /*5c50*/  F2FP.BF16.F32.PACK_AB R155, R196, R195 ;  /* 0x000000c3c49b723e */ /* 0x001fe200000010ff */
[----:B------:R-:W-:Y:S01]  /*5c60*/  BAR.SYNC.DEFER_BLOCKING 0xf, 0x100 ;  /* 0x03c4000000007b1d */ /* 0x000fe20000010000 */
[----:B------:R-:W-:Y:S01]  /*5c70*/  FADD.FTZ R195, R195, R194 ;  /* 0x000000c2c3c37221 */ /* 0x000fe20000010000 */
[----:B------:R-:W-:-:S03]  /*5c80*/  FADD.FTZ R174, R174, R173 ;  /* 0x000000adaeae7221 */ /* 0x000fc60000010000 */
[----:B------:R-:W-:Y:S01]  /*5c90*/  FADD.FTZ R196, R196, R195 ;  /* 0x000000c3c4c47221 */ /* 0x000fe20000010000 */
[----:B------:R-:W-:Y:S01]  /*5ca0*/  MUFU.EX2 R199, R199 ;  /* 0x000000c700c77308 */ /* 0x000fe20000000800 */
[----:B------:R-:W-:-:S07]  /*5cb0*/  FADD.FTZ R175, R175, R174 ;  /* 0x000000aeafaf7221 */ /* 0x000fce0000010000 */
[----:B------:R-:W0:Y:S01]  /*5cc0*/  MUFU.EX2 R200, R200 ;  /* 0x000000c800c87308 */ /* 0x000e220000000800 */
[----:B--2---:R-:W-:Y:S01]  /*5cd0*/  F2FP.BF16.F32.PACK_AB R157, R198, R197 ;  /* 0x000000c5c69d723e */ /* 0x004fe200000010ff */
[----:B------:R-:W-:-:S04]  /*5ce0*/  FADD.FTZ R197, R197, R196 ;  /* 0x000000c4c5c57221 */ /* 0x000fc80000010000 */
[----:B------:R-:W-:Y:S02]  /*5cf0*/  FADD.FTZ R198, R198, R197 ;  /* 0x000000c5c6c67221 */ /* 0x000fe40000010000 */
[----:B------:R-:W-:Y:S01]  /*5d00*/  MUFU.EX2 R176, R176 ;  /* 0x000000b000b07308 */ /* 0x000fe20000000800 */
[----:B------:R2:W-:Y:S07]  /*5d10*/  STSM.16.M88.4 [R189+0x36400], R152 ;  /* 0x03640098bd007844 */ /* 0x0005ee0000000200 */
[----:B------:R-:W3:Y:S01]  /*5d20*/  MUFU.EX2 R177, R177 ;  /* 0x000000b100b17308 */ /* 0x000ee20000000800 */
[----:B0-----:R-:W-:Y:S01]  /*5d30*/  F2FP.BF16.F32.PACK_AB R159, R200, R199 ;  /* 0x000000c7c89f723e */ /* 0x001fe200000010ff */
[----:B------:R-:W-:-:S04]  /*5d40*/  FADD.FTZ R199, R199, R198 ;  /* 0x000000c6c7c77221 */ /* 0x000fc80000010000 */
[----:B------:R0:W-:Y:S01]  /*5d50*/  STSM.16.M88.4 [R190], R156 ;  /* 0x0000009cbe007844 */ /* 0x0001e20000000200 */
[----:B------:R-:W-:Y:S01]  /*5d60*/  FADD.FTZ R200, R200, R199 ;  /* 0x000000c7c8c87221 */ /* 0x000fe20000010000 */
[----:B------:R-:W-:Y:S08]  /*5d70*/  MUFU.EX2 R178, R178 ;  /* 0x000000b200b27308 */ /* 0x000ff00000000800 */
[----:B------:R-:W4:Y:S01]  /*5d80*/  MUFU.EX2 R179, R179 ;  /* 0x000000b300b37308 */ /* 0x000f220000000800 */
[----:B---3--:R-:W-:Y:S01]  /*5d90*/  F2FP.BF16.F32.PACK_AB R160, R177, R176 ;  /* 0x000000b0b1a0723e */ /* 0x008fe200000010ff */
[----:B------:R-:W-:-:S04]  /*5da0*/  FADD.FTZ R176, R176, R175 ;  /* 0x000000afb0b07221 */ /* 0x000fc80000010000 */
[----:B------:R-:W-:Y:S02]  /*5db0*/  FADD.FTZ R177, R177, R176 ;  /* 0x000000b0b1b17221 */ /* 0x000fe40000010000 */
[----:B------:R-:W-:Y:S08]  /*5dc0*/  MUFU.EX2 R201, R201 ;  /* 0x000000c900c97308 */ /* 0x000ff00000000800 */
[----:B------:R-:W3:Y:S01]  /*5dd0*/  MUFU.EX2 R202, R202 ;  /* 0x000000ca00ca7308 */ /* 0x000ee20000000800 */
[----:B----4-:R-:W-:Y:S01]  /*5de0*/  F2FP.BF16.F32.PACK_AB R162, R179, R178 ;  /* 0x000000b2b3a2723e */ /* 0x010fe200000010ff */
[----:B------:R-:W-:-:S04]  /*5df0*/  FADD.FTZ R178, R178, R177 ;  /* 0x000000b1b2b27221 */ /* 0x000fc80000010000 */
[----:B------:R-:W-:Y:S02]  /*5e00*/  FADD.FTZ R179, R179, R178 ;  /* 0x000000b2b3b37221 */ /* 0x000fe40000010000 */
        /* <DEDUP_REMOVED lines=25> */
[----:B------:R-:W-:Y:S01]  /*5fa0*/  FADD.FTZ R206, R206, R205 ;  /* 0x000000cdcece7221 */ /* 0x000fe20000010000 */
[----:B----4-:R-:W-:-:S03]  /*5fb0*/  F2FP.BF16.F32.PACK_AB R167, R208, R207 ;  /* 0x000000cfd0a7723e */ /* 0x010fc600000010ff */
[----:B------:R-:W-:Y:S02]  /*5fc0*/  FADD.FTZ R207, R207, R206 ;  /* 0x000000cecfcf7221 */ /* 0x000fe40000010000 */
[----:B------:R0:W-:Y:S01]  /*5fd0*/  STSM.16.M88.4 [R192], R164 ;  /* 0x000000a4c0007844 */ /* 0x0001e20000000200 */
[----:B-1----:R-:W-:Y:S01]  /*5fe0*/  WARPGROUP.ARRIVE ;  /* 0x00000000000079c5 */ /* 0x002fe20000000000 */
[----:B------:R-:W-:-:S05]  /*5ff0*/  FADD.FTZ R194, R208, R207 ;  /* 0x000000cfd0c27221 */ /* 0x000fca0000010000 */
[----:B------:R-:W-:Y:S01]  /*6000*/  HGMMA.64x256x16.F32.BF16 R24, R152, gdesc[UR8].tnspB, RZ, !UPT, gsb0 ;  /* 0x43e0000898187df0 */ /* 0x000fe2000c0018ff */
[----:B------:R-:W-:Y:S01]  /*6010*/  R2UR UR10, R209 ;  /* 0x00000000d10a72ca */ /* 0x000fe200000e0000 */
[----:B------:R-:W-:Y:S01]  /*6020*/  UMOV UR11, 0x40000040 ;  /* 0x40000040000b7882 */ /* 0x000fe20000000000 */
[C---:B------:R-:W-:Y:S01]  /*6030*/  VIADD R209, R188.reuse, 0x100 ;  /* 0x00000100bcd17836 */ /* 0x040fe20000000000 */
[----:B------:R-:W-:Y:S02]  /*6040*/  WARPGROUP.DEPBAR.LE gsb0, 0x0 ;  /* 0x00008000000079c5 */ /* 0x000fe40000010000 */
[----:B------:R-:W-:Y:S01]  /*6050*/  WARPGROUP.ARRIVE ;  /* 0x00000000000079c5 */ /* 0x000fe20000000000 */
[----:B--2---:R-:W-:-:S15]  /*6060*/  VIADD R152, R188, 0x180 ;  /* 0x00000180bc987836 */ /* 0x004fde0000000000 */
[----:B------:R-:W-:-:S06]  /*6070*/  NOP ;  /* 0x0000000000007918 */ /* 0x000fcc0000000000 */
[----:B------:R-:W-:Y:S01]  /*6080*/  HGMMA.64x256x16.F32.BF16 R24, R156, gdesc[UR8].tnspB, R24, gsb0 ;  /* 0x43e000089c187df0 */ /* 0x000fe20008001818 */
[----:B------:R-:W-:Y:S01]  /*6090*/  R2UR UR10, R209 ;  /* 0x00000000d10a72ca */ /* 0x000fe200000e0000 */
[----:B------:R-:W-:Y:S01]  /*60a0*/  UMOV UR11, 0x40000040 ;  /* 0x40000040000b7882 */ /* 0x000fe20000000000 */
[----:B------:R-:W-:Y:S02]  /*60b0*/  WARPGROUP.DEPBAR.LE gsb0, 0x0 ;  /* 0x00008000000079c5 */ /* 0x000fe40000010000 */
[----:B------:R-:W-:-:S15]  /*60c0*/  WARPGROUP.ARRIVE ;  /* 0x00000000000079c5 */ /* 0x000fde0000000000 */
[----:B------:R-:W-:-:S08]  /*60d0*/  NOP ;  /* 0x0000000000007918 */ /* 0x000fd00000000000 */
[----:B------:R-:W-:Y:S01]  /*60e0*/  HGMMA.64x256x16.F32.BF16 R24, R160, gdesc[UR8].tnspB, R24, gsb0 ;  /* 0x43e00008a0187df0 */ /* 0x000fe20008001818 */
[----:B------:R-:W-:Y:S01]  /*60f0*/  R2UR UR10, R152 ;  /* 0x00000000980a72ca */ /* 0x000fe200000e0000 */
[----:B------:R-:W-:Y:S01]  /*6100*/  UMOV UR11, 0x40000040 ;  /* 0x40000040000b7882 */ /* 0x000fe20000000000 */
[----:B------:R-:W-:-:S05]  /*6110*/  @!P1 VIADD R152, R184, 0x38860 ;  /* 0x00038860b8989836 */ /* 0x000fca0000000000 */
[----:B------:R-:W-:Y:S01]  /*6120*/  @!P1 PRMT R152, RZ, 0x654, R152 ;  /* 0x00000654ff989816 */ /* 0x000fe20000000098 */
[----:B------:R-:W-:Y:S02]  /*6130*/  WARPGROUP.DEPBAR.LE gsb0, 0x0 ;  /* 0x00008000000079c5 */ /* 0x000fe40000010000 */
[----:B------:R-:W-:-:S15]  /*6140*/  WARPGROUP.ARRIVE ;  /* 0x00000000000079c5 */ /* 0x000fde0000000000 */
[----:B------:R-:W-:-:S02]  /*6150*/  NOP ;  /* 0x0000000000007918 */ /* 0x000fc40000000000 */
[----:B------:R-:W-:Y:S03]  /*6160*/  HGMMA.64x256x16.F32.BF16 R24, R164, gdesc[UR8].tnspB, R24, gsb0 ;  /* 0x43e00008a4187df0 */ /* 0x000fe60008001818 */
[----:B------:R-:W-:Y:S02]  /*6170*/  WARPGROUP.DEPBAR.LE gsb0, 0x0 ;  /* 0x00008000000079c5 */ /* 0x000fe40000010000 */
[----:B------:R-:W-:Y:S01]  /*6180*/  @!PT LDS RZ, [RZ] ;  /* 0x00000000fffff984 */ /* 0x000fe20000000800 */
[----:B------:R-:W-:Y:S01]  /*6190*/  @!PT LDS RZ, [RZ] ;  /* 0x00000000fffff984 */ /* 0x000fe20000000800 */
[----:B------:R-:W-:Y:S01]  /*61a0*/  @!PT LDS RZ, [RZ] ;  /* 0x00000000fffff984 */ /* 0x000fe20000000800 */
[----:B------:R-:W-:Y:S01]  /*61b0*/  @!PT LDS RZ, [RZ] ;  /* 0x00000000fffff984 */ /* 0x000fe20000000800 */
[----:B------:R1:W-:Y:S06]  /*61c0*/  MEMBAR.ALL.CTA ;  /* 0x0000000000007992 */ /* 0x0003ec0000008000 */
[----:B-1----:R-:W1:Y:S02]  /*61d0*/  FENCE.VIEW.ASYNC.S ;  /* 0x00000000000073c6 */ /* 0x002e640000000000 */
[----:B-1----:R-:W-:Y:S01]  /*61e0*/  NOP ;  /* 0x0000000000007918 */ /* 0x002fe20000000000 */
[----:B------:R-:W-:Y:S06]  /*61f0*/  BAR.ARV 0xe, 0x100 ;  /* 0x0384000000007b1d */ /* 0x000fec0000002000 */
[----:B------:R1:W-:Y:S02]  /*6200*/  @!P1 SYNCS.ARRIVE.TRANS64.RED.A1T0 RZ, [R152+URZ], RZ ;  /* 0x000000ff98ff99a7 */ /* 0x0003e4000810043f */
[----:B-1----:R-:W-:Y:S01]  /*6210*/  IMAD.MOV.U32 R152, RZ, RZ, RZ ;  /* 0x000000ffff987224 */ /* 0x002fe200078e00ff */
[----:B0-----:R-:W-:Y:S06]  /*6220*/  @!P2 BRA `(.L_x_211) ;  /* 0x0000002c0040a947 */ /* 0x001fec0003800000 */
[----:B------:R-:W-:Y:S01]  /*6230*/  IMAD.MOV.U32 R208, RZ, RZ, RZ ;  /* 0x000000ffffd07224 */ /* 0x000fe200078e00ff */
[----:B------:R-:W-:-:S06]  /*6240*/  UMOV UR60, URZ ;  /* 0x0000003f003c7c82 */ /* 0x000fcc0008000000 */
.L_x_220:
[----:B------:R-:W-:Y:S01]  /*6250*/  VIADD R197, R208, 0x1 ;  /* 0x00000001d0c57836 */ /* 0x000fe20000000000 */
[----:B------:R-:W-:-:S04]  /*6260*/  R2UR UR7, R2 ;  /* 0x00000000020772ca */ /* 0x000fc800000e0000 */
[----:B------:R-:W-:-:S04]  /*6270*/  ISETP.NE.AND P3, PT, R197, 0x2, PT ;  /* 0x00000002c500780c */ /* 0x000fc80003f65270 */
[----:B0-----:R-:W-:Y:S02]  /*6280*/  SEL R152, RZ, 0x1, P3 ;  /* 0x00000001ff987807 */ /* 0x001fe40001800000 */
[----:B------:R-:W-:Y:S02]  /*6290*/  SEL R197, R197, RZ, P3 ;  /* 0x000000ffc5c57207 */ /* 0x000fe40001800000 */
[----:B------:R-:W-:Y:S01]  /*62a0*/  R2UR UR6, R152 ;  /* 0x00000000980672ca */ /* 0x000fe200000e0000 */
[----:B------:R-:W-:Y:S01]  /*62b0*/  IMAD.U32 R152, RZ, RZ, UR61 ;  /* 0x0000003dff987e24 */ /* 0x000fe2000f8e00ff */
[----:B------:R-:W-:-:S04]  /*62c0*/  UIADD3 UR61, UR61, -0x1, URZ ;  /* 0xffffffff3d3d7890 */ /* 0x000fc8000fffe03f */
[----:B------:R-:W-:-:S07]  /*62d0*/  ISETP.GT.AND P2, PT, R152, UR7, PT ;  /* 0x0000000798007c0c */ /* 0x000fce000bf44270 */
[----:B------:R-:W-:Y:S01]  /*62e0*/  ULOP3.LUT UR60, UR60, UR6, URZ, 0x3c, !UPT ;  /* 0x000000063c3c7292 */ /* 0x000fe2000f8e3c3f */
[----:B------:R-:W-:Y:S11]  /*62f0*/  @!P0 BRA `(.L_x_212) ;  /* 0x0000000000048947 */ /* 0x000ff60003800000 */
[----:B------:R-:W-:Y:S01]  /*6300*/  BPT.TRAP 0x1 ;  /* 0x000000040000795c */ /* 0x000fe20000300000 */
.L_x_212:
[----:B------:R-:W-:Y:S02]  /*6310*/  IMAD.U32 R199, RZ, RZ, UR60 ;  /* 0x0000003cffc77e24 */ /* 0x000fe4000f8e00ff */
[----:B------:R-:W-:-:S03]  /*6320*/  IMAD R196, R197, 0x8, R184 ;  /* 0x00000008c5c47824 */ /* 0x000fc600078e02b8 */
[----:B------:R-:W-:-:S04]  /*6330*/  SHF.L.U32 R199, R199, 0x1f, RZ ;  /* 0x0000001fc7c77819 */ /* 0x000fc800000006ff */
[----:B------:R0:W1:Y:S01]  /*6340*/  SYNCS.PHASECHK.TRANS64.TRYWAIT P3, [R196+URZ+0x38830], R199 ;  /* 0x038830c7c40075a7 */ /* 0x000062000806017f */
[----:B------:R-:W-:Y:S05]  /*6350*/  @!P0 BRA `(.L_x_213) ;  /* 0x0000000000048947 */ /* 0x000fea0003800000 */
[----:B------:R-:W-:Y:S01]  /*6360*/  BPT.TRAP 0x1 ;  /* 0x000000040000795c */ /* 0x000fe20000300000 */
.L_x_213:
[----:B------:R-:W-:Y:S01]  /*6370*/  IMAD R195, R197, 0x200, R4 ;  /* 0x00000200c5c37824 */ /* 0x000fe200078e0204 */
[----:B-1----:R-:W-:Y:S06]  /*6380*/  @P3 BRA `(.L_x_214) ;  /* 0x0000000000083947 */ /* 0x002fec0003800000 */
[----:B------:R-:W1:Y:S02]  /*6390*/  SYNCS.PHASECHK.TRANS64.TRYWAIT P3, [R196+URZ+0x38830], R199 ;  /* 0x038830c7c40075a7 */ /* 0x000e64000806017f */
[----:B-1----:R-:W-:Y:S05]  /*63a0*/  @!P3 BRA `(.L_x_215) ;  /* 0x000000b400b8b947 */ /* 0x002fea0003800000 */
.L_x_214:
[----:B------:R-:W-:Y:S01]  /*63b0*/  R2UR UR6, R195 ;  /* 0x00000000c30672ca */ /* 0x000fe200000e0000 */
[----:B------:R-:W-:Y:S01]  /*63c0*/  WARPGROUP.ARRIVE ;  /* 0x00000000000079c5 */ /* 0x000fe20000000000 */
[----:B------:R-:W-:Y:S01]  /*63d0*/  MOV R198, UR17 ;  /* 0x0000001100c67c02 */ /* 0x000fe20008000f00 */
[----:B------:R-:W-:Y:S01]  /*63e0*/  UMOV UR19, 0x40000040 ;  /* 0x4000004000137882 */ /* 0x000fe20000000000 */
[----:B------:R-:W-:Y:S01]  /*63f0*/  MOV R200, UR16 ;  /* 0x0000001000c87c02 */ /* 0x000fe20008000f00 */
[----:B------:R-:W-:Y:S01]  /*6400*/  UMOV UR15, 0x40000040 ;  /* 0x40000040000f7882 */ /* 0x000fe20000000000 */
[----:B------:R-:W-:Y:S01]  /*6410*/  R2UR UR16, R10 ;  /* 0x000000000a1072ca */ /* 0x000fe200000e0000 */
[----:B------:R-:W-:Y:S01]  /*6420*/  UMOV UR11, 0x40000040 ;  /* 0x40000040000b7882 */ /* 0x000fe20000000000 */
[----:B------:R-:W-:Y:S01]  /*6430*/  R2UR UR17, R11 ;  /* 0x000000000b1172ca */ /* 0x000fe200000e0000 */
[----:B------:R-:W-:Y:S01]  /*6440*/  UMOV UR59, 0x40000040 ;  /* 0x40000040003b7882 */ /* 0x000fe20000000000 */
[----:B------:R-:W-:-:S02]  /*6450*/  MOV R201, UR13 ;  /* 0x0000000d00c97c02 */ /* 0x000fc40008000f00 */
[----:B------:R-:W-:Y:S01]  /*6460*/  MOV R202, UR12 ;  /* 0x0000000c00ca7c02 */ /* 0x000fe20008000f00 */
[----:B------:R-:W-:Y:S01]  /*6470*/  UMOV UR18, UR6 ;  /* 0x0000000600127c82 */ /* 0x000fe20008000000 */
[----:B------:R-:W-:Y:S02]  /*6480*/  R2UR UR12, R12 ;  /* 0x000000000c0c72ca */ /* 0x000fe400000e0000 */
[----:B------:R-:W-:Y:S02]  /*6490*/  R2UR UR13, R13 ;  /* 0x000000000d0d72ca */ /* 0x000fe400000e0000 */
[----:B------:R-:W-:Y:S02]  /*64a0*/  MOV R203, UR9 ;  /* 0x0000000900cb7c02 */ /* 0x000fe40008000f00 */
[----:B------:R-:W-:Y:S01]  /*64b0*/  MOV R204, UR8 ;  /* 0x0000000800cc7c02 */ /* 0x000fe20008000f00 */
[----:B------:R-:W-:Y:S01]  /*64c0*/  HGMMA.64x64x16.F32.BF16 R152, gdesc[UR16], RZ, !UPT, gsb0 ;  /* 0x00e00000109879f0 */ /* 0x000fe2000c0018ff */
[----:B------:R-:W-:Y:S01]  /*64d0*/  R2UR UR17, R198 ;  /* 0x00000000c61172ca */ /* 0x000fe200000e0000 */
[----:B------:R-:W-:Y:S01]  /*64e0*/  VIADD R198, R195, 0x2 ;  /* 0x00000002c3c67836 */ /* 0x000fe20000000000 */
[----:B------:R-:W-:-:S02]  /*64f0*/  R2UR UR8, R14 ;  /* 0x000000000e0872ca */ /* 0x000fc400000e0000 */
[----:B------:R-:W-:Y:S02]  /*6500*/  R2UR UR9, R15 ;  /* 0x000000000f0972ca */ /* 0x000fe400000e0000 */
[----:B------:R-:W-:Y:S01]  /*6510*/  R2UR UR6, R198 ;  /* 0x00000000c60672ca */ /* 0x000fe200000e0000 */
[C---:B------:R-:W-:Y:S01]  /*6520*/  VIADD R198, R195.reuse, 0x4 ;  /* 0x00000004c3c67836 */ /* 0x040fe20000000000 */
[----:B------:R-:W-:Y:S01]  /*6530*/  R2UR UR56, R16 ;  /* 0x00000000103872ca */ /* 0x000fe200000e0000 */
[----:B------:R-:W-:Y:S01]  /*6540*/  VIADD R195, R195, 0x6 ;  /* 0x00000006c3c37836 */ /* 0x000fe20000000000 */
[----:B------:R-:W-:Y:S02]  /*6550*/  R2UR UR57, R17 ;  /* 0x00000000113972ca */ /* 0x000fe400000e0000 */
[----:B------:R-:W-:-:S07]  /*6560*/  R2UR UR16, R200 ;  /* 0x00000000c81072ca */ /* 0x000fce00000e0000 */
[----:B------:R-:W-:Y:S01]  /*6570*/  UMOV UR14, UR6 ;  /* 0x00000006000e7c82 */ /* 0x000fe20008000000 */
[----:B------:R-:W-:-:S13]  /*6580*/  R2UR UR6, R198 ;  /* 0x00000000c60672ca */ /* 0x000fda00000e0000 */
[----:B------:R-:W-:Y:S01]  /*6590*/  UMOV UR10, UR6 ;  /* 0x00000006000a7c82 */ /* 0x000fe20008000000 */
[----:B------:R-:W-:-:S13]  /*65a0*/  R2UR UR6, R195 ;  /* 0x00000000c30672ca */ /* 0x000fda00000e0000 */
[----:B------:R-:W-:Y:S01]  /*65b0*/  UMOV UR58, UR6 ;  /* 0x00000006003a7c82 */ /* 0x000fe20008000000 */
[----:B------:R-:W-:Y:S02]  /*65c0*/  WARPGROUP.DEPBAR.LE gsb0, 0x0 ;  /* 0x00008000000079c5 */ /* 0x000fe40000010000 */
[----:B------:R-:W-:-:S06]  /*65d0*/  WARPGROUP.ARRIVE ;  /* 0x00000000000079c5 */ /* 0x000fcc0000000000 */
[----:B------:R-:W-:Y:S01]  /*65e0*/  HGMMA.64x64x16.F32.BF16 R152, gdesc[UR12], R152, gsb0 ;  /* 0x00e000000c9879f0 */ /* 0x000fe20008001898 */
[----:B------:R-:W-:Y:S02]  /*65f0*/  R2UR UR13, R201 ;  /* 0x00000000c90d72ca */ /* 0x000fe400000e0000 */
[----:B------:R-:W-:Y:S01]  /*6600*/  R2UR UR12, R202 ;  /* 0x00000000ca0c72ca */ /* 0x000fe200000e0000 */
[----:B------:R-:W-:Y:S02]  /*6610*/  WARPGROUP.DEPBAR.LE gsb0, 0x0 ;  /* 0x00008000000079c5 */ /* 0x000fe40000010000 */
[----:B------:R-:W-:-:S06]  /*6620*/  WARPGROUP.ARRIVE ;  /* 0x00000000000079c5 */ /* 0x000fcc0000000000 */
[----:B------:R-:W-:Y:S01]  /*6630*/  HGMMA.64x64x16.F32.BF16 R152, gdesc[UR8], R152, gsb0 ;  /* 0x00e00000089879f0 */ /* 0x000fe20008001898 */
[----:B------:R-:W-:Y:S02]  /*6640*/  R2UR UR9, R203 ;  /* 0x00000000cb0972ca */ /* 0x000fe400000e0000 */
[----:B------:R-:W-:Y:S01]  /*6650*/  R2UR UR8, R204 ;  /* 0x00000000cc0872ca */ /* 0x000fe200000e0000 */
[----:B------:R-:W-:Y:S02]  /*6660*/  WARPGROUP.DEPBAR.LE gsb0, 0x0 ;  /* 0x00008000000079c5 */ /* 0x000fe40000010000 */
[----:B------:R-:W-:-:S06]  /*6670*/  WARPGROUP.ARRIVE ;  /* 0x00000000000079c5 */ /* 0x000fcc0000000000 */
[----:B------:R-:W-:Y:S03]  /*6680*/  HGMMA.64x64x16.F32.BF16 R152, gdesc[UR56], R152, gsb0 ;  /* 0x00e00000389879f0 */ /* 0x000fe60008001898 */
[----:B------:R-:W-:Y:S02]  /*6690*/  WARPGROUP.DEPBAR.LE gsb0, 0x0 ;  /* 0x00008000000079c5 */ /* 0x000fe40000010000 */
[----:B------:R-:W-:Y:S05]  /*66a0*/  @!P0 BRA `(.L_x_216) ;  /* 0x0000000000048947 */ /* 0x000fea0003800000 */
[----:B------:R-:W-:Y:S01]  /*66b0*/  BPT.TRAP 0x1 ;  /* 0x000000040000795c */ /* 0x000fe20000300000 */
.L_x_216:
[----:B------:R2:W3:Y:S01]  /*66c0*/  SYNCS.PHASECHK.TRANS64.TRYWAIT P3, [R196+URZ+0x38850], R199 ;  /* 0x038850c7c40075a7 */ /* 0x0004e2000806017f */
[----:B------:R-:W-:Y:S05]  /*66d0*/  @!P0 BRA `(.L_x_217) ;  /* 0x0000000000048947 */ /* 0x000fea0003800000 */
[----:B------:R-:W-:Y:S01]  /*66e0*/  BPT.TRAP 0x1 ;  /* 0x000000040000795c */ /* 0x000fe20000300000 */
.L_x_217:
[----:B---3--:R-:W-:Y:S05]  /*66f0*/  @P3 BRA `(.L_x_218) ;  /* 0x0000000000083947 */ /* 0x008fea0003800000 */
[----:B------:R-:W3:Y:S02]  /*6700*/  SYNCS.PHASECHK.TRANS64.TRYWAIT P3, [R196+URZ+0x38850], R199 ;  /* 0x038850c7c40075a7 */ /* 0x000ee4000806017f */
[----:B---3--:R-:W-:Y:S05]  /*6710*/  @!P3 BRA `(.L_x_219) ;  /* 0x000000b000f0b947 */ /* 0x008fea0003800000 */
.L_x_218:
[----:B------:R-:W-:Y:S01]  /*6720*/  IMAD R195, R197, 0x1000, R6 ;  /* 0x00001000c5c37824 */ /* 0x000fe200078e0206 */
[----:B------:R-:W-:Y:S01]  /*6730*/  MOV R198, UR49 ;  /* 0x0000003100c67c02 */ /* 0x000fe20008000f00 */
[----:B------:R-:W-:Y:S01]  /*6740*/  WARPGROUP.ARRIVE ;  /* 0x00000000000079c5 */ /* 0x000fe20000000000 */
[----:B0123--:R-:W-:Y:S01]  /*6750*/  MOV R199, UR48 ;  /* 0x0000003000c77c02 */ /* 0x00ffe20008000f00 */
[----:B------:R-:W-:Y:S01]  /*6760*/  UMOV UR51, 0x40000040 ;  /* 0x4000004000337882 */ /* 0x000fe20000000000 */
[----:B------:R-:W-:Y:S01]  /*6770*/  R2UR UR6, R195 ;  /* 0x00000000c30672ca */ /* 0x000fe200000e0000 */
[----:B------:R-:W-:Y:S01]  /*6780*/  UMOV UR55, 0x40000040 ;  /* 0x4000004000377882 */ /* 0x000fe20000000000 */
[----:B------:R-:W-:Y:S01]  /*6790*/  R2UR UR48, R18 ;  /* 0x00000000123072ca */ /* 0x000fe200000e0000 */
[----:B------:R-:W-:Y:S01]  /*67a0*/  UMOV UR59, 0x40000040 ;  /* 0x40000040003b7882 */ /* 0x000fe20000000000 */
[----:B------:R-:W-:Y:S01]  /*67b0*/  R2UR UR49, R19 ;  /* 0x00000000133172ca */ /* 0x000fe200000e0000 */
[----:B------:R-:W-:Y:S01]  /*67c0*/  UMOV UR7, 0x40000040 ;  /* 0x4000004000077882 */ /* 0x000fe20000000000 */
[----:B------:R-:W-:Y:S01]  /*67d0*/  MOV R200, UR53 ;  /* 0x0000003500c87c02 */ /* 0x000fe20008000f00 */
[----:B------:R-:W-:Y:S01]  /*67e0*/  UMOV UR11, 0x40000040 ;  /* 0x40000040000b7882 */ /* 0x000fe20000000000 */
[----:B------:R-:W-:Y:S01]  /*67f0*/  MOV R201, UR52 ;  /* 0x0000003400c97c02 */ /* 0x000fe20008000f00 */
[----:B------:R-:W-:Y:S01]  /*6800*/  UMOV UR15, 0x40000040 ;  /* 0x40000040000f7882 */ /* 0x000fe20000000000 */
[----:B------:R-:W-:Y:S01]  /*6810*/  R2UR UR52, R20 ;  /* 0x00000000143472ca */ /* 0x000fe200000e0000 */
[----:B------:R-:W-:Y:S01]  /*6820*/  UMOV UR19, 0x40000040 ;  /* 0x4000004000137882 */ /* 0x000fe20000000000 */
[----:B------:R-:W-:Y:S01]  /*6830*/  R2UR UR53, R21 ;  /* 0x00000000153572ca */ /* 0x000fe200000e0000 */
[----:B------:R-:W-:Y:S01]  /*6840*/  UMOV UR50, UR6 ;  /* 0x0000000600327c82 */ /* 0x000fe20008000000 */
[----:B------:R-:W-:Y:S01]  /*6850*/  R2UR UR56, R22 ;  /* 0x00000000163872ca */ /* 0x000fe200000e0000 */
[----:B------:R-:W-:Y:S01]  /*6860*/  UMOV UR23, 0x40000040 ;  /* 0x4000004000177882 */ /* 0x000fe20000000000 */
[----:B------:R-:W-:Y:S01]  /*6870*/  R2UR UR57, R23 ;  /* 0x00000000173972ca */ /* 0x000fe200000e0000 */
[----:B------:R-:W-:Y:S01]  /*6880*/  HGMMA.64x64x16.F32.BF16 R152, gdesc[UR48], R152, gsb0 ;  /* 0x00e00000309879f0 */ /* 0x000fe20008001898 */
[----:B------:R-:W-:Y:S01]  /*6890*/  R2UR UR49, R198 ;  /* 0x00000000c63172ca */ /* 0x000fe200000e0000 */
[C---:B------:R-:W-:Y:S01]  /*68a0*/  VIADD R198, R195.reuse, 0x2 ;  /* 0x00000002c3c67836 */ /* 0x040fe20000000000 */
[----:B------:R-:W-:Y:S01]  /*68b0*/  UMOV UR27, 0x40000040 ;  /* 0x40000040001b7882 */ /* 0x000fe20000000000 */
[----:B------:R-:W-:Y:S01]  /*68c0*/  UMOV UR31, 0x40000040 ;  /* 0x40000040001f7882 */ /* 0x000fe20000000000 */
[----:B------:R-:W-:Y:S01]  /*68d0*/  UMOV UR35, 0x40000040 ;  /* 0x4000004000237882 */ /* 0x000fe20000000000 */
[----:B------:R-:W-:Y:S01]  /*68e0*/  UMOV UR39, 0x40000040 ;  /* 0x4000004000277882 */ /* 0x000fe20000000000 */
[----:B------:R-:W-:Y:S01]  /*68f0*/  R2UR UR6, R198 ;  /* 0x00000000c60672ca */ /* 0x000fe200000e0000 */
[----:B------:R-:W-:Y:S01]  /*6900*/  VIADD R198, R195, 0x4 ;  /* 0x00000004c3c67836 */ /* 0x000fe20000000000 */
[----:B------:R-:W-:Y:S01]  /*6910*/  UMOV UR43, 0x40000040 ;  /* 0x40000040002b7882 */ /* 0x000fe20000000000 */
[----:B------:R-:W-:Y:S01]  /*6920*/  UMOV UR47, 0x40000040 ;  /* 0x40000040002f7882 */ /* 0x000fe20000000000 */
[----:B------:R-:W-:Y:S01]  /*6930*/  R2UR UR48, R199 ;  /* 0x00000000c73072ca */ /* 0x000fe200000e0000 */
[----:B------:R-:W-:Y:S01]  /*6940*/  UMOV UR51, 0x40000040 ;  /* 0x4000004000337882 */ /* 0x000fe20000000000 */
[----:B------:R-:W0:Y:S01]  /*6950*/  S2R R202, SR_TID.X ;  /* 0x0000000000ca7919 */ /* 0x000e220000002100 */
[----:B------:R-:W-:-:S02]  /*6960*/  VIADD R199, R195, 0x800 ;  /* 0x00000800c3c77836 */ /* 0x000fc40000000000 */
[----:B------:R-:W-:-:S04]  /*6970*/  IMAD R215, R197, 0x1000, R188 ;  /* 0x00001000c5d77824 */ /* 0x000fc800078e02bc */
[----:B------:R-:W-:Y:S01]  /*6980*/  UMOV UR54, UR6 ;  /* 0x0000000600367c82 */ /* 0x000fe20008000000 */
[----:B------:R-:W-:Y:S01]  /*6990*/  R2UR UR6, R198 ;  /* 0x00000000c60672ca */ /* 0x000fe200000e0000 */
[----:B------:R-:W-:-:S12]  /*69a0*/  VIADD R198, R195, 0x6 ;  /* 0x00000006c3c67836 */ /* 0x000fd80000000000 */
[----:B------:R-:W-:Y:S01]  /*69b0*/  UMOV UR58, UR6 ;  /* 0x00000006003a7c82 */ /* 0x000fe20008000000 */
[----:B------:R-:W-:Y:S01]  /*69c0*/  R2UR UR6, R198 ;  /* 0x00000000c60672ca */ /* 0x000fe200000e0000 */
[----:B------:R-:W-:-:S05]  /*69d0*/  VIADD R198, R195, 0x200 ;  /* 0x00000200c3c67836 */ /* 0x000fca0000000000 */
[----:B------:R-:W-:Y:S01]  /*69e0*/  R2UR UR10, R198 ;  /* 0x00000000c60a72ca */ /* 0x000fe200000e0000 */
[----:B------:R-:W-:Y:S01]  /*69f0*/  VIADD R198, R195, 0x202 ;  /* 0x00000202c3c67836 */ /* 0x000fe20000000000 */
[----:B0-----:R-:W-:-:S04]  /*6a00*/  SHF.R.U32.HI R202, RZ, 0x7, R202 ;  /* 0x00000007ffca7819 */ /* 0x001fc800000116ca */
[----:B------:R-:W-:Y:S01]  /*6a10*/  R2UR UR14, R198 ;  /* 0x00000000c60e72ca */ /* 0x000fe200000e0000 */
[----:B------:R-:W-:-:S05]  /*6a20*/  VIADD R198, R195, 0x204 ;  /* 0x00000204c3c67836 */ /* 0x000fca0000000000 */
[----:B------:R-:W-:Y:S01]  /*6a30*/  R2UR UR18, R198 ;  /* 0x00000000c61272ca */ /* 0x000fe200000e0000 */
[----:B------:R-:W-:-:S05]  /*6a40*/  VIADD R198, R195, 0x206 ;  /* 0x00000206c3c67836 */ /* 0x000fca0000000000 */
[----:B------:R-:W-:Y:S01]  /*6a50*/  R2UR UR22, R198 ;  /* 0x00000000c61672ca */ /* 0x000fe200000e0000 */
[----:B------:R-:W-:-:S05]  /*6a60*/  VIADD R198, R195, 0x400 ;  /* 0x00000400c3c67836 */ /* 0x000fca0000000000 */
[----:B------:R-:W-:Y:S01]  /*6a70*/  R2UR UR26, R198 ;  /* 0x00000000c61a72ca */ /* 0x000fe200000e0000 */
[----:B------:R-:W-:-:S05]  /*6a80*/  VIADD R198, R195, 0x402 ;  /* 0x00000402c3c67836 */ /* 0x000fca0000000000 */
[----:B------:R-:W-:Y:S01]  /*6a90*/  R2UR UR30, R198 ;  /* 0x00000000c61e72ca */ /* 0x000fe200000e0000 */
[C---:B------:R-:W-:Y:S01]  /*6aa0*/  VIADD R198, R195.reuse, 0x404 ;  /* 0x00000404c3c67836 */ /* 0x040fe20000000000 */
[----:B------:R-:W-:Y:S02]  /*6ab0*/  WARPGROUP.DEPBAR.LE gsb0, 0x0 ;  /* 0x00008000000079c5 */ /* 0x000fe40000010000 */
[----:B------:R-:W-:Y:S02]  /*6ac0*/  WARPGROUP.ARRIVE ;  /* 0x00000000000079c5 */ /* 0x000fe40000000000 */
[----:B------:R-:W-:Y:S01]  /*6ad0*/  R2UR UR34, R198 ;  /* 0x00000000c62272ca */ /* 0x000fe200000e0000 */
[----:B------:R-:W-:-:S03]  /*6ae0*/  VIADD R198, R195, 0x406 ;  /* 0x00000406c3c67836 */ /* 0x000fc60000000000 */
[----:B------:R-:W-:Y:S02]  /*6af0*/  HGMMA.64x64x16.F32.BF16 R152, gdesc[UR52], R152, gsb0 ;  /* 0x00e00000349879f0 */ /* 0x000fe40008001898 */
[----:B------:R-:W-:Y:S01]  /*6b00*/  R2UR UR38, R198 ;  /* 0x00000000c62672ca */ /* 0x000fe200000e0000 */
[----:B------:R-:W-:Y:S01]  /*6b10*/  VIADD R198, R195, 0x600 ;  /* 0x00000600c3c67836 */ /* 0x000fe20000000000 */
[----:B------:R-:W-:Y:S01]  /*6b20*/  R2UR UR53, R200 ;  /* 0x00000000c83572ca */ /* 0x000fe200000e0000 */
[----:B------:R-:W-:Y:S01]  /*6b30*/  UMOV UR55, 0x40000040 ;  /* 0x4000004000377882 */ /* 0x000fe20000000000 */
[----:B------:R-:W-:Y:S02]  /*6b40*/  R2UR UR52, R201 ;  /* 0x00000000c93472ca */ /* 0x000fe400000e0000 */
[----:B------:R-:W-:Y:S01]  /*6b50*/  R2UR UR42, R198 ;  /* 0x00000000c62a72ca */ /* 0x000fe200000e0000 */
[----:B------:R-:W-:-:S05]  /*6b60*/  VIADD R198, R195, 0x602 ;  /* 0x00000602c3c67836 */ /* 0x000fca0000000000 */
[----:B------:R-:W-:Y:S01]  /*6b70*/  R2UR UR46, R198 ;  /* 0x00000000c62e72ca */ /* 0x000fe200000e0000 */
[----:B------:R-:W-:-:S05]  /*6b80*/  VIADD R198, R195, 0x604 ;  /* 0x00000604c3c67836 */ /* 0x000fca0000000000 */
[----:B------:R-:W-:Y:S01]  /*6b90*/  R2UR UR50, R198 ;  /* 0x00000000c63272ca */ /* 0x000fe200000e0000 */
[----:B------:R-:W-:-:S05]  /*6ba0*/  VIADD R198, R195, 0x606 ;  /* 0x00000606c3c67836 */ /* 0x000fca0000000000 */
[----:B------:R-:W-:Y:S02]  /*6bb0*/  R2UR UR54, R198 ;  /* 0x00000000c63672ca */ /* 0x000fe400000e0000 */
[----:B------:R0:W1:Y:S02]  /*6bc0*/  SHFL.IDX PT, R198, R202, RZ, 0x1f ;  /* 0x00001fffcac67589 */ /* 0x00006400000e0000 */
[----:B0-----:R-:W-:Y:S01]  /*6bd0*/  IMAD.MOV.U32 R202, RZ, RZ, 0x4 ;  /* 0x00000004ffca7424 */ /* 0x001fe200078e00ff */
[----:B-1----:R-:W-:-:S04]  /*6be0*/  ISETP.GT.AND P3, PT, R198, 0x7f, PT ;  /* 0x0000007fc600780c */ /* 0x002fc80003f64270 */
[----:B------:R-:W-:-:S05]  /*6bf0*/  SEL R198, RZ, 0x2, !P3 ;  /* 0x00000002ffc67807 */ /* 0x000fca0005800000 */
[----:B------:R-:W-:Y:S02]  /*6c00*/  IMAD.IADD R200, R7, 0x1, R198 ;  /* 0x0000000107c87824 */ /* 0x000fe400078e02c6 */
        /* <DEDUP_REMOVED lines=8> */
[C---:B------:R-:W-:Y:S02]  /*6c90*/  SEL R200, R202.reuse, 0x2, P3 ;  /* 0x00000002cac87807 */ /* 0x040fe40001800000 */
[----:B------:R-:W-:-:S03]  /*6ca0*/  SEL R202, R202, 0x6, !P3 ;  /* 0x00000006caca7807 */ /* 0x000fc60005800000 */
[--C-:B------:R-:W-:Y:S02]  /*6cb0*/  IMAD.IADD R201, R7, 0x1, R200.reuse ;  /* 0x0000000107c97824 */ /* 0x100fe400078e02c8 */
[C---:B------:R-:W-:Y:S02]  /*6cc0*/  IMAD.IADD R203, R199.reuse, 0x1, R200 ;  /* 0x00000001c7cb7824 */ /* 0x040fe400078e02c8 */
[----:B------:R-:W-:Y:S01]  /*6cd0*/  IMAD.IADD R199, R199, 0x1, R202 ;  /* 0x00000001c7c77824 */ /* 0x000fe200078e02ca */
[----:B------:R-:W-:Y:S02]  /*6ce0*/  WARPGROUP.DEPBAR.LE gsb0, 0x0 ;  /* 0x00008000000079c5 */ /* 0x000fe40000010000 */
[----:B------:R-:W-:-:S06]  /*6cf0*/  WARPGROUP.ARRIVE ;  /* 0x00000000000079c5 */ /* 0x000fcc0000000000 */
[----:B------:R-:W-:Y:S01]  /*6d00*/  HGMMA.64x64x16.F32.BF16 R152, gdesc[UR4], R152, gsb0 ;  /* 0x00e00000049879f0 */ /* 0x000fe20008001898 */
[----:B------:R-:W-:Y:S02]  /*6d10*/  ULDC UR7, c[0x0][0xa80] ;  /* 0x0002a00000077ab9 */ /* 0x000fe40000000800 */
[----:B------:R-:W-:Y:S01]  /*6d20*/  UMOV UR6, UR7 ;  /* 0x0000000700067c82 */ /* 0x000fe20008000000 */
        /* <DEDUP_REMOVED lines=69> */
[----:B------:R-:W-:Y:S02]  /*7180*/  IMAD.IADD R201, R8, 0x1, R198 ;  /* 0x0000000108c97824 */ /* 0x000fe400078e02c6 */
        /* <DEDUP_REMOVED lines=8> */
[----:B------:R-:W-:Y:S02]  /*7210*/  IMAD.IADD R201, R8, 0x1, R200 ;  /* 0x0000000108c97824 */ /* 0x000fe400078e02c8 */
        /* <DEDUP_REMOVED lines=108> */
[----:B------:R-:W-:Y:S02]  /*78e0*/  LOP3.LUT R199, R199, 0x1e00, RZ, 0xc0, !PT ;  /* 0x00001e00c7c77812 */ /* 0x000fe400078ec0ff */
[----:B------:R-:W-:Y:S02]  /*78f0*/  ISETP.NE.AND P3, PT, R0, RZ, PT ;  /* 0x000000ff0000720c */ /* 0x000fe40003f65270 */
[----:B------:R-:W-:-:S02]  /*7900*/  IADD3 R200, R198, R199, R5 ;  /* 0x000000c7c6c87210 */ /* 0x000fc40007ffe005 */
        /* <DEDUP_REMOVED lines=28> */
[----:B------:R-:W-:-:S03]  /*7ad0*/  FMNMX.FTZ R198, R154, R187, !PT ;  /* 0x000000bb9ac67209 */ /* 0x000fc60007810000 */
[----:B------:R-:W0:Y:S02]  /*7ae0*/  SHFL.BFLY PT, R195, R200, 0x2, 0x1f ;  /* 0x0c401f00c8c37f89 */ /* 0x000e2400000e0000 */
[----:B0-----:R-:W-:Y:S02]  /*7af0*/  FMNMX.FTZ R201, R200, R195, !PT ;  /* 0x000000c3c8c97209 */ /* 0x001fe40007810000 */
[----:B------:R-:W-:-:S03]  /*7b00*/  FMNMX.FTZ R195, R155, R198, !PT ;  /* 0x000000c69bc37209 */ /* 0x000fc60007810000 */
[----:B------:R-:W0:Y:S01]  /*7b10*/  SHFL.BFLY PT, R202, R201, 0x1, 0x1f ;  /* 0x0c201f00c9ca7f89 */ /* 0x000e2200000e0000 */
[----:B------:R-:W-:-:S04]  /*7b20*/  FMNMX.FTZ R198, R158, R195, !PT ;  /* 0x000000c39ec67209 */ /* 0x000fc80007810000 */
[----:B------:R-:W-:-:S04]  /*7b30*/  FMNMX.FTZ R195, R159, R198, !PT ;  /* 0x000000c69fc37209 */ /* 0x000fc80007810000 */
[----:B------:R-:W-:-:S04]  /*7b40*/  FMNMX.FTZ R198, R162, R195, !PT ;  /* 0x000000c3a2c67209 */ /* 0x000fc80007810000 */
[----:B------:R-:W-:Y:S02]  /*7b50*/  FMNMX.FTZ R199, R163, R198, !PT ;  /* 0x000000c6a3c77209 */ /* 0x000fe40007810000 */
[----:B0-----:R-:W-:-:S05]  /*7b60*/  FMNMX.FTZ R195, R201, R202, !PT ;  /* 0x000000cac9c37209 */ /* 0x001fca0007810000 */
[C---:B------:R-:W-:Y:S01]  /*7b70*/  FADD.FTZ R198, -R195.reuse, R186 ;  /* 0x000000bac3c67221 */ /* 0x040fe20000010100 */
[----:B------:R-:W-:Y:S01]  /*7b80*/  FMNMX.FTZ R186, R166, R199, !PT ;  /* 0x000000c7a6ba7209 */ /* 0x000fe20007810000 */
[----:B------:R-:W-:Y:S02]  /*7b90*/  FMUL.FTZ R207, R195, UR6 ;  /* 0x00000006c3cf7c20 */ /* 0x000fe40008410000 */
[----:B------:R-:W-:Y:S01]  /*7ba0*/  FMUL.FTZ R200, R198, UR6 ;  /* 0x00000006c6c87c20 */ /* 0x000fe20008410000 */
[----:B------:R-:W-:Y:S01]  /*7bb0*/  FMNMX.FTZ R199, R167, R186, !PT ;  /* 0x000000baa7c77209 */ /* 0x000fe20007810000 */
[--C-:B------:R-:W-:Y:S01]  /*7bc0*/  FFMA.FTZ R206, R180, UR6, -R207.reuse ;  /* 0x00000006b4ce7c23 */ /* 0x100fe200080108cf */
[--C-:B------:R-:W-:Y:S01]  /*7bd0*/  FFMA.FTZ R156, R156, UR6, -R207.reuse ;  /* 0x000000069c9c7c23 */ /* 0x100fe200080108cf */
[----:B------:R-:W0:Y:S01]  /*7be0*/  MUFU.EX2 R186, R200 ;  /* 0x000000c800ba7308 */ /* 0x000e220000000800 */
        /* <DEDUP_REMOVED lines=18> */
[----:B------:R-:W-:Y:S01]  /*7d10*/  FFMA.FTZ R181, R181, UR6, -R207 ;  /* 0x00000006b5b57c23 */ /* 0x000fe200080108cf */
[----:B------:R-:W-:Y:S01]  /*7d20*/  MUFU.EX2 R199, R199 ;  /* 0x000000c700c77308 */ /* 0x000fe20000000800 */
[----:B------:R-:W-:Y:S01]  /*7d30*/  FMNMX.FTZ R153, R179, R152, !PT ;  /* 0x00000098b3997209 */ /* 0x000fe20007810000 */
[-C--:B0-----:R-:W-:Y:S01]  /*7d40*/  FMUL.FTZ R24, R24, R186.reuse ;  /* 0x000000ba18187220 */ /* 0x081fe20000410000 */
[-C--:B------:R-:W-:Y:S01]  /*7d50*/  FMUL.FTZ R25, R25, R186.reuse ;  /* 0x000000ba19197220 */ /* 0x080fe20000410000 */
[-C--:B------:R-:W-:Y:S01]  /*7d60*/  FMUL.FTZ R28, R28, R186.reuse ;  /* 0x000000ba1c1c7220 */ /* 0x080fe20000410000 */
[----:B------:R-:W-:Y:S01]  /*7d70*/  FMNMX.FTZ R152, R182, R153, !PT ;  /* 0x00000099b6987209 */ /* 0x000fe20007810000 */
[-C--:B------:R-:W-:Y:S01]  /*7d80*/  FMUL.FTZ R29, R29, R186.reuse ;  /* 0x000000ba1d1d7220 */ /* 0x080fe20000410000 */
[----:B------:R-:W-:Y:S01]  /*7d90*/  FMUL.FTZ R32, R32, R186 ;  /* 0x000000ba20207220 */ /* 0x000fe20000410000 */
[----:B------:R-:W-:Y:S01]  /*7da0*/  MUFU.EX2 R198, R198 ;  /* 0x000000c600c67308 */ /* 0x000fe20000000800 */
[----:B------:R-:W-:Y:S01]  /*7db0*/  FMNMX.FTZ R152, R183, R152, !PT ;  /* 0x00000098b7987209 */ /* 0x000fe20007810000 */
[-C--:B------:R-:W-:Y:S01]  /*7dc0*/  FMUL.FTZ R33, R33, R186.reuse ;  /* 0x000000ba21217220 */ /* 0x080fe20000410000 */
[-C--:B------:R-:W-:Y:S01]  /*7dd0*/  FMUL.FTZ R36, R36, R186.reuse ;  /* 0x000000ba24247220 */ /* 0x080fe20000410000 */
[-C--:B------:R-:W-:Y:S01]  /*7de0*/  FMUL.FTZ R37, R37, R186.reuse ;  /* 0x000000ba25257220 */ /* 0x080fe20000410000 */
[-C--:B------:R-:W-:Y:S01]  /*7df0*/  FMUL.FTZ R40, R40, R186.reuse ;  /* 0x000000ba28287220 */ /* 0x080fe20000410000 */
[----:B------:R-:W0:Y:S01]  /*7e00*/  SHFL.BFLY PT, R153, R152, 0x2, 0x1f ;  /* 0x0c401f0098997f89 */ /* 0x000e2200000e0000 */
        /* <DEDUP_REMOVED lines=23> */
[----:B0-----:R-:W-:Y:S01]  /*7f80*/  FMNMX.FTZ R153, R152, R153, !PT ;  /* 0x0000009998997209 */ /* 0x001fe20007810000 */
[-C--:B------:R-:W-:Y:S01]  /*7f90*/  FMUL.FTZ R81, R81, R186.reuse ;  /* 0x000000ba51517220 */ /* 0x080fe20000410000 */
[----:B------:R-:W0:Y:S01]  /*7fa0*/  MUFU.EX2 R203, R203 ;  /* 0x000000cb00cb7308 */ /* 0x000e220000000800 */
[-C--:B------:R-:W-:Y:S01]  /*7fb0*/  FMUL.FTZ R84, R84, R186.reuse ;  /* 0x000000ba54547220 */ /* 0x080fe20000410000 */
[-C--:B------:R-:W-:Y:S01]  /*7fc0*/  FMUL.FTZ R85, R85, R186.reuse ;  /* 0x000000ba55557220 */ /* 0x080fe20000410000 */
[----:B------:R-:W1:Y:S01]  /*7fd0*/  SHFL.BFLY PT, R152, R153, 0x1, 0x1f ;  /* 0x0c201f0099987f89 */ /* 0x000e6200000e0000 */
        /* <DEDUP_REMOVED lines=11> */
[----:B------:R-:W-:Y:S01]  /*8090*/  FMUL.FTZ R108, R108, R186 ;  /* 0x000000ba6c6c7220 */ /* 0x000fe20000410000 */
[----:B------:R-:W-:Y:S01]  /*80a0*/  MUFU.EX2 R205, R205 ;  /* 0x000000cd00cd7308 */ /* 0x000fe20000000800 */
[----:B0-----:R-:W-:Y:S01]  /*80b0*/  F2FP.BF16.F32.PACK_AB R156, R203, R202 ;  /* 0x000000cacb9c723e */ /* 0x001fe200000010ff */
        /* <DEDUP_REMOVED lines=8> */
[----:B------:R-:W-:Y:S01]  /*8140*/  FMUL.FTZ R124, R124, R186 ;  /* 0x000000ba7c7c7220 */ /* 0x000fe20000410000 */
[----:B-1----:R-:W-:Y:S01]  /*8150*/  FMNMX.FTZ R180, R153, R152, !PT ;  /* 0x0000009899b47209 */ /* 0x002fe20007810000 */
[----:B------:R-:W-:-:S02]  /*8160*/  @!P1 VIADD R153, R196, 0x38840 ;  /* 0x00038840c4999836 */ /* 0x000fc40000000000 */
[-C--:B------:R-:W-:Y:S01]  /*8170*/  FMUL.FTZ R125, R125, R186.reuse ;  /* 0x000000ba7d7d7220 */ /* 0x080fe20000410000 */
[-C--:B------:R-:W-:Y:S01]  /*8180*/  FMUL.FTZ R128, R128, R186.reuse ;  /* 0x000000ba80807220 */ /* 0x080fe20000410000 */
[-C--:B------:R-:W-:Y:S01]  /*8190*/  FMUL.FTZ R129, R129, R186.reuse ;  /* 0x000000ba81817220 */ /* 0x080fe20000410000 */
[----:B------:R-:W-:Y:S01]  /*81a0*/  FADD.FTZ R152, -R180, R187 ;  /* 0x000000bbb4987221 */ /* 0x000fe20000010100 */
[----:B------:R-:W-:Y:S01]  /*81b0*/  @!P1 PRMT R153, RZ, 0x654, R153 ;  /* 0x00000654ff999816 */ /* 0x000fe20000000099 */
[----:B------:R-:W-:Y:S01]  /*81c0*/  MUFU.EX2 R169, R169 ;  /* 0x000000a900a97308 */ /* 0x000fe20000000800 */
[-C--:B------:R-:W-:Y:S01]  /*81d0*/  FMUL.FTZ R132, R132, R186.reuse ;  /* 0x000000ba84847220 */ /* 0x080fe20000410000 */
[----:B------:R-:W-:Y:S01]  /*81e0*/  FMUL.FTZ R187, R152, UR6 ;  /* 0x0000000698bb7c20 */ /* 0x000fe20008410000 */
[----:B------:R-:W-:Y:S01]  /*81f0*/  FMUL.FTZ R152, R180, UR6 ;  /* 0x00000006b4987c20 */ /* 0x000fe20008410000 */
[----:B------:R0:W-:Y:S01]  /*8200*/  @!P1 SYNCS.ARRIVE.TRANS64.RED.A1T0 RZ, [R153+URZ], RZ ;  /* 0x000000ff99ff99a7 */ /* 0x0001e2000810043f */
[-C--:B------:R-:W-:Y:S01]  /*8210*/  FMUL.FTZ R133, R133, R186.reuse ;  /* 0x000000ba85857220 */ /* 0x080fe20000410000 */
[----:B------:R-:W-:Y:S01]  /*8220*/  FMUL.FTZ R136, R136, R186 ;  /* 0x000000ba88887220 */ /* 0x000fe20000410000 */
[----:B------:R-:W-:Y:S01]  /*8230*/  FFMA.FTZ R207, R155, UR6, -R152 ;  /* 0x000000069bcf7c23 */ /* 0x000fe20008010898 */
[----:B------:R-:W1:Y:S01]  /*8240*/  MUFU.EX2 R187, R187 ;  /* 0x000000bb00bb7308 */ /* 0x000e620000000800 */
[----:B------:R-:W-:-:S02]  /*8250*/  @!P3 IMAD R155, R208, 0x40, R3 ;  /* 0x00000040d09bb824 */ /* 0x000fc400078e0203 */
[--C-:B------:R-:W-:Y:S01]  /*8260*/  FFMA.FTZ R210, R154, UR6, -R152.reuse ;  /* 0x000000069ad27c23 */ /* 0x100fe20008010898 */
[--C-:B------:R-:W-:Y:S01]  /*8270*/  FFMA.FTZ R209, R158, UR6, -R152.reuse ;  /* 0x000000069ed17c23 */ /* 0x100fe20008010898 */
[----:B------:R-:W-:Y:S01]  /*8280*/  FFMA.FTZ R212, R159, UR6, -R152 ;  /* 0x000000069fd47c23 */ /* 0x000fe20008010898 */
[----:B------:R-:W-:Y:S02]  /*8290*/  @!P3 IMAD R155, R155, 0x4, R184 ;  /* 0x000000049b9bb824 */ /* 0x000fe400078e02b8 */
[--C-:B------:R-:W-:Y:S01]  /*82a0*/  FFMA.FTZ R211, R162, UR6, -R152.reuse ;  /* 0x00000006a2d37c23 */ /* 0x100fe20008010898 */
        /* <DEDUP_REMOVED lines=10> */
[----:B------:R-:W-:Y:S01]  /*8350*/  FFMA.FTZ R183, R183, UR6, -R152 ;  /* 0x00000006b7b77c23 */ /* 0x000fe20008010898 */
[----:B------:R-:W-:Y:S01]  /*8360*/  @!P3 STS [R155+0x38400], R186 ;  /* 0x038400ba9b00b388 */ /* 0x000fe20000000800 */
[----:B------:R-:W-:Y:S01]  /*8370*/  MUFU.EX2 R210, R210 ;  /* 0x000000d200d27308 */ /* 0x000fe20000000800 */
[----:B------:R-:W-:Y:S01]  /*8380*/  F2FP.BF16.F32.PACK_AB R152, R198, R199 ;  /* 0x000000c7c698723e */ /* 0x000fe200000010ff */
[-C--:B-1----:R-:W-:Y:S01]  /*8390*/  FMUL.FTZ R26, R26, R187.reuse ;  /* 0x000000bb1a1a7220 */ /* 0x082fe20000410000 */
[----:B------:R1:W-:Y:S01]  /*83a0*/  @!P3 STS [R155+0x38420], R187 ;  /* 0x038420bb9b00b388 */ /* 0x0003e20000000800 */
[----:B------:R-:W-:Y:S01]  /*83b0*/  F2FP.BF16.F32.PACK_AB R154, R201, R200 ;  /* 0x000000c8c99a723e */ /* 0x000fe200000010ff */
[-C--:B------:R-:W-:Y:S01]  /*83c0*/  FMUL.FTZ R27, R27, R187.reuse ;  /* 0x000000bb1b1b7220 */ /* 0x080fe20000410000 */
[----:B------:R-:W-:Y:S01]  /*83d0*/  F2FP.BF16.F32.PACK_AB R158, R205, R204 ;  /* 0x000000cccd9e723e */ /* 0x000fe200000010ff */
[-C--:B------:R-:W-:Y:S01]  /*83e0*/  FMUL.FTZ R30, R30, R187.reuse ;  /* 0x000000bb1e1e7220 */ /* 0x080fe20000410000 */
[----:B------:R-:W0:Y:S01]  /*83f0*/  MUFU.EX2 R207, R207 ;  /* 0x000000cf00cf7308 */ /* 0x000e220000000800 */
[----:B------:R-:W-:Y:S01]  /*8400*/  F2FP.BF16.F32.PACK_AB R160, R169, R168 ;  /* 0x000000a8a9a0723e */ /* 0x000fe200000010ff */
        /* <DEDUP_REMOVED lines=14> */
[----:B------:R-:W1:Y:S01]  /*84f0*/  MUFU.EX2 R212, R212 ;  /* 0x000000d400d47308 */ /* 0x000e620000000800 */
        /* <DEDUP_REMOVED lines=15> */
[----:B------:R-:W0:Y:S01]  /*85f0*/  MUFU.EX2 R214, R214 ;  /* 0x000000d600d67308 */ /* 0x000e220000000800 */
[----:B-1----:R-:W-:Y:S01]  /*8600*/  F2FP.BF16.F32.PACK_AB R155, R212, R209 ;  /* 0x000000d1d49b723e */ /* 0x002fe200000010ff */
[----:B------:R-:W-:Y:S01]  /*8610*/  BAR.SYNC.DEFER_BLOCKING 0xf, 0x100 ;  /* 0x03c4000000007b1d */ /* 0x000fe20000010000 */
        /* <DEDUP_REMOVED lines=42> */
[----:B------:R-:W-:Y:S01]  /*88c0*/  FMUL.FTZ R145, R145, R186 ;  /* 0x000000ba91917220 */ /* 0x000fe20000410000 */
[-C--:B------:R-:W-:Y:S01]  /*88d0*/  FMUL.FTZ R146, R146, R187.reuse ;  /* 0x000000bb92927220 */ /* 0x080fe20000410000 */
[-C--:B------:R-:W-:Y:S01]  /*88e0*/  FMUL.FTZ R147, R147, R187.reuse ;  /* 0x000000bb93937220 */ /* 0x080fe20000410000 */
[----:B------:R-:W1:Y:S01]  /*88f0*/  MUFU.EX2 R171, R171 ;  /* 0x000000ab00ab7308 */ /* 0x000e620000000800 */
[----:B0-----:R-:W-:Y:S01]  /*8900*/  F2FP.BF16.F32.PACK_AB R162, R173, R172 ;  /* 0x000000acada2723e */ /* 0x001fe200000010ff */
[-C--:B------:R-:W-:Y:S01]  /*8910*/  FMUL.FTZ R148, R148, R186.reuse ;  /* 0x000000ba94947220 */ /* 0x080fe20000410000 */
[----:B------:R-:W-:Y:S01]  /*8920*/  FMUL.FTZ R149, R149, R186 ;  /* 0x000000ba95957220 */ /* 0x000fe20000410000 */
[-C--:B------:R-:W-:Y:S01]  /*8930*/  FMUL.FTZ R150, R150, R187.reuse ;  /* 0x000000bb96967220 */ /* 0x080fe20000410000 */
[----:B------:R-:W-:Y:S01]  /*8940*/  FMUL.FTZ R151, R151, R187 ;  /* 0x000000bb97977220 */ /* 0x000fe20000410000 */
[----:B------:R0:W-:Y:S01]  /*8950*/  STSM.16.M88.4 [R189+0x36400], R152 ;  /* 0x03640098bd007844 */ /* 0x0001e20000000200 */
[----:B------:R-:W-:Y:S01]  /*8960*/  VIADD R208, R215, 0x80 ;  /* 0x00000080d7d07836 */ /* 0x000fe20000000000 */
[----:B------:R-:W-:Y:S01]  /*8970*/  MUFU.EX2 R174, R174 ;  /* 0x000000ae00ae7308 */ /* 0x000fe20000000800 */
[----:B------:R-:W-:Y:S01]  /*8980*/  FFMA.FTZ R193, R186, R193, R199 ;  /* 0x000000c1bac17223 */ /* 0x000fe200000100c7 */
[----:B------:R0:W-:Y:S01]  /*8990*/  STSM.16.M88.4 [R190], R156 ;  /* 0x0000009cbe007844 */ /* 0x0001e20000000200 */
[----:B------:R-:W-:Y:S01]  /*89a0*/  FFMA.FTZ R194, R187, R194, R210 ;  /* 0x000000c2bbc27223 */ /* 0x000fe200000100d2 */
[----:B------:R-:W-:-:S02]  /*89b0*/  @!P1 VIADD R196, R196, 0x38860 ;  /* 0x00038860c4c49836 */ /* 0x000fc40000000000 */
[----:B------:R-:W-:Y:S01]  /*89c0*/  FADD.FTZ R193, R198, R193 ;  /* 0x000000c1c6c17221 */ /* 0x000fe20000010000 */
[----:B------:R-:W-:Y:S02]  /*89d0*/  IMAD.MOV.U32 R187, RZ, RZ, R180 ;  /* 0x000000ffffbb7224 */ /* 0x000fe400078e00b4 */
[----:B------:R-:W-:Y:S01]  /*89e0*/  FADD.FTZ R194, R207, R194 ;  /* 0x000000c2cfc27221 */ /* 0x000fe20000010000 */
[----:B------:R-:W2:Y:S01]  /*89f0*/  MUFU.EX2 R175, R175 ;  /* 0x000000af00af7308 */ /* 0x000ea20000000800 */
[----:B-1----:R-:W-:Y:S01]  /*8a00*/  F2FP.BF16.F32.PACK_AB R161, R171, R170 ;  /* 0x000000aaaba1723e */ /* 0x002fe200000010ff */
[----:B------:R-:W-:Y:S01]  /*8a10*/  FADD.FTZ R200, R200, R193 ;  /* 0x000000c1c8c87221 */ /* 0x000fe20000010000 */
[----:B------:R-:W-:Y:S01]  /*8a20*/  FADD.FTZ R209, R209, R194 ;  /* 0x000000c2d1d17221 */ /* 0x000fe20000010000 */
[----:B------:R-:W-:Y:S01]  /*8a30*/  @!P1 PRMT R196, RZ, 0x654, R196 ;  /* 0x00000654ffc49816 */ /* 0x000fe200000000c4 */
[----:B------:R-:W-:Y:S02]  /*8a40*/  IMAD.MOV.U32 R186, RZ, RZ, R195 ;  /* 0x000000ffffba7224 */ /* 0x000fe400078e00c3 */
[----:B------:R-:W-:Y:S01]  /*8a50*/  FADD.FTZ R201, R201, R200 ;  /* 0x000000c8c9c97221 */ /* 0x000fe20000010000 */
[----:B------:R-:W-:Y:S01]  /*8a60*/  FADD.FTZ R212, R212, R209 ;  /* 0x000000d1d4d47221 */ /* 0x000fe20000010000 */
[----:B------:R-:W-:Y:S02]  /*8a70*/  MUFU.EX2 R176, R176 ;  /* 0x000000b000b07308 */ /* 0x000fe40000000800 */
[----:B------:R-:W-:Y:S01]  /*8a80*/  FADD.FTZ R202, R202, R201 ;  /* 0x000000c9caca7221 */ /* 0x000fe20000010000 */
[----:B------:R-:W-:-:S03]  /*8a90*/  FADD.FTZ R211, R211, R212 ;  /* 0x000000d4d3d37221 */ /* 0x000fc60000010000 */
[----:B------:R-:W-:Y:S01]  /*8aa0*/  FADD.FTZ R203, R203, R202 ;  /* 0x000000cacbcb7221 */ /* 0x000fe20000010000 */
[----:B------:R-:W-:Y:S01]  /*8ab0*/  FADD.FTZ R214, R214, R211 ;  /* 0x000000d3d6d67221 */ /* 0x000fe20000010000 */
[----:B------:R-:W1:Y:S01]  /*8ac0*/  MUFU.EX2 R177, R177 ;  /* 0x000000b100b17308 */ /* 0x000e620000000800 */
[----:B--2---:R-:W-:Y:S01]  /*8ad0*/  F2FP.BF16.F32.PACK_AB R163, R175, R174 ;  /* 0x000000aeafa3723e */ /* 0x004fe200000010ff */
[----:B------:R-:W-:Y:S01]  /*8ae0*/  FADD.FTZ R204, R204, R203 ;  /* 0x000000cbcccc7221 */ /* 0x000fe20000010000 */
[----:B------:R-:W-:-:S03]  /*8af0*/  FADD.FTZ R213, R213, R214 ;  /* 0x000000d6d5d57221 */ /* 0x000fc60000010000 */
[----:B------:R0:W-:Y:S01]  /*8b00*/  STSM.16.M88.4 [R191], R160 ;  /* 0x000000a0bf007844 */ /* 0x0001e20000000200 */
[----:B------:R-:W-:Y:S01]  /*8b10*/  FADD.FTZ R205, R205, R204 ;  /* 0x000000cccdcd7221 */ /* 0x000fe20000010000 */
[----:B------:R-:W-:Y:S01]  /*8b20*/  MUFU.EX2 R206, R206 ;  /* 0x000000ce00ce7308 */ /* 0x000fe20000000800 */
[----:B------:R-:W-:Y:S02]  /*8b30*/  FADD.FTZ R213, R216, R213 ;  /* 0x000000d5d8d57221 */ /* 0x000fe40000010000 */
[----:B------:R-:W-:Y:S02]  /*8b40*/  FADD.FTZ R168, R168, R205 ;  /* 0x000000cda8a87221 */ /* 0x000fe40000010000 */
[----:B------:R-:W-:Y:S02]  /*8b50*/  FADD.FTZ R170, R170, R213 ;  /* 0x000000d5aaaa7221 */ /* 0x000fe40000010000 */
[----:B------:R-:W-:Y:S01]  /*8b60*/  FADD.FTZ R169, R169, R168 ;  /* 0x000000a8a9a97221 */ /* 0x000fe20000010000 */
[----:B------:R-:W2:Y:S01]  /*8b70*/  MUFU.EX2 R181, R181 ;  /* 0x000000b500b57308 */ /* 0x000ea20000000800 */
[----:B-1----:R-:W-:Y:S01]  /*8b80*/  F2FP.BF16.F32.PACK_AB R164, R177, R176 ;  /* 0x000000b0b1a4723e */ /* 0x002fe200000010ff */
[----:B------:R-:W-:Y:S01]  /*8b90*/  FADD.FTZ R171, R171, R170 ;  /* 0x000000aaabab7221 */ /* 0x000fe20000010000 */
[----:B------:R-:W-:-:S03]  /*8ba0*/  FADD.FTZ R172, R172, R169 ;  /* 0x000000a9acac7221 */ /* 0x000fc60000010000 */
[----:B------:R-:W-:Y:S01]  /*8bb0*/  FADD.FTZ R174, R174, R171 ;  /* 0x000000abaeae7221 */ /* 0x000fe20000010000 */
[----:B------:R-:W-:Y:S01]  /*8bc0*/  FADD.FTZ R173, R173, R172 ;  /* 0x000000acadad7221 */ /* 0x000fe20000010000 */
[----:B------:R-:W-:Y:S02]  /*8bd0*/  MUFU.EX2 R178, R178 ;  /* 0x000000b200b27308 */ /* 0x000fe40000000800 */
[----:B------:R-:W-:Y:S01]  /*8be0*/  FADD.FTZ R175, R175, R174 ;  /* 0x000000aeafaf7221 */ /* 0x000fe20000010000 */
[----:B------:R-:W-:-:S04]  /*8bf0*/  FADD.FTZ R176, R176, R173 ;  /* 0x000000adb0b07221 */ /* 0x000fc80000010000 */
[----:B------:R-:W-:Y:S01]  /*8c00*/  FADD.FTZ R177, R177, R176 ;  /* 0x000000b0b1b17221 */ /* 0x000fe20000010000 */
[----:B------:R-:W1:Y:S01]  /*8c10*/  MUFU.EX2 R179, R179 ;  /* 0x000000b300b37308 */ /* 0x000e620000000800 */
[----:B--2---:R-:W-:Y:S02]  /*8c20*/  F2FP.BF16.F32.PACK_AB R166, R181, R206 ;  /* 0x000000ceb5a6723e */ /* 0x004fe400000010ff */
[----:B------:R-:W-:-:S04]  /*8c30*/  FADD.FTZ R206, R206, R177 ;  /* 0x000000b1cece7221 */ /* 0x000fc80000010000 */
[----:B------:R-:W-:Y:S01]  /*8c40*/  FADD.FTZ R193, R181, R206 ;  /* 0x000000ceb5c17221 */ /* 0x000fe20000010000 */
[----:B------:R-:W-:Y:S08]  /*8c50*/  MUFU.EX2 R182, R182 ;  /* 0x000000b600b67308 */ /* 0x000ff00000000800 */
[----:B------:R-:W2:Y:S01]  /*8c60*/  MUFU.EX2 R183, R183 ;  /* 0x000000b700b77308 */ /* 0x000ea20000000800 */
[----:B-1----:R-:W-:Y:S01]  /*8c70*/  F2FP.BF16.F32.PACK_AB R165, R179, R178 ;  /* 0x000000b2b3a5723e */ /* 0x002fe200000010ff */
[----:B------:R-:W-:-:S04]  /*8c80*/  FADD.FTZ R178, R178, R175 ;  /* 0x000000afb2b27221 */ /* 0x000fc80000010000 */
[----:B------:R-:W-:Y:S01]  /*8c90*/  FADD.FTZ R179, R179, R178 ;  /* 0x000000b2b3b37221 */ /* 0x000fe20000010000 */
[----:B--2---:R-:W-:-:S03]  /*8ca0*/  F2FP.BF16.F32.PACK_AB R167, R183, R182 ;  /* 0x000000b6b7a7723e */ /* 0x004fc600000010ff */
[----:B------:R-:W-:Y:S02]  /*8cb0*/  FADD.FTZ R182, R182, R179 ;  /* 0x000000b3b6b67221 */ /* 0x000fe40000010000 */
[----:B------:R0:W-:Y:S01]  /*8cc0*/  STSM.16.M88.4 [R192], R164 ;  /* 0x000000a4c0007844 */ /* 0x0001e20000000200 */
[----:B------:R-:W-:Y:S01]  /*8cd0*/  WARPGROUP.ARRIVE ;  /* 0x00000000000079c5 */ /* 0x000fe20000000000 */
[----:B------:R-:W-:-:S05]  /*8ce0*/  FADD.FTZ R194, R183, R182 ;  /* 0x000000b6b7c27221 */ /* 0x000fca0000010000 */
[----:B------:R-:W-:Y:S01]  /*8cf0*/  HGMMA.64x256x16.F32.BF16 R24, R152, gdesc[UR8].tnspB, R24, gsb0 ;  /* 0x43e0000898187df0 */ /* 0x000fe20008001818 */
[----:B------:R-:W-:Y:S01]  /*8d00*/  R2UR UR10, R208 ;  /* 0x00000000d00a72ca */ /* 0x000fe200000e0000 */
[----:B------:R-:W-:Y:S01]  /*8d10*/  UMOV UR11, 0x40000040 ;  /* 0x40000040000b7882 */ /* 0x000fe20000000000 */
[C---:B------:R-:W-:Y:S02]  /*8d20*/  VIADD R208, R215.reuse, 0x100 ;  /* 0x00000100d7d07836 */ /* 0x040fe40000000000 */
[----:B------:R-:W-:Y:S01]  /*8d30*/  VIADD R215, R215, 0x180 ;  /* 0x00000180d7d77836 */ /* 0x000fe20000000000 */
[----:B------:R-:W-:Y:S02]  /*8d40*/  WARPGROUP.DEPBAR.LE gsb0, 0x0 ;  /* 0x00008000000079c5 */ /* 0x000fe40000010000 */
[----:B------:R-:W-:-:S15]  /*8d50*/  WARPGROUP.ARRIVE ;  /* 0x00000000000079c5 */ /* 0x000fde0000000000 */
[----:B------:R-:W-:-:S05]  /*8d60*/  NOP ;  /* 0x0000000000007918 */ /* 0x000fca0000000000 */
[----:B------:R-:W-:Y:S01]  /*8d70*/  HGMMA.64x256x16.F32.BF16 R24, R156, gdesc[UR8].tnspB, R24, gsb0 ;  /* 0x43e000089c187df0 */ /* 0x000fe20008001818 */
[----:B------:R-:W-:Y:S01]  /*8d80*/  R2UR UR10, R208 ;  /* 0x00000000d00a72ca */ /* 0x000fe200000e0000 */
[----:B------:R-:W-:Y:S01]  /*8d90*/  UMOV UR11, 0x40000040 ;  /* 0x40000040000b7882 */ /* 0x000fe20000000000 */
[----:B------:R-:W-:Y:S01]  /*8da0*/  IMAD.MOV.U32 R208, RZ, RZ, R197 ;  /* 0x000000ffffd07224 */ /* 0x000fe200078e00c5 */
[----:B------:R-:W-:Y:S02]  /*8db0*/  WARPGROUP.DEPBAR.LE gsb0, 0x0 ;  /* 0x00008000000079c5 */ /* 0x000fe40000010000 */
[----:B------:R-:W-:-:S15]  /*8dc0*/  WARPGROUP.ARRIVE ;  /* 0x00000000000079c5 */ /* 0x000fde0000000000 */
[----:B------:R-:W-:-:S07]  /*8dd0*/  NOP ;  /* 0x0000000000007918 */ /* 0x000fce0000000000 */
[----:B------:R-:W-:Y:S01]  /*8de0*/  HGMMA.64x256x16.F32.BF16 R24, R160, gdesc[UR8].tnspB, R24, gsb0 ;  /* 0x43e00008a0187df0 */ /* 0x000fe20008001818 */
[----:B------:R-:W-:Y:S01]  /*8df0*/  R2UR UR10, R215 ;  /* 0x00000000d70a72ca */ /* 0x000fe200000e0000 */
[----:B------:R-:W-:Y:S01]  /*8e00*/  UMOV UR11, 0x40000040 ;  /* 0x40000040000b7882 */ /* 0x000fe20000000000 */
[----:B------:R-:W-:Y:S02]  /*8e10*/  WARPGROUP.DEPBAR.LE gsb0, 0x0 ;  /* 0x00008000000079c5 */ /* 0x000fe40000010000 */
[----:B------:R-:W-:-:S15]  /*8e20*/  WARPGROUP.ARRIVE ;  /* 0x00000000000079c5 */ /* 0x000fde0000000000 */
[----:B------:R-:W-:-:S08]  /*8e30*/  NOP ;  /* 0x0000000000007918 */ /* 0x000fd00000000000 */
        /* <DEDUP_REMOVED lines=10> */
[----:B------:R0:W-:Y:S01]  /*8ee0*/  @!P1 SYNCS.ARRIVE.TRANS64.RED.A1T0 RZ, [R196+URZ], RZ ;  /* 0x000000ffc4ff99a7 */ /* 0x0001e2000810043f */
[----:B------:R-:W-:Y:S05]  /*8ef0*/  @P2 BRA `(.L_x_220) ;  /* 0xffffffd000d42947 */ /* 0x000fea000383ffff */
[----:B0-----:R-:W-:Y:S02]  /*8f00*/  IMAD.SHL.U32 R152, R197, 0x40, RZ ;  /* 0x00000040c5987824 */ /* 0x001fe400078e00ff */
[----:B------:R-:W-:Y:S02]  /*8f10*/  IMAD.MOV.U32 R187, RZ, RZ, R180 ;  /* 0x000000ffffbb7224 */ /* 0x000fe400078e00b4 */
[----:B------:R-:W-:-:S07]  /*8f20*/  IMAD.MOV.U32 R186, RZ, RZ, R195 ;  /* 0x000000ffffba7224 */ /* 0x000fce00078e00c3 */
.L_x_211:
[----:B------:R-:W0:Y:S01]  /*8f30*/  SHFL.BFLY PT, R2, R193, 0x2, 0x1f ;  /* 0x0c401f00c1027f89 */ /* 0x000e2200000e0000 */
[----:B------:R-:W-:Y:S08]  /*8f40*/  BAR.ARV 0x8, 0x100 ;  /* 0x0204000000007b1d */ /* 0x000ff00000002000 */
[----:B------:R-:W-:Y:S01]  /*8f50*/  BAR.SYNC.DEFER_BLOCKING 0xf, 0x100 ;  /* 0x03c4000000007b1d */ /* 0x000fe20000010000 */
[----:B------:R-:W-:Y:S01]  /*8f60*/  ISETP.NE.AND P0, PT, R0, RZ, PT ;  /* 0x000000ff0000720c */ /* 0x000fe20003f05270 */
[----:B------:R-:W-:-:S02]  /*8f70*/  IMAD.MOV.U32 R0, RZ, RZ, RZ ;  /* 0x000000ffff007224 */ /* 0x000fc400078e00ff */
[----:B------:R-:W-:Y:S02]  /*8f80*/  IMAD.IADD R3, R3, 0x1, R152 ;  /* 0x0000000103037824 */ /* 0x000fe400078e0298 */
[----:B------:R-:W1:Y:S01]  /*8f90*/  SHFL.BFLY PT, R7, R194, 0x2, 0x1f ;  /* 0x0c401f00c2077f89 */ /* 0x000e6200000e0000 */
[----:B0-----:R-:W-:-:S07]  /*8fa0*/  FADD.FTZ R2, R2, R193 ;  /* 0x000000c102027221 */ /* 0x001fce0000010000 */
[----:B------:R-:W-:Y:S01]  /*8fb0*/  @!P0 IMAD R3, R3, 0x4, R184 ;  /* 0x0000000403038824 */ /* 0x000fe200078e02b8 */
[----:B------:R-:W0:Y:S01]  /*8fc0*/  SHFL.BFLY PT, R5, R2, 0x1, 0x1f ;  /* 0x0c201f0002057f89 */ /* 0x000e2200000e0000 */
[----:B-1----:R-:W-:-:S05]  /*8fd0*/  FADD.FTZ R7, R7, R194 ;  /* 0x000000c207077221 */ /* 0x002fca0000010000 */
[----:B------:R-:W1:Y:S01]  /*8fe0*/  SHFL.BFLY PT, R4, R7, 0x1, 0x1f ;  /* 0x0c201f0007047f89 */ /* 0x000e6200000e0000 */
[----:B0-----:R-:W-:-:S05]  /*8ff0*/  FADD.FTZ R5, R2, R5 ;  /* 0x0000000502057221 */ /* 0x001fca0000010000 */
[----:B------:R-:W-:-:S13]  /*9000*/  FSETP.NE.FTZ.AND P1, PT, R5, RZ, PT ;  /* 0x000000ff0500720b */ /* 0x000fda0003f35000 */
[----:B------:R-:W0:Y:S01]  /*9010*/  @P1 MUFU.LG2 R2, R5 ;  /* 0x0000000500021308 */ /* 0x000e220000000c00 */
[----:B-1----:R-:W-:Y:S01]  /*9020*/  FADD.FTZ R8, R7, R4 ;  /* 0x0000000407087221 */ /* 0x002fe20000010000 */
[----:B------:R-:W-:Y:S02]  /*9030*/  IMAD.MOV.U32 R4, RZ, RZ, RZ ;  /* 0x000000ffff047224 */ /* 0x000fe400078e00ff */
[----:B------:R-:W-:Y:S02]  /*9040*/  IMAD.U32 R7, RZ, RZ, UR6 ;  /* 0x00000006ff077e24 */ /* 0x000fe4000f8e00ff */
[----:B------:R-:W-:Y:S02]  /*9050*/  FSETP.NE.FTZ.AND P2, PT, R8, RZ, PT ;  /* 0x000000ff0800720b */ /* 0x000fe40003f55000 */
[----:B------:R1:W2:Y:S01]  /*9060*/  @P1 MUFU.RCP R4, R5 ;  /* 0x0000000500041308 */ /* 0x0002a20000001000 */
[----:B0-----:R-:W-:Y:S01]  /*9070*/  @P1 FMUL.FTZ R2, R2, 0.69314718246459960938 ;  /* 0x3f31721802021820 */ /* 0x001fe20000410000 */
[----:B-1----:R-:W-:-:S09]  /*9080*/  IMAD.MOV.U32 R5, RZ, RZ, -0x800000 ;  /* 0xff800000ff057424 */ /* 0x002fd200078e00ff */
[----:B------:R-:W0:Y:S01]  /*9090*/  @P2 MUFU.RCP R0, R8 ;  /* 0x0000000800002308 */ /* 0x000e220000001000 */
[----:B------:R-:W-:Y:S01]  /*90a0*/  @P2 FMUL.FTZ R7, R7, 0.69314718246459960938 ;  /* 0x3f31721807072820 */ /* 0x000fe20000410000 */
[----:B--2---:R-:W-:Y:S01]  /*90b0*/  @!P0 STS [R3+0x38400], R4 ;  /* 0x0384000403008388 */ /* 0x004fe20000000800 */
[----:B------:R-:W-:-:S05]  /*90c0*/  FMUL.FTZ R24, R24, R4 ;  /* 0x0000000418187220 */ /* 0x000fca0000410000 */
[----:B------:R-:W1:Y:S01]  /*90d0*/  @P2 MUFU.LG2 R6, R8 ;  /* 0x0000000800062308 */ /* 0x000e620000000c00 */
        /* <DEDUP_REMOVED lines=8> */
[----:B0-----:R0:W-:Y:S01]  /*9160*/  @!P0 STS [R3+0x38420], R0 ;  /* 0x0384200003008388 */ /* 0x0011e20000000800 */
[-C--:B------:R-:W-:Y:S01]  /*9170*/  FMUL.FTZ R41, R41, R4.reuse ;  /* 0x0000000429297220 */ /* 0x080fe20000410000 */
[-C--:B------:R-:W-:Y:S01]  /*9180*/  FMUL.FTZ R44, R44, R4.reuse ;  /* 0x000000042c2c7220 */ /* 0x080fe20000410000 */
[-C--:B------:R-:W-:Y:S01]  /*9190*/  FMUL.FTZ R45, R45, R4.reuse ;  /* 0x000000042d2d7220 */ /* 0x080fe20000410000 */
[-C--:B------:R-:W-:Y:S01]  /*91a0*/  FMUL.FTZ R48, R48, R4.reuse ;  /* 0x0000000430307220 */ /* 0x080fe20000410000 */
[-C--:B------:R-:W-:Y:S01]  /*91b0*/  FMUL.FTZ R49, R49, R4.reuse ;  /* 0x0000000431317220 */ /* 0x080fe20000410000 */
[-C--:B------:R-:W-:Y:S01]  /*91c0*/  FMUL.FTZ R52, R52, R4.reuse ;  /* 0x0000000434347220 */ /* 0x080fe20000410000 */
[-C--:B------:R-:W-:Y:S01]  /*91d0*/  FMUL.FTZ R53, R53, R4.reuse ;  /* 0x0000000435357220 */ /* 0x080fe20000410000 */
[----:B-1----:R-:W-:Y:S01]  /*91e0*/  @P2 FMUL.FTZ R6, R6, 0.69314718246459960938 ;  /* 0x3f31721806062820 */ /* 0x002fe20000410000 */
[----:B------:R-:W-:Y:S01]  /*91f0*/  FMUL.FTZ R56, R56, R4 ;  /* 0x0000000438387220 */ /* 0x000fe20000410000 */
[----:B0-----:R-:W-:-:S02]  /*9200*/  IMAD.U32 R3, RZ, RZ, UR6 ;  /* 0x00000006ff037e24 */ /* 0x001fc4000f8e00ff */
[-C--:B------:R-:W-:Y:S01]  /*9210*/  FMUL.FTZ R57, R57, R4.reuse ;  /* 0x0000000439397220 */ /* 0x080fe20000410000 */
[-C--:B------:R-:W-:Y:S01]  /*9220*/  FMUL.FTZ R60, R60, R4.reuse ;  /* 0x000000043c3c7220 */ /* 0x080fe20000410000 */
[-C--:B------:R-:W-:Y:S01]  /*9230*/  FMUL.FTZ R61, R61, R4.reuse ;  /* 0x000000043d3d7220 */ /* 0x080fe20000410000 */
[----:B------:R-:W-:Y:S01]  /*9240*/  @P1 FMUL.FTZ R3, R3, 0.69314718246459960938 ;  /* 0x3f31721803031820 */ /* 0x000fe20000410000 */
        /* <DEDUP_REMOVED lines=44> */
[----:B------:R-:W-:Y:S01]  /*9510*/  IMAD.MOV.U32 R4, RZ, RZ, -0x800000 ;  /* 0xff800000ff047424 */ /* 0x000fe200078e00ff */
        /* <DEDUP_REMOVED lines=68> */
.L_x_196:
[----:B------:R-:W-:Y:S05]  /*9960*/  @P0 BRA `(.L_x_221) ;  /* 0x0000002400180947 */ /* 0x000fea0003800000 */
[----:B------:R-:W2:Y:S01]  /*9970*/  LDL R156, [R1] ;  /* 0x00000000019c7983 */ /* 0x000ea20000100800 */
[----:B------:R-:W1:Y:S01]  /*9980*/  S2UR UR5, SR_CgaCtaId ;  /* 0x00000000000579c3 */ /* 0x000e620000008800 */
[----:B------:R-:W-:Y:S01]  /*9990*/  UMOV UR4, 0x400 ;  /* 0x0000040000047882 */ /* 0x000fe20000000000 */
[----:B------:R-:W3:Y:S06]  /*99a0*/  S2R R0, SR_TID.X ;  /* 0x0000000000007919 */ /* 0x000eec0000002100 */
[----:B------:R-:W4:Y:S08]  /*99b0*/  S2UR UR6, SR_CTAID.Y ;  /* 0x00000000000679c3 */ /* 0x000f300000002600 */
[----:B------:R-:W4:Y:S08]  /*99c0*/  LDC R3, c[0x0][0xd50] ;  /* 0x00035400ff037b82 */ /* 0x000f300000000800 */
[----:B------:R-:W5:Y:S01]  /*99d0*/  LDC R6, c[0x0][0xce8] ;  /* 0x00033a00ff067b82 */ /* 0x000f620000000800 */
[----:B-1----:R-:W-:-:S04]  /*99e0*/  ULEA UR4, UR5, UR4, 0x18 ;  /* 0x0000000405047291 */ /* 0x002fc8000f8ec03f */
[----:B------:R-:W-:-:S04]  /*99f0*/  UIADD3 UR4, UR4, 0x38820, URZ ;  /* 0x0003882004047890 */ /* 0x000fc8000fffe03f */
[----:B------:R-:W-:Y:S01]  /*9a00*/  UPRMT UR4, URZ, 0x654, UR4 ;  /* 0x000006543f047896 */ /* 0x000fe20008000004 */
[----:B------:R-:W-:Y:S01]  /*9a10*/  BAR.SYNC.DEFER_BLOCKING 0x1, 0x100 ;  /* 0x0044000000007b1d */ /* 0x000fe20000010000 */
[----:B---3--:R-:W-:-:S05]  /*9a20*/  VIADD R22, R0, 0xffffff80 ;  /* 0xffffff8000167836 */ /* 0x008fca0000000000 */
[----:B------:R-:W-:-:S04]  /*9a30*/  SHF.R.S32.HI R19, RZ, 0x1f, R22 ;  /* 0x0000001fff137819 */ /* 0x000fc80000011416 */
[----:B------:R-:W-:-:S04]  /*9a40*/  LEA.HI R9, R19, R22, RZ, 0x7 ;  /* 0x0000001613097211 */ /* 0x000fc800078f38ff */
[----:B------:R-:W-:Y:S02]  /*9a50*/  SHF.R.S32.HI R0, RZ, 0x7, R9 ;  /* 0x00000007ff007819 */ /* 0x000fe40000011409 */
[----:B------:R-:W-:Y:S02]  /*9a60*/  LOP3.LUT R7, R9, 0xffffff80, RZ, 0xc0, !PT ;  /* 0xffffff8009077812 */ /* 0x000fe400078ec0ff */
[----:B-----5:R-:W-:Y:S01]  /*9a70*/  ISETP.NE.AND P1, PT, R6, 0x1, PT ;  /* 0x000000010600780c */ /* 0x020fe20003f25270 */
[----:B------:R-:W1:Y:S02]  /*9a80*/  SHFL.IDX PT, R10, R0, RZ, 0x1f ;  /* 0x00001fff000a7589 */ /* 0x000e6400000e0000 */
[----:B0-----:R-:W-:Y:S01]  /*9a90*/  IMAD.IADD R8, R22, 0x1, -R7 ;  /* 0x0000000116087824 */ /* 0x001fe200078e0a07 */
[----:B------:R-:W-:Y:S04]  /*9aa0*/  SYNCS.ARRIVE.TRANS64.RED.A1T0 RZ, [UR4], RZ ;  /* 0x000000ffffff79a7 */ /* 0x000fe80008100404 */
[----:B------:R-:W-:-:S04]  /*9ab0*/  SHF.R.S32.HI R155, RZ, 0x1f, R8 ;  /* 0x0000001fff9b7819 */ /* 0x000fc80000011408 */
[----:B------:R-:W-:-:S04]  /*9ac0*/  LEA.HI R7, R155, R8, RZ, 0x2 ;  /* 0x000000089b077211 */ /* 0x000fc800078f10ff */
[----:B------:R-:W-:Y:S02]  /*9ad0*/  SHF.R.S32.HI R154, RZ, 0x2, R7 ;  /* 0x00000002ff9a7819 */ /* 0x000fe40000011407 */
[----:B-1----:R-:W-:Y:S02]  /*9ae0*/  ISETP.NE.AND P0, PT, R10, RZ, PT ;  /* 0x000000ff0a00720c */ /* 0x002fe40003f05270 */
[----:B--2---:R-:W-:-:S13]  /*9af0*/  R2UR UR7, R156 ;  /* 0x000000009c0772ca */ /* 0x004fda00000e0000 */
[----:B------:R-:W-:-:S04]  /*9b00*/  IMAD R2, RZ, RZ, -UR7 ;  /* 0x80000007ff027e24 */ /* 0x000fc8000f8e02ff */
[----:B----4-:R-:W-:Y:S01]  /*9b10*/  IMAD R2, R3, R2, UR6 ;  /* 0x0000000603027e24 */ /* 0x010fe2000f8e0202 */
[----:B------:R-:W-:-:S04]  /*9b20*/  USHF.R.S32.HI UR6, URZ, 0x1f, UR7 ;  /* 0x0000001f3f067899 */ /* 0x000fc80008011407 */
[----:B------:R-:W-:Y:S01]  /*9b30*/  SHF.R.S32.HI R3, RZ, 0x1f, R2 ;  /* 0x0000001fff037819 */ /* 0x000fe20000011402 */
[----:B------:R-:W-:Y:S07]  /*9b40*/  @P0 BRA `(.L_x_222) ;  /* 0x00000004004c0947 */ /* 0x000fee0003800000 */
[----:B------:R-:W0:Y:S01]  /*9b50*/  LDC R18, c[0x0][0xce8] ;  /* 0x00033a00ff127b82 */ /* 0x000e220000000800 */
[----:B------:R-:W-:Y:S01]  /*9b60*/  LOP3.LUT R9, R9, 0xffffff80, RZ, 0xc0, !PT ;  /* 0xffffff8009097812 */ /* 0x000fe200078ec0ff */
[----:B------:R-:W1:Y:S01]  /*9b70*/  S2R R14, SR_CTAID.X ;  /* 0x00000000000e7919 */ /* 0x000e620000002500 */
[----:B------:R-:W-:Y:S01]  /*9b80*/  R2UR UR10, R156 ;  /* 0x000000009c0a72ca */ /* 0x000fe200000e0000 */
[----:B------:R-:W-:Y:S02]  /*9b90*/  ULDC.64 UR4, c[0x0][0xcd0] ;  /* 0x0003340000047ab9 */ /* 0x000fe40000000a00 */
[----:B------:R-:W-:Y:S01]  /*9ba0*/  IMAD.IADD R23, R22, 0x1, -R9 ;  /* 0x0000000116177824 */ /* 0x000fe200078e0a09 */
[----:B------:R-:W-:Y:S01]  /*9bb0*/  LEA.HI R9, R19, R22, RZ, 0x2 ;  /* 0x0000001613097211 */ /* 0x000fe200078f10ff */
[----:B------:R-:W2:Y:S03]  /*9bc0*/  S2UR UR7, SR_CTAID.Z ;  /* 0x00000000000779c3 */ /* 0x000ea60000002700 */
[----:B------:R-:W-:-:S02]  /*9bd0*/  SHF.R.S32.HI R12, RZ, 0x1f, R23 ;  /* 0x0000001fff0c7819 */ /* 0x000fc40000011417 */
[----:B------:R-:W-:Y:S02]  /*9be0*/  LOP3.LUT R9, R9, 0xfffffffc, RZ, 0xc0, !PT ;  /* 0xfffffffc09097812 */ /* 0x000fe400078ec0ff */
[CC--:B------:R-:W-:Y:S01]  /*9bf0*/  LEA.HI R152, R12.reuse, R23.reuse, RZ, 0x2 ;  /* 0x000000170c987211 */ /* 0x0c0fe200078f10ff */
[----:B------:R-:W3:Y:S01]  /*9c00*/  LDC.64 R20, c[0x0][0xcd8] ;  /* 0x00033600ff147b82 */ /* 0x000ee20000000a00 */
[----:B------:R-:W-:Y:S01]  /*9c10*/  LEA.HI R12, R12, R23, RZ, 0x5 ;  /* 0x000000170c0c7211 */ /* 0x000fe200078f28ff */
[----:B------:R-:W-:Y:S01]  /*9c20*/  IMAD.IADD R9, R22, 0x1, -R9 ;  /* 0x0000000116097824 */ /* 0x000fe200078e0a09 */
[--C-:B------:R-:W-:Y:S01]  /*9c30*/  SHF.R.S32.HI R10, RZ, 0x2, R152.reuse ;  /* 0x00000002ff0a7819 */ /* 0x100fe20000011498 */
[----:B------:R-:W-:Y:S01]  /*9c40*/  UIMAD.WIDE.U32 UR8, UR10, UR4, URZ ;  /* 0x000000040a0872a5 */ /* 0x000fe2000f8e003f */
[----:B------:R-:W-:Y:S01]  /*9c50*/  SHF.R.S32.HI R11, RZ, 0x1f, R152 ;  /* 0x0000001fff0b7819 */ /* 0x000fe20000011498 */
[----:B------:R-:W-:Y:S01]  /*9c60*/  UIMAD UR4, UR6, UR4, URZ ;  /* 0x00000004060472a4 */ /* 0x000fe2000f8e023f */
[----:B------:R-:W-:-:S02]  /*9c70*/  SHF.R.S32.HI R12, RZ, 0x5, R12 ;  /* 0x00000005ff0c7819 */ /* 0x000fc4000001140c */
[----:B0-----:R-:W-:Y:S01]  /*9c80*/  ISETP.NE.AND P0, PT, R18, 0x1, PT ;  /* 0x000000011200780c */ /* 0x001fe20003f05270 */
[----:B------:R-:W-:Y:S01]  /*9c90*/  UIMAD UR4, UR10, UR5, UR4 ;  /* 0x000000050a0472a4 */ /* 0x000fe2000f8e0204 */
[----:B------:R-:W-:Y:S02]  /*9ca0*/  LEA.HI R11, R11, R10, RZ, 0x3 ;  /* 0x0000000a0b0b7211 */ /* 0x000fe400078f18ff */
[----:B------:R-:W-:Y:S01]  /*9cb0*/  LOP3.LUT R152, R152, 0x7ffffffc, RZ, 0xc0, !PT ;  /* 0x7ffffffc98987812 */ /* 0x000fe200078ec0ff */
[----:B------:R-:W-:Y:S01]  /*9cc0*/  UIADD3 UR4, UR9, UR4, URZ ;  /* 0x0000000409047290 */ /* 0x000fe2000fffe03f */
[----:B------:R-:W-:Y:S01]  /*9cd0*/  LOP3.LUT R11, R11, 0xfffffff8, RZ, 0xc0, !PT ;  /* 0xfffffff80b0b7812 */ /* 0x000fe200078ec0ff */
[----:B--2---:R-:W-:Y:S02]  /*9ce0*/  USHF.R.S32.HI UR5, URZ, 0x1f, UR7 ;  /* 0x0000001f3f057899 */ /* 0x004fe40008011407 */
[----:B------:R-:W-:Y:S01]  /*9cf0*/  IMAD.IADD R152, R23, 0x1, -R152 ;  /* 0x0000000117987824 */ /* 0x000fe200078e0a98 */
[----:B------:R-:W-:Y:S01]  /*9d00*/  ULDC.64 UR10, c[0x0][0x208] ;  /* 0x00008200000a7ab9 */ /* 0x000fe20000000a00 */
[----:B------:R-:W-:Y:S01]  /*9d10*/  IMAD.IADD R11, R10, 0x1, -R11 ;  /* 0x000000010a0b7824 */ /* 0x000fe200078e0a0b */
[----:B------:R-:W-:Y:S01]  /*9d20*/  LEA.HI R10, R9, R9, RZ, 0x1 ;  /* 0x00000009090a7211 */ /* 0x000fe200078f08ff */
[----:B------:R-:W0:Y:S01]  /*9d30*/  @P0 LDC R16, c[0x0][0xcec] ;  /* 0x00033b00ff100b82 */ /* 0x000e220000000800 */
[----:B------:R-:W-:-:S02]  /*9d40*/  IMAD.SHL.U32 R152, R152, 0x2, RZ ;  /* 0x0000000298987824 */ /* 0x000fc400078e00ff */
[----:B------:R-:W-:Y:S01]  /*9d50*/  LOP3.LUT R10, R10, 0x1ffffffe, RZ, 0xc0, !PT ;  /* 0x1ffffffe0a0a7812 */ /* 0x000fe200078ec0ff */
[----:B------:R-:W-:Y:S02]  /*9d60*/  IMAD R153, R12, 0x10, R11 ;  /* 0x000000100c997824 */ /* 0x000fe400078e020b */
[----:B---3--:R-:W-:Y:S02]  /*9d70*/  IMAD R12, R20, UR5, RZ ;  /* 0x00000005140c7c24 */ /* 0x008fe4000f8e02ff */
[----:B------:R-:W2:Y:S01]  /*9d80*/  @P0 LDC R17, c[0x0][0xcf0] ;  /* 0x00033c00ff110b82 */ /* 0x000ea20000000800 */
[----:B------:R-:W-:Y:S02]  /*9d90*/  IMAD.IADD R9, R9, 0x1, -R10 ;  /* 0x0000000109097824 */ /* 0x000fe400078e0a0a */
[----:B------:R-:W-:Y:S02]  /*9da0*/  IMAD R15, R21, UR7, R12 ;  /* 0x00000007150f7c24 */ /* 0x000fe4000f8e020c */
[----:B------:R-:W-:-:S02]  /*9db0*/  IMAD R9, R9, 0x8, R153 ;  /* 0x0000000809097824 */ /* 0x000fc400078e0299 */
[----:B------:R-:W-:Y:S02]  /*9dc0*/  IMAD.U32 R11, RZ, RZ, UR9 ;  /* 0x00000009ff0b7e24 */ /* 0x000fe4000f8e00ff */
[----:B-1----:R-:W-:Y:S02]  /*9dd0*/  IMAD R9, R14, 0x40, R9 ;  /* 0x000000400e097824 */ /* 0x002fe400078e0209 */
[----:B------:R-:W-:Y:S02]  /*9de0*/  IMAD.U32 R10, RZ, RZ, UR8 ;  /* 0x00000008ff0a7e24 */ /* 0x000fe4000f8e00ff */
[----:B------:R-:W-:Y:S01]  /*9df0*/  IMAD.U32 R11, RZ, RZ, UR4 ;  /* 0x00000004ff0b7e24 */ /* 0x000fe2000f8e00ff */
[----:B------:R-:W-:Y:S01]  /*9e00*/  ULDC.64 UR4, c[0x0][0xce0] ;  /* 0x0003380000047ab9 */ /* 0x000fe20000000a00 */
[----:B------:R-:W-:Y:S02]  /*9e10*/  IMAD.MOV.U32 R13, RZ, RZ, R9 ;  /* 0x000000ffff0d7224 */ /* 0x000fe400078e0009 */
[----:B0-----:R-:W-:-:S04]  /*9e20*/  @P0 IMAD.HI.U32 R12, R9, R16, RZ ;  /* 0x00000010090c0227 */ /* 0x001fc800078e00ff */
[----:B------:R-:W-:Y:S01]  /*9e30*/  IMAD.WIDE.U32 R10, R20, UR7, R10 ;  /* 0x00000007140a7c25 */ /* 0x000fe2000f8e000a */
[----:B--2---:R-:W-:-:S03]  /*9e40*/  @P0 SHF.R.U32.HI R13, RZ, R17, R12 ;  /* 0x00000011ff0d0219 */ /* 0x004fc6000001160c */
[----:B------:R-:W-:Y:S02]  /*9e50*/  IMAD.IADD R11, R11, 0x1, R15 ;  /* 0x000000010b0b7824 */ /* 0x000fe400078e020f */
[----:B------:R-:W-:Y:S02]  /*9e60*/  IMAD R15, R3, UR4, RZ ;  /* 0x00000004030f7c24 */ /* 0x000fe4000f8e02ff */
[----:B------:R-:W-:Y:S02]  /*9e70*/  IMAD.MOV R12, RZ, RZ, -R13 ;  /* 0x000000ffff0c7224 */ /* 0x000fe400078e0a0d */
[----:B------:R-:W-:-:S04]  /*9e80*/  IMAD.WIDE.U32 R10, R2, UR4, R10 ;  /* 0x00000004020a7c25 */ /* 0x000fc8000f8e000a */
[----:B------:R-:W-:Y:S01]  /*9e90*/  IMAD R9, R18, R12, R9 ;  /* 0x0000000c12097224 */ /* 0x000fe200078e0209 */
[----:B------:R-:W-:Y:S01]  /*9ea0*/  IADD3 R10, P0, R13, R10, RZ ;  /* 0x0000000a0d0a7210 */ /* 0x000fe20007f1e0ff */
[----:B------:R-:W-:Y:S01]  /*9eb0*/  IMAD R16, R2, UR5, R15 ;  /* 0x0000000502107c24 */ /* 0x000fe2000f8e020f */
[----:B------:R-:W-:Y:S01]  /*9ec0*/  SHF.R.S32.HI R15, RZ, 0x1f, R13 ;  /* 0x0000001fff0f7819 */ /* 0x000fe2000001140d */
[----:B------:R-:W-:Y:S01]  /*9ed0*/  ULDC.64 UR4, c[0x0][0xcc8] ;  /* 0x0003320000047ab9 */ /* 0x000fe20000000a00 */
[----:B------:R-:W-:Y:S02]  /*9ee0*/  SHF.R.S32.HI R12, RZ, 0x1f, R9 ;  /* 0x0000001fff0c7819 */ /* 0x000fe40000011409 */
[----:B------:R-:W-:-:S03]  /*9ef0*/  IADD3.X R11, R15, R11, R16, P0, !PT ;  /* 0x0000000b0f0b7210 */ /* 0x000fc600007fe410 */
[----:B------:R-:W-:Y:S02]  /*9f00*/  IMAD R12, R12, UR4, RZ ;  /* 0x000000040c0c7c24 */ /* 0x000fe4000f8e02ff */
[----:B------:R-:W-:-:S04]  /*9f10*/  IMAD.WIDE.U32 R10, R9, UR4, R10 ;  /* 0x00000004090a7c25 */ /* 0x000fc8000f8e000a */
[----:B------:R-:W-:Y:S01]  /*9f20*/  IMAD R9, R9, UR5, R12 ;  /* 0x0000000509097c24 */ /* 0x000fe2000f8e020c */
[----:B------:R-:W-:Y:S01]  /*9f30*/  LEA.HI R12, R0, R0, RZ, 0x1 ;  /* 0x00000000000c7211 */ /* 0x000fe200078f08ff */
[----:B------:R-:W-:Y:S02]  /*9f40*/  ULDC.64 UR4, c[0x0][0xca8] ;  /* 0x00032a0000047ab9 */ /* 0x000fe40000000a00 */
[----:B------:R-:W-:Y:S01]  /*9f50*/  IMAD.IADD R9, R11, 0x1, R9 ;  /* 0x000000010b097824 */ /* 0x000fe200078e0209 */
[----:B------:R-:W-:Y:S01]  /*9f60*/  LEA R16, P0, R10, UR4, 0x2 ;  /* 0x000000040a107c11 */ /* 0x000fe2000f8010ff */
[----:B------:R-:W-:Y:S01]  /*9f70*/  ULDC UR4, c[0x0][0xb88] ;  /* 0x0002e20000047ab9 */ /* 0x000fe20000000800 */
[----:B------:R-:W-:Y:S02]  /*9f80*/  LOP3.LUT R11, R12, 0xfffffe, RZ, 0xc0, !PT ;  /* 0x00fffffe0c0b7812 */ /* 0x000fe400078ec0ff */
[----:B------:R-:W-:Y:S01]  /*9f90*/  LEA.HI.X R17, R10, UR5, R9, 0x2, P0 ;  /* 0x000000050a117c11 */ /* 0x000fe200080f1409 */
[----:B------:R-:W-:Y:S01]  /*9fa0*/  SHFL.IDX PT, R12, R16, 0x1, 0x1c1f ;  /* 0x003c1f00100c7f89 */ /* 0x000fe200000e0000 */
[----:B------:R-:W-:-:S02]  /*9fb0*/  IMAD R9, R14, 0x40, R153 ;  /* 0x000000400e097824 */ /* 0x000fc400078e0299 */
[----:B------:R-:W-:Y:S01]  /*9fc0*/  IMAD.IADD R15, R0, 0x1, -R11 ;  /* 0x00000001000f7824 */ /* 0x000fe200078e0a0b */
[----:B------:R-:W-:Y:S01]  /*9fd0*/  SHFL.IDX PT, R10, R16, RZ, 0x1c1f ;  /* 0x001c1fff100a7589 */ /* 0x000fe200000e0000 */
[----:B------:R-:W-:Y:S02]  /*9fe0*/  IMAD R14, R18, UR4, RZ ;  /* 0x00000004120e7c24 */ /* 0x000fe4000f8e02ff */
[----:B------:R-:W-:Y:S01]  /*9ff0*/  IMAD.U32 R15, R15, -0x100, RZ ;  /* 0xffffff000f0f7824 */ /* 0x000fe200078e00ff */
[----:B------:R-:W0:Y:S04]  /*a000*/  SHFL.IDX PT, R11, R17, RZ, 0x1c1f ;  /* 0x001c1fff110b7589 */ /* 0x000e2800000e0000 */
[----:B------:R-:W1:Y:S01]  /*a010*/  SHFL.IDX PT, R13, R17, 0x1, 0x1c1f ;  /* 0x003c1f00110d7f89 */ /* 0x000e6200000e0000 */
[----:B------:R-:W-:Y:S01]  /*a020*/  ISETP.NE.AND P0, PT, R152, R15, PT ;  /* 0x0000000f9800720c */ /* 0x000fe20003f05270 */
[----:B------:R-:W-:-:S03]  /*a030*/  VIADD R15, R9, 0x8 ;  /* 0x00000008090f7836 */ /* 0x000fc60000000000 */
[-C--:B------:R-:W-:Y:S02]  /*a040*/  ISETP.GE.OR P2, PT, R9, R14.reuse, P0 ;  /* 0x0000000e0900720c */ /* 0x080fe40000746670 */
[----:B------:R-:W-:-:S11]  /*a050*/  ISETP.GE.OR P0, PT, R15, R14, P0 ;  /* 0x0000000e0f00720c */ /* 0x000fd60000706670 */
[----:B0-----:R0:W-:Y:S04]  /*a060*/  @!P2 ST.E desc[UR10][R10.64], R5 ;  /* 0x000000050a00a985 */ /* 0x0011e8000c10190a */
[----:B-1----:R0:W-:Y:S02]  /*a070*/  @!P0 ST.E desc[UR10][R12.64], R4 ;  /* 0x000000040c008985 */ /* 0x0021e4000c10190a */
.L_x_222:
[----:B------:R-:W1:Y:S01]  /*a080*/  S2R R14, SR_CTAID.X ;  /* 0x00000000000e7919 */ /* 0x000e620000002500 */
[----:B------:R-:W-:Y:S01]  /*a090*/  LEA.HI R19, R19, R22, RZ, 0x2 ;  /* 0x0000001613137211 */ /* 0x000fe200078f10ff */
[----:B------:R-:W2:Y:S01]  /*a0a0*/  S2UR UR7, SR_CTAID.Z ;  /* 0x00000000000779c3 */ /* 0x000ea20000002700 */
[----:B0-----:R-:W-:Y:S01]  /*a0b0*/  SHF.R.S32.HI R5, RZ, 0x1f, R7 ;  /* 0x0000001fff057819 */ /* 0x001fe20000011407 */
[----:B------:R-:W-:Y:S01]  /*a0c0*/  ULDC.64 UR8, c[0x0][0xc38] ;  /* 0x00030e0000087ab9 */ /* 0x000fe20000000a00 */
[----:B------:R-:W-:Y:S01]  /*a0d0*/  LOP3.LUT R19, R19, 0xfffffffc, RZ, 0xc0, !PT ;  /* 0xfffffffc13137812 */ /* 0x000fe200078ec0ff */
[----:B------:R-:W-:Y:S01]  /*a0e0*/  UIMAD UR6, UR6, UR8, URZ ;  /* 0x00000008060672a4 */ /* 0x000fe2000f8e023f */
[----:B------:R-:W-:Y:S01]  /*a0f0*/  LEA.HI R5, R5, R154, RZ, 0x3 ;  /* 0x0000009a05057211 */ /* 0x000fe200078f18ff */
[----:B------:R-:W-:Y:S01]  /*a100*/  BSSY B0, `(.L_x_223) ;  /* 0x0000103000007945 */ /* 0x000fe20003800000 */
[----:B------:R-:W-:Y:S01]  /*a110*/  R2UR UR10, R156 ;  /* 0x000000009c0a72ca */ /* 0x000fe200000e0000 */
[----:B------:R-:W-:Y:S01]  /*a120*/  IMAD.IADD R19, R22, 0x1, -R19 ;  /* 0x0000000116137824 */ /* 0x000fe200078e0a13 */
[----:B------:R-:W0:Y:S01]  /*a130*/  LDC.64 R12, c[0x0][0xc40] ;  /* 0x00031000ff0c7b82 */ /* 0x000e220000000a00 */
[----:B------:R-:W-:-:S02]  /*a140*/  LOP3.LUT R5, R5, 0xfffffff8, RZ, 0xc0, !PT ;  /* 0xfffffff805057812 */ /* 0x000fc400078ec0ff */
[----:B------:R-:W-:Y:S02]  /*a150*/  LEA.HI R155, R155, R8, RZ, 0x5 ;  /* 0x000000089b9b7211 */ /* 0x000fe400078f28ff */
[----:B------:R-:W-:Y:S01]  /*a160*/  LEA.HI R4, R19, R19, RZ, 0x1 ;  /* 0x0000001313047211 */ /* 0x000fe200078f08ff */
[----:B------:R-:W-:Y:S01]  /*a170*/  IMAD.IADD R154, R154, 0x1, -R5 ;  /* 0x000000019a9a7824 */ /* 0x000fe200078e0a05 */
[----:B------:R-:W-:Y:S01]  /*a180*/  SHF.R.S32.HI R155, RZ, 0x5, R155 ;  /* 0x00000005ff9b7819 */ /* 0x000fe2000001149b */
[----:B------:R-:W3:Y:S01]  /*a190*/  @P1 LDC R16, c[0x0][0xcec] ;  /* 0x00033b00ff101b82 */ /* 0x000ee20000000800 */
[----:B------:R-:W-:Y:S02]  /*a1a0*/  LOP3.LUT R4, R4, 0x1ffffffe, RZ, 0xc0, !PT ;  /* 0x1ffffffe04047812 */ /* 0x000fe400078ec0ff */
[----:B------:R-:W-:Y:S01]  /*a1b0*/  UIMAD.WIDE.U32 UR4, UR10, UR8, URZ ;  /* 0x000000080a0472a5 */ /* 0x000fe2000f8e003f */
[----:B------:R-:W-:Y:S01]  /*a1c0*/  IMAD R155, R155, 0x10, R154 ;  /* 0x000000109b9b7824 */ /* 0x000fe200078e029a */
[----:B------:R-:W-:Y:S01]  /*a1d0*/  UIMAD UR6, UR10, UR9, UR6 ;  /* 0x000000090a0672a4 */ /* 0x000fe2000f8e0206 */
[----:B------:R-:W-:Y:S01]  /*a1e0*/  IMAD.IADD R4, R19, 0x1, -R4 ;  /* 0x0000000113047824 */ /* 0x000fe200078e0a04 */
[----:B--2---:R-:W-:Y:S01]  /*a1f0*/  USHF.R.S32.HI UR8, URZ, 0x1f, UR7 ;  /* 0x0000001f3f087899 */ /* 0x004fe20008011407 */
[----:B------:R-:W2:Y:S01]  /*a200*/  @P1 LDC R17, c[0x0][0xcf0] ;  /* 0x00033c00ff111b82 */ /* 0x000ea20000000800 */
[----:B------:R-:W-:Y:S01]  /*a210*/  UIADD3 UR6, UR5, UR6, URZ ;  /* 0x0000000605067290 */ /* 0x000fe2000fffe03f */
[----:B------:R-:W-:-:S02]  /*a220*/  IMAD R9, R4, 0x8, R155 ;  /* 0x0000000804097824 */ /* 0x000fc400078e029b */
[----:B------:R-:W-:Y:S02]  /*a230*/  IMAD.U32 R5, RZ, RZ, UR5 ;  /* 0x00000005ff057e24 */ /* 0x000fe4000f8e00ff */
[----:B-1----:R-:W-:Y:S02]  /*a240*/  IMAD R15, R14, 0x40, R9 ;  /* 0x000000400e0f7824 */ /* 0x002fe400078e0209 */
[----:B------:R-:W-:Y:S01]  /*a250*/  IMAD.U32 R4, RZ, RZ, UR4 ;  /* 0x00000004ff047e24 */ /* 0x000fe2000f8e00ff */
[----:B------:R-:W-:Y:S01]  /*a260*/  ULDC.64 UR4, c[0x0][0xc48] ;  /* 0x0003120000047ab9 */ /* 0x000fe20000000a00 */
[----:B------:R-:W-:Y:S02]  /*a270*/  IMAD.U32 R5, RZ, RZ, UR6 ;  /* 0x00000006ff057e24 */ /* 0x000fe4000f8e00ff */
[----:B0-----:R-:W-:Y:S02]  /*a280*/  IMAD R10, R12, UR8, RZ ;  /* 0x000000080c0a7c24 */ /* 0x001fe4000f8e02ff */
[----:B------:R-:W-:-:S02]  /*a290*/  IMAD.MOV.U32 R9, RZ, RZ, R15 ;  /* 0x000000ffff097224 */ /* 0x000fc400078e000f */
[----:B---3--:R-:W-:-:S04]  /*a2a0*/  @P1 IMAD.HI.U32 R16, R15, R16, RZ ;  /* 0x000000100f101227 */ /* 0x008fc800078e00ff */
[----:B------:R-:W-:Y:S02]  /*a2b0*/  IMAD R11, R13, UR7, R10 ;  /* 0x000000070d0b7c24 */ /* 0x000fe4000f8e020a */
[----:B------:R-:W-:Y:S01]  /*a2c0*/  IMAD.WIDE.U32 R4, R12, UR7, R4 ;  /* 0x000000070c047c25 */ /* 0x000fe2000f8e0004 */
[----:B--2---:R-:W-:-:S03]  /*a2d0*/  @P1 SHF.R.U32.HI R9, RZ, R17, R16 ;  /* 0x00000011ff091219 */ /* 0x004fc60000011610 */
[----:B------:R-:W-:Y:S02]  /*a2e0*/  IMAD R3, R3, UR4, RZ ;  /* 0x0000000403037c24 */ /* 0x000fe4000f8e02ff */
[----:B------:R-:W-:Y:S01]  /*a2f0*/  IMAD.IADD R5, R5, 0x1, R11 ;  /* 0x0000000105057824 */ /* 0x000fe200078e020b */
[--C-:B------:R-:W-:Y:S01]  /*a300*/  SHF.R.S32.HI R10, RZ, 0x1f, R9.reuse ;  /* 0x0000001fff0a7819 */ /* 0x100fe20000011409 */
[----:B------:R-:W-:Y:S02]  /*a310*/  IMAD.MOV R13, RZ, RZ, -R9 ;  /* 0x000000ffff0d7224 */ /* 0x000fe400078e0a09 */
[C---:B------:R-:W-:Y:S02]  /*a320*/  IMAD R11, R2.reuse, UR5, R3 ;  /* 0x00000005020b7c24 */ /* 0x040fe4000f8e0203 */
[----:B------:R-:W-:Y:S01]  /*a330*/  IMAD.WIDE.U32 R2, R2, UR4, R4 ;  /* 0x0000000402027c25 */ /* 0x000fe2000f8e0004 */
[----:B------:R-:W-:-:S03]  /*a340*/  ULDC.64 UR4, c[0x0][0xc30] ;  /* 0x00030c0000047ab9 */ /* 0x000fc60000000a00 */
[----:B------:R-:W-:Y:S02]  /*a350*/  IMAD R5, R6, R13, R15 ;  /* 0x0000000d06057224 */ /* 0x000fe400078e020f */
[----:B------:R-:W-:Y:S02]  /*a360*/  IMAD R10, R10, UR4, RZ ;  /* 0x000000040a0a7c24 */ /* 0x000fe4000f8e02ff */
[----:B------:R-:W-:Y:S01]  /*a370*/  IMAD.IADD R3, R3, 0x1, R11 ;  /* 0x0000000103037824 */ /* 0x000fe200078e020b */
[----:B------:R-:W-:Y:S01]  /*a380*/  SHF.R.S32.HI R4, RZ, 0x1f, R5 ;  /* 0x0000001fff047819 */ /* 0x000fe20000011405 */
[C---:B------:R-:W-:Y:S02]  /*a390*/  IMAD R11, R9.reuse, UR5, R10 ;  /* 0x00000005090b7c24 */ /* 0x040fe4000f8e020a */
[----:B------:R-:W-:Y:S01]  /*a3a0*/  IMAD.WIDE.U32 R2, R9, UR4, R2 ;  /* 0x0000000409027c25 */ /* 0x000fe2000f8e0002 */
[----:B------:R-:W-:-:S03]  /*a3b0*/  ULDC.64 UR4, c[0x0][0xc28] ;  /* 0x00030a0000047ab9 */ /* 0x000fc60000000a00 */
[----:B------:R-:W-:Y:S02]  /*a3c0*/  IMAD R4, R4, UR4, RZ ;  /* 0x0000000404047c24 */ /* 0x000fe4000f8e02ff */
[----:B------:R-:W-:Y:S02]  /*a3d0*/  IMAD.IADD R3, R3, 0x1, R11 ;  /* 0x0000000103037824 */ /* 0x000fe400078e020b */
[C---:B------:R-:W-:Y:S02]  /*a3e0*/  IMAD R9, R5.reuse, UR5, R4 ;  /* 0x0000000505097c24 */ /* 0x040fe4000f8e0204 */
[----:B------:R-:W-:Y:S01]  /*a3f0*/  IMAD.WIDE.U32 R2, R5, UR4, R2 ;  /* 0x0000000405027c25 */ /* 0x000fe2000f8e0002 */
[----:B------:R-:W-:-:S03]  /*a400*/  ULDC.64 UR4, c[0x0][0xc00] ;  /* 0x0003000000047ab9 */ /* 0x000fc60000000a00 */
[----:B------:R-:W-:Y:S01]  /*a410*/  IMAD.IADD R5, R3, 0x1, R9 ;  /* 0x0000000103057824 */ /* 0x000fe200078e0209 */
[----:B------:R-:W-:Y:S02]  /*a420*/  LEA.HI R9, R0, R0, RZ, 0x1 ;  /* 0x0000000000097211 */ /* 0x000fe400078f08ff */
[----:B------:R-:W-:Y:S01]  /*a430*/  LEA R4, P0, R2, UR4, 0x2 ;  /* 0x0000000402047c11 */ /* 0x000fe2000f8010ff */
[----:B------:R-:W-:Y:S01]  /*a440*/  ULDC UR4, c[0x0][0xb88] ;  /* 0x0002e20000047ab9 */ /* 0x000fe20000000800 */
[----:B------:R-:W-:Y:S01]  /*a450*/  LOP3.LUT R11, R9, 0xfffffe, RZ, 0xc0, !PT ;  /* 0x00fffffe090b7812 */ /* 0x000fe200078ec0ff */
[----:B------:R-:W-:Y:S01]  /*a460*/  IMAD R6, R6, UR4, RZ ;  /* 0x0000000406067c24 */ /* 0x000fe2000f8e02ff */
[----:B------:R-:W-:Y:S01]  /*a470*/  LOP3.LUT R9, R7, 0x7ffffffc, RZ, 0xc0, !PT ;  /* 0x7ffffffc07097812 */ /* 0x000fe200078ec0ff */
[----:B------:R-:W-:Y:S01]  /*a480*/  IMAD R7, R14, 0x40, R155 ;  /* 0x000000400e077824 */ /* 0x000fe200078e029b */
[----:B------:R-:W-:Y:S01]  /*a490*/  LEA.HI.X R5, R2, UR5, R5, 0x2, P0 ;  /* 0x0000000502057c11 */ /* 0x000fe200080f1405 */
[----:B------:R-:W-:Y:S01]  /*a4a0*/  IMAD.IADD R11, R0, 0x1, -R11 ;  /* 0x00000001000b7824 */ /* 0x000fe200078e0a0b */
[----:B------:R0:W1:Y:S01]  /*a4b0*/  SHFL.IDX PT, R2, R4, RZ, 0x1c1f ;  /* 0x001c1fff04027589 */ /* 0x00006200000e0000 */
[----:B------:R-:W-:Y:S01]  /*a4c0*/  IMAD.IADD R0, R8, 0x1, -R9 ;  /* 0x0000000108007824 */ /* 0x000fe200078e0a09 */
[----:B------:R-:W-:-:S02]  /*a4d0*/  ISETP.GE.AND P0, PT, R7, R6, PT ;  /* 0x000000060700720c */ /* 0x000fc40003f06270 */
[----:B------:R0:W2:Y:S01]  /*a4e0*/  SHFL.IDX PT, R3, R5, RZ, 0x1c1f ;  /* 0x001c1fff05037589 */ /* 0x0000a200000e0000 */
[----:B------:R-:W-:-:S04]  /*a4f0*/  IMAD R0, R11, 0x80, R0 ;  /* 0x000000800b007824 */ /* 0x000fc800078e0200 */
[----:B------:R-:W-:-:S06]  /*a500*/  IMAD.SHL.U32 R0, R0, 0x2, RZ ;  /* 0x0000000200007824 */ /* 0x000fcc00078e00ff */
[----:B0-----:R-:W-:Y:S05]  /*a510*/  @P0 BRA `(.L_x_224) ;  /* 0x0000000c00040947 */ /* 0x001fea0003800000 */
        /* <DEDUP_REMOVED lines=14> */
[----:B------:R-:W-:Y:S01]  /*a600*/  ULDC.64 UR6, c[0x0][0x208] ;  /* 0x0000820000067ab9 */ /* 0x000fe20000000a00 */
[C---:B------:R-:W-:Y:S01]  /*a610*/  VIADD R20, R0.reuse, 0x40 ;  /* 0x0000004000147836 */ /* 0x040fe20000000000 */
[C---:B------:R-:W-:Y:S01]  /*a620*/  @!P2 LEA.HI R8, R0.reuse, R0, RZ, 0x1 ;  /* 0x000000000008a211 */ /* 0x040fe200078f08ff */
[C---:B------:R-:W-:Y:S01]  /*a630*/  VIADD R21, R0.reuse, 0x48 ;  /* 0x0000004800157836 */ /* 0x040fe20000000000 */
[----:B------:R-:W-:Y:S01]  /*a640*/  @!P3 LEA.HI R10, R9, R9, RZ, 0x1 ;  /* 0x00000009090ab211 */ /* 0x000fe200078f08ff */
[C---:B------:R-:W-:Y:S01]  /*a650*/  VIADD R22, R0.reuse, 0x50 ;  /* 0x0000005000167836 */ /* 0x040fe20000000000 */
[----:B------:R-:W-:Y:S01]  /*a660*/  @!P4 LEA.HI R12, R11, R11, RZ, 0x1 ;  /* 0x0000000b0b0cc211 */ /* 0x000fe200078f08ff */
[----:B------:R-:W-:Y:S01]  /*a670*/  VIADD R23, R0, 0x58 ;  /* 0x0000005800177836 */ /* 0x000fe20000000000 */
[----:B------:R-:W-:-:S02]  /*a680*/  @!P5 LEA.HI R14, R13, R13, RZ, 0x1 ;  /* 0x0000000d0d0ed211 */ /* 0x000fc400078f08ff */
[----:B------:R-:W-:Y:S02]  /*a690*/  @!P2 LOP3.LUT R9, R8, 0xfffffffe, RZ, 0xc0, !PT ;  /* 0xfffffffe0809a812 */ /* 0x000fe400078ec0ff */
[----:B------:R-:W-:Y:S02]  /*a6a0*/  @!P3 LOP3.LUT R11, R10, 0xfffffffe, RZ, 0xc0, !PT ;  /* 0xfffffffe0a0bb812 */ /* 0x000fe400078ec0ff */
[----:B------:R-:W-:Y:S01]  /*a6b0*/  @!P4 LOP3.LUT R13, R12, 0xfffffffe, RZ, 0xc0, !PT ;  /* 0xfffffffe0c0dc812 */ /* 0x000fe200078ec0ff */
[--C-:B-12---:R-:W-:Y:S01]  /*a6c0*/  @!P2 IMAD.WIDE R8, R9, 0x4, R2.reuse ;  /* 0x000000040908a825 */ /* 0x106fe200078e0202 */
[----:B------:R-:W-:Y:S02]  /*a6d0*/  @!P5 LOP3.LUT R15, R14, 0xfffffffe, RZ, 0xc0, !PT ;  /* 0xfffffffe0e0fd812 */ /* 0x000fe400078ec0ff */
[----:B------:R-:W-:Y:S01]  /*a6e0*/  ISETP.GE.AND P6, PT, R22, UR4, PT ;  /* 0x0000000416007c0c */ /* 0x000fe2000bfc6270 */
[----:B------:R-:W-:Y:S01]  /*a6f0*/  @!P3 IMAD.WIDE R10, R11, 0x4, R2 ;  /* 0x000000040b0ab825 */ /* 0x000fe200078e0202 */
[----:B------:R0:W-:Y:S01]  /*a700*/  @!P2 ST.E.64 desc[UR6][R8.64], R24 ;  /* 0x000000180800a985 */ /* 0x0001e2000c101b06 */
[----:B------:R-:W-:-:S02]  /*a710*/  ISETP.GE.AND P2, PT, R18, UR4, PT ;  /* 0x0000000412007c0c */ /* 0x000fc4000bf46270 */
        /* <DEDUP_REMOVED lines=8> */
[----:B------:R-:W-:Y:S01]  /*a7a0*/  ISETP.GE.AND P5, PT, R21, UR4, PT ;  /* 0x0000000415007c0c */ /* 0x000fe2000bfa6270 */
[----:B0-----:R-:W-:Y:S01]  /*a7b0*/  VIADD R24, R0, 0x60 ;  /* 0x0000006000187836 */ /* 0x001fe20000000000 */
[----:B------:R-:W-:-:S02]  /*a7c0*/  @!P1 LEA.HI R17, R17, R17, RZ, 0x1 ;  /* 0x0000001111119211 */ /* 0x000fc400078f08ff */
[----:B------:R-:W-:Y:S02]  /*a7d0*/  @!P0 LOP3.LUT R9, R16, 0xfffffffe, RZ, 0xc0, !PT ;  /* 0xfffffffe10098812 */ /* 0x000fe400078ec0ff */
        /* <DEDUP_REMOVED lines=13> */
[----:B---3--:R-:W-:Y:S01]  /*a8b0*/  @!P4 LOP3.LUT R15, R20, 0xfffffffe, RZ, 0xc0, !PT ;  /* 0xfffffffe140fc812 */ /* 0x008fe200078ec0ff */
[----:B------:R-:W-:Y:S01]  /*a8c0*/  VIADD R20, R0, 0x78 ;  /* 0x0000007800147836 */ /* 0x000fe20000000000 */
[----:B------:R-:W-:Y:S02]  /*a8d0*/  @!P5 LOP3.LUT R21, R21, 0xfffffffe, RZ, 0xc0, !PT ;  /* 0xfffffffe1515d812 */ /* 0x000fe400078ec0ff */
[----:B------:R-:W-:Y:S01]  /*a8e0*/  @!P6 LOP3.LUT R17, R22, 0xfffffffe, RZ, 0xc0, !PT ;  /* 0xfffffffe1611e812 */ /* 0x000fe200078ec0ff */
        /* <DEDUP_REMOVED lines=41> */
[----:B----4-:R-:W-:Y:S01]  /*ab80*/  @!P3 LOP3.LUT R17, R22, 0xfffffffe, RZ, 0xc0, !PT ;  /* 0xfffffffe1611b812 */ /* 0x010fe200078ec0ff */
        /* <DEDUP_REMOVED lines=37> */
[----:B---3--:R-:W-:Y:S01]  /*ade0*/  @!P4 LOP3.LUT R15, R20, 0xfffffffe, RZ, 0xc0, !PT ;  /* 0xfffffffe140fc812 */ /* 0x008fe200078ec0ff */
[----:B------:R-:W-:Y:S01]  /*adf0*/  @!P2 ST.E.64 desc[UR6][R12.64], R104 ;  /* 0x000000680c00a985 */ /* 0x000fe2000c101b06 */
[----:B------:R-:W-:Y:S01]  /*ae00*/  @!P5 LOP3.LUT R21, R21, 0xfffffffe, RZ, 0xc0, !PT ;  /* 0xfffffffe1515d812 */ /* 0x000fe200078ec0ff */
[----:B------:R-:W-:Y:S01]  /*ae10*/  VIADD R20, R0, 0xd8 ;  /* 0x000000d800147836 */ /* 0x000fe20000000000 */
[----:B----4-:R-:W-:-:S02]  /*ae20*/  @!P6 LOP3.LUT R17, R22, 0xfffffffe, RZ, 0xc0, !PT ;  /* 0xfffffffe1611e812 */ /* 0x010fc400078ec0ff */
        /* <DEDUP_REMOVED lines=31> */
[----:B---3--:R-:W-:Y:S01]  /*b020*/  @!P4 LOP3.LUT R17, R12, 0xfffffffe, RZ, 0xc0, !PT ;  /* 0xfffffffe0c11c812 */ /* 0x008fe200078ec0ff */
        /* <DEDUP_REMOVED lines=16> */
.L_x_224:
[----:B------:R-:W-:Y:S05]  /*b130*/  BSYNC B0 ;  /* 0x0000000000007941 */ /* 0x000fea0003800000 */
.L_x_223:
[----:B------:R-:W-:Y:S01]  /*b140*/  VIADD R7, R7, 0x8 ;  /* 0x0000000807077836 */ /* 0x000fe20000000000 */
[----:B0-2---:R0:W2:Y:S04]  /*b150*/  SHFL.IDX PT, R3, R5, 0x1, 0x1c1f ;  /* 0x003c1f0005037f89 */ /* 0x0050a800000e0000 */
[----:B------:R-:W-:Y:S01]  /*b160*/  ISETP.GE.AND P0, PT, R7, R6, PT ;  /* 0x000000060700720c */ /* 0x000fe20003f06270 */
[----:B-1----:R0:W1:-:S12]  /*b170*/  SHFL.IDX PT, R2, R4, 0x1, 0x1c1f ;  /* 0x003c1f0004027f89 */ /* 0x00205800000e0000 */
        /* <DEDUP_REMOVED lines=14> */
[----:B------:R-:W-:-:S02]  /*b260*/  VIADD R14, R0, 0x38 ;  /* 0x00000038000e7836 */ /* 0x000fc40000000000 */
[C---:B------:R-:W-:Y:S01]  /*b270*/  VIADD R15, R0.reuse, 0x40 ;  /* 0x00000040000f7836 */ /* 0x040fe20000000000 */
[C---:B------:R-:W-:Y:S01]  /*b280*/  @!P0 LEA.HI R4, R0.reuse, R0, RZ, 0x1 ;  /* 0x0000000000048211 */ /* 0x040fe200078f08ff */
[C---:B------:R-:W-:Y:S01]  /*b290*/  VIADD R16, R0.reuse, 0x48 ;  /* 0x0000004800107836 */ /* 0x040fe20000000000 */
[----:B------:R-:W-:Y:S01]  /*b2a0*/  @!P1 LEA.HI R6, R5, R5, RZ, 0x1 ;  /* 0x0000000505069211 */ /* 0x000fe200078f08ff */
[C---:B------:R-:W-:Y:S01]  /*b2b0*/  VIADD R18, R0.reuse, 0x50 ;  /* 0x0000005000127836 */ /* 0x040fe20000000000 */
[----:B------:R-:W-:Y:S01]  /*b2c0*/  @!P2 LEA.HI R8, R7, R7, RZ, 0x1 ;  /* 0x000000070708a211 */ /* 0x000fe200078f08ff */
[----:B------:R-:W-:Y:S01]  /*b2d0*/  VIADD R19, R0, 0x58 ;  /* 0x0000005800137836 */ /* 0x000fe20000000000 */
[----:B------:R-:W-:Y:S01]  /*b2e0*/  @!P0 LOP3.LUT R5, R4, 0xfffffffe, RZ, 0xc0, !PT ;  /* 0xfffffffe04058812 */ /* 0x000fe200078ec0ff */
[----:B------:R-:W-:Y:S01]  /*b2f0*/  VIADD R20, R0, 0x80 ;  /* 0x0000008000147836 */ /* 0x000fe20000000000 */
        /* <DEDUP_REMOVED lines=87> */
[----:B------:R-:W-:Y:S01]  /*b870*/  @!P1 ST.E.64 desc[UR6][R10.64], R86 ;  /* 0x000000560a009985 */ /* 0x000fe2000c101b06 */
[----:B------:R-:W-:Y:S02]  /*b880*/  @!P5 LEA.HI R19, R19, R19, RZ, 0x1 ;  /* 0x000000131313d211 */ /* 0x000fe400078f08ff */
[----:B------:R-:W-:Y:S01]  /*b890*/  VIADD R15, R0, 0xa0 ;  /* 0x000000a0000f7836 */ /* 0x000fe20000000000 */
[----:B------:R-:W-:Y:S01]  /*b8a0*/  @!P0 ST.E.64 desc[UR6][R12.64], R90 ;  /* 0x0000005a0c008985 */ /* 0x000fe2000c101b06 */
[----:B------:R-:W-:Y:S01]  /*b8b0*/  ISETP.GE.AND P0, PT, R14, UR4, PT ;  /* 0x000000040e007c0c */ /* 0x000fe2000bf06270 */
[----:B------:R-:W-:Y:S01]  /*b8c0*/  VIADD R17, R0, 0xb0 ;  /* 0x000000b000117836 */ /* 0x000fe20000000000 */
[----:B0-----:R-:W-:Y:S01]  /*b8d0*/  @!P6 LOP3.LUT R5, R18, 0xfffffffe, RZ, 0xc0, !PT ;  /* 0xfffffffe1205e812 */ /* 0x001fe200078ec0ff */
[----:B------:R-:W-:Y:S01]  /*b8e0*/  VIADD R18, R0, 0xc0 ;  /* 0x000000c000127836 */ /* 0x000fe20000000000 */
[----:B------:R-:W-:-:S02]  /*b8f0*/  ISETP.GE.AND P4, PT, R15, UR4, PT ;  /* 0x000000040f007c0c */ /* 0x000fc4000bf86270 */
[----:B------:R-:W-:Y:S01]  /*b900*/  ISETP.GE.AND P2, PT, R17, UR4, PT ;  /* 0x0000000411007c0c */ /* 0x000fe2000bf46270 */
[--C-:B------:R-:W-:Y:S01]  /*b910*/  @!P6 IMAD.WIDE R4, R5, 0x4, R2.reuse ;  /* 0x000000040504e825 */ /* 0x100fe200078e0202 */
[----:B------:R-:W-:Y:S02]  /*b920*/  ISETP.GE.AND P1, PT, R20, UR4, PT ;  /* 0x0000000414007c0c */ /* 0x000fe4000bf26270 */
[----:B-1----:R-:W-:Y:S01]  /*b930*/  @!P5 LOP3.LUT R7, R19, 0xfffffffe, RZ, 0xc0, !PT ;  /* 0xfffffffe1307d812 */ /* 0x002fe200078ec0ff */
[----:B------:R-:W-:Y:S01]  /*b940*/  VIADD R19, R0, 0xc8 ;  /* 0x000000c800137836 */ /* 0x000fe20000000000 */
[----:B------:R0:W-:Y:S01]  /*b950*/  @!P6 ST.E.64 desc[UR6][R4.64], R94 ;  /* 0x0000005e0400e985 */ /* 0x0001e2000c101b06 */
[----:B------:R-:W-:Y:S02]  /*b960*/  @!P0 LEA.HI R14, R14, R14, RZ, 0x1 ;  /* 0x0000000e0e0e8211 */ /* 0x000fe400078f08ff */
[----:B------:R-:W-:Y:S01]  /*b970*/  @!P5 IMAD.WIDE R6, R7, 0x4, R2 ;  /* 0x000000040706d825 */ /* 0x000fe200078e0202 */
[----:B------:R-:W-:-:S02]  /*b980*/  @!P3 LEA.HI R16, R16, R16, RZ, 0x1 ;  /* 0x000000101010b211 */ /* 0x000fc400078f08ff */
[----:B--2---:R-:W-:Y:S01]  /*b990*/  @!P0 LOP3.LUT R9, R14, 0xfffffffe, RZ, 0xc0, !PT ;  /* 0xfffffffe0e098812 */ /* 0x004fe200078ec0ff */
[----:B------:R-:W-:Y:S01]  /*b9a0*/  VIADD R14, R0, 0xd0 ;  /* 0x000000d0000e7836 */ /* 0x000fe20000000000 */
[----:B------:R-:W-:Y:S01]  /*b9b0*/  @!P4 LEA.HI R15, R15, R15, RZ, 0x1 ;  /* 0x0000000f0f0fc211 */ /* 0x000fe200078f08ff */
[----:B------:R1:W-:Y:S01]  /*b9c0*/  @!P5 ST.E.64 desc[UR6][R6.64], R98 ;  /* 0x000000620600d985 */ /* 0x0003e2000c101b06 */
[----:B------:R-:W-:Y:S02]  /*b9d0*/  ISETP.GE.AND P5, PT, R18, UR4, PT ;  /* 0x0000000412007c0c */ /* 0x000fe4000bfa6270 */
[----:B------:R-:W-:Y:S01]  /*b9e0*/  @!P2 LEA.HI R17, R17, R17, RZ, 0x1 ;  /* 0x000000111111a211 */ /* 0x000fe200078f08ff */
[----:B0-----:R-:W-:Y:S01]  /*b9f0*/  @!P0 IMAD.WIDE R4, R9, 0x4, R2 ;  /* 0x0000000409048825 */ /* 0x001fe200078e0202 */
[----:B------:R-:W-:Y:S02]  /*ba00*/  @!P1 LEA.HI R20, R20, R20, RZ, 0x1 ;  /* 0x0000001414149211 */ /* 0x000fe400078f08ff */
[----:B------:R-:W-:-:S02]  /*ba10*/  @!P4 LOP3.LUT R15, R15, 0xfffffffe, RZ, 0xc0, !PT ;  /* 0xfffffffe0f0fc812 */ /* 0x000fc400078ec0ff */
[----:B------:R-:W-:Y:S01]  /*ba20*/  @!P3 LOP3.LUT R11, R16, 0xfffffffe, RZ, 0xc0, !PT ;  /* 0xfffffffe100bb812 */ /* 0x000fe200078ec0ff */
[----:B------:R0:W-:Y:S01]  /*ba30*/  @!P0 ST.E.64 desc[UR6][R4.64], R102 ;  /* 0x0000006604008985 */ /* 0x0001e2000c101b06 */
[----:B------:R-:W-:Y:S01]  /*ba40*/  @!P2 LOP3.LUT R17, R17, 0xfffffffe, RZ, 0xc0, !PT ;  /* 0xfffffffe1111a812 */ /* 0x000fe200078ec0ff */
[----:B------:R-:W-:Y:S01]  /*ba50*/  VIADD R16, R0, 0xe0 ;  /* 0x000000e000107836 */ /* 0x000fe20000000000 */
[----:B------:R-:W-:Y:S01]  /*ba60*/  ISETP.GE.AND P6, PT, R19, UR4, PT ;  /* 0x0000000413007c0c */ /* 0x000fe2000bfc6270 */
[--C-:B-1----:R-:W-:Y:S01]  /*ba70*/  @!P4 IMAD.WIDE R6, R15, 0x4, R2.reuse ;  /* 0x000000040f06c825 */ /* 0x102fe200078e0202 */
[----:B------:R-:W-:Y:S02]  /*ba80*/  @!P1 LOP3.LUT R13, R20, 0xfffffffe, RZ, 0xc0, !PT ;  /* 0xfffffffe140d9812 */ /* 0x000fe400078ec0ff */
[----:B------:R-:W-:Y:S01]  /*ba90*/  ISETP.GE.AND P0, PT, R14, UR4, PT ;  /* 0x000000040e007c0c */ /* 0x000fe2000bf06270 */
[----:B------:R-:W-:Y:S01]  /*baa0*/  @!P3 IMAD.WIDE R8, R11, 0x4, R2 ;  /* 0x000000040b08b825 */ /* 0x000fe200078e0202 */
[----:B------:R1:W-:Y:S01]  /*bab0*/  @!P4 ST.E.64 desc[UR6][R6.64], R106 ;  /* 0x0000006a0600c985 */ /* 0x0003e2000c101b06 */
[----:B------:R-:W-:-:S02]  /*bac0*/  @!P5 LEA.HI R18, R18, R18, RZ, 0x1 ;  /* 0x000000121212d211 */ /* 0x000fc400078f08ff */
[--C-:B------:R-:W-:Y:S01]  /*bad0*/  @!P2 IMAD.WIDE R10, R17, 0x4, R2.reuse ;  /* 0x00000004110aa825 */ /* 0x100fe200078e0202 */
[----:B------:R2:W-:Y:S01]  /*bae0*/  @!P3 ST.E.64 desc[UR6][R8.64], R110 ;  /* 0x0000006e0800b985 */ /* 0x0005e2000c101b06 */
[----:B0-----:R-:W-:Y:S02]  /*baf0*/  @!P5 LOP3.LUT R5, R18, 0xfffffffe, RZ, 0xc0, !PT ;  /* 0xfffffffe1205d812 */ /* 0x001fe400078ec0ff */
[--C-:B------:R-:W-:Y:S01]  /*bb00*/  @!P1 IMAD.WIDE R12, R13, 0x4, R2.reuse ;  /* 0x000000040d0c9825 */ /* 0x100fe200078e0202 */
[----:B------:R-:W-:Y:S01]  /*bb10*/  @!P2 ST.E.64 desc[UR6][R10.64], R114 ;  /* 0x000000720a00a985 */ /* 0x000fe2000c101b06 */
[----:B------:R-:W-:Y:S02]  /*bb20*/  ISETP.GE.AND P2, PT, R16, UR4, PT ;  /* 0x0000000410007c0c */ /* 0x000fe4000bf46270 */
[C---:B------:R-:W-:Y:S01]  /*bb30*/  VIADD R15, R0.reuse, 0xd8 ;  /* 0x000000d8000f7836 */ /* 0x040fe20000000000 */
[----:B------:R-:W-:Y:S01]  /*bb40*/  @!P1 ST.E.64 desc[UR6][R12.64], R118 ;  /* 0x000000760c009985 */ /* 0x000fe2000c101b06 */
[C---:B------:R-:W-:Y:S01]  /*bb50*/  VIADD R17, R0.reuse, 0xe8 ;  /* 0x000000e800117836 */ /* 0x040fe20000000000 */
[----:B------:R-:W-:Y:S01]  /*bb60*/  @!P6 LEA.HI R19, R19, R19, RZ, 0x1 ;  /* 0x000000131313e211 */ /* 0x000fe200078f08ff */
[----:B------:R-:W-:Y:S01]  /*bb70*/  VIADD R20, R0, 0xf0 ;  /* 0x000000f000147836 */ /* 0x000fe20000000000 */
[----:B------:R-:W-:Y:S01]  /*bb80*/  ISETP.GE.AND P1, PT, R15, UR4, PT ;  /* 0x000000040f007c0c */ /* 0x000fe2000bf26270 */
[----:B------:R-:W-:Y:S01]  /*bb90*/  @!P5 IMAD.WIDE R4, R5, 0x4, R2 ;  /* 0x000000040504d825 */ /* 0x000fe200078e0202 */
[----:B------:R-:W-:-:S02]  /*bba0*/  ISETP.GE.AND P3, PT, R17, UR4, PT ;  /* 0x0000000411007c0c */ /* 0x000fc4000bf66270 */
[----:B------:R-:W-:Y:S01]  /*bbb0*/  ISETP.GE.AND P4, PT, R20, UR4, PT ;  /* 0x0000000414007c0c */ /* 0x000fe2000bf86270 */
[----:B------:R-:W-:Y:S01]  /*bbc0*/  VIADD R0, R0, 0xf8 ;  /* 0x000000f800007836 */ /* 0x000fe20000000000 */
[----:B------:R-:W-:Y:S01]  /*bbd0*/  @!P0 LEA.HI R14, R14, R14, RZ, 0x1 ;  /* 0x0000000e0e0e8211 */ /* 0x000fe200078f08ff */
[----:B------:R0:W-:Y:S01]  /*bbe0*/  @!P5 ST.E.64 desc[UR6][R4.64], R122 ;  /* 0x0000007a0400d985 */ /* 0x0001e2000c101b06 */
[----:B-1----:R-:W-:Y:S02]  /*bbf0*/  @!P6 LOP3.LUT R7, R19, 0xfffffffe, RZ, 0xc0, !PT ;  /* 0xfffffffe1307e812 */ /* 0x002fe400078ec0ff */
[----:B--2---:R-:W-:Y:S02]  /*bc00*/  @!P0 LOP3.LUT R9, R14, 0xfffffffe, RZ, 0xc0, !PT ;  /* 0xfffffffe0e098812 */ /* 0x004fe400078ec0ff */
[----:B------:R-:W-:Y:S01]  /*bc10*/  @!P2 LEA.HI R16, R16, R16, RZ, 0x1 ;  /* 0x000000101010a211 */ /* 0x000fe200078f08ff */
[----:B------:R-:W-:Y:S01]  /*bc20*/  @!P6 IMAD.WIDE R6, R7, 0x4, R2 ;  /* 0x000000040706e825 */ /* 0x000fe200078e0202 */
[----:B------:R-:W-:-:S02]  /*bc30*/  @!P1 LEA.HI R15, R15, R15, RZ, 0x1 ;  /* 0x0000000f0f0f9211 */ /* 0x000fc400078f08ff */
[----:B------:R-:W-:Y:S02]  /*bc40*/  @!P3 LEA.HI R17, R17, R17, RZ, 0x1 ;  /* 0x000000111111b211 */ /* 0x000fe400078f08ff */
[----:B------:R1:W-:Y:S01]  /*bc50*/  @!P6 ST.E.64 desc[UR6][R6.64], R126 ;  /* 0x0000007e0600e985 */ /* 0x0003e2000c101b06 */
[----:B------:R-:W-:Y:S01]  /*bc60*/  @!P4 LEA.HI R20, R20, R20, RZ, 0x1 ;  /* 0x000000141414c211 */ /* 0x000fe200078f08ff */
[----:B0-----:R-:W-:Y:S01]  /*bc70*/  @!P0 IMAD.WIDE R4, R9, 0x4, R2 ;  /* 0x0000000409048825 */ /* 0x001fe200078e0202 */
[----:B------:R-:W-:Y:S02]  /*bc80*/  @!P1 LOP3.LUT R15, R15, 0xfffffffe, RZ, 0xc0, !PT ;  /* 0xfffffffe0f0f9812 */ /* 0x000fe400078ec0ff */
[----:B------:R-:W-:Y:S02]  /*bc90*/  @!P2 LOP3.LUT R11, R16, 0xfffffffe, RZ, 0xc0, !PT ;  /* 0xfffffffe100ba812 */ /* 0x000fe400078ec0ff */
[----:B------:R0:W-:Y:S01]  /*bca0*/  @!P0 ST.E.64 desc[UR6][R4.64], R130 ;  /* 0x0000008204008985 */ /* 0x0001e2000c101b06 */
[----:B------:R-:W-:-:S02]  /*bcb0*/  ISETP.GE.AND P0, PT, R0, UR4, PT ;  /* 0x0000000400007c0c */ /* 0x000fc4000bf06270 */
[----:B------:R-:W-:Y:S01]  /*bcc0*/  @!P3 LOP3.LUT R17, R17, 0xfffffffe, RZ, 0xc0, !PT ;  /* 0xfffffffe1111b812 */ /* 0x000fe200078ec0ff */
[----:B------:R-:W-:Y:S01]  /*bcd0*/  @!P2 IMAD.WIDE R8, R11, 0x4, R2 ;  /* 0x000000040b08a825 */ /* 0x000fe200078e0202 */
[----:B------:R-:W-:-:S03]  /*bce0*/  @!P4 LOP3.LUT R13, R20, 0xfffffffe, RZ, 0xc0, !PT ;  /* 0xfffffffe140dc812 */ /* 0x000fc600078ec0ff */
[----:B-1----:R-:W-:-:S04]  /*bcf0*/  @!P1 IMAD.WIDE R6, R15, 0x4, R2 ;  /* 0x000000040f069825 */ /* 0x002fc800078e0202 */
[--C-:B------:R-:W-:Y:S01]  /*bd00*/  @!P3 IMAD.WIDE R10, R17, 0x4, R2.reuse ;  /* 0x00000004110ab825 */ /* 0x100fe200078e0202 */
[----:B------:R0:W-:Y:S03]  /*bd10*/  @!P1 ST.E.64 desc[UR6][R6.64], R134 ;  /* 0x0000008606009985 */ /* 0x0001e6000c101b06 */
[----:B------:R-:W-:Y:S01]  /*bd20*/  @!P4 IMAD.WIDE R12, R13, 0x4, R2 ;  /* 0x000000040d0cc825 */ /* 0x000fe200078e0202 */
[----:B------:R0:W-:Y:S04]  /*bd30*/  @!P2 ST.E.64 desc[UR6][R8.64], R138 ;  /* 0x0000008a0800a985 */ /* 0x0001e8000c101b06 */
[----:B------:R0:W-:Y:S04]  /*bd40*/  @!P3 ST.E.64 desc[UR6][R10.64], R142 ;  /* 0x0000008e0a00b985 */ /* 0x0001e8000c101b06 */
[----:B------:R0:W-:Y:S01]  /*bd50*/  @!P4 ST.E.64 desc[UR6][R12.64], R146 ;  /* 0x000000920c00c985 */ /* 0x0001e2000c101b06 */
[----:B------:R-:W-:Y:S05]  /*bd60*/  @P0 BRA `(.L_x_193) ;  /* 0x0000005800f00947 */ /* 0x000fea0003800000 */
[----:B------:R-:W-:Y:S01]  /*bd70*/  LEA.HI R0, R0, R0, RZ, 0x1 ;  /* 0x0000000000007211 */ /* 0x000fe200078f08ff */
[----:B------:R-:W-:-:S03]  /*bd80*/  ULDC.64 UR4, c[0x0][0x208] ;  /* 0x0000820000047ab9 */ /* 0x000fc60000000a00 */
[----:B0-----:R-:W-:-:S05]  /*bd90*/  LOP3.LUT R5, R0, 0xfffffffe, RZ, 0xc0, !PT ;  /* 0xfffffffe00057812 */ /* 0x001fca00078ec0ff */
[----:B------:R-:W-:-:S05]  /*bda0*/  IMAD.WIDE R2, R5, 0x4, R2 ;  /* 0x0000000405027825 */ /* 0x000fca00078e0202 */
[----:B------:R0:W-:Y:S01]  /*bdb0*/  ST.E.64 desc[UR4][R2.64], R150 ;  /* 0x0000009602007985 */ /* 0x0001e2000c101b04 */
[----:B------:R-:W-:Y:S05]  /*bdc0*/  BRA `(.L_x_193) ;  /* 0x0000005800d87947 */ /* 0x000fea0003800000 */
.L_x_221:
[----:B------:R-:W0:Y:S02]  /*bdd0*/  S2R R0, SR_TID.X ;  /* 0x0000000000007919 */ /* 0x000e240000002100 */
[----:B0-----:R-:W-:-:S05]  /*bde0*/  VIADD R2, R0, 0xffffff80 ;  /* 0xffffff8000027836 */ /* 0x001fca0000000000 */
[----:B------:R-:W-:-:S13]  /*bdf0*/  ISETP.GT.AND P0, PT, R2, 0x3f, PT ;  /* 0x0000003f0200780c */ /* 0x000fda0003f04270 */
[----:B------:R-:W-:Y:S05]  /*be00*/  @P0 BRA `(.L_x_193) ;  /* 0x0000005800c80947 */ /* 0x000fea0003800000 */
[----:B------:R-:W0:Y:S01]  /*be10*/  S2R R3, SR_CTAID.X ;  /* 0x0000000000037919 */ /* 0x000e220000002500 */
[----:B------:R-:W1:Y:S01]  /*be20*/  LDC R6, c[0x0][0xce8] ;  /* 0x00033a00ff067b82 */ /* 0x000e620000000800 */
[----:B------:R-:W-:Y:S01]  /*be30*/  ULDC UR4, c[0x0][0xb88] ;  /* 0x0002e20000047ab9 */ /* 0x000fe20000000800 */
[----:B0-----:R-:W-:Y:S02]  /*be40*/  IMAD R0, R3, 0x40, R0 ;  /* 0x0000004003007824 */ /* 0x001fe400078e0200 */
[----:B-1----:R-:W-:Y:S02]  /*be50*/  IMAD R3, R6, UR4, RZ ;  /* 0x0000000406037c24 */ /* 0x002fe4000f8e02ff */
[----:B------:R-:W-:-:S05]  /*be60*/  VIADD R0, R0, 0xffffff80 ;  /* 0xffffff8000007836 */ /* 0x000fca0000000000 */
[----:B------:R-:W-:-:S13]  /*be70*/  ISETP.GE.AND P0, PT, R0, R3, PT ;  /* 0x000000030000720c */ /* 0x000fda0003f06270 */
[----:B------:R-:W-:Y:S05]  /*be80*/  @P0 BRA `(.L_x_193) ;  /* 0x0000005800a80947 */ /* 0x000fea0003800000 */
[----:B------:R-:W2:Y:S01]  /*be90*/  LDL R4, [R1] ;  /* 0x0000000001047983 */ /* 0x000ea20000100800 */
[----:B------:R-:W-:Y:S01]  /*bea0*/  ISETP.NE.AND P0, PT, R6, 0x1, PT ;  /* 0x000000010600780c */ /* 0x000fe20003f05270 */
[----:B------:R-:W-:Y:S01]  /*beb0*/  S2UR UR7, SR_CTAID.Z ;  /* 0x00000000000779c3 */ /* 0x000fe20000002700 */
[----:B------:R-:W-:Y:S01]  /*bec0*/  ULDC.64 UR8, c[0x0][0xcd0] ;  /* 0x0003340000087ab9 */ /* 0x000fe20000000a00 */
[----:B------:R-:W-:Y:S01]  /*bed0*/  IMAD.MOV.U32 R5, RZ, RZ, R0 ;  /* 0x000000ffff057224 */ /* 0x000fe200078e0000 */
[----:B------:R-:W-:-:S05]  /*bee0*/  ULDC.64 UR12, c[0x0][0x208] ;  /* 0x00008200000c7ab9 */ /* 0x000fca0000000a00 */
[----:B------:R-:W0:Y:S08]  /*bef0*/  LDC.64 R10, c[0x0][0xcd8] ;  /* 0x00033600ff0a7b82 */ /* 0x000e300000000a00 */
[----:B------:R-:W1:Y:S08]  /*bf00*/  @P0 LDC R7, c[0x0][0xcec] ;  /* 0x00033b00ff070b82 */ /* 0x000e700000000800 */
[----:B------:R-:W3:Y:S08]  /*bf10*/  @P0 LDC R9, c[0x0][0xcf0] ;  /* 0x00033c00ff090b82 */ /* 0x000ef00000000800 */
[----:B------:R-:W4:Y:S08]  /*bf20*/  S2UR UR10, SR_CTAID.Y ;  /* 0x00000000000a79c3 */ /* 0x000f300000002600 */
[----:B------:R-:W4:Y:S01]  /*bf30*/  LDC R8, c[0x0][0xd50] ;  /* 0x00035400ff087b82 */ /* 0x000f220000000800 */
[----:B--2---:R-:W-:Y:S01]  /*bf40*/  R2UR UR11, R4 ;  /* 0x00000000040b72ca */ /* 0x004fe200000e0000 */
[----:B-1----:R-:W-:-:S05]  /*bf50*/  @P0 IMAD.HI.U32 R4, R0, R7, RZ ;  /* 0x0000000700040227 */ /* 0x002fca00078e00ff */
[----:B---3--:R-:W-:-:S07]  /*bf60*/  @P0 SHF.R.U32.HI R5, RZ, R9, R4 ;  /* 0x00000009ff050219 */ /* 0x008fce0000011604 */
[----:B------:R-:W-:Y:S02]  /*bf70*/  USHF.R.S32.HI UR6, URZ, 0x1f, UR11 ;  /* 0x0000001f3f067899 */ /* 0x000fe4000801140b */
[----:B------:R-:W-:Y:S01]  /*bf80*/  IMAD R7, RZ, RZ, -UR11 ;  /* 0x8000000bff077e24 */ /* 0x000fe2000f8e02ff */
[----:B------:R-:W-:Y:S02]  /*bf90*/  UIMAD.WIDE.U32 UR4, UR11, UR8, URZ ;  /* 0x000000080b0472a5 */ /* 0x000fe4000f8e003f */
[----:B------:R-:W-:Y:S01]  /*bfa0*/  UIMAD UR6, UR6, UR8, URZ ;  /* 0x00000008060672a4 */ /* 0x000fe2000f8e023f */
[----:B----4-:R-:W-:Y:S01]  /*bfb0*/  IMAD R9, R8, R7, UR10 ;  /* 0x0000000a08097e24 */ /* 0x010fe2000f8e0207 */
[----:B------:R-:W-:Y:S01]  /*bfc0*/  USHF.R.S32.HI UR8, URZ, 0x1f, UR7 ;  /* 0x0000001f3f087899 */ /* 0x000fe20008011407 */
[----:B------:R-:W-:Y:S01]  /*bfd0*/  IMAD.MOV R7, RZ, RZ, -R5 ;  /* 0x000000ffff077224 */ /* 0x000fe200078e0a05 */
[----:B------:R-:W-:Y:S01]  /*bfe0*/  UIMAD UR6, UR11, UR9, UR6 ;  /* 0x000000090b0672a4 */ /* 0x000fe2000f8e0206 */
[----:B------:R-:W-:Y:S01]  /*bff0*/  IMAD.U32 R3, RZ, RZ, UR5 ;  /* 0x00000005ff037e24 */ /* 0x000fe2000f8e00ff */
[----:B------:R-:W-:Y:S01]  /*c000*/  SHF.R.S32.HI R4, RZ, 0x1f, R9 ;  /* 0x0000001fff047819 */ /* 0x000fe20000011409 */
[----:B------:R-:W-:Y:S01]  /*c010*/  IMAD.U32 R2, RZ, RZ, UR4 ;  /* 0x00000004ff027e24 */ /* 0x000fe2000f8e00ff */
[----:B------:R-:W-:Y:S01]  /*c020*/  UIADD3 UR6, UR5, UR6, URZ ;  /* 0x0000000605067290 */ /* 0x000fe2000fffe03f */
[----:B0-----:R-:W-:-:S02]  /*c030*/  IMAD R12, R10, UR8, RZ ;  /* 0x000000080a0c7c24 */ /* 0x001fc4000f8e02ff */
[----:B------:R-:W-:Y:S01]  /*c040*/  ULDC.64 UR4, c[0x0][0xce0] ;  /* 0x0003380000047ab9 */ /* 0x000fe20000000a00 */
[----:B------:R-:W-:Y:S02]  /*c050*/  IMAD R7, R6, R7, R0 ;  /* 0x0000000706077224 */ /* 0x000fe400078e0200 */
[----:B------:R-:W-:Y:S02]  /*c060*/  IMAD.U32 R3, RZ, RZ, UR6 ;  /* 0x00000006ff037e24 */ /* 0x000fe4000f8e00ff */
[----:B------:R-:W-:Y:S01]  /*c070*/  IMAD R11, R11, UR7, R12 ;  /* 0x000000070b0b7c24 */ /* 0x000fe2000f8e020c */
[----:B------:R-:W-:Y:S01]  /*c080*/  SHF.R.S32.HI R0, RZ, 0x1f, R7 ;  /* 0x0000001fff007819 */ /* 0x000fe20000011407 */
[----:B------:R-:W-:-:S04]  /*c090*/  IMAD.WIDE.U32 R2, R10, UR7, R2 ;  /* 0x000000070a027c25 */ /* 0x000fc8000f8e0002 */
[----:B------:R-:W-:Y:S02]  /*c0a0*/  IMAD.IADD R3, R11, 0x1, R3 ;  /* 0x000000010b037824 */ /* 0x000fe400078e0203 */
[----:B------:R-:W-:Y:S02]  /*c0b0*/  IMAD R4, R4, UR4, RZ ;  /* 0x0000000404047c24 */ /* 0x000fe4000f8e02ff */
[----:B------:R-:W-:-:S04]  /*c0c0*/  IMAD.WIDE.U32 R2, R9, UR4, R2 ;  /* 0x0000000409027c25 */ /* 0x000fc8000f8e0002 */
[----:B------:R-:W-:Y:S01]  /*c0d0*/  IMAD R4, R9, UR5, R4 ;  /* 0x0000000509047c24 */ /* 0x000fe2000f8e0204 */
[----:B------:R-:W-:Y:S01]  /*c0e0*/  SHF.R.S32.HI R9, RZ, 0x1f, R5 ;  /* 0x0000001fff097819 */ /* 0x000fe20000011405 */
[----:B------:R-:W-:Y:S01]  /*c0f0*/  ULDC.64 UR4, c[0x0][0xcc8] ;  /* 0x0003320000047ab9 */ /* 0x000fe20000000a00 */
[----:B------:R-:W-:Y:S01]  /*c100*/  IADD3 R2, P0, R5, R2, RZ ;  /* 0x0000000205027210 */ /* 0x000fe20007f1e0ff */
[----:B------:R-:W-:-:S03]  /*c110*/  IMAD R0, R0, UR4, RZ ;  /* 0x0000000400007c24 */ /* 0x000fc6000f8e02ff */
[----:B------:R-:W-:Y:S01]  /*c120*/  IADD3.X R3, R9, R3, R4, P0, !PT ;  /* 0x0000000309037210 */ /* 0x000fe200007fe404 */
[C---:B------:R-:W-:Y:S02]  /*c130*/  IMAD R5, R7.reuse, UR5, R0 ;  /* 0x0000000507057c24 */ /* 0x040fe4000f8e0200 */
[----:B------:R-:W-:Y:S01]  /*c140*/  IMAD.WIDE.U32 R2, R7, UR4, R2 ;  /* 0x0000000407027c25 */ /* 0x000fe2000f8e0002 */
[----:B------:R-:W-:-:S03]  /*c150*/  ULDC.64 UR4, c[0x0][0xca8] ;  /* 0x00032a0000047ab9 */ /* 0x000fc60000000a00 */
[----:B------:R-:W-:Y:S01]  /*c160*/  IMAD.IADD R3, R3, 0x1, R5 ;  /* 0x0000000103037824 */ /* 0x000fe200078e0205 */
[----:B------:R-:W-:-:S04]  /*c170*/  LEA R4, P0, R2, UR4, 0x2 ;  /* 0x0000000402047c11 */ /* 0x000fc8000f8010ff */
[----:B------:R-:W-:Y:S01]  /*c180*/  LEA.HI.X R5, R2, UR5, R3, 0x2, P0 ;  /* 0x0000000502057c11 */ /* 0x000fe200080f1403 */
[----:B------:R-:W-:-:S05]  /*c190*/  IMAD.MOV.U32 R3, RZ, RZ, -0x800000 ;  /* 0xff800000ff037424 */ /* 0x000fca00078e00ff */
[----:B------:R4:W-:Y:S01]  /*c1a0*/  STG.E desc[UR12][R4.64], R3 ;  /* 0x0000000304007986 */ /* 0x0009e2000c10190c */
[----:B------:R-:W-:Y:S05]  /*c1b0*/  BRA `(.L_x_193) ;  /* 0x0000005400dc7947 */ /* 0x000fea0003800000 */
.L_x_191:
[----:B------:R-:W-:-:S08]  /*c1c0*/  NOP ;  /* 0x0000000000007918 */ /* 0x000fd00000000000 */
[----:B0-----:R-:W0:-:S00]  /*c1d0*/  USETMAXREG.DEALLOC.CTAPOOL 0x18 ;  /* 0x00000018000079c8 */ /* 0x001e0000080e0500 */
[----:B0-----:R-:W-:-:S06]  /*c1e0*/  LOP3.LUT R0, R0, 0x3, RZ, 0xc0, !PT ;  /* 0x0000000300007812 */ /* 0x001fcc00078ec0ff */
[----:B------:R-:W0:Y:S01]  /*c1f0*/  S2UR UR6, SR_CTAID.Y ;  /* 0x00000000000679c3 */ /* 0x000e220000002600 */
[----:B------:R-:W1:Y:S07]  /*c200*/  SHFL.IDX PT, R0, R0, RZ, 0x1f ;  /* 0x00001fff00007589 */ /* 0x000e6e00000e0000 */
[----:B------:R-:W2:Y:S01]  /*c210*/  S2UR UR44, SR_CTAID.Z ;  /* 0x00000000002c79c3 */ /* 0x000ea20000002700 */
[----:B-1----:R-:W-:-:S13]  /*c220*/  ISETP.NE.AND P0, PT, R0, RZ, PT ;  /* 0x000000ff0000720c */ /* 0x002fda0003f05270 */
[----:B0-2---:R-:W-:Y:S05]  /*c230*/  @!P0 BRA `(.L_x_225) ;  /* 0x0000000000288947 */ /* 0x005fea0003800000 */
        /* <DEDUP_REMOVED lines=10> */
.L_x_225:
[----:B------:R-:W-:Y:S01]  /*c2e0*/  ULDC UR7, c[0x0][0xd50] ;  /* 0x0003540000077ab9 */ /* 0x000fe20000000800 */
[----:B------:R-:W-:Y:S01]  /*c2f0*/  UMOV UR36, UR6 ;  /* 0x0000000600247c82 */ /* 0x000fe20008000000 */
[----:B------:R-:W-:-:S11]  /*c300*/  UISETP.NE.AND UP0, UPT, UR7, 0x1, UPT ;  /* 0x000000010700788c */ /* 0x000fd6000bf05270 */
[----:B------:R-:W-:Y:S01]  /*c310*/  @UP0 ULDC UR4, c[0x0][0xd54] ;  /* 0x0003550000040ab9 */ /* 0x000fe20000000800 */
[----:B------:R-:W-:Y:S01]  /*c320*/  @UP0 ULDC UR8, c[0x0][0xd58] ;  /* 0x0003560000080ab9 */ /* 0x000fe20000000800 */
[----:B------:R-:W-:-:S04]  /*c330*/  UIMAD.WIDE.U32 UR4, UR6, UR4, URZ ;  /* 0x00000004060472a5 */ /* 0x000fc8000f8e003f */
[----:B------:R-:W-:-:S12]  /*c340*/  @UP0 USHF.R.U32.HI UR36, URZ, UR8, UR5 ;  /* 0x000000083f240299 */ /* 0x000fd80008011605 */
.L_x_226:
[----:B------:R-:W-:Y:S01]  /*c350*/  ISETP.LE.AND P0, PT, RZ, UR44, PT ;  /* 0x0000002cff007c0c */ /* 0x000fe2000bf03270 */
        /* <DEDUP_REMOVED lines=8> */
[----:B------:R-:W-:Y:S02]  /*c3e0*/  UISETP.NE.U32.AND UP0, UPT, UR6, URZ, UPT ;  /* 0x0000003f0600728c */ /* 0x000fe4000bf05070 */
[----:B------:R-:W-:Y:S02]  /*c3f0*/  ULOP3.LUT UR43, UR4, 0xffff, URZ, 0xc0, !UPT ;  /* 0x0000ffff042b7892 */ /* 0x000fe4000f8ec03f */
[----:B------:R-:W-:Y:S01]  /*c400*/  UISETP.NE.AND.EX UP0, UPT, UR7, URZ, UPT, UP0 ;  /* 0x0000003f0700728c */ /* 0x000fe2000bf05300 */
[----:B------:R-:W-:Y:S01]  /*c410*/  ULDC UR6, c[0x0][0x2f0] ;  /* 0x0000bc0000067ab9 */ /* 0x000fe20000000800 */
[----:B------:R-:W-:Y:S02]  /*c420*/  UMOV UR41, URZ ;  /* 0x0000003f00297c82 */ /* 0x000fe40008000000 */
        /* <DEDUP_REMOVED lines=8> */
[----:B------:R-:W-:Y:S08]  /*c4b0*/  @!P0 BRA `(.L_x_228) ;  /* 0x0000000000908947 */ /* 0x000ff00003800000 */
[----:B------:R-:W-:-:S03]  /*c4c0*/  USHF.R.U32.HI UR6, URZ, 0x10, UR4 ;  /* 0x000000103f067899 */ /* 0x000fc60008011604 */
[----:B------:R-:W-:Y:S01]  /*c4d0*/  UMOV UR4, URZ ;  /* 0x0000003f00047c82 */ /* 0x000fe20008000000 */
[----:B------:R-:W-:-:S11]  /*c4e0*/  UISETP.NE.AND UP0, UPT, UR6, URZ, UPT ;  /* 0x0000003f0600728c */ /* 0x000fd6000bf05270 */
[----:B------:R-:W-:Y:S02]  /*c4f0*/  @!UP0 ULDC UR6, c[0x0][0xae8] ;  /* 0x0002ba0000068ab9 */ /* 0x000fe40000000800 */
[----:B------:R-:W-:Y:S01]  /*c500*/  IMAD.U32 R4, RZ, RZ, UR6 ;  /* 0x00000006ff047e24 */ /* 0x000fe2000f8e00ff */
[----:B------:R-:W-:-:S04]  /*c510*/  UIADD3 UR7, UR40, -0x1, UR6 ;  /* 0xffffffff28077890 */ /* 0x000fc8000fffe006 */
[-C--:B------:R-:W-:Y:S02]  /*c520*/  IABS R2, R4.reuse ;  /* 0x0000000400027213 */ /* 0x080fe40000000000 */
[----:B------:R-:W-:Y:S01]  /*c530*/  IABS R5, R4 ;  /* 0x0000000400057213 */ /* 0x000fe20000000000 */
[----:B------:R-:W-:Y:S01]  /*c540*/  IMAD.U32 R4, RZ, RZ, UR7 ;  /* 0x00000007ff047e24 */ /* 0x000fe2000f8e00ff */
[----:B------:R-:W-:Y:S01]  /*c550*/  R2UR UR11, R2 ;  /* 0x00000000020b72ca */ /* 0x000fe200000e0000 */
[----:B------:R-:W-:Y:S02]  /*c560*/  ULOP3.LUT UR7, UR7, UR6, URZ, 0x3c, !UPT ;  /* 0x0000000607077292 */ /* 0x000fe4000f8e3c3f */
[----:B------:R-:W-:-:S10]  /*c570*/  IMAD.MOV R5, RZ, RZ, -R5 ;  /* 0x000000ffff057224 */ /* 0x000fd400078e0a05 */
[----:B------:R-:W0:Y:S08]  /*c580*/  I2F.RP R2, UR11 ;  /* 0x0000000b00027d06 */ /* 0x000e300008209400 */
[----:B0-----:R-:W0:Y:S02]  /*c590*/  MUFU.RCP R2, R2 ;  /* 0x0000000200027308 */ /* 0x001e240000001000 */
[----:B0-----:R-:W-:Y:S01]  /*c5a0*/  VIADD R3, R2, 0xffffffe ;  /* 0x0ffffffe02037836 */ /* 0x001fe20000000000 */
[----:B------:R-:W-:Y:S01]  /*c5b0*/  IABS R2, R4 ;  /* 0x0000000400027213 */ /* 0x000fe20000000000 */
[----:B------:R-:W-:-:S03]  /*c5c0*/  IMAD.MOV.U32 R4, RZ, RZ, R5 ;  /* 0x000000ffff047224 */ /* 0x000fc600078e0005 */
[----:B------:R-:W-:Y:S01]  /*c5d0*/  R2UR UR9, R2 ;  /* 0x00000000020972ca */ /* 0x000fe200000e0000 */
[----:B------:R-:W0:Y:S01]  /*c5e0*/  F2I.FTZ.U32.TRUNC.NTZ R3, R3 ;  /* 0x0000000300037305 */ /* 0x000e22000021f000 */
[----:B------:R-:W-:Y:S02]  /*c5f0*/  R2UR UR10, R4 ;  /* 0x00000000040a72ca */ /* 0x000fe400000e0000 */
[----:B0-----:R-:W-:-:S13]  /*c600*/  R2UR UR5, R3 ;  /* 0x00000000030572ca */ /* 0x001fda00000e0000 */
[----:B------:R-:W-:-:S04]  /*c610*/  UIADD3 UR8, URZ, -UR5, URZ ;  /* 0x800000053f087290 */ /* 0x000fc8000fffe03f */
[----:B------:R-:W-:-:S04]  /*c620*/  UIMAD UR8, UR8, UR11, URZ ;  /* 0x0000000b080872a4 */ /* 0x000fc8000f8e023f */
[----:B------:R-:W-:-:S04]  /*c630*/  UIMAD.WIDE.U32 UR4, UR5, UR8, UR4 ;  /* 0x00000008050472a5 */ /* 0x000fc8000f8e0004 */
[----:B------:R-:W-:-:S04]  /*c640*/  UIMAD.WIDE.U32 UR4, UR5, UR9, URZ ;  /* 0x00000009050472a5 */ /* 0x000fc8000f8e003f */
[----:B------:R-:W-:-:S04]  /*c650*/  UIMAD UR4, UR5, UR10, UR9 ;  /* 0x0000000a050472a4 */ /* 0x000fc8000f8e0209 */
[----:B------:R-:W-:-:S11]  /*c660*/  UISETP.GT.U32.AND UP1, UPT, UR11, UR4, UPT ;  /* 0x000000040b00728c */ /* 0x000fd6000bf24070 */
[----:B------:R-:W-:Y:S02]  /*c670*/  @!UP1 UIADD3 UR4, UR4, -UR11, URZ ;  /* 0x8000000b04049290 */ /* 0x000fe4000fffe03f */
[----:B------:R-:W-:Y:S02]  /*c680*/  @!UP1 UIADD3 UR5, UR5, 0x1, URZ ;  /* 0x0000000105059890 */ /* 0x000fe4000fffe03f */
[----:B------:R-:W-:Y:S02]  /*c690*/  UISETP.GE.U32.AND UP0, UPT, UR4, UR11, UPT ;  /* 0x0000000b0400728c */ /* 0x000fe4000bf06070 */
[----:B------:R-:W-:-:S09]  /*c6a0*/  UISETP.GE.AND UP1, UPT, UR7, URZ, UPT ;  /* 0x0000003f0700728c */ /* 0x000fd2000bf26270 */
[----:B------:R-:W-:Y:S02]  /*c6b0*/  @UP0 UIADD3 UR5, UR5, 0x1, URZ ;  /* 0x0000000105050890 */ /* 0x000fe4000fffe03f */
[----:B------:R-:W-:Y:S02]  /*c6c0*/  UISETP.NE.AND UP0, UPT, UR6, URZ, UPT ;  /* 0x0000003f0600728c */ /* 0x000fe4000bf05270 */
[----:B------:R-:W-:-:S09]  /*c6d0*/  @!UP1 UIADD3 UR5, -UR5, URZ, URZ ;  /* 0x0000003f05059290 */ /* 0x000fd2000fffe13f */
[----:B------:R-:W-:-:S07]  /*c6e0*/  @!UP0 ULOP3.LUT UR5, URZ, UR6, URZ, 0x33, !UPT ;  /* 0x000000063f058292 */ /* 0x000fce000f8e333f */
[----:B------:R-:W-:-:S05]  /*c6f0*/  UMOV UR41, UR5 ;  /* 0x0000000500297c82 */ /* 0x000fca0008000000 */
.L_x_228:
[----:B------:R-:W-:Y:S01]  /*c700*/  UIMAD UR39, UR43, UR41, URZ ;  /* 0x000000292b2772a4 */ /* 0x000fe2000f8e023f */
[----:B------:R-:W-:Y:S02]  /*c710*/  IMAD.U32 R2, RZ, RZ, UR40 ;  /* 0x00000028ff027e24 */ /* 0x000fe4000f8e00ff */
[----:B------:R-:W-:Y:S02]  /*c720*/  IMAD.MOV.U32 R6, RZ, RZ, RZ ;  /* 0x000000ffff067224 */ /* 0x000fe400078e00ff */
[----:B------:R-:W-:Y:S02]  /*c730*/  IMAD.MOV.U32 R9, RZ, RZ, 0x1 ;  /* 0x00000001ff097424 */ /* 0x000fe400078e00ff */
[----:B------:R-:W-:-:S05]  /*c740*/  IMAD.U32 R3, RZ, RZ, UR39 ;  /* 0x00000027ff037e24 */ /* 0x000fca000f8e00ff */
[----:B------:R-:W-:-:S04]  /*c750*/  VIADDMNMX R19, R3, UR41, R2, PT ;  /* 0x0000002903137c46 */ /* 0x000fc8000b800102 */
[----:B------:R-:W-:Y:S01]  /*c760*/  ISETP.GT.AND P0, PT, R19, UR39, PT ;  /* 0x0000002713007c0c */ /* 0x000fe2000bf04270 */
        /* <DEDUP_REMOVED lines=13> */
[----:B------:R-:W-:Y:S02]  /*c840*/  IMAD.U32 R4, RZ, RZ, UR6 ;  /* 0x00000006ff047e24 */ /* 0x000fe4000f8e00ff */
[----:B------:R-:W0:Y:S01]  /*c850*/  LDC.64 R2, c[0x4][R2] ;  /* 0x0100000002027b82 */ /* 0x000e220000000a00 */
[----:B------:R-:W-:Y:S02]  /*c860*/  IMAD.U32 R5, RZ, RZ, UR7 ;  /* 0x00000007ff057e24 */ /* 0x000fe4000f8e00ff */
[----:B------:R-:W-:Y:S02]  /*c870*/  IMAD.U32 R6, RZ, RZ, UR8 ;  /* 0x00000008ff067e24 */ /* 0x000fe4000f8e00ff */
[----:B------:R-:W-:-:S02]  /*c880*/  IMAD.U32 R7, RZ, RZ, UR9 ;  /* 0x00000009ff077e24 */ /* 0x000fc4000f8e00ff */
[----:B------:R-:W-:Y:S02]  /*c890*/  IMAD.U32 R10, RZ, RZ, UR4 ;  /* 0x00000004ff0a7e24 */ /* 0x000fe4000f8e00ff */
[----:B------:R-:W-:Y:S02]  /*c8a0*/  IMAD.U32 R11, RZ, RZ, UR5 ;  /* 0x00000005ff0b7e24 */ /* 0x000fe4000f8e00ff */
[----:B------:R-:W-:Y:S02]  /*c8b0*/  IMAD.MOV.U32 R8, RZ, RZ, 0x70 ;  /* 0x00000070ff087424 */ /* 0x000fe400078e00ff */
[----:B------:R-:W-:Y:S02]  /*c8c0*/  IMAD.MOV.U32 R12, RZ, RZ, 0x1 ;  /* 0x00000001ff0c7424 */ /* 0x000fe400078e00ff */
[----:B------:R-:W-:-:S07]  /*c8d0*/  IMAD.MOV.U32 R13, RZ, RZ, RZ ;  /* 0x000000ffff0d7224 */ /* 0x000fce00078e00ff */
[----:B------:R-:W-:-:S07]  /*c8e0*/  LEPC R20, `(.L_x_229) ;  /* 0x000000001014794e */ /* 0x000fce0000000000 */
[----:B0-----:R-:W-:Y:S05]  /*c8f0*/  CALL.ABS.NOINC R2 ;  /* 0x0000000002007343 */ /* 0x001fea0003c00000 */
.L_x_229:
        /* <DEDUP_REMOVED lines=9> */
[----:B------:R-:W-:Y:S02]  /*c990*/  IMAD.U32 R4, RZ, RZ, UR6 ;  /* 0x00000006ff047e24 */ /* 0x000fe4000f8e00ff */
[----:B------:R-:W-:Y:S02]  /*c9a0*/  IMAD.U32 R5, RZ, RZ, UR7 ;  /* 0x00000007ff057e24 */ /* 0x000fe4000f8e00ff */
[----:B------:R-:W-:Y:S02]  /*c9b0*/  IMAD.U32 R6, RZ, RZ, UR8 ;  /* 0x00000008ff067e24 */ /* 0x000fe4000f8e00ff */
[----:B------:R-:W-:-:S02]  /*c9c0*/  IMAD.U32 R7, RZ, RZ, UR9 ;  /* 0x00000009ff077e24 */ /* 0x000fc4000f8e00ff */
[----:B------:R-:W-:Y:S02]  /*c9d0*/  IMAD.U32 R10, RZ, RZ, UR4 ;  /* 0x00000004ff0a7e24 */ /* 0x000fe4000f8e00ff */
[----:B------:R-:W-:Y:S02]  /*c9e0*/  IMAD.U32 R11, RZ, RZ, UR5 ;  /* 0x00000005ff0b7e24 */ /* 0x000fe4000f8e00ff */
[----:B------:R-:W-:Y:S02]  /*c9f0*/  IMAD.MOV.U32 R8, RZ, RZ, 0x70 ;  /* 0x00000070ff087424 */ /* 0x000fe400078e00ff */
[----:B------:R-:W-:Y:S02]  /*ca00*/  IMAD.MOV.U32 R12, RZ, RZ, 0x1 ;  /* 0x00000001ff0c7424 */ /* 0x000fe400078e00ff */
[----:B0-----:R-:W-:-:S07]  /*ca10*/  IMAD.MOV.U32 R13, RZ, RZ, RZ ;  /* 0x000000ffff0d7224 */ /* 0x001fce00078e00ff */
[----:B------:R-:W-:-:S07]  /*ca20*/  LEPC R20, `(.L_x_231) ;  /* 0x000000001014794e */ /* 0x000fce0000000000 */
[----:B-1----:R-:W-:Y:S05]  /*ca30*/  CALL.ABS.NOINC R2 ;  /* 0x0000000002007343 */ /* 0x002fea0003c00000 */
.L_x_231:
[----:B------:R0:W1:Y:S01]  /*ca40*/  LDC.64 R2, c[0x4][R16] ;  /* 0x0100000010027b82 */ /* 0x0000620000000a00 */
[----:B------:R-:W-:Y:S01]  /*ca50*/  ULDC.64 UR6, c[0x4][0x90] ;  /* 0x0100240000067ab9 */ /* 0x000fe20000000a00 */
[----:B------:R-:W-:Y:S01]  /*ca60*/  ULDC.64 UR8, c[0x4][0x98] ;  /* 0x0100260000087ab9 */ /* 0x000fe20000000a00 */
[----:B------:R-:W-:Y:S01]  /*ca70*/  ULDC.64 UR4, c[0x4][0x18] ;  /* 0x0100060000047ab9 */ /* 0x000fe20000000a00 */
        /* <DEDUP_REMOVED lines=11> */
.L_x_230:
[----:B------:R-:W-:Y:S01]  /*cb30*/  ULDC.64 UR4, c[0x0][0xaf0] ;  /* 0x0002bc0000047ab9 */ /* 0x000fe20000000a00 */
[----:B------:R-:W-:Y:S01]  /*cb40*/  IMAD.U32 R18, RZ, RZ, UR44 ;  /* 0x0000002cff127e24 */ /* 0x000fe2000f8e00ff */
[----:B------:R-:W-:Y:S01]  /*cb50*/  UISETP.NE.U32.AND UP0, UPT, UR4, URZ, UPT ;  /* 0x0000003f0400728c */ /* 0x000fe2000bf05070 */
[----:B------:R-:W0:Y:S01]  /*cb60*/  LDC.64 R4, c[0x0][0x418] ;  /* 0x00010600ff047b82 */ /* 0x000e220000000a00 */
[----:B------:R-:W-:Y:S02]  /*cb70*/  ULDC.64 UR6, c[0x0][0x208] ;  /* 0x0000820000067ab9 */ /* 0x000fe40000000a00 */
[----:B------:R-:W-:-:S06]  /*cb80*/  UISETP.NE.AND.EX UP0, UPT, UR5, URZ, UPT, UP0 ;  /* 0x0000003f0500728c */ /* 0x000fcc000bf05300 */
[----:B------:R-:W-:-:S05]  /*cb90*/  PLOP3.LUT P0, PT, PT, PT, UP0, 0x80, 0x0 ;  /* 0x000000000000781c */ /* 0x000fca0003f0f008 */
[----:B------:R-:W-:Y:S02]  /*cba0*/  @UP0 ULDC.64 UR4, c[0x0][0xaf0] ;  /* 0x0002bc0000040ab9 */ /* 0x000fe40000000a00 */
[----:B------:R-:W-:-:S06]  /*cbb0*/  @UP0 UIMAD.WIDE UR4, UR44, 0x4, UR4 ;  /* 0x000000042c0408a5 */ /* 0x000fcc000f8e0204 */
[----:B------:R-:W-:Y:S02]  /*cbc0*/  IMAD.U32 R2, RZ, RZ, UR4 ;  /* 0x00000004ff027e24 */ /* 0x000fe4000f8e00ff */
[----:B------:R-:W-:-:S05]  /*cbd0*/  IMAD.U32 R3, RZ, RZ, UR5 ;  /* 0x00000005ff037e24 */ /* 0x000fca000f8e00ff */
[----:B------:R-:W2:Y:S01]  /*cbe0*/  @P0 LDG.E R18, desc[UR6][R2.64] ;  /* 0x0000000602120981 */ /* 0x000ea2000c1e1900 */
[----:B0-----:R-:W-:Y:S01]  /*cbf0*/  ISETP.NE.U32.AND P0, PT, R4, RZ, PT ;  /* 0x000000ff0400720c */ /* 0x001fe20003f05070 */
[----:B------:R-:W-:Y:S01]  /*cc00*/  UMOV UR4, 0xffffffff ;  /* 0xffffffff00047882 */ /* 0x000fe20000000000 */
[----:B------:R-:W-:Y:S01]  /*cc10*/  LOP3.LUT R17, R17, 0xfffffffe, RZ, 0xc0, !PT ;  /* 0xfffffffe11117812 */ /* 0x000fe200078ec0ff */
[----:B------:R-:W0:Y:S01]  /*cc20*/  S2R R16, SR_TID.X ;  /* 0x0000000000107919 */ /* 0x000e220000002100 */
[----:B------:R-:W-:Y:S01]  /*cc30*/  ISETP.NE.AND.EX P1, PT, R5, RZ, PT, P0 ;  /* 0x000000ff0500720c */ /* 0x000fe20003f25300 */
[----:B------:R-:W-:-:S12]  /*cc40*/  VIADD R0, R19, 0xffffffff ;  /* 0xffffffff13007836 */ /* 0x000fd80000000000 */
[----:B------:R-:W-:Y:S02]  /*cc50*/  @P1 LOP3.LUT R17, R17, 0x1, RZ, 0xfc, !PT ;  /* 0x0000000111111812 */ /* 0x000fe400078efcff */
[----:B0-----:R-:W-:-:S04]  /*cc60*/  SHF.R.U32.HI R6, RZ, 0x5, R16 ;  /* 0x00000005ff067819 */ /* 0x001fc80000011610 */
[----:B------:R-:W-:Y:S02]  /*cc70*/  LOP3.LUT R6, R6, 0x3, RZ, 0xc0, !PT ;  /* 0x0000000306067812 */ /* 0x000fe400078ec0ff */
[----:B--2---:R-:W-:Y:S02]  /*cc80*/  SHF.R.S32.HI R19, RZ, 0x1f, R18 ;  /* 0x0000001fff137819 */ /* 0x004fe40000011412 */
[----:B------:R-:W-:Y:S01]  /*cc90*/  SEL R16, R18, RZ, !P1 ;  /* 0x000000ff12107207 */ /* 0x000fe20004800000 */
[----:B------:R-:W-:Y:S06]  /*cca0*/  BRA.DIV UR4, `(.L_x_232) ;  /* 0x0000004e04a07947 */ /* 0x000fec000b800000 */
[----:B------:R0:W1:Y:S02]  /*ccb0*/  SHFL.IDX PT, R14, R6, RZ, 0x1f ;  /* 0x00001fff060e7589 */ /* 0x00006400000e0000 */
.L_x_332:
[----:B------:R2:W-:Y:S01]  /*ccc0*/  STL [R1+0x8], R0 ;  /* 0x0000080001007387 */ /* 0x0005e20000100800 */
[----:B-1----:R-:W-:Y:S02]  /*ccd0*/  ISETP.NE.AND P0, PT, R14, RZ, PT ;  /* 0x000000ff0e00720c */ /* 0x002fe40003f05270 */
[----:B------:R-:W-:Y:S02]  /*cce0*/  PLOP3.LUT P2, PT, PT, PT, PT, 0x8, 0x0 ;  /* 0x000000000000781c */ /* 0x000fe40003f4e170 */
[----:B------:R-:W-:-:S11]  /*ccf0*/  LOP3.LUT R17, R17, 0xfffffffd, RZ, 0xc0, !PT ;  /* 0xfffffffd11117812 */ /* 0x000fd600078ec0ff */
[----:B------:R-:W-:Y:S01]  /*cd00*/  @P2 LOP3.LUT R17, R17, 0x2, RZ, 0xfc, !PT ;  /* 0x0000000211112812 */ /* 0x000fe200078efcff */
[----:B--2---:R-:W-:Y:S06]  /*cd10*/  @P0 BRA `(.L_x_233) ;  /* 0x0000000000ec0947 */ /* 0x004fec0003800000 */
[----:B------:R-:W-:-:S03]  /*cd20*/  UMOV UR4, 0xffffffff ;  /* 0xffffffff00047882 */ /* 0x000fc60000000000 */
[----:B------:R-:W-:Y:S05]  /*cd30*/  BRA.DIV UR4, `(.L_x_234) ;  /* 0x0000004e049c7947 */ /* 0x000fea000b800000 */
[----:B------:R-:W-:-:S13]  /*cd40*/  ELECT P6, URZ, PT ;  /* 0x00000000003f782f */ /* 0x000fda00038c0000 */
.L_x_335:
[----:B------:R-:W-:Y:S05]  /*cd50*/  @!P6 BRA `(.L_x_233) ;  /* 0x0000000000dce947 */ /* 0x000fea0003800000 */
[----:B------:R-:W-:Y:S01]  /*cd60*/  IMAD.MOV.U32 R16, RZ, RZ, R18 ;  /* 0x000000ffff107224 */ /* 0x000fe200078e0012 */
[----:B------:R-:W-:Y:S06]  /*cd70*/  @!P1 BRA `(.L_x_235) ;  /* 0x0000000000549947 */ /* 0x000fec0003800000 */
[----:B------:R-:W-:Y:S01]  /*cd80*/  IMAD.MOV.U32 R8, RZ, RZ, R0 ;  /* 0x000000ffff087224 */ /* 0x000fe200078e0000 */
[----:B------:R-:W-:Y:S01]  /*cd90*/  ULDC.64 UR4, c[0x0][0x428] ;  /* 0x00010a0000047ab9 */ /* 0x000fe20000000a00 */
[----:B------:R-:W1:Y:S01]  /*cda0*/  LDC R0, c[0x0][0x43c] ;  /* 0x00010f00ff007b82 */ /* 0x000e620000000800 */
[----:B------:R-:W-:Y:S01]  /*cdb0*/  IMAD R7, R19, UR4, RZ ;  /* 0x0000000413077c24 */ /* 0x000fe2000f8e02ff */
[----:B------:R-:W-:Y:S01]  /*cdc0*/  ULDC.64 UR6, c[0x0][0x208] ;  /* 0x0000820000067ab9 */ /* 0x000fe20000000a00 */
[----:B0-----:R-:W-:Y:S02]  /*cdd0*/  IMAD.MOV.U32 R6, RZ, RZ, R8 ;  /* 0x000000ffff067224 */ /* 0x001fe400078e0008 */
[----:B------:R-:W-:Y:S01]  /*cde0*/  IMAD R7, R18, UR5, R7 ;  /* 0x0000000512077c24 */ /* 0x000fe2000f8e0207 */
[----:B-1----:R-:W-:-:S13]  /*cdf0*/  ISETP.NE.AND P0, PT, R0, 0x1, PT ;  /* 0x000000010000780c */ /* 0x002fda0003f05270 */
[----:B------:R-:W0:Y:S02]  /*ce00*/  @P0 LDC.64 R2, c[0x0][0x440] ;  /* 0x00011000ff020b82 */ /* 0x000e240000000a00 */
[----:B0-----:R-:W-:-:S05]  /*ce10*/  @P0 IMAD.HI.U32 R2, R8, R2, RZ ;  /* 0x0000000208020227 */ /* 0x001fca00078e00ff */
[----:B------:R-:W-:-:S04]  /*ce20*/  @P0 SHF.R.U32.HI R6, RZ, R3, R2 ;  /* 0x00000003ff060219 */ /* 0x000fc80000011602 */
[--C-:B------:R-:W-:Y:S01]  /*ce30*/  SHF.R.S32.HI R3, RZ, 0x1f, R6.reuse ;  /* 0x0000001fff037819 */ /* 0x100fe20000011406 */
[----:B------:R-:W-:-:S04]  /*ce40*/  IMAD.MOV.U32 R2, RZ, RZ, R6 ;  /* 0x000000ffff027224 */ /* 0x000fc800078e0006 */
[----:B------:R-:W-:-:S04]  /*ce50*/  IMAD.WIDE.U32 R2, R18, UR4, R2 ;  /* 0x0000000412027c25 */ /* 0x000fc8000f8e0002 */
[----:B------:R-:W-:Y:S01]  /*ce60*/  IMAD.IADD R3, R3, 0x1, R7 ;  /* 0x0000000103037824 */ /* 0x000fe200078e0207 */
[----:B------:R-:W-:-:S04]  /*ce70*/  LEA R4, P0, R2, R4, 0x2 ;  /* 0x0000000402047211 */ /* 0x000fc800078010ff */
[----:B------:R-:W-:-:S05]  /*ce80*/  LEA.HI.X R5, R2, R5, R3, 0x2, P0 ;  /* 0x0000000502057211 */ /* 0x000fca00000f1403 */
[----:B------:R1:W5:Y:S01]  /*ce90*/  LDG.E R16, desc[UR6][R4.64] ;  /* 0x0000000604107981 */ /* 0x000362000c1e1900 */
[----:B------:R-:W-:-:S04]  /*cea0*/  IMAD.MOV R3, RZ, RZ, -R6 ;  /* 0x000000ffff037224 */ /* 0x000fc800078e0a06 */
[----:B------:R-:W-:-:S05]  /*ceb0*/  IMAD R8, R0, R3, R8 ;  /* 0x0000000300087224 */ /* 0x000fca00078e0208 */
[----:B------:R1:W-:Y:S02]  /*cec0*/  STL [R1+0x8], R8 ;  /* 0x0000080801007387 */ /* 0x0003e40000100800 */
.L_x_235:
[----:B------:R-:W-:Y:S01]  /*ced0*/  IMAD.MOV.U32 R0, RZ, RZ, 0x1 ;  /* 0x00000001ff007424 */ /* 0x000fe200078e00ff */
[----:B-1----:R-:W1:Y:S04]  /*cee0*/  S2R R8, SR_TID.X ;  /* 0x0000000000087919 */ /* 0x002e680000002100 */
[----:B------:R-:W-:-:S04]  /*cef0*/  SHF.L.U32 R0, R0, 0x1f, RZ ;  /* 0x0000001f00007819 */ /* 0x000fc800000006ff */
[----:B------:R-:W2:Y:S01]  /*cf00*/  SYNCS.PHASECHK.TRANS64.TRYWAIT P0, [UR38+0x38840], R0 ;  /* 0x03884000ff0075a7 */ /* 0x000ea20008000166 */
[----:B-1----:R-:W-:-:S04]  /*cf10*/  LOP3.LUT R2, R8, 0x7f, RZ, 0xc0, !PT ;  /* 0x0000007f08027812 */ /* 0x002fc800078ec0ff */
[----:B------:R-:W-:Y:S01]  /*cf20*/  ISETP.NE.AND P1, PT, R2, RZ, PT ;  /* 0x000000ff0200720c */ /* 0x000fe20003f25270 */
[----:B--2---:R-:W-:-:S12]  /*cf30*/  @!P0 BRA `(.L_x_236) ;  /* 0x0000004c003c8947 */ /* 0x004fd80003800000 */
.L_x_336:
[----:B------:R-:W-:Y:S05]  /*cf40*/  @P1 BRA `(.L_x_237) ;  /* 0x0000000000181947 */ /* 0x000fea0003800000 */
[----:B------:R-:W2:Y:S01]  /*cf50*/  S2R R2, SR_TID.X ;  /* 0x0000000000027919 */ /* 0x000ea20000002100 */
[----:B-1----:R-:W-:-:S04]  /*cf60*/  IMAD.MOV.U32 R0, RZ, RZ, 0x2000 ;  /* 0x00002000ff007424 */ /* 0x002fc800078e00ff */
[----:B------:R3:W-:Y:S01]  /*cf70*/  SYNCS.ARRIVE.TRANS64 RZ, [UR38+0x38830], R0 ;  /* 0x03883000ffff79a7 */ /* 0x0007e20008000026 */
[----:B--2---:R-:W-:-:S13]  /*cf80*/  LOP3.LUT P0, RZ, R2, 0x1f, RZ, 0xc0, !PT ;  /* 0x0000001f02ff7812 */ /* 0x004fda000780c0ff */
[----:B---3--:R-:W-:Y:S05]  /*cf90*/  @!P0 BRA `(.L_x_237) ;  /* 0x0000000000048947 */ /* 0x008fea0003800000 */
[----:B------:R-:W-:Y:S01]  /*cfa0*/  BPT.TRAP 0x1 ;  /* 0x000000040000795c */ /* 0x000fe20000300000 */
.L_x_237:
[----:B-1----:R-:W2:Y:S01]  /*cfb0*/  LDL R0, [R1+0x8] ;  /* 0x0000080001007983 */ /* 0x002ea20000100800 */
[----:B------:R-:W-:Y:S01]  /*cfc0*/  ULDC.64 UR4, c[0x0][0x198] ;  /* 0x0000660000047ab9 */ /* 0x000fe20000000a00 */
[----:B-----5:R-:W-:Y:S01]  /*cfd0*/  R2UR UR13, R16 ;  /* 0x00000000100d72ca */ /* 0x020fe200000e0000 */
[----:B------:R-:W-:Y:S01]  /*cfe0*/  UIADD3 UR4, UP0, UR4, 0x370, URZ ;  /* 0x0000037004047890 */ /* 0x000fe2000ff1e03f */
[----:B------:R-:W-:Y:S01]  /*cff0*/  PLOP3.LUT P0, PT, PT, PT, PT, 0x80, 0x0 ;  /* 0x000000000000781c */ /* 0x000fe20003f0f070 */
[----:B------:R-:W-:Y:S01]  /*d000*/  UIADD3 UR8, UR38, 0x22400, URZ ;  /* 0x0002240026087890 */ /* 0x000fe2000fffe03f */
[----:B------:R-:W-:Y:S01]  /*d010*/  LOP3.LUT R17, R17, 0xfffffffd, RZ, 0xc0, !PT ;  /* 0xfffffffd11117812 */ /* 0x000fe200078ec0ff */
[----:B------:R-:W-:Y:S02]  /*d020*/  UIADD3 UR9, UR38, 0x38830, URZ ;  /* 0x0003883026097890 */ /* 0x000fe4000fffe03f */
[----:B------:R-:W-:Y:S01]  /*d030*/  UIADD3.X UR5, URZ, UR5, URZ, UP0, !UPT ;  /* 0x000000053f057290 */ /* 0x000fe200087fe43f */
[----:B------:R-:W-:Y:S01]  /*d040*/  UMOV UR6, 0x0 ;  /* 0x0000000000067882 */ /* 0x000fe20000000000 */
[----:B------:R-:W-:Y:S01]  /*d050*/  UMOV UR7, 0x14f00000 ;  /* 0x14f0000000077882 */ /* 0x000fe20000000000 */
[----:B------:R-:W-:Y:S01]  /*d060*/  UMOV UR10, URZ ;  /* 0x0000003f000a7c82 */ /* 0x000fe20008000000 */
[----:B------:R-:W-:-:S04]  /*d070*/  UMOV UR12, UR36 ;  /* 0x00000024000c7c82 */ /* 0x000fc80008000000 */
[----:B------:R-:W-:Y:S02]  /*d080*/  @P0 LOP3.LUT R17, R17, 0x2, RZ, 0xfc, !PT ;  /* 0x0000000211110812 */ /* 0x000fe400078efcff */
[----:B--2---:R-:W-:-:S13]  /*d090*/  R2UR UR11, R0 ;  /* 0x00000000000b72ca */ /* 0x004fda00000e0000 */
[----:B------:R-:W-:-:S09]  /*d0a0*/  USHF.L.U32 UR11, UR11, 0x6, URZ ;  /* 0x000000060b0b7899 */ /* 0x000fd2000800063f */
[----:B------:R1:W-:Y:S02]  /*d0b0*/  UTMALDG.4D [UR8], [UR4], desc[UR6] ;  /* 0x00000608040075b4 */ /* 0x0003e40008019000 */
[----:B-1----:R-:W-:Y:S01]  /*d0c0*/  NOP ;  /* 0x0000000000007918 */ /* 0x002fe20000000000 */
.L_x_233:
[----:B------:R-:W-:Y:S05]  /*d0d0*/  WARPSYNC.ALL ;  /* 0x0000000000007948 */ /* 0x000fea0003800000 */
[----:B------:R-:W-:Y:S01]  /*d0e0*/  UIADD3 UR4, UR38, 0x20400, URZ ;  /* 0x0002040026047890 */ /* 0x000fe2000fffe03f */
[----:B------:R-:W-:Y:S01]  /*d0f0*/  BAR.SYNC.DEFER_BLOCKING 0x8, 0x100 ;  /* 0x0204000000007b1d */ /* 0x000fe20000010000 */
[----:B------:R-:W-:Y:S02]  /*d100*/  USHF.R.S32.HI UR42, URZ, 0x1f, UR36 ;  /* 0x0000001f3f2a7899 */ /* 0x000fe40008011424 */
[----:B------:R-:W-:Y:S02]  /*d110*/  ULOP3.LUT UP0, URZ, UR4, 0x3ff, URZ, 0xc0, !UPT ;  /* 0x000003ff043f7892 */ /* 0x000fe4000f80c03f */
[----:B------:R-:W-:-:S04]  /*d120*/  USHF.R.S32.HI UR45, URZ, 0x1f, UR44 ;  /* 0x0000001f3f2d7899 */ /* 0x000fc8000801142c */
[----:B------:R-:W-:-:S13]  /*d130*/  PLOP3.LUT P0, PT, PT, PT, UP0, 0x80, 0x0 ;  /* 0x000000000000781c */ /* 0x000fda0003f0f008 */
[----:B------:R-:W-:Y:S05]  /*d140*/  @!P0 BRA `(.L_x_238) ;  /* 0x0000000000408947 */ /* 0x000fea0003800000 */
[----:B------:R-:W-:Y:S01]  /*d150*/  MOV R2, 0x0 ;  /* 0x0000000000027802 */ /* 0x000fe20000000f00 */
[----:B------:R-:W-:Y:S01]  /*d160*/  ULDC.64 UR4, c[0x4][0x90] ;  /* 0x0100240000047ab9 */ /* 0x000fe20000000a00 */
[----:B------:R-:W-:Y:S01]  /*d170*/  ULDC.64 UR6, c[0x4][0x98] ;  /* 0x0100260000067ab9 */ /* 0x000fe20000000a00 */
[----:B------:R-:W-:Y:S01]  /*d180*/  ULDC.64 UR8, c[0x4][0x20] ;  /* 0x0100080000087ab9 */ /* 0x000fe20000000a00 */
[----:B------:R-:W-:Y:S02]  /*d190*/  IMAD.U32 R4, RZ, RZ, UR4 ;  /* 0x00000004ff047e24 */ /* 0x000fe4000f8e00ff */
[----:B------:R-:W1:Y:S01]  /*d1a0*/  LDC.64 R2, c[0x4][R2] ;  /* 0x0100000002027b82 */ /* 0x000e620000000a00 */
[----:B------:R-:W-:Y:S02]  /*d1b0*/  IMAD.U32 R5, RZ, RZ, UR5 ;  /* 0x00000005ff057e24 */ /* 0x000fe4000f8e00ff */
[----:B0-----:R-:W-:Y:S02]  /*d1c0*/  IMAD.U32 R6, RZ, RZ, UR6 ;  /* 0x00000006ff067e24 */ /* 0x001fe4000f8e00ff */
[----:B------:R-:W-:-:S02]  /*d1d0*/  IMAD.U32 R7, RZ, RZ, UR7 ;  /* 0x00000007ff077e24 */ /* 0x000fc4000f8e00ff */
[----:B------:R-:W-:Y:S02]  /*d1e0*/  IMAD.U32 R10, RZ, RZ, UR8 ;  /* 0x00000008ff0a7e24 */ /* 0x000fe4000f8e00ff */
[----:B------:R-:W-:Y:S02]  /*d1f0*/  IMAD.U32 R11, RZ, RZ, UR9 ;  /* 0x00000009ff0b7e24 */ /* 0x000fe4000f8e00ff */
[----:B------:R-:W-:Y:S02]  /*d200*/  IMAD.MOV.U32 R8, RZ, RZ, 0x70 ;  /* 0x00000070ff087424 */ /* 0x000fe400078e00ff */
[----:B------:R-:W-:Y:S02]  /*d210*/  IMAD.MOV.U32 R12, RZ, RZ, 0x1 ;  /* 0x00000001ff0c7424 */ /* 0x000fe400078e00ff */
[----:B------:R-:W-:-:S07]  /*d220*/  IMAD.MOV.U32 R13, RZ, RZ, RZ ;  /* 0x000000ffff0d7224 */ /* 0x000fce00078e00ff */
[----:B------:R-:W-:-:S07]  /*d230*/  LEPC R20, `(.L_x_238) ;  /* 0x000000001014794e */ /* 0x000fce0000000000 */
[----:B-1----:R-:W-:Y:S05]  /*d240*/  CALL.ABS.NOINC R2 ;  /* 0x0000000002007343 */ /* 0x002fea0003c00000 */
.L_x_238:
[----:B------:R-:W1:Y:S01]  /*d250*/  LDC R7, c[0x0][0x448] ;  /* 0x00011200ff077b82 */ /* 0x000e620000000800 */
[----:B------:R-:W2:Y:S01]  /*d260*/  S2R R13, SR_TID.X ;  /* 0x00000000000d7919 */ /* 0x000ea20000002100 */
[----:B------:R-:W-:Y:S02]  /*d270*/  ULDC.64 UR8, c[0x0][0x2d8] ;  /* 0x0000b60000087ab9 */ /* 0x000fe40000000a00 */
[----:B------:R-:W-:Y:S01]  /*d280*/  UIMAD UR6, UR42, UR8, URZ ;  /* 0x000000082a0672a4 */ /* 0x000fe2000f8e023f */
[----:B------:R-:W3:Y:S01]  /*d290*/  S2R R12, SR_CTAID.X ;  /* 0x00000000000c7919 */ /* 0x000ee20000002500 */
[----:B------:R-:W-:Y:S02]  /*d2a0*/  UIMAD.WIDE.U32 UR4, UR36, UR8, URZ ;  /* 0x00000008240472a5 */ /* 0x000fe4000f8e003f */
[----:B------:R-:W-:-:S03]  /*d2b0*/  UIMAD UR6, UR36, UR9, UR6 ;  /* 0x00000009240672a4 */ /* 0x000fc6000f8e0206 */
[----:B------:R-:W-:Y:S01]  /*d2c0*/  ULDC.64 UR8, c[0x0][0x2e0] ;  /* 0x0000b80000087ab9 */ /* 0x000fe20000000a00 */
[----:B------:R-:W-:Y:S02]  /*d2d0*/  UIADD3 UR5, UR5, UR6, URZ ;  /* 0x0000000605057290 */ /* 0x000fe4000fffe03f */
[----:B------:R-:W-:Y:S02]  /*d2e0*/  UIMAD UR7, UR45, UR8, URZ ;  /* 0x000000082d0772a4 */ /* 0x000fe4000f8e023f */
[----:B------:R-:W-:Y:S02]  /*d2f0*/  UIMAD.WIDE.U32 UR4, UR44, UR8, UR4 ;  /* 0x000000082c0472a5 */ /* 0x000fe4000f8e0004 */
[----:B------:R-:W-:-:S04]  /*d300*/  UIMAD UR6, UR44, UR9, UR7 ;  /* 0x000000092c0672a4 */ /* 0x000fc8000f8e0207 */
[----:B------:R-:W-:Y:S01]  /*d310*/  IMAD.U32 R4, RZ, RZ, UR4 ;  /* 0x00000004ff047e24 */ /* 0x000fe2000f8e00ff */
[----:B------:R-:W-:Y:S01]  /*d320*/  UIADD3 UR6, UR5, UR6, URZ ;  /* 0x0000000605067290 */ /* 0x000fe2000fffe03f */
[----:B-1----:R-:W-:Y:S02]  /*d330*/  ISETP.NE.AND P0, PT, R7, 0x1, PT ;  /* 0x000000010700780c */ /* 0x002fe40003f05270 */
[----:B------:R-:W-:Y:S01]  /*d340*/  IMAD.MOV.U32 R2, RZ, RZ, R4 ;  /* 0x000000ffff027224 */ /* 0x000fe200078e0004 */
[C---:B--2---:R-:W-:Y:S01]  /*d350*/  LOP3.LUT R8, R13.reuse, 0x7f, RZ, 0xc0, !PT ;  /* 0x0000007f0d087812 */ /* 0x044fe200078ec0ff */
[----:B------:R-:W-:-:S09]  /*d360*/  IMAD.SHL.U32 R3, R13, 0x10, RZ ;  /* 0x000000100d037824 */ /* 0x000fd200078e00ff */
[----:B------:R-:W1:Y:S01]  /*d370*/  @P0 LDC R0, c[0x0][0x44c] ;  /* 0x00011300ff000b82 */ /* 0x000e620000000800 */
[----:B0-----:R-:W-:-:S04]  /*d380*/  SHF.R.U32.HI R6, RZ, 0x3, R8 ;  /* 0x00000003ff067819 */ /* 0x001fc80000011608 */
[----:B------:R-:W-:-:S03]  /*d390*/  LOP3.LUT R3, R6, 0x70, R3, 0xf8, !PT ;  /* 0x0000007006037812 */ /* 0x000fc600078ef803 */
[----:B------:R-:W0:Y:S02]  /*d3a0*/  @P0 LDC R5, c[0x0][0x450] ;  /* 0x00011400ff050b82 */ /* 0x000e240000000800 */
[----:B---3--:R-:W-:Y:S02]  /*d3b0*/  IMAD R10, R12, 0x40, R3 ;  /* 0x000000400c0a7824 */ /* 0x008fe400078e0203 */
[----:B------:R-:W-:Y:S02]  /*d3c0*/  IMAD.U32 R3, RZ, RZ, UR6 ;  /* 0x00000006ff037e24 */ /* 0x000fe4000f8e00ff */
[----:B------:R-:W-:Y:S02]  /*d3d0*/  IMAD.MOV.U32 R9, RZ, RZ, R10 ;  /* 0x000000ffff097224 */ /* 0x000fe400078e000a */
[----:B-1----:R-:W-:-:S05]  /*d3e0*/  @P0 IMAD.HI.U32 R0, R10, R0, RZ ;  /* 0x000000000a000227 */ /* 0x002fca00078e00ff */
[----:B0-----:R-:W-:Y:S01]  /*d3f0*/  @P0 SHF.R.U32.HI R9, RZ, R5, R0 ;  /* 0x00000005ff090219 */ /* 0x001fe20000011600 */
[----:B------:R-:W-:Y:S01]  /*d400*/  IMAD.U32 R5, RZ, RZ, UR5 ;  /* 0x00000005ff057e24 */ /* 0x000fe2000f8e00ff */
[----:B------:R-:W-:Y:S02]  /*d410*/  ULDC.64 UR4, c[0x0][0x2d0] ;  /* 0x0000b40000047ab9 */ /* 0x000fe40000000a00 */
[--C-:B------:R-:W-:Y:S01]  /*d420*/  SHF.R.S32.HI R0, RZ, 0x1f, R9.reuse ;  /* 0x0000001fff007819 */ /* 0x100fe20000011409 */
[----:B------:R-:W-:Y:S02]  /*d430*/  IMAD.MOV R4, RZ, RZ, -R9 ;  /* 0x000000ffff047224 */ /* 0x000fe400078e0a09 */
[----:B------:R-:W-:-:S04]  /*d440*/  IMAD.WIDE.U32 R2, R9, UR4, R2 ;  /* 0x0000000409027c25 */ /* 0x000fc8000f8e0002 */
[----:B------:R-:W-:Y:S02]  /*d450*/  IMAD R0, R0, UR4, RZ ;  /* 0x0000000400007c24 */ /* 0x000fe4000f8e02ff */
[----:B------:R-:W-:Y:S02]  /*d460*/  IMAD R5, R7, R4, R10 ;  /* 0x0000000407057224 */ /* 0x000fe400078e020a */
[----:B------:R-:W-:Y:S01]  /*d470*/  IMAD R11, R9, UR5, R0 ;  /* 0x00000005090b7c24 */ /* 0x000fe2000f8e0200 */
[----:B------:R-:W-:Y:S02]  /*d480*/  ULDC.64 UR4, c[0x0][0x2c8] ;  /* 0x0000b20000047ab9 */ /* 0x000fe40000000a00 */
[----:B------:R-:W-:Y:S01]  /*d490*/  SHF.R.S32.HI R0, RZ, 0x1f, R5 ;  /* 0x0000001fff007819 */ /* 0x000fe20000011405 */
[----:B------:R-:W-:-:S04]  /*d4a0*/  IMAD.IADD R3, R3, 0x1, R11 ;  /* 0x0000000103037824 */ /* 0x000fc800078e020b */
[----:B------:R-:W-:Y:S02]  /*d4b0*/  IMAD R0, R0, UR4, RZ ;  /* 0x0000000400007c24 */ /* 0x000fe4000f8e02ff */
[----:B------:R-:W-:-:S04]  /*d4c0*/  IMAD.WIDE.U32 R2, R5, UR4, R2 ;  /* 0x0000000405027c25 */ /* 0x000fc8000f8e0002 */
[----:B------:R-:W-:Y:S01]  /*d4d0*/  IMAD R9, R5, UR5, R0 ;  /* 0x0000000505097c24 */ /* 0x000fe2000f8e0200 */
[----:B------:R-:W-:Y:S02]  /*d4e0*/  ULDC.64 UR4, c[0x0][0x280] ;  /* 0x0000a00000047ab9 */ /* 0x000fe40000000a00 */
[----:B------:R-:W-:Y:S01]  /*d4f0*/  LEA R0, P0, R2, UR4, 0x1 ;  /* 0x0000000402007c11 */ /* 0x000fe2000f8008ff */
[----:B------:R-:W-:Y:S01]  /*d500*/  IMAD.IADD R3, R3, 0x1, R9 ;  /* 0x0000000103037824 */ /* 0x000fe200078e0209 */
[----:B------:R-:W-:-:S04]  /*d510*/  ULDC UR4, c[0x0][0x2b8] ;  /* 0x0000ae0000047ab9 */ /* 0x000fc80000000800 */
[----:B------:R-:W-:Y:S01]  /*d520*/  LEA.HI.X R3, R2, UR5, R3, 0x1, P0 ;  /* 0x0000000502037c11 */ /* 0x000fe200080f0c03 */
[----:B------:R-:W-:-:S05]  /*d530*/  IMAD.SHL.U32 R2, R13, 0x8, RZ ;  /* 0x000000080d027824 */ /* 0x000fca00078e00ff */
[C---:B------:R-:W-:Y:S02]  /*d540*/  LOP3.LUT R10, R2.reuse, 0x38, RZ, 0xc0, !PT ;  /* 0x00000038020a7812 */ /* 0x040fe400078ec0ff */
[----:B------:R-:W-:Y:S02]  /*d550*/  LOP3.LUT R2, R2, 0x1f8, RZ, 0xc0, !PT ;  /* 0x000001f802027812 */ /* 0x000fe400078ec0ff */
[----:B------:R-:W-:Y:S01]  /*d560*/  ISETP.GE.AND P0, PT, R10, UR4, PT ;  /* 0x000000040a007c0c */ /* 0x000fe2000bf06270 */
[----:B------:R-:W-:Y:S01]  /*d570*/  UMOV UR4, 0xffffffff ;  /* 0xffffffff00047882 */ /* 0x000fe20000000000 */
[----:B------:R-:W-:Y:S01]  /*d580*/  LOP3.LUT R5, R2, 0x38, R13, 0x78, !PT ;  /* 0x0000003802057812 */ /* 0x000fe200078e780d */
[----:B------:R-:W-:-:S05]  /*d590*/  IMAD.SHL.U32 R2, R8, 0x8, RZ ;  /* 0x0000000808027824 */ /* 0x000fca00078e00ff */
[----:B------:R-:W-:Y:S01]  /*d5a0*/  LOP3.LUT R8, R5, 0x200, R2, 0xf8, !PT ;  /* 0x0000020005087812 */ /* 0x000fe200078ef802 */
[----:B------:R-:W-:Y:S06]  /*d5b0*/  BRA.DIV UR4, `(.L_x_239) ;  /* 0x0000004604b47947 */ /* 0x000fec000b800000 */
[----:B------:R-:W0:Y:S01]  /*d5c0*/  S2R R4, SR_CTAID.X ;  /* 0x0000000000047919 */ /* 0x000e220000002500 */
[----:B------:R-:W-:Y:S01]  /*d5d0*/  ULDC UR4, c[0x0][0x288] ;  /* 0x0000a20000047ab9 */ /* 0x000fe20000000800 */
[----:B------:R-:W-:Y:S01]  /*d5e0*/  ULDC.64 UR6, c[0x0][0x208] ;  /* 0x0000820000067ab9 */ /* 0x000fe20000000a00 */
[----:B------:R-:W-:Y:S01]  /*d5f0*/  IMAD R2, R7, UR4, RZ ;  /* 0x0000000407027c24 */ /* 0x000fe2000f8e02ff */
[----:B------:R-:W1:Y:S01]  /*d600*/  SHFL.IDX PT, R14, R0, RZ, 0x181f ;  /* 0x00181fff000e7589 */ /* 0x000e6200000e0000 */
[----:B0-----:R-:W-:-:S03]  /*d610*/  IMAD R11, R4, 0x40, R6 ;  /* 0x00000040040b7824 */ /* 0x001fc600078e0206 */
[----:B------:R-:W0:Y:S01]  /*d620*/  SHFL.IDX PT, R4, R3, RZ, 0x181f ;  /* 0x00181fff03047589 */ /* 0x000e2200000e0000 */
[C---:B------:R-:W-:Y:S01]  /*d630*/  VIADD R12, R11.reuse, 0x10 ;  /* 0x000000100b0c7836 */ /* 0x040fe20000000000 */
[----:B------:R-:W-:Y:S02]  /*d640*/  ISETP.GE.AND P1, PT, R11, R2, PT ;  /* 0x000000020b00720c */ /* 0x000fe40003f26270 */
[----:B------:R-:W-:Y:S04]  /*d650*/  STL [R1+0x4], R11 ;  /* 0x0000040b01007387 */ /* 0x000fe80000100800 */
[----:B------:R-:W-:Y:S07]  /*d660*/  STL [R1+0xc], R12 ;  /* 0x00000c0c01007387 */ /* 0x000fee0000100800 */
[----:B-1----:R-:W-:-:S02]  /*d670*/  @!P1 LEA R14, P2, R10, R14, 0x1 ;  /* 0x0000000e0a0e9211 */ /* 0x002fc400078408ff */
[----:B------:R-:W-:-:S03]  /*d680*/  @!P1 LEA R9, R8, UR38, 0x1 ;  /* 0x0000002608099c11 */ /* 0x000fc6000f8e08ff */
[----:B0-----:R-:W-:Y:S02]  /*d690*/  @!P1 IMAD.X R5, RZ, RZ, R4, P2 ;  /* 0x000000ffff059224 */ /* 0x001fe400010e0604 */
[----:B------:R-:W-:Y:S02]  /*d6a0*/  @!P1 IMAD.MOV.U32 R4, RZ, RZ, R14 ;  /* 0x000000ffff049224 */ /* 0x000fe400078e000e */
[----:B------:R-:W0:Y:S04]  /*d6b0*/  SHFL.IDX PT, R14, R0, 0x1, 0x181f ;  /* 0x00381f00000e7f89 */ /* 0x000e2800000e0000 */
[----:B------:R1:W-:Y:S01]  /*d6c0*/  @!P1 LDGSTS.E.BYPASS.LTC128B.128 [R9+0x20400], desc[UR6][R4.64], !P0 ;  /* 0x2040000004099fae */ /* 0x0003e2000c101d46 */
[----:B------:R-:W-:-:S03]  /*d6d0*/  ISETP.GE.AND P1, PT, R12, R2, PT ;  /* 0x000000020c00720c */ /* 0x000fc60003f26270 */
[----:B-1----:R-:W1:Y:S01]  /*d6e0*/  SHFL.IDX PT, R4, R3, 0x1, 0x181f ;  /* 0x00381f0003047f89 */ /* 0x002e6200000e0000 */
[----:B------:R-:W-:-:S09]  /*d6f0*/  VIADD R9, R11, 0x20 ;  /* 0x000000200b097836 */ /* 0x000fd20000000000 */
[----:B------:R-:W-:Y:S01]  /*d700*/  @!P1 LEA R7, R8, UR38, 0x1 ;  /* 0x0000002608079c11 */ /* 0x000fe2000f8e08ff */
[----:B------:R-:W-:Y:S01]  /*d710*/  STL [R1+0x10], R9 ;  /* 0x0000100901007387 */ /* 0x000fe20000100800 */
[----:B0-----:R-:W-:-:S03]  /*d720*/  @!P1 LEA R6, P2, R10, R14, 0x1 ;  /* 0x0000000e0a069211 */ /* 0x001fc600078408ff */
[----:B------:R-:W0:Y:S02]  /*d730*/  SHFL.IDX PT, R14, R0, 0x2, 0x181f ;  /* 0x00581f00000e7f89 */ /* 0x000e2400000e0000 */
[----:B-1----:R-:W-:Y:S02]  /*d740*/  @!P1 IMAD.X R5, RZ, RZ, R4, P2 ;  /* 0x000000ffff059224 */ /* 0x002fe400010e0604 */
[----:B------:R-:W-:-:S05]  /*d750*/  @!P1 IMAD.MOV.U32 R4, RZ, RZ, R6 ;  /* 0x000000ffff049224 */ /* 0x000fca00078e0006 */
[----:B------:R1:W-:Y:S01]  /*d760*/  @!P1 LDGSTS.E.BYPASS.LTC128B.128 [R7+0x20c00], desc[UR6][R4.64], !P0 ;  /* 0x20c0000004079fae */ /* 0x0003e2000c101d46 */
[----:B------:R-:W-:-:S03]  /*d770*/  ISETP.GE.AND P1, PT, R9, R2, PT ;  /* 0x000000020900720c */ /* 0x000fc60003f26270 */
[----:B-1----:R-:W1:Y:S10]  /*d780*/  SHFL.IDX PT, R4, R3, 0x2, 0x181f ;  /* 0x00581f0003047f89 */ /* 0x002e7400000e0000 */
[----:B0-----:R-:W-:-:S02]  /*d790*/  @!P1 LEA R5, P2, R10, R14, 0x1 ;  /* 0x0000000e0a059211 */ /* 0x001fc400078408ff */
[----:B------:R-:W-:Y:S01]  /*d7a0*/  @!P1 LEA R6, R8, UR38, 0x1 ;  /* 0x0000002608069c11 */ /* 0x000fe2000f8e08ff */
[----:B------:R-:W0:Y:S04]  /*d7b0*/  SHFL.IDX PT, R3, R3, 0x3, 0x181f ;  /* 0x00781f0003037f89 */ /* 0x000e2800000e0000 */
[----:B------:R2:W3:Y:S01]  /*d7c0*/  SHFL.IDX PT, R14, R0, 0x3, 0x181f ;  /* 0x00781f00000e7f89 */ /* 0x0004e200000e0000 */
[----:B-1----:R-:W-:-:S05]  /*d7d0*/  @!P1 IMAD.X R4, RZ, RZ, R4, P2 ;  /* 0x000000ffff049224 */ /* 0x002fca00010e0604 */
[----:B------:R-:W-:-:S04]  /*d7e0*/  @!P1 LOP3.LUT R5, R5, R4, RZ, 0x3c, !PT ;  /* 0x0000000405059212 */ /* 0x000fc800078e3cff */
[----:B------:R-:W-:-:S04]  /*d7f0*/  @!P1 LOP3.LUT R4, R5, R4, RZ, 0x3c, !PT ;  /* 0x0000000405049212 */ /* 0x000fc800078e3cff */
[----:B------:R-:W-:-:S05]  /*d800*/  @!P1 LOP3.LUT R5, R5, R4, RZ, 0x3c, !PT ;  /* 0x0000000405059212 */ /* 0x000fca00078e3cff */
[----:B0--3--:R2:W-:Y:S02]  /*d810*/  @!P1 LDGSTS.E.BYPASS.LTC128B.128 [R6+0x21400], desc[UR6][R4.64], !P0 ;  /* 0x2140000004069fae */ /* 0x0095e4000c101d46 */
.L_x_345:
[----:B--2---:R-:W2:Y:S01]  /*d820*/  LDL R0, [R1+0x4] ;  /* 0x0000040001007983 */ /* 0x004ea20000100800 */
[----:B------:R-:W-:Y:S01]  /*d830*/  ULDC.64 UR4, c[0x0][0x208] ;  /* 0x0000820000047ab9 */ /* 0x000fe20000000a00 */
[----:B--2---:R-:W-:-:S05]  /*d840*/  VIADD R0, R0, 0x30 ;  /* 0x0000003000007836 */ /* 0x004fca0000000000 */
[----:B------:R-:W-:Y:S01]  /*d850*/  ISETP.GE.AND P1, PT, R0, R2, PT ;  /* 0x000000020000720c */ /* 0x000fe20003f26270 */
[----:B------:R0:W-:-:S12]  /*d860*/  STL [R1+0x20], R0 ;  /* 0x0000200001007387 */ /* 0x0001d80000100800 */
[----:B------:R-:W-:Y:S02]  /*d870*/  @!P1 LEA R2, P2, R10, R14, 0x1 ;  /* 0x0000000e0a029211 */ /* 0x000fe400078408ff */
[----:B------:R-:W-:-:S03]  /*d880*/  @!P1 LEA R5, R8, UR38, 0x1 ;  /* 0x0000002608059c11 */ /* 0x000fc6000f8e08ff */
[----:B------:R-:W-:-:S05]  /*d890*/  @!P1 IMAD.X R3, RZ, RZ, R3, P2 ;  /* 0x000000ffff039224 */ /* 0x000fca00010e0603 */
[----:B------:R-:W-:Y:S01]  /*d8a0*/  @!PT LDS RZ, [RZ] ;  /* 0x00000000fffff984 */ /* 0x000fe20000000800 */
[----:B------:R-:W-:Y:S01]  /*d8b0*/  @!PT LDS RZ, [RZ] ;  /* 0x00000000fffff984 */ /* 0x000fe20000000800 */
[----:B------:R-:W-:Y:S01]  /*d8c0*/  @!PT LDS RZ, [RZ] ;  /* 0x00000000fffff984 */ /* 0x000fe20000000800 */
[----:B------:R1:W-:Y:S01]  /*d8d0*/  @!P1 LDGSTS.E.BYPASS.LTC128B.128 [R5+0x21c00], desc[UR4][R2.64], !P0 ;  /* 0x21c0000002059fae */ /* 0x0003e2000c101d44 */
[----:B------:R-:W-:Y:S01]  /*d8e0*/  NOP ;  /* 0x0000000000007918 */ /* 0x000fe20000000000 */
[----:B------:R-:W-:Y:S02]  /*d8f0*/  SYNCS.ARRIVE.TRANS64.RED.A0T1 RZ, [UR38+0x38800], RZ ;  /* 0x038800ffffff79a7 */ /* 0x000fe40008200426 */
[----:B------:R-:W-:Y:S01]  /*d900*/  ARRIVES.LDGSTSBAR.64.TRANSCNT [UR38+0x38800] ;  /* 0x03880000ff0079b0 */ /* 0x000fe20008000aa6 */
[----:B-1----:R-:W0:Y:S01]  /*d910*/  LDC.64 R2, c[0x0][0x3d8] ;  /* 0x0000f600ff027b82 */ /* 0x002e220000000a00 */
[----:B------:R-:W-:Y:S01]  /*d920*/  NOP ;  /* 0x0000000000007918 */ /* 0x000fe20000000000 */
[C---:B0-----:R-:W-:Y:S01]  /*d930*/  IMAD R0, R2.reuse, UR42, RZ ;  /* 0x0000002a02007c24 */ /* 0x041fe2000f8e02ff */
[----:B------:R-:W-:Y:S01]  /*d940*/  UIADD3 UR4, UR38, 0x26400, URZ ;  /* 0x0002640026047890 */ /* 0x000fe2000fffe03f */
[----:B------:R-:W-:Y:S01]  /*d950*/  IMAD.WIDE.U32 R4, R2, UR36, RZ ;  /* 0x0000002402047c25 */ /* 0x000fe2000f8e00ff */
[----:B------:R-:W-:Y:S02]  /*d960*/  SYNCS.ARRIVE.TRANS64.A1T0 RZ, [UR38+0x38800], RZ ;  /* 0x038800ffffff79a7 */ /* 0x000fe40008100026 */
[----:B------:R-:W-:Y:S01]  /*d970*/  ULOP3.LUT UP0, URZ, UR4, 0x3ff, URZ, 0xc0, !UPT ;  /* 0x000003ff043f7892 */ /* 0x000fe2000f80c03f */
[----:B------:R-:W-:Y:S01]  /*d980*/  IMAD R0, R3, UR36, R0 ;  /* 0x0000002403007c24 */ /* 0x000fe2000f8e0200 */
[----:B------:R0:W-:Y:S03]  /*d990*/  STL.64 [R1+0x18], R4 ;  /* 0x0000180401007387 */ /* 0x0001e60000100a00 */
[----:B------:R-:W-:Y:S01]  /*d9a0*/  IMAD.IADD R0, R5, 0x1, R0 ;  /* 0x0000000105007824 */ /* 0x000fe200078e0200 */
[----:B------:R-:W-:-:S04]  /*d9b0*/  PLOP3.LUT P0, PT, PT, PT, UP0, 0x80, 0x0 ;  /* 0x000000000000781c */ /* 0x000fc80003f0f008 */
[----:B------:R0:W-:Y:S09]  /*d9c0*/  STL [R1+0x24], R0 ;  /* 0x0000240001007387 */ /* 0x0001f20000100800 */
[----:B------:R-:W-:Y:S05]  /*d9d0*/  @!P0 BRA `(.L_x_240) ;  /* 0x0000000000408947 */ /* 0x000fea0003800000 */
[----:B------:R-:W-:Y:S01]  /*d9e0*/  MOV R2, 0x0 ;  /* 0x0000000000027802 */ /* 0x000fe20000000f00 */
[----:B------:R-:W-:Y:S01]  /*d9f0*/  ULDC.64 UR6, c[0x4][0x90] ;  /* 0x0100240000067ab9 */ /* 0x000fe20000000a00 */
[----:B------:R-:W-:Y:S01]  /*da00*/  ULDC.64 UR8, c[0x4][0x98] ;  /* 0x0100260000087ab9 */ /* 0x000fe20000000a00 */
[----:B------:R-:W-:Y:S01]  /*da10*/  ULDC.64 UR4, c[0x4][0x28] ;  /* 0x01000a0000047ab9 */ /* 0x000fe20000000a00 */
[----:B0-----:R-:W-:Y:S02]  /*da20*/  IMAD.U32 R4, RZ, RZ, UR6 ;  /* 0x00000006ff047e24 */ /* 0x001fe4000f8e00ff */
        /* <DEDUP_REMOVED lines=11> */
.L_x_240:
[----:B------:R-:W2:Y:S01]  /*dae0*/  LDL.LU.64 R6, [R1+0x18] ;  /* 0x0000180001067983 */ /* 0x000ea20000300a00 */
[----:B------:R-:W-:-:S03]  /*daf0*/  ULDC.64 UR8, c[0x0][0x3e0] ;  /* 0x0000f80000087ab9 */ /* 0x000fc60000000a00 */
[----:B------:R-:W3:Y:S01]  /*db00*/  LDL.LU R2, [R1+0x24] ;  /* 0x0000240001027983 */ /* 0x000ee20000300800 */
[----:B0-----:R-:W0:Y:S01]  /*db10*/  S2R R4, SR_TID.X ;  /* 0x0000000000047919 */ /* 0x001e220000002100 */
[----:B------:R-:W1:Y:S01]  /*db20*/  S2R R0, SR_CTAID.X ;  /* 0x0000000000007919 */ /* 0x000e620000002500 */
[C---:B0-----:R-:W-:Y:S01]  /*db30*/  LOP3.LUT R3, R4.reuse, 0x7f, RZ, 0xc0, !PT ;  /* 0x0000007f04037812 */ /* 0x041fe200078ec0ff */
[----:B------:R-:W-:-:S03]  /*db40*/  IMAD.SHL.U32 R15, R4, 0x10, RZ ;  /* 0x00000010040f7824 */ /* 0x000fc600078e00ff */
[----:B------:R-:W-:-:S04]  /*db50*/  SHF.R.U32.HI R4, RZ, 0x3, R3 ;  /* 0x00000003ff047819 */ /* 0x000fc80000011603 */
[----:B------:R-:W-:-:S05]  /*db60*/  LOP3.LUT R4, R4, 0x70, R15, 0xf8, !PT ;  /* 0x0000007004047812 */ /* 0x000fca00078ef80f */
[----:B-1----:R-:W-:Y:S01]  /*db70*/  IMAD R4, R0, 0x40, R4 ;  /* 0x0000004000047824 */ /* 0x002fe200078e0204 */
[----:B------:R-:W0:Y:S01]  /*db80*/  S2R R8, SR_TID.X ;  /* 0x0000000000087919 */ /* 0x000e220000002100 */
[----:B------:R-:W-:-:S04]  /*db90*/  UIMAD UR6, UR45, UR8, URZ ;  /* 0x000000082d0672a4 */ /* 0x000fc8000f8e023f */
[----:B------:R-:W-:Y:S01]  /*dba0*/  UIMAD UR6, UR44, UR9, UR6 ;  /* 0x000000092c0672a4 */ /* 0x000fe2000f8e0206 */
[----:B0-----:R-:W-:-:S05]  /*dbb0*/  IMAD.SHL.U32 R10, R8, 0x8, RZ ;  /* 0x00000008080a7824 */ /* 0x001fca00078e00ff */
[----:B------:R-:W-:Y:S02]  /*dbc0*/  LOP3.LUT R10, R10, 0x38, RZ, 0xc0, !PT ;  /* 0x000000380a0a7812 */ /* 0x000fe400078ec0ff */
[----:B------:R-:W-:Y:S02]  /*dbd0*/  LOP3.LUT R17, R17, 0xfffffff7, RZ, 0xc0, !PT ;  /* 0xfffffff711117812 */ /* 0x000fe400078ec0ff */
[----:B--2---:R-:W-:Y:S02]  /*dbe0*/  R2UR UR5, R7 ;  /* 0x00000000070572ca */ /* 0x004fe400000e0000 */
[----:B------:R-:W0:Y:S01]  /*dbf0*/  LDC R7, c[0x0][0x448] ;  /* 0x00011200ff077b82 */ /* 0x000e220000000800 */
[----:B---3--:R-:W-:Y:S02]  /*dc00*/  R2UR UR5, R2 ;  /* 0x00000000020572ca */ /* 0x008fe400000e0000 */
[----:B0-----:R-:W-:-:S13]  /*dc10*/  ISETP.NE.AND P0, PT, R7, 0x1, PT ;  /* 0x000000010700780c */ /* 0x001fda0003f05270 */
[----:B------:R-:W0:Y:S08]  /*dc20*/  @P0 LDC R2, c[0x0][0x44c] ;  /* 0x00011300ff020b82 */ /* 0x000e300000000800 */
[----:B------:R-:W1:Y:S01]  /*dc30*/  @P0 LDC R0, c[0x0][0x450] ;  /* 0x00011400ff000b82 */ /* 0x000e620000000800 */
[----:B------:R-:W-:Y:S01]  /*dc40*/  R2UR UR4, R6 ;  /* 0x00000000060472ca */ /* 0x000fe200000e0000 */
[----:B0-----:R-:W-:-:S04]  /*dc50*/  @P0 IMAD.HI.U32 R3, R4, R2, RZ ;  /* 0x0000000204030227 */ /* 0x001fc800078e00ff */
[----:B------:R-:W-:Y:S01]  /*dc60*/  IMAD.MOV.U32 R2, RZ, RZ, R4 ;  /* 0x000000ffff027224 */ /* 0x000fe200078e0004 */
[----:B-1----:R-:W-:-:S07]  /*dc70*/  @P0 SHF.R.U32.HI R2, RZ, R0, R3 ;  /* 0x00000000ff020219 */ /* 0x002fce0000011603 */
[----:B------:R-:W-:Y:S01]  /*dc80*/  UIMAD.WIDE.U32 UR4, UR44, UR8, UR4 ;  /* 0x000000082c0472a5 */ /* 0x000fe2000f8e0004 */
[--C-:B------:R-:W-:Y:S01]  /*dc90*/  SHF.R.S32.HI R3, RZ, 0x1f, R2.reuse ;  /* 0x0000001fff037819 */ /* 0x100fe20000011402 */
[----:B------:R-:W-:Y:S01]  /*dca0*/  IMAD.MOV R0, RZ, RZ, -R2 ;  /* 0x000000ffff007224 */ /* 0x000fe200078e0a02 */
[----:B------:R-:W-:Y:S01]  /*dcb0*/  ULDC.64 UR8, c[0x0][0x3d0] ;  /* 0x0000f40000087ab9 */ /* 0x000fe20000000a00 */
[----:B------:R-:W-:Y:S02]  /*dcc0*/  UIADD3 UR5, UR5, UR6, URZ ;  /* 0x0000000605057290 */ /* 0x000fe4000fffe03f */
[----:B------:R-:W-:Y:S02]  /*dcd0*/  IMAD R0, R7, R0, R4 ;  /* 0x0000000007007224 */ /* 0x000fe400078e0204 */
[----:B------:R-:W-:Y:S02]  /*dce0*/  IMAD R5, R3, UR8, RZ ;  /* 0x0000000803057c24 */ /* 0x000fe4000f8e02ff */
[----:B------:R-:W-:Y:S01]  /*dcf0*/  IMAD.U32 R3, RZ, RZ, UR8 ;  /* 0x00000008ff037e24 */ /* 0x000fe2000f8e00ff */
[----:B------:R-:W-:Y:S01]  /*dd00*/  SHF.R.S32.HI R4, RZ, 0x1f, R0 ;  /* 0x0000001fff047819 */ /* 0x000fe20000011400 */
[----:B------:R-:W-:-:S02]  /*dd10*/  IMAD R5, R2, UR9, R5 ;  /* 0x0000000902057c24 */ /* 0x000fc4000f8e0205 */
[----:B------:R-:W-:Y:S01]  /*dd20*/  IMAD.WIDE.U32 R2, R2, R3, UR4 ;  /* 0x0000000402027e25 */ /* 0x000fe2000f8e0003 */
[----:B------:R-:W-:-:S03]  /*dd30*/  ULDC.64 UR4, c[0x0][0x3c8] ;  /* 0x0000f20000047ab9 */ /* 0x000fc60000000a00 */
[----:B------:R-:W-:Y:S02]  /*dd40*/  IMAD.IADD R3, R3, 0x1, R5 ;  /* 0x0000000103037824 */ /* 0x000fe400078e0205 */
[----:B------:R-:W-:Y:S02]  /*dd50*/  IMAD R4, R4, UR4, RZ ;  /* 0x0000000404047c24 */ /* 0x000fe4000f8e02ff */
[----:B------:R-:W-:-:S04]  /*dd60*/  IMAD.WIDE.U32 R2, R0, UR4, R2 ;  /* 0x0000000400027c25 */ /* 0x000fc8000f8e0002 */
[----:B------:R-:W-:Y:S01]  /*dd70*/  IMAD R5, R0, UR5, R4 ;  /* 0x0000000500057c24 */ /* 0x000fe2000f8e0204 */
[----:B------:R-:W-:Y:S02]  /*dd80*/  ULDC.64 UR4, c[0x0][0x390] ;  /* 0x0000e40000047ab9 */ /* 0x000fe40000000a00 */
[----:B------:R-:W-:Y:S01]  /*dd90*/  LEA R0, P0, R2, UR4, 0x1 ;  /* 0x0000000402007c11 */ /* 0x000fe2000f8008ff */
[----:B------:R-:W-:Y:S01]  /*dda0*/  IMAD.IADD R3, R3, 0x1, R5 ;  /* 0x0000000103037824 */ /* 0x000fe200078e0205 */
[----:B------:R-:W-:-:S04]  /*ddb0*/  ULDC UR4, c[0x0][0x3b8] ;  /* 0x0000ee0000047ab9 */ /* 0x000fc80000000800 */
[----:B------:R-:W-:Y:S02]  /*ddc0*/  LEA.HI.X R6, R2, UR5, R3, 0x1, P0 ;  /* 0x0000000502067c11 */ /* 0x000fe400080f0c03 */
[----:B------:R-:W-:-:S04]  /*ddd0*/  LOP3.LUT R2, R10, 0x40, RZ, 0xfc, !PT ;  /* 0x000000400a027812 */ /* 0x000fc800078efcff */
[----:B------:R-:W-:Y:S02]  /*dde0*/  ISETP.GE.AND P1, PT, R2, UR4, PT ;  /* 0x0000000402007c0c */ /* 0x000fe4000bf26270 */
[C---:B------:R-:W-:Y:S02]  /*ddf0*/  LOP3.LUT R2, R10.reuse, 0x80, RZ, 0xfc, !PT ;  /* 0x000000800a027812 */ /* 0x040fe400078efcff */
[----:B------:R-:W-:Y:S02]  /*de00*/  ISETP.GE.AND P3, PT, R10, UR4, PT ;  /* 0x000000040a007c0c */ /* 0x000fe4000bf66270 */
[----:B------:R-:W-:Y:S02]  /*de10*/  ISETP.GE.AND P2, PT, R2, UR4, PT ;  /* 0x0000000402007c0c */ /* 0x000fe4000bf46270 */
[----:B------:R-:W-:Y:S02]  /*de20*/  SEL R2, RZ, 0x1, P3 ;  /* 0x00000001ff027807 */ /* 0x000fe40001800000 */
[----:B------:R-:W-:-:S02]  /*de30*/  SEL R3, RZ, 0x4, P2 ;  /* 0x00000004ff037807 */ /* 0x000fc40001000000 */
[----:B------:R-:W-:-:S04]  /*de40*/  SEL R4, RZ, 0x2, P1 ;  /* 0x00000002ff047807 */ /* 0x000fc80000800000 */
[----:B------:R-:W-:Y:S02]  /*de50*/  IADD3 R2, R3, R4, R2 ;  /* 0x0000000403027210 */ /* 0x000fe40007ffe002 */
[----:B------:R-:W-:-:S04]  /*de60*/  LOP3.LUT R3, R10, 0xc0, RZ, 0xfc, !PT ;  /* 0x000000c00a037812 */ /* 0x000fc800078efcff */
[----:B------:R-:W-:Y:S02]  /*de70*/  ISETP.GE.AND P5, PT, R3, UR4, PT ;  /* 0x0000000403007c0c */ /* 0x000fe4000bfa6270 */
[----:B------:R-:W-:-:S04]  /*de80*/  LOP3.LUT R3, R10, 0x100, RZ, 0xfc, !PT ;  /* 0x000001000a037812 */ /* 0x000fc800078efcff */
[----:B------:R-:W-:Y:S02]  /*de90*/  ISETP.GE.AND P0, PT, R3, UR4, PT ;  /* 0x0000000403007c0c */ /* 0x000fe4000bf06270 */
[----:B------:R-:W-:Y:S02]  /*dea0*/  SEL R4, RZ, 0x8, P5 ;  /* 0x00000008ff047807 */ /* 0x000fe40002800000 */
[----:B------:R-:W-:-:S04]  /*deb0*/  SEL R3, RZ, 0x10, P0 ;  /* 0x00000010ff037807 */ /* 0x000fc80000000000 */
[----:B------:R-:W-:Y:S02]  /*dec0*/  IADD3 R2, R3, R2, R4 ;  /* 0x0000000203027210 */ /* 0x000fe40007ffe004 */
[C---:B------:R-:W-:Y:S02]  /*ded0*/  LOP3.LUT R3, R10.reuse, 0x180, RZ, 0xfc, !PT ;  /* 0x000001800a037812 */ /* 0x040fe400078efcff */
[----:B------:R-:W-:Y:S02]  /*dee0*/  @P1 LOP3.LUT R17, R17, 0x8, RZ, 0xfc, !PT ;  /* 0x0000000811111812 */ /* 0x000fe400078efcff */
[----:B------:R-:W-:Y:S02]  /*def0*/  ISETP.GE.AND P1, PT, R3, UR4, PT ;  /* 0x0000000403007c0c */ /* 0x000fe4000bf26270 */
[----:B------:R-:W-:Y:S02]  /*df00*/  LOP3.LUT R3, R10, 0x140, RZ, 0xfc, !PT ;  /* 0x000001400a037812 */ /* 0x000fe400078efcff */
[----:B------:R-:W-:-:S02]  /*df10*/  SEL R4, RZ, 0x40, P1 ;  /* 0x00000040ff047807 */ /* 0x000fc40000800000 */
[----:B------:R-:W-:Y:S02]  /*df20*/  LOP3.LUT R17, R17, 0xfffffffb, RZ, 0xc0, !PT ;  /* 0xfffffffb11117812 */ /* 0x000fe400078ec0ff */
[----:B------:R-:W-:Y:S02]  /*df30*/  ISETP.GE.AND P1, PT, R3, UR4, PT ;  /* 0x0000000403007c0c */ /* 0x000fe4000bf26270 */
[----:B------:R-:W-:Y:S02]  /*df40*/  LOP3.LUT R17, R17, 0xffffffef, RZ, 0xc0, !PT ;  /* 0xffffffef11117812 */ /* 0x000fe400078ec0ff */
[----:B------:R-:W-:Y:S02]  /*df50*/  SEL R3, RZ, 0x20, P1 ;  /* 0x00000020ff037807 */ /* 0x000fe40000800000 */
[----:B------:R-:W-:Y:S02]  /*df60*/  @P3 LOP3.LUT R17, R17, 0x10, RZ, 0xfc, !PT ;  /* 0x0000001011113812 */ /* 0x000fe400078efcff */
[----:B------:R-:W-:-:S02]  /*df70*/  IADD3 R4, R4, R2, R3 ;  /* 0x0000000204047210 */ /* 0x000fc40007ffe003 */
[----:B------:R-:W-:Y:S02]  /*df80*/  LOP3.LUT R2, R10, 0x1c0, RZ, 0xfc, !PT ;  /* 0x000001c00a027812 */ /* 0x000fe400078efcff */
[----:B------:R-:W-:Y:S02]  /*df90*/  @P2 LOP3.LUT R17, R17, 0x4, RZ, 0xfc, !PT ;  /* 0x0000000411112812 */ /* 0x000fe400078efcff */
[----:B------:R-:W-:Y:S01]  /*dfa0*/  ISETP.GE.AND P2, PT, R2, UR4, PT ;  /* 0x0000000402007c0c */ /* 0x000fe2000bf46270 */
[----:B------:R-:W-:-:S03]  /*dfb0*/  UMOV UR4, 0xffffffff ;  /* 0xffffffff00047882 */ /* 0x000fc60000000000 */
[----:B------:R-:W-:-:S05]  /*dfc0*/  SEL R5, RZ, 0x80, P2 ;  /* 0x00000080ff057807 */ /* 0x000fca0001000000 */
[----:B------:R-:W-:Y:S01]  /*dfd0*/  IMAD.IADD R5, R4, 0x1, R5 ;  /* 0x0000000104057824 */ /* 0x000fe200078e0205 */
[----:B------:R-:W-:Y:S06]  /*dfe0*/  BRA.DIV UR4, `(.L_x_241) ;  /* 0x0000004204787947 */ /* 0x000fec000b800000 */
[----:B------:R-:W2:Y:S01]  /*dff0*/  LDL.LU R3, [R1+0x4] ;  /* 0x0000040001037983 */ /* 0x000ea20000300800 */
[----:B------:R-:W-:-:S03]  /*e000*/  ULDC UR4, c[0x0][0x288] ;  /* 0x0000a20000047ab9 */ /* 0x000fc60000000800 */
[----:B------:R-:W3:Y:S01]  /*e010*/  LDL.LU R2, [R1+0xc] ;  /* 0x00000c0001027983 */ /* 0x000ee20000300800 */
[----:B------:R-:W-:Y:S01]  /*e020*/  IMAD R7, R7, UR4, RZ ;  /* 0x0000000407077c24 */ /* 0x000fe2000f8e02ff */
[----:B------:R-:W-:Y:S02]  /*e030*/  LOP3.LUT R17, R17, 0xffffff7f, RZ, 0xc0, !PT ;  /* 0xffffff7f11117812 */ /* 0x000fe400078ec0ff */
[----:B------:R-:W4:Y:S02]  /*e040*/  LDL.LU R15, [R1+0x10] ;  /* 0x00001000010f7983 */ /* 0x000f240000300800 */
[----:B------:R-:W-:Y:S01]  /*e050*/  @P0 LOP3.LUT R17, R17, 0x80, RZ, 0xfc, !PT ;  /* 0x0000008011110812 */ /* 0x000fe200078efcff */
[----:B------:R-:W0:Y:S03]  /*e060*/  S2R R9, SR_TID.X ;  /* 0x0000000000097919 */ /* 0x000e260000002100 */
[C---:B------:R-:W-:Y:S01]  /*e070*/  LOP3.LUT P0, RZ, R17.reuse, 0x10, RZ, 0xc0, !PT ;  /* 0x0000001011ff7812 */ /* 0x040fe2000780c0ff */
[----:B------:R-:W1:Y:S01]  /*e080*/  S2R R11, SR_TID.X ;  /* 0x00000000000b7919 */ /* 0x000e620000002100 */
[----:B------:R-:W-:-:S04]  /*e090*/  LOP3.LUT R17, R17, 0xffffffbf, RZ, 0xc0, !PT ;  /* 0xffffffbf11117812 */ /* 0x000fc800078ec0ff */
[----:B------:R-:W-:-:S04]  /*e0a0*/  @P1 LOP3.LUT R17, R17, 0x40, RZ, 0xfc, !PT ;  /* 0x0000004011111812 */ /* 0x000fc800078efcff */
[C---:B------:R-:W-:Y:S01]  /*e0b0*/  LOP3.LUT P1, RZ, R17.reuse, 0x8, RZ, 0xc0, !PT ;  /* 0x0000000811ff7812 */ /* 0x040fe2000782c0ff */
[----:B------:R-:W-:Y:S01]  /*e0c0*/  ULDC.64 UR6, c[0x0][0x208] ;  /* 0x0000820000067ab9 */ /* 0x000fe20000000a00 */
[----:B------:R-:W-:Y:S01]  /*e0d0*/  LOP3.LUT P3, RZ, R17, 0x4, RZ, 0xc0, !PT ;  /* 0x0000000411ff7812 */ /* 0x000fe2000786c0ff */
[----:B0-----:R-:W-:Y:S01]  /*e0e0*/  IMAD.SHL.U32 R13, R9, 0x8, RZ ;  /* 0x00000008090d7824 */ /* 0x001fe200078e00ff */
[----:B-1----:R-:W-:-:S04]  /*e0f0*/  LOP3.LUT R11, R11, 0x7f, RZ, 0xc0, !PT ;  /* 0x0000007f0b0b7812 */ /* 0x002fc800078ec0ff */
[----:B------:R-:W-:Y:S01]  /*e100*/  LOP3.LUT R13, R13, 0x38, RZ, 0xc0, !PT ;  /* 0x000000380d0d7812 */ /* 0x000fe200078ec0ff */
[----:B------:R-:W-:Y:S02]  /*e110*/  IMAD.SHL.U32 R12, R11, 0x8, RZ ;  /* 0x000000080b0c7824 */ /* 0x000fe400078e00ff */
[----:B------:R-:W-:-:S05]  /*e120*/  IMAD.SHL.U32 R11, R9, 0x8, RZ ;  /* 0x00000008090b7824 */ /* 0x000fca00078e00ff */
[----:B------:R-:W-:-:S04]  /*e130*/  LOP3.LUT R11, R11, 0x1f8, RZ, 0xc0, !PT ;  /* 0x000001f80b0b7812 */ /* 0x000fc800078ec0ff */
[----:B------:R-:W-:-:S04]  /*e140*/  LOP3.LUT R11, R11, 0x38, R9, 0x78, !PT ;  /* 0x000000380b0b7812 */ /* 0x000fc800078e7809 */
[----:B------:R-:W-:Y:S01]  /*e150*/  LOP3.LUT R11, R11, 0x200, R12, 0xf8, !PT ;  /* 0x000002000b0b7812 */ /* 0x000fe200078ef80c */
[----:B------:R-:W-:Y:S01]  /*e160*/  SHFL.IDX PT, R14, R0, 0x1, 0x181f ;  /* 0x00381f00000e7f89 */ /* 0x000fe200000e0000 */
[----:B--2---:R-:W-:-:S03]  /*e170*/  ISETP.GE.AND P2, PT, R3, R7, PT ;  /* 0x000000070300720c */ /* 0x004fc60003f46270 */
[----:B------:R-:W0:Y:S01]  /*e180*/  SHFL.IDX PT, R3, R0, RZ, 0x181f ;  /* 0x00181fff00037589 */ /* 0x000e2200000e0000 */
[----:B---3--:R-:W-:-:S03]  /*e190*/  IMAD.MOV.U32 R10, RZ, RZ, R2 ;  /* 0x000000ffff0a7224 */ /* 0x008fc600078e0002 */
[----:B------:R-:W1:Y:S06]  /*e1a0*/  SHFL.IDX PT, R2, R6, RZ, 0x181f ;  /* 0x00181fff06027589 */ /* 0x000e6c00000e0000 */
[----:B------:R-:W-:-:S04]  /*e1b0*/  @!P2 LOP3.LUT R8, R4, 0x40, RZ, 0xc0, !PT ;  /* 0x000000400408a812 */ /* 0x000fc800078ec0ff */
[----:B------:R-:W-:Y:S02]  /*e1c0*/  @!P2 SHF.R.U32.HI R8, RZ, 0x2, R8 ;  /* 0x00000002ff08a819 */ /* 0x000fe40000011608 */
[----:B------:R-:W-:Y:S02]  /*e1d0*/  @!P2 LEA R9, R11, UR38, 0x1 ;  /* 0x000000260b09ac11 */ /* 0x000fe4000f8e08ff */
[----:B------:R-:W-:Y:S02]  /*e1e0*/  @!P2 ISETP.NE.U32.AND P4, PT, R8, RZ, PT ;  /* 0x000000ff0800a20c */ /* 0x000fe40003f85070 */
[----:B------:R-:W-:Y:S02]  /*e1f0*/  @!P2 LOP3.LUT R8, R5, 0x80, RZ, 0xc0, !PT ;  /* 0x000000800508a812 */ /* 0x000fe400078ec0ff */
[----:B0-----:R-:W-:-:S05]  /*e200*/  @!P2 LEA R3, P6, R13, R3, 0x1 ;  /* 0x000000030d03a211 */ /* 0x001fca00078c08ff */
[----:B-1----:R-:W-:-:S05]  /*e210*/  @!P2 IMAD.X R2, RZ, RZ, R2, P6 ;  /* 0x000000ffff02a224 */ /* 0x002fca00030e0602 */
[----:B------:R-:W-:-:S04]  /*e220*/  @!P2 LOP3.LUT R3, R3, R2, RZ, 0x3c, !PT ;  /* 0x000000020303a212 */ /* 0x000fc800078e3cff */
[----:B------:R-:W-:-:S04]  /*e230*/  @!P2 LOP3.LUT R2, R3, R2, RZ, 0x3c, !PT ;  /* 0x000000020302a212 */ /* 0x000fc800078e3cff */
[----:B------:R-:W-:Y:S02]  /*e240*/  @!P2 LOP3.LUT R3, R3, R2, RZ, 0x3c, !PT ;  /* 0x000000020303a212 */ /* 0x000fe400078e3cff */
[----:B------:R-:W-:-:S03]  /*e250*/  @!P2 SHF.R.U32.HI R8, RZ, 0x3, R8 ;  /* 0x00000003ff08a819 */ /* 0x000fc60000011608 */
[----:B------:R-:W-:Y:S01]  /*e260*/  @!P2 LDGSTS.E.BYPASS.LTC128B.128 [R9+0x26400], desc[UR6][R2.64], !P0 ;  /* 0x264000000209afae */ /* 0x000fe2000c101d46 */
[----:B------:R-:W-:-:S03]  /*e270*/  LOP3.LUT P0, RZ, R17, 0x80, RZ, 0xc0, !PT ;  /* 0x0000008011ff7812 */ /* 0x000fc6000780c0ff */
[----:B------:R-:W-:Y:S01]  /*e280*/  @!P2 LDGSTS.E.BYPASS.LTC128B.128 [R9+0x28400], desc[UR6][R2.64+0x80], !P1 ;  /* 0x284000800209afae */ /* 0x000fe2000c901d46 */
[----:B------:R-:W-:Y:S02]  /*e290*/  LOP3.LUT P1, RZ, R17, 0x40, RZ, 0xc0, !PT ;  /* 0x0000004011ff7812 */ /* 0x000fe4000782c0ff */
[----:B------:R-:W-:Y:S01]  /*e2a0*/  @!P2 ISETP.NE.U32.AND P6, PT, R8, RZ, PT ;  /* 0x000000ff0800a20c */ /* 0x000fe20003fc5070 */
[----:B------:R-:W-:Y:S04]  /*e2b0*/  @!P2 LDGSTS.E.BYPASS.LTC128B.128 [R9+0x2a400], desc[UR6][R2.64+0x100], !P3 ;  /* 0x2a4001000209afae */ /* 0x000fe8000d901d46 */
[----:B------:R-:W0:Y:S04]  /*e2c0*/  SHFL.IDX PT, R8, R6, 0x1, 0x181f ;  /* 0x00381f0006087f89 */ /* 0x000e2800000e0000 */
[----:B------:R-:W-:Y:S04]  /*e2d0*/  @!P2 LDGSTS.E.BYPASS.LTC128B.128 [R9+0x2c400], desc[UR6][R2.64+0x180], !P5 ;  /* 0x2c4001800209afae */ /* 0x000fe8000e901d46 */
[----:B------:R-:W-:Y:S04]  /*e2e0*/  @!P2 LDGSTS.E.BYPASS.LTC128B.128 [R9+0x2e400], desc[UR6][R2.64+0x200], !P0 ;  /* 0x2e4002000209afae */ /* 0x000fe8000c101d46 */
[----:B------:R-:W-:Y:S04]  /*e2f0*/  @!P2 LDGSTS.E.BYPASS.LTC128B.128 [R9+0x30400], desc[UR6][R2.64+0x280], !P1 ;  /* 0x304002800209afae */ /* 0x000fe8000c901d46 */
[----:B------:R-:W-:Y:S04]  /*e300*/  @!P2 LDGSTS.E.BYPASS.LTC128B.128 [R9+0x32400], desc[UR6][R2.64+0x300], P4 ;  /* 0x324003000209afae */ /* 0x000fe8000a101d46 */
[----:B------:R1:W-:Y:S01]  /*e310*/  @!P2 LDGSTS.E.BYPASS.LTC128B.128 [R9+0x34400], desc[UR6][R2.64+0x380], P6 ;  /* 0x344003800209afae */ /* 0x0003e2000b101d46 */
[----:B------:R-:W-:-:S13]  /*e320*/  ISETP.GE.AND P2, PT, R10, R7, PT ;  /* 0x000000070a00720c */ /* 0x000fda0003f46270 */
[----:B------:R-:W-:-:S05]  /*e330*/  @!P2 LEA R10, P4, R13, R14, 0x1 ;  /* 0x0000000e0d0aa211 */ /* 0x000fca00078808ff */
[----:B0-----:R-:W-:Y:S01]  /*e340*/  @!P2 IMAD.X R14, RZ, RZ, R8, P4 ;  /* 0x000000ffff0ea224 */ /* 0x001fe200020e0608 */
[----:B------:R-:W-:Y:S02]  /*e350*/  LOP3.LUT P4, RZ, R17, 0x10, RZ, 0xc0, !PT ;  /* 0x0000001011ff7812 */ /* 0x000fe4000788c0ff */
[----:B------:R-:W-:Y:S01]  /*e360*/  @!P2 LOP3.LUT R8, R4, 0x40, RZ, 0xc0, !PT ;  /* 0x000000400408a812 */ /* 0x000fe200078ec0ff */
[----:B-1----:R-:W-:Y:S01]  /*e370*/  @!P2 IMAD.MOV.U32 R2, RZ, RZ, R10 ;  /* 0x000000ffff02a224 */ /* 0x002fe200078e000a */
[----:B------:R-:W-:Y:S01]  /*e380*/  @!P2 LEA R21, R11, UR38, 0x1 ;  /* 0x000000260b15ac11 */ /* 0x000fe2000f8e08ff */
[----:B------:R-:W-:Y:S01]  /*e390*/  @!P2 IMAD.MOV.U32 R3, RZ, RZ, R14 ;  /* 0x000000ffff03a224 */ /* 0x000fe200078e000e */
[----:B------:R-:W-:Y:S02]  /*e3a0*/  LOP3.LUT P6, RZ, R17, 0x8, RZ, 0xc0, !PT ;  /* 0x0000000811ff7812 */ /* 0x000fe400078cc0ff */
[----:B------:R-:W-:-:S05]  /*e3b0*/  @!P2 SHF.R.U32.HI R8, RZ, 0x2, R8 ;  /* 0x00000002ff08a819 */ /* 0x000fca0000011608 */
[----:B------:R-:W-:Y:S01]  /*e3c0*/  @!P2 LDGSTS.E.BYPASS.LTC128B.128 [R21+0x26c00], desc[UR6][R2.64], !P4 ;  /* 0x26c000000215afae */ /* 0x000fe2000e101d46 */
[----:B------:R-:W-:Y:S02]  /*e3d0*/  @!P2 ISETP.NE.U32.AND P4, PT, R8, RZ, PT ;  /* 0x000000ff0800a20c */ /* 0x000fe40003f85070 */
[----:B------:R-:W-:-:S03]  /*e3e0*/  @!P2 LOP3.LUT R8, R5, 0x80, RZ, 0xc0, !PT ;  /* 0x000000800508a812 */ /* 0x000fc600078ec0ff */
[----:B------:R-:W-:Y:S01]  /*e3f0*/  @!P2 LDGSTS.E.BYPASS.LTC128B.128 [R21+0x28c00], desc[UR6][R2.64+0x80], !P6 ;  /* 0x28c000800215afae */ /* 0x000fe2000f101d46 */
[----:B------:R-:W-:-:S03]  /*e400*/  @!P2 SHF.R.U32.HI R8, RZ, 0x3, R8 ;  /* 0x00000003ff08a819 */ /* 0x000fc60000011608 */
[----:B------:R-:W-:Y:S04]  /*e410*/  @!P2 LDGSTS.E.BYPASS.LTC128B.128 [R21+0x2ac00], desc[UR6][R2.64+0x100], !P3 ;  /* 0x2ac001000215afae */ /* 0x000fe8000d901d46 */
[----:B------:R-:W-:Y:S04]  /*e420*/  @!P2 LDGSTS.E.BYPASS.LTC128B.128 [R21+0x2cc00], desc[UR6][R2.64+0x180], !P5 ;  /* 0x2cc001800215afae */ /* 0x000fe8000e901d46 */
[----:B------:R-:W-:Y:S04]  /*e430*/  @!P2 LDGSTS.E.BYPASS.LTC128B.128 [R21+0x2ec00], desc[UR6][R2.64+0x200], !P0 ;  /* 0x2ec002000215afae */ /* 0x000fe8000c101d46 */
[----:B------:R-:W-:Y:S04]  /*e440*/  @!P2 LDGSTS.E.BYPASS.LTC128B.128 [R21+0x30c00], desc[UR6][R2.64+0x280], !P1 ;  /* 0x30c002800215afae */ /* 0x000fe8000c901d46 */
[----:B------:R-:W-:Y:S01]  /*e450*/  @!P2 LDGSTS.E.BYPASS.LTC128B.128 [R21+0x32c00], desc[UR6][R2.64+0x300], P4 ;  /* 0x32c003000215afae */ /* 0x000fe2000a101d46 */
[----:B------:R-:W-:-:S03]  /*e460*/  @!P2 ISETP.NE.U32.AND P4, PT, R8, RZ, PT ;  /* 0x000000ff0800a20c */ /* 0x000fc60003f85070 */
[----:B------:R-:W0:Y:S10]  /*e470*/  SHFL.IDX PT, R14, R0, 0x2, 0x181f ;  /* 0x00581f00000e7f89 */ /* 0x000e3400000e0000 */
[----:B------:R1:W-:Y:S01]  /*e480*/  @!P2 LDGSTS.E.BYPASS.LTC128B.128 [R21+0x34c00], desc[UR6][R2.64+0x380], P4 ;  /* 0x34c003800215afae */ /* 0x0003e2000a101d46 */
[----:B----4-:R-:W-:-:S03]  /*e490*/  ISETP.GE.AND P2, PT, R15, R7, PT ;  /* 0x000000070f00720c */ /* 0x010fc60003f46270 */
[----:B-1----:R-:W1:Y:S10]  /*e4a0*/  SHFL.IDX PT, R2, R6, 0x2, 0x181f ;  /* 0x00581f0006027f89 */ /* 0x002e7400000e0000 */
[----:B0-----:R-:W-:-:S02]  /*e4b0*/  @!P2 LEA R3, P4, R13, R14, 0x1 ;  /* 0x0000000e0d03a211 */ /* 0x001fc400078808ff */
[----:B------:R-:W-:Y:S02]  /*e4c0*/  @!P2 LOP3.LUT R8, R4, 0x40, RZ, 0xc0, !PT ;  /* 0x000000400408a812 */ /* 0x000fe400078ec0ff */
[----:B------:R-:W-:Y:S02]  /*e4d0*/  @!P2 LEA R9, R11, UR38, 0x1 ;  /* 0x000000260b09ac11 */ /* 0x000fe4000f8e08ff */
[----:B------:R-:W-:Y:S01]  /*e4e0*/  @!P2 SHF.R.U32.HI R8, RZ, 0x2, R8 ;  /* 0x00000002ff08a819 */ /* 0x000fe20000011608 */
[----:B-1----:R-:W-:Y:S01]  /*e4f0*/  @!P2 IMAD.X R2, RZ, RZ, R2, P4 ;  /* 0x000000ffff02a224 */ /* 0x002fe200020e0602 */
[----:B------:R-:W-:-:S04]  /*e500*/  LOP3.LUT P4, RZ, R17, 0x10, RZ, 0xc0, !PT ;  /* 0x0000001011ff7812 */ /* 0x000fc8000788c0ff */
[----:B------:R-:W-:-:S04]  /*e510*/  @!P2 LOP3.LUT R3, R3, R2, RZ, 0x3c, !PT ;  /* 0x000000020303a212 */ /* 0x000fc800078e3cff */
[----:B------:R-:W-:-:S04]  /*e520*/  @!P2 LOP3.LUT R2, R3, R2, RZ, 0x3c, !PT ;  /* 0x000000020302a212 */ /* 0x000fc800078e3cff */
[----:B------:R-:W-:-:S05]  /*e530*/  @!P2 LOP3.LUT R3, R3, R2, RZ, 0x3c, !PT ;  /* 0x000000020303a212 */ /* 0x000fca00078e3cff */
[----:B------:R0:W-:Y:S01]  /*e540*/  @!P2 LDGSTS.E.BYPASS.LTC128B.128 [R9+0x27400], desc[UR6][R2.64], !P4 ;  /* 0x274000000209afae */ /* 0x0001e2000e101d46 */
[----:B------:R-:W-:Y:S02]  /*e550*/  @!P2 ISETP.NE.U32.AND P4, PT, R8, RZ, PT ;  /* 0x000000ff0800a20c */ /* 0x000fe40003f85070 */
[----:B------:R-:W-:Y:S01]  /*e560*/  @!P2 LOP3.LUT R8, R5, 0x80, RZ, 0xc0, !PT ;  /* 0x000000800508a812 */ /* 0x000fe200078ec0ff */
[----:B------:R0:W-:Y:S03]  /*e570*/  @!P2 LDGSTS.E.BYPASS.LTC128B.128 [R9+0x29400], desc[UR6][R2.64+0x80], !P6 ;  /* 0x294000800209afae */ /* 0x0001e6000f101d46 */
[----:B------:R-:W-:Y:S01]  /*e580*/  @!P2 SHF.R.U32.HI R8, RZ, 0x3, R8 ;  /* 0x00000003ff08a819 */ /* 0x000fe20000011608 */
[----:B------:R0:W-:Y:S04]  /*e590*/  @!P2 LDGSTS.E.BYPASS.LTC128B.128 [R9+0x2b400], desc[UR6][R2.64+0x100], !P3 ;  /* 0x2b4001000209afae */ /* 0x0001e8000d901d46 */
[----:B------:R0:W-:Y:S04]  /*e5a0*/  @!P2 LDGSTS.E.BYPASS.LTC128B.128 [R9+0x2d400], desc[UR6][R2.64+0x180], !P5 ;  /* 0x2d4001800209afae */ /* 0x0001e8000e901d46 */
[----:B------:R0:W-:Y:S04]  /*e5b0*/  @!P2 LDGSTS.E.BYPASS.LTC128B.128 [R9+0x2f400], desc[UR6][R2.64+0x200], !P0 ;  /* 0x2f4002000209afae */ /* 0x0001e8000c101d46 */
[----:B------:R0:W-:Y:S04]  /*e5c0*/  @!P2 LDGSTS.E.BYPASS.LTC128B.128 [R9+0x31400], desc[UR6][R2.64+0x280], !P1 ;  /* 0x314002800209afae */ /* 0x0001e8000c901d46 */
[----:B------:R0:W-:Y:S01]  /*e5d0*/  @!P2 LDGSTS.E.BYPASS.LTC128B.128 [R9+0x33400], desc[UR6][R2.64+0x300], P4 ;  /* 0x334003000209afae */ /* 0x0001e2000a101d46 */
[----:B------:R-:W-:-:S03]  /*e5e0*/  @!P2 ISETP.NE.U32.AND P4, PT, R8, RZ, PT ;  /* 0x000000ff0800a20c */ /* 0x000fc60003f85070 */
[----:B------:R-:W1:Y:S04]  /*e5f0*/  SHFL.IDX PT, R6, R6, 0x3, 0x181f ;  /* 0x00781f0006067f89 */ /* 0x000e6800000e0000 */
[----:B------:R0:W2:Y:S06]  /*e600*/  SHFL.IDX PT, R14, R0, 0x3, 0x181f ;  /* 0x00781f00000e7f89 */ /* 0x0000ac00000e0000 */
[----:B------:R0:W-:Y:S02]  /*e610*/  @!P2 LDGSTS.E.BYPASS.LTC128B.128 [R9+0x35400], desc[UR6][R2.64+0x380], P4 ;  /* 0x354003800209afae */ /* 0x0001e4000a101d46 */
.L_x_355:
[----:B0-----:R-:W3:Y:S01]  /*e620*/  LDL.LU R0, [R1+0x20] ;  /* 0x0000200001007983 */ /* 0x001ee20000300800 */
[----:B------:R-:W-:Y:S01]  /*e630*/  BSSY B0, `(.L_x_242) ;  /* 0x0000025000007945 */ /* 0x000fe20003800000 */
[----:B---3--:R-:W-:-:S13]  /*e640*/  ISETP.GE.AND P2, PT, R0, R7, PT ;  /* 0x000000070000720c */ /* 0x008fda0003f46270 */
[----:B------:R-:W-:Y:S05]  /*e650*/  @P2 BRA `(.L_x_243) ;  /* 0x0000000000882947 */ /* 0x000fea0003800000 */
[----:B------:R-:W0:Y:S01]  /*e660*/  S2R R0, SR_TID.X ;  /* 0x0000000000007919 */ /* 0x000e220000002100 */
[C---:B------:R-:W-:Y:S01]  /*e670*/  LOP3.LUT P6, RZ, R17.reuse, 0x10, RZ, 0xc0, !PT ;  /* 0x0000001011ff7812 */ /* 0x040fe200078cc0ff */
[----:B------:R-:W-:Y:S01]  /*e680*/  ULDC.64 UR4, c[0x0][0x208] ;  /* 0x0000820000047ab9 */ /* 0x000fe20000000a00 */
[C---:B------:R-:W-:Y:S01]  /*e690*/  LOP3.LUT P4, RZ, R17.reuse, 0x8, RZ, 0xc0, !PT ;  /* 0x0000000811ff7812 */ /* 0x040fe2000788c0ff */
[----:B------:R-:W3:Y:S01]  /*e6a0*/  S2R R3, SR_TID.X ;  /* 0x0000000000037919 */ /* 0x000ee20000002100 */
[----:B------:R-:W-:Y:S02]  /*e6b0*/  LOP3.LUT P3, RZ, R17, 0x4, RZ, 0xc0, !PT ;  /* 0x0000000411ff7812 */ /* 0x000fe4000786c0ff */
[----:B------:R-:W-:Y:S02]  /*e6c0*/  LOP3.LUT R4, R4, 0x40, RZ, 0xc0, !PT ;  /* 0x0000004004047812 */ /* 0x000fe400078ec0ff */
[----:B------:R-:W-:Y:S02]  /*e6d0*/  LOP3.LUT R5, R5, 0x80, RZ, 0xc0, !PT ;  /* 0x0000008005057812 */ /* 0x000fe400078ec0ff */
[----:B------:R-:W-:-:S02]  /*e6e0*/  SHF.R.U32.HI R4, RZ, 0x2, R4 ;  /* 0x00000002ff047819 */ /* 0x000fc40000011604 */
[----:B------:R-:W-:Y:S02]  /*e6f0*/  SHF.R.U32.HI R5, RZ, 0x3, R5 ;  /* 0x00000003ff057819 */ /* 0x000fe40000011605 */
[----:B0-----:R-:W-:Y:S01]  /*e700*/  LOP3.LUT R0, R0, 0x7f, RZ, 0xc0, !PT ;  /* 0x0000007f00007812 */ /* 0x001fe200078ec0ff */
[----:B---3--:R-:W-:-:S04]  /*e710*/  IMAD.SHL.U32 R2, R3, 0x8, RZ ;  /* 0x0000000803027824 */ /* 0x008fc800078e00ff */
[----:B------:R-:W-:Y:S02]  /*e720*/  IMAD.SHL.U32 R8, R0, 0x8, RZ ;  /* 0x0000000800087824 */ /* 0x000fe400078e00ff */
[----:B------:R-:W-:Y:S01]  /*e730*/  IMAD.SHL.U32 R0, R3, 0x8, RZ ;  /* 0x0000000803007824 */ /* 0x000fe200078e00ff */
[----:B------:R-:W-:-:S04]  /*e740*/  LOP3.LUT R2, R2, 0x38, RZ, 0xc0, !PT ;  /* 0x0000003802027812 */ /* 0x000fc800078ec0ff */
[----:B------:R-:W-:Y:S02]  /*e750*/  LOP3.LUT R0, R0, 0x1f8, RZ, 0xc0, !PT ;  /* 0x000001f800007812 */ /* 0x000fe400078ec0ff */
[----:B--2---:R-:W-:Y:S02]  /*e760*/  LEA R2, P2, R2, R14, 0x1 ;  /* 0x0000000e02027211 */ /* 0x004fe400078408ff */
[----:B------:R-:W-:-:S03]  /*e770*/  LOP3.LUT R0, R0, 0x38, R3, 0x78, !PT ;  /* 0x0000003800007812 */ /* 0x000fc600078e7803 */
[----:B-1----:R-:W-:Y:S01]  /*e780*/  IMAD.X R3, RZ, RZ, R6, P2 ;  /* 0x000000ffff037224 */ /* 0x002fe200010e0606 */
[----:B------:R-:W-:Y:S02]  /*e790*/  LOP3.LUT R0, R0, 0x200, R8, 0xf8, !PT ;  /* 0x0000020000007812 */ /* 0x000fe400078ef808 */
[----:B------:R-:W-:Y:S02]  /*e7a0*/  ISETP.NE.U32.AND P2, PT, R4, RZ, PT ;  /* 0x000000ff0400720c */ /* 0x000fe40003f45070 */
[----:B------:R-:W-:-:S05]  /*e7b0*/  LEA R7, R0, UR38, 0x1 ;  /* 0x0000002600077c11 */ /* 0x000fca000f8e08ff */
[----:B------:R-:W-:Y:S01]  /*e7c0*/  @!PT LDS RZ, [RZ] ;  /* 0x00000000fffff984 */ /* 0x000fe20000000800 */
[----:B------:R-:W-:Y:S01]  /*e7d0*/  @!PT LDS RZ, [RZ] ;  /* 0x00000000fffff984 */ /* 0x000fe20000000800 */
[----:B------:R-:W-:Y:S01]  /*e7e0*/  @!PT LDS RZ, [RZ] ;  /* 0x00000000fffff984 */ /* 0x000fe20000000800 */
[----:B------:R0:W-:Y:S04]  /*e7f0*/  LDGSTS.E.BYPASS.LTC128B.128 [R7+0x27c00], desc[UR4][R2.64], !P6 ;  /* 0x27c0000002077fae */ /* 0x0001e8000f101d44 */
[----:B------:R0:W-:Y:S04]  /*e800*/  LDGSTS.E.BYPASS.LTC128B.128 [R7+0x29c00], desc[UR4][R2.64+0x80], !P4 ;  /* 0x29c0008002077fae */ /* 0x0001e8000e101d44 */
[----:B------:R0:W-:Y:S01]  /*e810*/  LDGSTS.E.BYPASS.LTC128B.128 [R7+0x2bc00], desc[UR4][R2.64+0x100], !P3 ;  /* 0x2bc0010002077fae */ /* 0x0001e2000d901d44 */
[----:B------:R-:W-:-:S03]  /*e820*/  ISETP.NE.U32.AND P3, PT, R5, RZ, PT ;  /* 0x000000ff0500720c */ /* 0x000fc60003f65070 */
[----:B------:R0:W-:Y:S04]  /*e830*/  LDGSTS.E.BYPASS.LTC128B.128 [R7+0x2dc00], desc[UR4][R2.64+0x180], !P5 ;  /* 0x2dc0018002077fae */ /* 0x0001e8000e901d44 */
[----:B------:R0:W-:Y:S04]  /*e840*/  LDGSTS.E.BYPASS.LTC128B.128 [R7+0x2fc00], desc[UR4][R2.64+0x200], !P0 ;  /* 0x2fc0020002077fae */ /* 0x0001e8000c101d44 */
[----:B------:R0:W-:Y:S04]  /*e850*/  LDGSTS.E.BYPASS.LTC128B.128 [R7+0x31c00], desc[UR4][R2.64+0x280], !P1 ;  /* 0x31c0028002077fae */ /* 0x0001e8000c901d44 */
[----:B------:R0:W-:Y:S04]  /*e860*/  LDGSTS.E.BYPASS.LTC128B.128 [R7+0x33c00], desc[UR4][R2.64+0x300], P2 ;  /* 0x33c0030002077fae */ /* 0x0001e80009101d44 */
[----:B------:R0:W-:Y:S02]  /*e870*/  LDGSTS.E.BYPASS.LTC128B.128 [R7+0x35c00], desc[UR4][R2.64+0x380], P3 ;  /* 0x35c0038002077fae */ /* 0x0001e40009901d44 */
.L_x_243:
[----:B------:R-:W-:Y:S05]  /*e880*/  BSYNC B0 ;  /* 0x0000000000007941 */ /* 0x000fea0003800000 */
.L_x_242:
[----:B------:R-:W-:Y:S01]  /*e890*/  NOP ;  /* 0x0000000000007918 */ /* 0x000fe20000000000 */
[----:B------:R-:W-:Y:S01]  /*e8a0*/  SYNCS.ARRIVE.TRANS64.RED.A0T1 RZ, [UR38+0x38810], RZ ;  /* 0x038810ffffff79a7 */ /* 0x000fe20008200426 */
[----:B0-----:R-:W-:Y:S01]  /*e8b0*/  IMAD.MOV.U32 R2, RZ, RZ, 0x1 ;  /* 0x00000001ff027424 */ /* 0x001fe200078e00ff */
[----:B------:R-:W-:Y:S04]  /*e8c0*/  ARRIVES.LDGSTSBAR.64.TRANSCNT [UR38+0x38810] ;  /* 0x03881000ff0079b0 */ /* 0x000fe80008000aa6 */
[----:B------:R-:W-:Y:S01]  /*e8d0*/  SHF.L.U32 R2, R2, 0x1f, RZ ;  /* 0x0000001f02027819 */ /* 0x000fe200000006ff */
[----:B------:R-:W-:Y:S01]  /*e8e0*/  NOP ;  /* 0x0000000000007918 */ /* 0x000fe20000000000 */
[----:B------:R-:W-:Y:S02]  /*e8f0*/  SYNCS.ARRIVE.TRANS64.A1T0 RZ, [UR38+0x38810], RZ ;  /* 0x038810ffffff79a7 */ /* 0x000fe40008100026 */
[----:B------:R-:W0:Y:S02]  /*e900*/  SYNCS.PHASECHK.TRANS64.TRYWAIT P0, [UR38+0x38820], R2 ;  /* 0x03882002ff0075a7 */ /* 0x000e240008000166 */
[----:B0-----:R-:W-:Y:S05]  /*e910*/  @!P0 BRA `(.L_x_244) ;  /* 0x0000004000a08947 */ /* 0x001fea0003800000 */
.L_x_356:
[----:B------:R-:W-:Y:S01]  /*e920*/  LOP3.LUT P0, RZ, R17, 0x2, RZ, 0xc0, !PT ;  /* 0x0000000211ff7812 */ /* 0x000fe2000780c0ff */
[----:B------:R-:W-:Y:S01]  /*e930*/  BSSY B0, `(.L_x_245) ;  /* 0x000007f000007945 */ /* 0x000fe20003800000 */
[----:B------:R-:W-:-:S11]  /*e940*/  IMAD.MOV.U32 R0, RZ, RZ, 0x1 ;  /* 0x00000001ff007424 */ /* 0x000fd600078e00ff */
[----:B------:R-:W-:Y:S05]  /*e950*/  @!P0 BRA `(.L_x_246) ;  /* 0x0000000400f08947 */ /* 0x000fea0003800000 */
[----:B------:R-:W3:Y:S01]  /*e960*/  SYNCS.PHASECHK.TRANS64.TRYWAIT P0, [UR38+0x38860], R2 ;  /* 0x03886002ff0075a7 */ /* 0x000ee20008000166 */
[----:B0-----:R-:W0:Y:S02]  /*e970*/  S2R R3, SR_TID.X ;  /* 0x0000000000037919 */ /* 0x001e240000002100 */
[----:B0-----:R-:W-:-:S04]  /*e980*/  LOP3.LUT R3, R3, 0x7f, RZ, 0xc0, !PT ;  /* 0x0000007f03037812 */ /* 0x001fc800078ec0ff */
[----:B------:R-:W-:Y:S01]  /*e990*/  ISETP.NE.AND P1, PT, R3, RZ, PT ;  /* 0x000000ff0300720c */ /* 0x000fe20003f25270 */
[----:B---3--:R-:W-:-:S12]  /*e9a0*/  @!P0 BRA `(.L_x_247) ;  /* 0x0000004000948947 */ /* 0x008fd80003800000 */
.L_x_357:
[----:B------:R-:W-:Y:S04]  /*e9b0*/  BSSY B1, `(.L_x_248) ;  /* 0x0000008000017945 */ /* 0x000fe80003800000 */
[----:B------:R-:W-:Y:S05]  /*e9c0*/  @P1 BRA `(.L_x_249) ;  /* 0x0000000000181947 */ /* 0x000fea0003800000 */
[----:B0-----:R-:W0:Y:S01]  /*e9d0*/  S2R R3, SR_TID.X ;  /* 0x0000000000037919 */ /* 0x001e220000002100 */
[----:B------:R-:W-:-:S04]  /*e9e0*/  IMAD.MOV.U32 R2, RZ, RZ, 0x10000 ;  /* 0x00010000ff027424 */ /* 0x000fc800078e00ff */
[----:B------:R3:W-:Y:S01]  /*e9f0*/  SYNCS.ARRIVE.TRANS64 RZ, [UR38+0x38850], R2 ;  /* 0x03885002ffff79a7 */ /* 0x0007e20008000026 */
[----:B0-----:R-:W-:-:S13]  /*ea00*/  LOP3.LUT P0, RZ, R3, 0x1f, RZ, 0xc0, !PT ;  /* 0x0000001f03ff7812 */ /* 0x001fda000780c0ff */
[----:B---3--:R-:W-:Y:S05]  /*ea10*/  @!P0 BRA `(.L_x_249) ;  /* 0x0000000000048947 */ /* 0x008fea0003800000 */
[----:B------:R-:W-:Y:S01]  /*ea20*/  BPT.TRAP 0x1 ;  /* 0x000000040000795c */ /* 0x000fe20000300000 */
.L_x_249:
[----:B------:R-:W-:Y:S05]  /*ea30*/  BSYNC B1 ;  /* 0x0000000000017941 */ /* 0x000fea0003800000 */
.L_x_248:
[----:B0-----:R-:W3:Y:S01]  /*ea40*/  LDL.LU R2, [R1+0x8] ;  /* 0x0000080001027983 */ /* 0x001ee20000300800 */
        /* <DEDUP_REMOVED lines=9> */
[----:B---3--:R-:W-:-:S08]  /*eae0*/  IMAD.SHL.U32 R2, R2, 0x40, RZ ;  /* 0x0000004002027824 */ /* 0x008fd000078e00ff */
.L_x_250:
        /* <DEDUP_REMOVED lines=8> */
[----:B------:R-:W-:Y:S01]  /*eb70*/  PLOP3.LUT P0, PT, PT, PT, PT, 0x80, 0x0 ;  /* 0x000000000000781c */ /* 0x000fe20003f0f070 */
[----:B------:R-:W-:Y:S01]  /*eb80*/  UIADD3 UR8, UR38, 0x2400, URZ ;  /* 0x0000240026087890 */ /* 0x000fe2000fffe03f */
[----:B------:R-:W-:Y:S01]  /*eb90*/  UMOV UR6, 0x0 ;  /* 0x0000000000067882 */ /* 0x000fe20000000000 */
[----:B------:R-:W-:Y:S01]  /*eba0*/  UMOV UR7, 0x14f00000 ;  /* 0x14f0000000077882 */ /* 0x000fe20000000000 */
[----:B------:R-:W-:-:S09]  /*ebb0*/  UMOV UR10, 0x40 ;  /* 0x00000040000a7882 */ /* 0x000fd20000000000 */
.L_x_251:
        /* <DEDUP_REMOVED lines=13> */
.L_x_252:
        /* <DEDUP_REMOVED lines=13> */
.L_x_253:
        /* <DEDUP_REMOVED lines=13> */
.L_x_254:
        /* <DEDUP_REMOVED lines=13> */
.L_x_255:
        /* <DEDUP_REMOVED lines=13> */
.L_x_256:
        /* <DEDUP_REMOVED lines=13> */
.L_x_257:
[----:B------:R-:W-:-:S13]  /*f0a0*/  @P0 ELECT P1, URZ, PT ;  /* 0x00000000003f082f */ /* 0x000fda0003820000 */
[----:B------:R-:W-:Y:S01]  /*f0b0*/  @P1 R2UR UR13, R16 ;  /* 0x00000000100d12ca */ /* 0x000fe200000e0000 */
[----:B------:R-:W-:Y:S01]  /*f0c0*/  UMOV UR12, UR36 ;  /* 0x00000024000c7c82 */ /* 0x000fe20008000000 */
[----:B------:R-:W-:Y:S02]  /*f0d0*/  @P1 R2UR UR11, R2 ;  /* 0x00000000020b12ca */ /* 0x000fe400000e0000 */
[----:B------:R-:W-:Y:S02]  /*f0e0*/  @P1 PLOP3.LUT P0, PT, P1, PT, PT, 0x8, 0x0 ;  /* 0x000000000000181c */ /* 0x000fe40000f0e170 */
[----:B------:R-:W-:-:S09]  /*f0f0*/  PLOP3.LUT P1, PT, PT, PT, PT, 0x8, 0x0 ;  /* 0x000000000000781c */ /* 0x000fd20003f2e170 */
[----:B------:R3:W-:Y:S02]  /*f100*/  UTMALDG.4D [UR8], [UR4], desc[UR6] ;  /* 0x00000608040075b4 */ /* 0x0007e40008019000 */
[----:B---3--:R-:W-:Y:S05]  /*f110*/  @P0 BRA.U.ANY `(.L_x_257) ;  /* 0xfffffffd00e00947 */ /* 0x008fea000393ffff */
.L_x_246:
[----:B------:R-:W-:Y:S05]  /*f120*/  BSYNC B0 ;  /* 0x0000000000007941 */ /* 0x000fea0003800000 */
.L_x_245:
[----:B0-----:R-:W3:Y:S01]  /*f130*/  LDL.LU R3, [R1+0x14] ;  /* 0x0000140001037983 */ /* 0x001ee20000300800 */
[----:B------:R-:W-:Y:S02]  /*f140*/  IMAD.MOV.U32 R9, RZ, RZ, RZ ;  /* 0x000000ffff097224 */ /* 0x000fe400078e00ff */
[----:B-1----:R-:W-:Y:S02]  /*f150*/  IMAD.MOV.U32 R6, RZ, RZ, 0x1 ;  /* 0x00000001ff067424 */ /* 0x002fe400078e00ff */
[----:B---3--:R-:W-:-:S05]  /*f160*/  VIADD R8, R3, 0xfffffffe ;  /* 0xfffffffe03087836 */ /* 0x008fca0000000000 */
[----:B------:R-:W-:-:S13]  /*f170*/  ISETP.GE.AND P0, PT, R8, UR39, PT ;  /* 0x0000002708007c0c */ /* 0x000fda000bf06270 */
[----:B------:R-:W-:Y:S05]  /*f180*/  @!P0 BRA `(.L_x_227) ;  /* 0x0000002400208947 */ /* 0x000fea0003800000 */
[----:B------:R-:W-:Y:S01]  /*f190*/  UIADD3 UR4, UR43, 0x1, URZ ;  /* 0x000000012b047890 */ /* 0x000fe2000fffe03f */
[----:B------:R-:W-:Y:S01]  /*f1a0*/  LOP3.LUT R0, RZ, UR39, RZ, 0x33, !PT ;  /* 0x00000027ff007c12 */ /* 0x000fe2000f8e33ff */
[----:B------:R-:W0:Y:S01]  /*f1b0*/  S2R R4, SR_TID.X ;  /* 0x0000000000047919 */ /* 0x000e220000002100 */
[----:B------:R-:W-:Y:S01]  /*f1c0*/  IMAD.MOV.U32 R6, RZ, RZ, 0x1 ;  /* 0x00000001ff067424 */ /* 0x000fe200078e00ff */
[----:B------:R-:W-:-:S04]  /*f1d0*/  UIMAD UR4, UR4, UR41, URZ ;  /* 0x00000029040472a4 */ /* 0x000fc8000f8e023f */
[----:B------:R-:W-:-:S04]  /*f1e0*/  UISETP.LT.AND UP0, UPT, UR40, UR4, UPT ;  /* 0x000000042800728c */ /* 0x000fc8000bf01270 */
[----:B------:R-:W-:-:S06]  /*f1f0*/  USEL UR4, UR40, UR4, UP0 ;  /* 0x0000000428047287 */ /* 0x000fcc0008000000 */
[----:B------:R-:W-:-:S05]  /*f200*/  IMAD R3, RZ, RZ, -UR4 ;  /* 0x80000004ff037e24 */ /* 0x000fca000f8e02ff */
[----:B------:R-:W-:-:S04]  /*f210*/  VIADDMNMX R0, R3, 0x1, R0, !PT ;  /* 0x0000000103007846 */ /* 0x000fc80007800100 */
[----:B------:R-:W-:Y:S02]  /*f220*/  R2UR UR5, R0 ;  /* 0x00000000000572ca */ /* 0x000fe400000e0000 */
[----:B------:R-:W-:Y:S02]  /*f230*/  LOP3.LUT R0, RZ, UR4, RZ, 0x33, !PT ;  /* 0x00000004ff007c12 */ /* 0x000fe4000f8e33ff */
[----:B0-----:R-:W-:-:S09]  /*f240*/  LOP3.LUT R10, R4, 0x1f, RZ, 0xc0, !PT ;  /* 0x0000001f040a7812 */ /* 0x001fd200078ec0ff */
[----:B------:R-:W-:Y:S02]  /*f250*/  UIADD3 UR6, UR5, -0x2, URZ ;  /* 0xfffffffe05067890 */ /* 0x000fe4000fffe03f */
[----:B------:R-:W-:-:S04]  /*f260*/  UIADD3 UR5, UR4, UR5, URZ ;  /* 0x0000000504057290 */ /* 0x000fc8000fffe03f */
[----:B------:R-:W-:Y:S01]  /*f270*/  ISETP.NE.AND P0, PT, R0, UR6, PT ;  /* 0x0000000600007c0c */ /* 0x000fe2000bf05270 */
[----:B------:R-:W-:Y:S02]  /*f280*/  IMAD.MOV.U32 R0, RZ, RZ, 0x1 ;  /* 0x00000001ff007424 */ /* 0x000fe400078e00ff */
[----:B------:R-:W-:-:S05]  /*f290*/  IMAD.U32 R11, RZ, RZ, UR5 ;  /* 0x00000005ff0b7e24 */ /* 0x000fca000f8e00ff */
[----:B------:R-:W-:-:S05]  /*f2a0*/  LOP3.LUT R11, R11, 0x1, RZ, 0xc0, !PT ;  /* 0x000000010b0b7812 */ /* 0x000fca00078ec0ff */
[----:B------:R-:W-:Y:S05]  /*f2b0*/  @!P0 BRA `(.L_x_258) ;  /* 0x0000001400e88947 */ /* 0x000fea0003800000 */
[----:B------:R-:W-:Y:S01]  /*f2c0*/  R2UR UR4, R11 ;  /* 0x000000000b0472ca */ /* 0x000fe200000e0000 */
[----:B------:R-:W-:Y:S01]  /*f2d0*/  BSSY B0, `(.L_x_258) ;  /* 0x0000178000007945 */ /* 0x000fe20003800000 */
[----:B------:R-:W-:-:S11]  /*f2e0*/  IMAD.MOV.U32 R0, RZ, RZ, 0x1 ;  /* 0x00000001ff007424 */ /* 0x000fd600078e00ff */
[----:B------:R-:W-:-:S06]  /*f2f0*/  UIADD3 UR4, UR5, -UR4, URZ ;  /* 0x8000000405047290 */ /* 0x000fcc000fffe03f */
[----:B------:R-:W-:-:S07]  /*f300*/  IMAD.U32 R7, RZ, RZ, UR4 ;  /* 0x00000004ff077e24 */ /* 0x000fce000f8e00ff */
.L_x_299:
[----:B------:R-:W-:Y:S01]  /*f310*/  LOP3.LUT P0, RZ, R17, 0x2, RZ, 0xc0, !PT ;  /* 0x0000000211ff7812 */ /* 0x000fe2000780c0ff */
[----:B------:R-:W-:Y:S01]  /*f320*/  VIADD R7, R7, 0xfffffffe ;  /* 0xfffffffe07077836 */ /* 0x000fe20000000000 */
[----:B------:R-:W-:Y:S04]  /*f330*/  BSSY B1, `(.L_x_259) ;  /* 0x00000b6000017945 */ /* 0x000fe80003800000 */
[----:B------:R-:W-:-:S07]  /*f340*/  ISETP.NE.AND P1, PT, R7, RZ, PT ;  /* 0x000000ff0700720c */ /* 0x000fce0003f25270 */
[----:B------:R-:W-:Y:S06]  /*f350*/  @!P0 BRA `(.L_x_260) ;  /* 0x0000000800cc8947 */ /* 0x000fec0003800000 */
[----:B------:R-:W-:Y:S01]  /*f360*/  LOP3.LUT P0, RZ, R17, 0x1, RZ, 0xc0, !PT ;  /* 0x0000000111ff7812 */ /* 0x000fe2000780c0ff */
[----:B------:R-:W-:-:S12]  /*f370*/  IMAD.MOV.U32 R12, RZ, RZ, R8 ;  /* 0x000000ffff0c7224 */ /* 0x000fd800078e0008 */
[----:B------:R-:W-:Y:S05]  /*f380*/  @!P0 BRA `(.L_x_261) ;  /* 0x0000000000508947 */ /* 0x000fea0003800000 */
[----:B------:R-:W0:Y:S01]  /*f390*/  LDC R12, c[0x0][0x43c] ;  /* 0x00010f00ff0c7b82 */ /* 0x000e220000000800 */
[----:B------:R-:W-:Y:S01]  /*f3a0*/  IMAD.MOV.U32 R13, RZ, RZ, R8 ;  /* 0x000000ffff0d7224 */ /* 0x000fe200078e0008 */
[----:B------:R-:W-:Y:S01]  /*f3b0*/  ULDC.64 UR4, c[0x0][0x428] ;  /* 0x00010a0000047ab9 */ /* 0x000fe20000000a00 */
[----:B------:R-:W-:Y:S01]  /*f3c0*/  ULDC.64 UR6, c[0x0][0x208] ;  /* 0x0000820000067ab9 */ /* 0x000fe20000000a00 */
[----:B------:R-:W-:-:S04]  /*f3d0*/  IMAD R5, R19, UR4, RZ ;  /* 0x0000000413057c24 */ /* 0x000fc8000f8e02ff */
[----:B------:R-:W-:Y:S01]  /*f3e0*/  IMAD R5, R18, UR5, R5 ;  /* 0x0000000512057c24 */ /* 0x000fe2000f8e0205 */
[----:B0-----:R-:W-:-:S13]  /*f3f0*/  ISETP.NE.AND P0, PT, R12, 0x1, PT ;  /* 0x000000010c00780c */ /* 0x001fda0003f05270 */
[----:B------:R-:W0:Y:S02]  /*f400*/  @P0 LDC.64 R2, c[0x0][0x440] ;  /* 0x00011000ff020b82 */ /* 0x000e240000000a00 */
[----:B0-----:R-:W-:-:S05]  /*f410*/  @P0 IMAD.HI.U32 R2, R8, R2, RZ ;  /* 0x0000000208020227 */ /* 0x001fca00078e00ff */
        /* <DEDUP_REMOVED lines=11> */
.L_x_261:
[----:B------:R-:W1:Y:S01]  /*f4d0*/  S2R R2, SR_TID.X ;  /* 0x0000000000027919 */ /* 0x000e620000002100 */
[----:B------:R-:W-:Y:S01]  /*f4e0*/  BSSY B2, `(.L_x_262) ;  /* 0x0000006000027945 */ /* 0x000fe20003800000 */
[----:B-1----:R-:W-:Y:S02]  /*f4f0*/  LOP3.LUT R3, R2, 0x7f, RZ, 0xc0, !PT ;  /* 0x0000007f02037812 */ /* 0x002fe400078ec0ff */
[----:B------:R-:W-:Y:S02]  /*f500*/  SHF.L.U32 R2, R0, 0x1f, RZ ;  /* 0x0000001f00027819 */ /* 0x000fe400000006ff */
[----:B------:R-:W-:Y:S02]  /*f510*/  ISETP.NE.AND P2, PT, R3, RZ, PT ;  /* 0x000000ff0300720c */ /* 0x000fe40003f45270 */
[----:B------:R-:W1:Y:S02]  /*f520*/  SYNCS.PHASECHK.TRANS64.TRYWAIT P0, [UR38+0x38848], R2 ;  /* 0x03884802ff0075a7 */ /* 0x000e640008000166 */
[----:B-1----:R-:W-:Y:S09]  /*f530*/  @!P0 BRA `(.L_x_263) ;  /* 0x0000003400c88947 */ /* 0x002ff20003800000 */
.L_x_358:
[----:B------:R-:W-:Y:S05]  /*f540*/  BSYNC B2 ;  /* 0x0000000000027941 */ /* 0x000fea0003800000 */
.L_x_262:
[----:B------:R-:W-:Y:S04]  /*f550*/  BSSY B2, `(.L_x_264) ;  /* 0x0000007000027945 */ /* 0x000fe80003800000 */
[----:B------:R-:W-:Y:S05]  /*f560*/  @P2 BRA `(.L_x_265) ;  /* 0x0000000000142947 */ /* 0x000fea0003800000 */
[----:B------:R-:W-:Y:S01]  /*f570*/  ISETP.NE.AND P0, PT, R10, RZ, PT ;  /* 0x000000ff0a00720c */ /* 0x000fe20003f05270 */
[----:B-1----:R-:W-:-:S04]  /*f580*/  IMAD.MOV.U32 R3, RZ, RZ, 0x2000 ;  /* 0x00002000ff037424 */ /* 0x002fc800078e00ff */
[----:B------:R3:W-:Y:S08]  /*f590*/  SYNCS.ARRIVE.TRANS64 RZ, [UR38+0x38838], R3 ;  /* 0x03883803ffff79a7 */ /* 0x0007f00008000026 */
[----:B---3--:R-:W-:Y:S05]  /*f5a0*/  @!P0 BRA `(.L_x_265) ;  /* 0x0000000000048947 */ /* 0x008fea0003800000 */
[----:B------:R-:W-:Y:S01]  /*f5b0*/  BPT.TRAP 0x1 ;  /* 0x000000040000795c */ /* 0x000fe20000300000 */
.L_x_265:
[----:B------:R-:W-:Y:S05]  /*f5c0*/  BSYNC B2 ;  /* 0x0000000000027941 */ /* 0x000fea0003800000 */
.L_x_264:
        /* <DEDUP_REMOVED lines=11> */
.L_x_266:
        /* <DEDUP_REMOVED lines=10> */
.L_x_359:
[----:B------:R-:W-:Y:S05]  /*f720*/  BSYNC B2 ;  /* 0x0000000000027941 */ /* 0x000fea0003800000 */
.L_x_267:
[----:B------:R-:W-:Y:S01]  /*f730*/  BSSY B2, `(.L_x_269) ;  /* 0x0000009000027945 */ /* 0x000fe20003800000 */
[----:B01----:R-:W-:Y:S02]  /*f740*/  IMAD.MOV.U32 R2, RZ, RZ, 0x0 ;  /* 0x00000000ff027424 */ /* 0x003fe400078e00ff */
[----:B------:R-:W-:Y:S01]  /*f750*/  IMAD.MOV.U32 R3, RZ, RZ, 0x14f00000 ;  /* 0x14f00000ff037424 */ /* 0x000fe200078e00ff */
[----:B------:R-:W-:Y:S06]  /*f760*/  @P2 BRA `(.L_x_270) ;  /* 0x0000000000142947 */ /* 0x000fec0003800000 */
[----:B------:R-:W-:Y:S01]  /*f770*/  ISETP.NE.AND P0, PT, R10, RZ, PT ;  /* 0x000000ff0a00720c */ /* 0x000fe20003f05270 */
[----:B------:R-:W-:-:S04]  /*f780*/  IMAD.MOV.U32 R12, RZ, RZ, 0x10000 ;  /* 0x00010000ff0c7424 */ /* 0x000fc800078e00ff */
[----:B------:R0:W-:Y:S08]  /*f790*/  SYNCS.ARRIVE.TRANS64 RZ, [UR38+0x38858], R12 ;  /* 0x0388580cffff79a7 */ /* 0x0001f00008000026 */
[----:B0-----:R-:W-:Y:S05]  /*f7a0*/  @!P0 BRA `(.L_x_270) ;  /* 0x0000000000048947 */ /* 0x001fea0003800000 */
[----:B------:R-:W-:Y:S01]  /*f7b0*/  BPT.TRAP 0x1 ;  /* 0x000000040000795c */ /* 0x000fe20000300000 */
.L_x_270:
[----:B------:R-:W-:Y:S05]  /*f7c0*/  BSYNC B2 ;  /* 0x0000000000027941 */ /* 0x000fea0003800000 */
.L_x_269:
        /* <DEDUP_REMOVED lines=9> */
.L_x_271:
        /* <DEDUP_REMOVED lines=13> */
.L_x_272:
        /* <DEDUP_REMOVED lines=13> */
.L_x_273:
        /* <DEDUP_REMOVED lines=13> */
.L_x_274:
        /* <DEDUP_REMOVED lines=13> */
.L_x_275:
        /* <DEDUP_REMOVED lines=13> */
.L_x_276:
        /* <DEDUP_REMOVED lines=13> */
.L_x_277:
        /* <DEDUP_REMOVED lines=13> */
.L_x_278:
        /* <DEDUP_REMOVED lines=8> */
.L_x_260:
[----:B------:R-:W-:Y:S05]  /*fe90*/  BSYNC B1 ;  /* 0x0000000000017941 */ /* 0x000fea0003800000 */
.L_x_259:
[----:B------:R-:W-:Y:S01]  /*fea0*/  LOP3.LUT P3, RZ, R17, 0x2, RZ, 0xc0, !PT ;  /* 0x0000000211ff7812 */ /* 0x000fe2000786c0ff */
[----:B------:R-:W-:Y:S01]  /*feb0*/  BSSY B1, `(.L_x_279) ;  /* 0x00000b7000017945 */ /* 0x000fe20003800000 */
[----:B------:R-:W-:-:S11]  /*fec0*/  LOP3.LUT R0, R0, 0x1, RZ, 0x3c, !PT ;  /* 0x0000000100007812 */ /* 0x000fd600078e3cff */
[----:B------:R-:W-:Y:S05]  /*fed0*/  @!P3 BRA `(.L_x_280) ;  /* 0x0000000800d0b947 */ /* 0x000fea0003800000 */
[----:B------:R-:W-:Y:S01]  /*fee0*/  LOP3.LUT P3, RZ, R17, 0x1, RZ, 0xc0, !PT ;  /* 0x0000000111ff7812 */ /* 0x000fe2000786c0ff */
[----:B------:R-:W-:-:S12]  /*fef0*/  VIADD R12, R8, 0xffffffff ;  /* 0xffffffff080c7836 */ /* 0x000fd80000000000 */
[----:B------:R-:W-:Y:S05]  /*ff00*/  @!P3 BRA `(.L_x_281) ;  /* 0x000000000050b947 */ /* 0x000fea0003800000 */
[----:B--2---:R-:W0:Y:S01]  /*ff10*/  LDC R14, c[0x0][0x43c] ;  /* 0x00010f00ff0e7b82 */ /* 0x004e220000000800 */
        /* <DEDUP_REMOVED lines=19> */
.L_x_281:
[----:B------:R-:W1:Y:S01]  /*10050*/  S2R R2, SR_TID.X ;  /* 0x0000000000027919 */ /* 0x000e620000002100 */
[----:B------:R-:W-:Y:S01]  /*10060*/  BSSY B2, `(.L_x_282) ;  /* 0x0000006000027945 */ /* 0x000fe20003800000 */
[----:B-1----:R-:W-:Y:S02]  /*10070*/  LOP3.LUT R3, R2, 0x7f, RZ, 0xc0, !PT ;  /* 0x0000007f02037812 */ /* 0x002fe400078ec0ff */
[----:B------:R-:W-:Y:S02]  /*10080*/  SHF.L.U32 R2, R0, 0x1f, RZ ;  /* 0x0000001f00027819 */ /* 0x000fe400000006ff */
[----:B------:R-:W-:Y:S02]  /*10090*/  ISETP.NE.AND P2, PT, R3, RZ, PT ;  /* 0x000000ff0300720c */ /* 0x000fe40003f45270 */
[----:B------:R-:W1:Y:S02]  /*100a0*/  SYNCS.PHASECHK.TRANS64.TRYWAIT P0, [UR38+0x38840], R2 ;  /* 0x03884002ff0075a7 */ /* 0x000e640008000166 */
[----:B-1----:R-:W-:Y:S09]  /*100b0*/  @!P0 BRA `(.L_x_283) ;  /* 0x0000002c00188947 */ /* 0x002ff20003800000 */
.L_x_360:
[----:B------:R-:W-:Y:S05]  /*100c0*/  BSYNC B2 ;  /* 0x0000000000027941 */ /* 0x000fea0003800000 */
.L_x_282:
[----:B------:R-:W-:Y:S04]  /*100d0*/  BSSY B2, `(.L_x_284) ;  /* 0x0000007000027945 */ /* 0x000fe80003800000 */
[----:B------:R-:W-:Y:S05]  /*100e0*/  @P2 BRA `(.L_x_285) ;  /* 0x0000000000142947 */ /* 0x000fea0003800000 */
[----:B------:R-:W-:Y:S01]  /*100f0*/  ISETP.NE.AND P0, PT, R10, RZ, PT ;  /* 0x000000ff0a00720c */ /* 0x000fe20003f05270 */
[----:B-1----:R-:W-:-:S04]  /*10100*/  IMAD.MOV.U32 R3, RZ, RZ, 0x2000 ;  /* 0x00002000ff037424 */ /* 0x002fc800078e00ff */
[----:B------:R3:W-:Y:S08]  /*10110*/  SYNCS.ARRIVE.TRANS64 RZ, [UR38+0x38830], R3 ;  /* 0x03883003ffff79a7 */ /* 0x0007f00008000026 */
[----:B---3--:R-:W-:Y:S05]  /*10120*/  @!P0 BRA `(.L_x_285) ;  /* 0x0000000000048947 */ /* 0x008fea0003800000 */
[----:B------:R-:W-:Y:S01]  /*10130*/  BPT.TRAP 0x1 ;  /* 0x000000040000795c */ /* 0x000fe20000300000 */
.L_x_285:
[----:B------:R-:W-:Y:S05]  /*10140*/  BSYNC B2 ;  /* 0x0000000000027941 */ /* 0x000fea0003800000 */
.L_x_284:
        /* <DEDUP_REMOVED lines=11> */
.L_x_286:
        /* <DEDUP_REMOVED lines=11> */
.L_x_361:
[----:B------:R-:W-:Y:S05]  /*102b0*/  BSYNC B2 ;  /* 0x0000000000027941 */ /* 0x000fea0003800000 */
.L_x_287:
        /* <DEDUP_REMOVED lines=9> */
.L_x_290:
[----:B------:R-:W-:Y:S05]  /*10350*/  BSYNC B2 ;  /* 0x0000000000027941 */ /* 0x000fea0003800000 */
.L_x_289:
        /* <DEDUP_REMOVED lines=9> */
.L_x_291:
        /* <DEDUP_REMOVED lines=13> */
.L_x_292:
        /* <DEDUP_REMOVED lines=13> */
.L_x_293:
        /* <DEDUP_REMOVED lines=13> */
.L_x_294:
        /* <DEDUP_REMOVED lines=13> */
.L_x_295:
        /* <DEDUP_REMOVED lines=13> */
.L_x_296:
        /* <DEDUP_REMOVED lines=13> */
.L_x_297:
        /* <DEDUP_REMOVED lines=13> */
.L_x_298:
        /* <DEDUP_REMOVED lines=8> */
.L_x_280:
[----:B------:R-:W-:Y:S05]  /*10a20*/  BSYNC B1 ;  /* 0x0000000000017941 */ /* 0x000fea0003800000 */
.L_x_279:
[----:B------:R-:W-:Y:S01]  /*10a30*/  VIADD R8, R8, 0xfffffffe ;  /* 0xfffffffe08087836 */ /* 0x000fe20000000000 */
[----:B------:R-:W-:Y:S06]  /*10a40*/  @P1 BRA `(.L_x_299) ;  /* 0xffffffe800301947 */ /* 0x000fec000383ffff */
[----:B------:R-:W-:Y:S05]  /*10a50*/  BSYNC B0 ;  /* 0x0000000000007941 */ /* 0x000fea0003800000 */
.L_x_258:
[----:B------:R-:W-:-:S13]  /*10a60*/  ISETP.NE.AND P0, PT, R11, RZ, PT ;  /* 0x000000ff0b00720c */ /* 0x000fda0003f05270 */
[----:B------:R-:W-:Y:S05]  /*10a70*/  @!P0 BRA `(.L_x_227) ;  /* 0x0000000800e48947 */ /* 0x000fea0003800000 */
[----:B------:R-:W-:Y:S01]  /*10a80*/  LOP3.LUT P1, RZ, R17, 0x2, RZ, 0xc0, !PT ;  /* 0x0000000211ff7812 */ /* 0x000fe2000782c0ff */
[----:B------:R-:W-:-:S12]  /*10a90*/  BSSY B0, `(.L_x_300) ;  /* 0x00000b4000007945 */ /* 0x000fd80003800000 */
[----:B------:R-:W-:Y:S05]  /*10aa0*/  @!P1 BRA `(.L_x_301) ;  /* 0x0000000800c89947 */ /* 0x000fea0003800000 */
[----:B------:R-:W-:-:S13]  /*10ab0*/  LOP3.LUT P1, RZ, R17, 0x1, RZ, 0xc0, !PT ;  /* 0x0000000111ff7812 */ /* 0x000fda000782c0ff */
[----:B------:R-:W-:Y:S05]  /*10ac0*/  @!P1 BRA `(.L_x_302) ;  /* 0x00000000004c9947 */ /* 0x000fea0003800000 */
[----:B------:R-:W0:Y:S01]  /*10ad0*/  LDC R5, c[0x0][0x43c] ;  /* 0x00010f00ff057b82 */ /* 0x000e220000000800 */
[----:B------:R-:W-:Y:S01]  /*10ae0*/  ULDC.64 UR4, c[0x0][0x428] ;  /* 0x00010a0000047ab9 */ /* 0x000fe20000000a00 */
[----:B------:R-:W-:Y:S01]  /*10af0*/  ULDC.64 UR6, c[0x0][0x208] ;  /* 0x0000820000067ab9 */ /* 0x000fe20000000a00 */
[----:B------:R-:W-:-:S04]  /*10b00*/  IMAD R19, R19, UR4, RZ ;  /* 0x0000000413137c24 */ /* 0x000fc8000f8e02ff */
[----:B------:R-:W-:Y:S01]  /*10b10*/  IMAD R7, R18, UR5, R19 ;  /* 0x0000000512077c24 */ /* 0x000fe2000f8e0213 */
[----:B0-----:R-:W-:-:S13]  /*10b20*/  ISETP.NE.AND P0, PT, R5, 0x1, PT ;  /* 0x000000010500780c */ /* 0x001fda0003f05270 */
[----:B------:R-:W0:Y:S02]  /*10b30*/  @P0 LDC.64 R2, c[0x0][0x440] ;  /* 0x00011000ff020b82 */ /* 0x000e240000000a00 */
[----:B0-----:R-:W-:-:S04]  /*10b40*/  @P0 IMAD.HI.U32 R4, R8, R2, RZ ;  /* 0x0000000208040227 */ /* 0x001fc800078e00ff */
[----:B------:R-:W-:Y:S01]  /*10b50*/  IMAD.MOV.U32 R2, RZ, RZ, R8 ;  /* 0x000000ffff027224 */ /* 0x000fe200078e0008 */
[----:B------:R-:W-:-:S04]  /*10b60*/  @P0 SHF.R.U32.HI R2, RZ, R3, R4 ;  /* 0x00000003ff020219 */ /* 0x000fc80000011604 */
[----:B------:R-:W-:-:S03]  /*10b70*/  SHF.R.S32.HI R3, RZ, 0x1f, R2 ;  /* 0x0000001fff037819 */ /* 0x000fc60000011402 */
        /* <DEDUP_REMOVED lines=8> */
.L_x_302:
[----:B------:R-:W1:Y:S01]  /*10c00*/  S2R R2, SR_TID.X ;  /* 0x0000000000027919 */ /* 0x000e620000002100 */
[----:B------:R-:W-:Y:S01]  /*10c10*/  BSSY B1, `(.L_x_303) ;  /* 0x0000006000017945 */ /* 0x000fe20003800000 */
[----:B-1----:R-:W-:Y:S02]  /*10c20*/  LOP3.LUT R3, R2, 0x7f, RZ, 0xc0, !PT ;  /* 0x0000007f02037812 */ /* 0x002fe400078ec0ff */
[----:B------:R-:W-:Y:S02]  /*10c30*/  SHF.L.U32 R2, R0, 0x1f, RZ ;  /* 0x0000001f00027819 */ /* 0x000fe400000006ff */
[----:B------:R-:W-:Y:S02]  /*10c40*/  ISETP.NE.AND P1, PT, R3, RZ, PT ;  /* 0x000000ff0300720c */ /* 0x000fe40003f25270 */
[----:B------:R-:W1:Y:S02]  /*10c50*/  SYNCS.PHASECHK.TRANS64.TRYWAIT P0, [UR38+0x38848], R2 ;  /* 0x03884802ff0075a7 */ /* 0x000e640008000166 */
[----:B-1----:R-:W-:Y:S09]  /*10c60*/  @!P0 BRA `(.L_x_304) ;  /* 0x00000020005c8947 */ /* 0x002ff20003800000 */
.L_x_362:
[----:B------:R-:W-:Y:S05]  /*10c70*/  BSYNC B1 ;  /* 0x0000000000017941 */ /* 0x000fea0003800000 */
.L_x_303:
[----:B------:R-:W-:Y:S04]  /*10c80*/  BSSY B1, `(.L_x_305) ;  /* 0x0000007000017945 */ /* 0x000fe80003800000 */
[----:B------:R-:W-:Y:S05]  /*10c90*/  @P1 BRA `(.L_x_306) ;  /* 0x0000000000141947 */ /* 0x000fea0003800000 */
[----:B------:R-:W-:Y:S01]  /*10ca0*/  ISETP.NE.AND P0, PT, R10, RZ, PT ;  /* 0x000000ff0a00720c */ /* 0x000fe20003f05270 */
[----:B-1----:R-:W-:-:S04]  /*10cb0*/  IMAD.MOV.U32 R3, RZ, RZ, 0x2000 ;  /* 0x00002000ff037424 */ /* 0x002fc800078e00ff */
[----:B------:R3:W-:Y:S08]  /*10cc0*/  SYNCS.ARRIVE.TRANS64 RZ, [UR38+0x38838], R3 ;  /* 0x03883803ffff79a7 */ /* 0x0007f00008000026 */
[----:B---3--:R-:W-:Y:S05]  /*10cd0*/  @!P0 BRA `(.L_x_306) ;  /* 0x0000000000048947 */ /* 0x008fea0003800000 */
[----:B------:R-:W-:Y:S01]  /*10ce0*/  BPT.TRAP 0x1 ;  /* 0x000000040000795c */ /* 0x000fe20000300000 */
.L_x_306:
[----:B------:R-:W-:Y:S05]  /*10cf0*/  BSYNC B1 ;  /* 0x0000000000017941 */ /* 0x000fea0003800000 */
.L_x_305:
[----:B------:R-:W-:Y:S01]  /*10d00*/  IMAD.MOV.U32 R4, RZ, RZ, RZ ;  /* 0x000000ffff047224 */ /* 0x000fe200078e00ff */
        /* <DEDUP_REMOVED lines=10> */
.L_x_307:
        /* <DEDUP_REMOVED lines=11> */
.L_x_363:
[----:B------:R-:W-:Y:S05]  /*10e60*/  BSYNC B1 ;  /* 0x0000000000017941 */ /* 0x000fea0003800000 */
.L_x_308:
[----:B------:R-:W-:Y:S01]  /*10e70*/  BSSY B1, `(.L_x_310) ;  /* 0x0000009000017945 */ /* 0x000fe20003800000 */
[----:B-1----:R-:W-:Y:S02]  /*10e80*/  IMAD.MOV.U32 R2, RZ, RZ, 0x0 ;  /* 0x00000000ff027424 */ /* 0x002fe400078e00ff */
[----:B------:R-:W-:Y:S01]  /*10e90*/  IMAD.MOV.U32 R3, RZ, RZ, 0x14f00000 ;  /* 0x14f00000ff037424 */ /* 0x000fe200078e00ff */
[----:B------:R-:W-:Y:S06]  /*10ea0*/  @P1 BRA `(.L_x_311) ;  /* 0x0000000000141947 */ /* 0x000fec0003800000 */
[----:B------:R-:W-:Y:S01]  /*10eb0*/  ISETP.NE.AND P0, PT, R10, RZ, PT ;  /* 0x000000ff0a00720c */ /* 0x000fe20003f05270 */
[----:B------:R-:W-:-:S04]  /*10ec0*/  IMAD.MOV.U32 R5, RZ, RZ, 0x10000 ;  /* 0x00010000ff057424 */ /* 0x000fc800078e00ff */
[----:B------:R1:W-:Y:S08]  /*10ed0*/  SYNCS.ARRIVE.TRANS64 RZ, [UR38+0x38858], R5 ;  /* 0x03885805ffff79a7 */ /* 0x0003f00008000026 */
[----:B-1----:R-:W-:Y:S05]  /*10ee0*/  @!P0 BRA `(.L_x_311) ;  /* 0x0000000000048947 */ /* 0x002fea0003800000 */
[----:B------:R-:W-:Y:S01]  /*10ef0*/  BPT.TRAP 0x1 ;  /* 0x000000040000795c */ /* 0x000fe20000300000 */
.L_x_311:
[----:B------:R-:W-:Y:S05]  /*10f00*/  BSYNC B1 ;  /* 0x0000000000017941 */ /* 0x000fea0003800000 */
.L_x_310:
        /* <DEDUP_REMOVED lines=9> */
.L_x_312:
        /* <DEDUP_REMOVED lines=13> */
.L_x_313:
        /* <DEDUP_REMOVED lines=13> */
.L_x_314:
        /* <DEDUP_REMOVED lines=13> */
.L_x_315:
        /* <DEDUP_REMOVED lines=13> */
.L_x_316:
        /* <DEDUP_REMOVED lines=13> */
.L_x_317:
        /* <DEDUP_REMOVED lines=13> */
.L_x_318:
        /* <DEDUP_REMOVED lines=13> */
.L_x_319:
        /* <DEDUP_REMOVED lines=8> */
.L_x_301:
[----:B------:R-:W-:Y:S05]  /*115d0*/  BSYNC B0 ;  /* 0x0000000000007941 */ /* 0x000fea0003800000 */
.L_x_300:
[----:B------:R-:W-:Y:S01]  /*115e0*/  LOP3.LUT R0, R0, 0x1, RZ, 0x3c, !PT ;  /* 0x0000000100007812 */ /* 0x000fe200078e3cff */
[----:B------:R-:W-:Y:S02]  /*115f0*/  IMAD.MOV.U32 R6, RZ, RZ, RZ ;  /* 0x000000ffff067224 */ /* 0x000fe400078e00ff */
[----:B------:R-:W-:-:S07]  /*11600*/  IMAD.MOV.U32 R9, RZ, RZ, RZ ;  /* 0x000000ffff097224 */ /* 0x000fce00078e00ff */
.L_x_227:
[----:B------:R-:W1:Y:S01]  /*11610*/  S2R R3, SR_CgaCtaId ;  /* 0x0000000000037919 */ /* 0x000e620000008800 */
[----:B------:R-:W-:Y:S02]  /*11620*/  MOV R2, 0x400 ;  /* 0x0000040000027802 */ /* 0x000fe40000000f00 */
[----:B------:R-:W-:Y:S02]  /*11630*/  SHF.L.U32 R9, R9, 0x1f, RZ ;  /* 0x0000001f09097819 */ /* 0x000fe400000006ff */
[----:B-1----:R-:W-:-:S04]  /*11640*/  LEA R2, R3, R2, 0x18 ;  /* 0x0000000203027211 */ /* 0x002fc800078ec0ff */
[----:B------:R-:W1:Y:S02]  /*11650*/  SYNCS.PHASECHK.TRANS64.TRYWAIT P0, [R2+URZ+0x38820], R9 ;  /* 0x03882009020075a7 */ /* 0x000e64000800017f */
[----:B-1----:R-:W-:Y:S05]  /*11660*/  @!P0 BRA `(.L_x_320) ;  /* 0x00000018000c8947 */ /* 0x002fea0003800000 */
.L_x_364:
[----:B------:R-:W-:-:S03]  /*11670*/  UMOV UR4, 0xffffffff ;  /* 0xffffffff00047882 */ /* 0x000fc60000000000 */
[----:B------:R-:W-:Y:S05]  /*11680*/  BRA.DIV UR4, `(.L_x_321) ;  /* 0x0000001a04187947 */ /* 0x000fea000b800000 */
[----:B------:R-:W3:Y:S02]  /*11690*/  S2R R3, SR_TID.X ;  /* 0x0000000000037919 */ /* 0x000ee40000002100 */
[----:B---3--:R-:W-:-:S04]  /*116a0*/  SHF.R.U32.HI R3, RZ, 0x5, R3 ;  /* 0x00000005ff037819 */ /* 0x008fc80000011603 */
[----:B------:R-:W-:-:S05]  /*116b0*/  LOP3.LUT R3, R3, 0x3, RZ, 0xc0, !PT ;  /* 0x0000000303037812 */ /* 0x000fca00078ec0ff */
[----:B--2---:R2:W3:Y:S02]  /*116c0*/  SHFL.IDX PT, R14, R3, RZ, 0x1f ;  /* 0x00001fff030e7589 */ /* 0x0044e400000e0000 */
.L_x_367:
[----:B---3--:R-:W-:-:S13]  /*116d0*/  ISETP.NE.AND P0, PT, R14, RZ, PT ;  /* 0x000000ff0e00720c */ /* 0x008fda0003f05270 */
[----:B------:R-:W-:Y:S05]  /*116e0*/  @P0 BRA `(.L_x_193) ;  /* 0x0000000000900947 */ /* 0x000fea0003800000 */
[----:B------:R-:W-:-:S03]  /*116f0*/  UMOV UR4, 0xffffffff ;  /* 0xffffffff00047882 */ /* 0x000fc60000000000 */
[----:B------:R-:W-:Y:S05]  /*11700*/  BRA.DIV UR4, `(.L_x_322) ;  /* 0x0000001a042c7947 */ /* 0x000fea000b800000 */
[----:B------:R-:W-:-:S13]  /*11710*/  ELECT P6, URZ, PT ;  /* 0x00000000003f782f */ /* 0x000fda00038c0000 */
.L_x_370:
[----:B------:R-:W-:Y:S05]  /*11720*/  @!P6 BRA `(.L_x_193) ;  /* 0x000000000080e947 */ /* 0x000fea0003800000 */
[----:B--2---:R-:W2:Y:S02]  /*11730*/  LDL R3, [R1+0x28] ;  /* 0x0000280001037983 */ /* 0x004ea40000100800 */
[----:B--2---:R-:W-:-:S13]  /*11740*/  R2UR UR4, R3 ;  /* 0x00000000030472ca */ /* 0x004fda00000e0000 */
[----:B------:R-:W-:-:S06]  /*11750*/  ULOP3.LUT UR4, UR4, 0x2, URZ, 0xfc, !UPT ;  /* 0x0000000204047892 */ /* 0x000fcc000f8efc3f */
[----:B------:R-:W-:-:S05]  /*11760*/  IMAD.U32 R3, RZ, RZ, UR4 ;  /* 0x00000004ff037e24 */ /* 0x000fca000f8e00ff */
[----:B------:R-:W-:-:S13]  /*11770*/  ISETP.NE.AND P2, PT, R3, 0x3, PT ;  /* 0x000000030300780c */ /* 0x000fda0003f45270 */
[----:B------:R-:W-:Y:S05]  /*11780*/  @!P2 BRA `(.L_x_323) ;  /* 0x000000000004a947 */ /* 0x000fea0003800000 */
[----:B------:R-:W-:Y:S01]  /*11790*/  BPT.TRAP 0x1 ;  /* 0x000000040000795c */ /* 0x000fe20000300000 */
.L_x_323:
[----:B------:R-:W-:Y:S01]  /*117a0*/  VIADD R8, R2, 0x38840 ;  /* 0x0003884002087836 */ /* 0x000fe20000000000 */
[----:B------:R-:W-:Y:S01]  /*117b0*/  SHF.L.U32 R4, R0, 0x1f, RZ ;  /* 0x0000001f00047819 */ /* 0x000fe200000006ff */
[C---:B------:R-:W-:Y:S02]  /*117c0*/  VIADD R3, R6.reuse, 0x1 ;  /* 0x0000000106037836 */ /* 0x040fe40000000000 */
[----:B------:R-:W-:-:S03]  /*117d0*/  IMAD R7, R6, 0x8, R8 ;  /* 0x0000000806077824 */ /* 0x000fc600078e0208 */
[C---:B------:R-:W-:Y:S01]  /*117e0*/  ISETP.NE.AND P1, PT, R3.reuse, 0x2, PT ;  /* 0x000000020300780c */ /* 0x040fe20003f25270 */
[----:B------:R-:W2:Y:S03]  /*117f0*/  SYNCS.PHASECHK.TRANS64.TRYWAIT P0, [R7+URZ], R4 ;  /* 0x00000004070075a7 */ /* 0x000ea6000800017f */
[----:B------:R-:W-:Y:S02]  /*11800*/  SEL R5, RZ, 0x1, P1 ;  /* 0x00000001ff057807 */ /* 0x000fe40000800000 */
[----:B------:R-:W-:Y:S02]  /*11810*/  SEL R3, R3, RZ, P1 ;  /* 0x000000ff03037207 */ /* 0x000fe40000800000 */
[----:B------:R-:W-:-:S03]  /*11820*/  LOP3.LUT R0, R0, R5, RZ, 0x3c, !PT ;  /* 0x0000000500007212 */ /* 0x000fc600078e3cff */
[----:B------:R-:W-:Y:S01]  /*11830*/  IMAD R5, R3, 0x8, R8 ;  /* 0x0000000803057824 */ /* 0x000fe200078e0208 */
[----:B------:R-:W-:Y:S01]  /*11840*/  SHF.L.U32 R0, R0, 0x1f, RZ ;  /* 0x0000001f00007819 */ /* 0x000fe200000006ff */
[----:B--2---:R-:W-:Y:S06]  /*11850*/  @!P0 BRA `(.L_x_324) ;  /* 0x0000001400f88947 */ /* 0x004fec0003800000 */
.L_x_371:
[----:B------:R-:W3:Y:S02]  /*11860*/  SYNCS.PHASECHK.TRANS64.TRYWAIT P0, [R5+URZ], R0 ;  /* 0x00000000050075a7 */ /* 0x000ee4000800017f */
[----:B---3--:R-:W-:Y:S05]  /*11870*/  @!P0 BRA `(.L_x_325) ;  /* 0x0000001800048947 */ /* 0x008fea0003800000 */
.L_x_372:
[----:B------:R-:W-:Y:S05]  /*11880*/  @!P2 BRA `(.L_x_326) ;  /* 0x000000000004a947 */ /* 0x000fea0003800000 */
[----:B------:R-:W-:Y:S01]  /*11890*/  BPT.TRAP 0x1 ;  /* 0x000000040000795c */ /* 0x000fe20000300000 */
.L_x_326:
[----:B-1----:R-:W-:-:S04]  /*118a0*/  VIADD R2, R2, 0x38860 ;  /* 0x0003886002027836 */ /* 0x002fc80000000000 */
[----:B---3--:R-:W-:-:S04]  /*118b0*/  IMAD R5, R6, 0x8, R2 ;  /* 0x0000000806057824 */ /* 0x008fc800078e0202 */
[----:B------:R-:W1:Y:S02]  /*118c0*/  SYNCS.PHASECHK.TRANS64.TRYWAIT P0, [R5+URZ], R4 ;  /* 0x00000004050075a7 */ /* 0x000e64000800017f */
[----:B-1----:R-:W-:Y:S05]  /*118d0*/  @!P0 BRA `(.L_x_327) ;  /* 0x0000001800008947 */ /* 0x002fea0003800000 */
.L_x_373:
[----:B------:R-:W-:-:S07]  /*118e0*/  IMAD R3, R3, 0x8, R2 ;  /* 0x0000000803037824 */ /* 0x000fce00078e0202 */
.L_x_328:
[----:B---3--:R3:W4:Y:S02]  /*118f0*/  SYNCS.PHASECHK.TRANS64.TRYWAIT P0, [R3+URZ], R0 ;  /* 0x00000000030075a7 */ /* 0x008724000800017f */
[----:B----4-:R-:W-:Y:S05]  /*11900*/  @!P0 NANOSLEEP.SYNCS 0x989680 ;  /* 0x009896800000895d */ /* 0x010fea0003900000 */
[----:B------:R-:W4:Y:S02]  /*11910*/  @!P0 SYNCS.PHASECHK.TRANS64 P0, [R3+URZ], R0 ;  /* 0x00000000030085a7 */ /* 0x000f24000800007f */
[----:B----4-:R-:W-:Y:S05]  /*11920*/  @!P0 BRA `(.L_x_328) ;  /* 0xfffffffc00f08947 */ /* 0x010fea000383ffff */
.L_x_193:
[----:B------:R-:W-:Y:S05]  /*11930*/  BSYNC B6 ;  /* 0x0000000000067941 */ /* 0x000fea0003800000 */
.L_x_190:
[----:B------:R-:W-:Y:S05]  /*11940*/  EXIT ;  /* 0x000000000000794d */ /* 0x000fea0003800000 */
.L_x_201:
[----:B0-----:R0:W1:Y:S02]  /*11950*/  SYNCS.PHASECHK.TRANS64.TRYWAIT P0, [R184+URZ+0x38800], R7 ;  /* 0x03880007b80075a7 */ /* 0x001064000800017f */
[----:B-1----:R-:W-:Y:S05]  /*11960*/  @!P0 NANOSLEEP.SYNCS 0x989680 ;  /* 0x009896800000895d */ /* 0x002fea0003900000 */
[----:B------:R-:W1:Y:S02]  /*11970*/  @!P0 SYNCS.PHASECHK.TRANS64 P0, [R184+URZ+0x38800], R7 ;  /* 0x03880007b80085a7 */ /* 0x000e64000800007f */
[----:B-1----:R-:W-:Y:S05]  /*11980*/  @!P0 BRA `(.L_x_201) ;  /* 0xfffffffc00f08947 */ /* 0x002fea000383ffff */
[----:B------:R-:W-:Y:S05]  /*11990*/  BRA `(.L_x_329) ;  /* 0xffffff1800a87947 */ /* 0x000fea000383ffff */
.L_x_205:
[----:B--2---:R2:W3:Y:S02]  /*119a0*/  SYNCS.PHASECHK.TRANS64.TRYWAIT P1, [R184+URZ+0x38830], R7 ;  /* 0x03883007b80075a7 */ /* 0x0044e4000802017f */
[----:B---3--:R-:W-:Y:S05]  /*119b0*/  @!P1 NANOSLEEP.SYNCS 0x989680 ;  /* 0x009896800000995d */ /* 0x008fea0003900000 */
[----:B------:R-:W3:Y:S02]  /*119c0*/  @!P1 SYNCS.PHASECHK.TRANS64 P1, [R184+URZ+0x38830], R7 ;  /* 0x03883007b80095a7 */ /* 0x000ee4000802007f */
[----:B---3--:R-:W-:Y:S05]  /*119d0*/  @!P1 BRA `(.L_x_205) ;  /* 0xfffffffc00f09947 */ /* 0x008fea000383ffff */
[----:B------:R-:W-:Y:S05]  /*119e0*/  BRA `(.L_x_204) ;  /* 0xffffff1800f47947 */ /* 0x000fea000383ffff */
.L_x_206:
[----:B---3--:R3:W4:Y:S02]  /*119f0*/  SYNCS.PHASECHK.TRANS64.TRYWAIT P1, [R184+URZ+0x38810], R7 ;  /* 0x03881007b80075a7 */ /* 0x008724000802017f */
[----:B----4-:R-:W-:Y:S05]  /*11a00*/  @!P1 NANOSLEEP.SYNCS 0x989680 ;  /* 0x009896800000995d */ /* 0x010fea0003900000 */
[----:B------:R-:W4:Y:S02]  /*11a10*/  @!P1 SYNCS.PHASECHK.TRANS64 P1, [R184+URZ+0x38810], R7 ;  /* 0x03881007b80095a7 */ /* 0x000f24000802007f */
[----:B----4-:R-:W-:Y:S05]  /*11a20*/  @!P1 BRA `(.L_x_206) ;  /* 0xfffffffc00f09947 */ /* 0x010fea000383ffff */
[----:B------:R-:W-:Y:S05]  /*11a30*/  BRA `(.L_x_330) ;  /* 0xffffff1c00e47947 */ /* 0x000fea000383ffff */
.L_x_210:
[----:B------:R0:W0:Y:S02]  /*11a40*/  SYNCS.PHASECHK.TRANS64.TRYWAIT P1, [R184+URZ+0x38850], R7 ;  /* 0x03885007b80075a7 */ /* 0x000024000802017f */
[----:B0-----:R-:W-:Y:S05]  /*11a50*/  @!P1 NANOSLEEP.SYNCS 0x989680 ;  /* 0x009896800000995d */ /* 0x001fea0003900000 */
[----:B------:R-:W0:Y:S02]  /*11a60*/  @!P1 SYNCS.PHASECHK.TRANS64 P1, [R184+URZ+0x38850], R7 ;  /* 0x03885007b80095a7 */ /* 0x000e24000802007f */
[----:B0-----:R-:W-:Y:S05]  /*11a70*/  @!P1 BRA `(.L_x_210) ;  /* 0xfffffffc00f09947 */ /* 0x001fea000383ffff */
[----:B------:R-:W-:Y:S05]  /*11a80*/  BRA `(.L_x_209) ;  /* 0xffffff2000107947 */ /* 0x000fea000383ffff */
.L_x_215:
[----:B-1----:R1:W2:Y:S02]  /*11a90*/  SYNCS.PHASECHK.TRANS64.TRYWAIT P3, [R196+URZ+0x38830], R199 ;  /* 0x038830c7c40075a7 */ /* 0x0022a4000806017f */
[----:B--2---:R-:W-:Y:S05]  /*11aa0*/  @!P3 NANOSLEEP.SYNCS 0x989680 ;  /* 0x009896800000b95d */ /* 0x004fea0003900000 */
[----:B------:R-:W2:Y:S02]  /*11ab0*/  @!P3 SYNCS.PHASECHK.TRANS64 P3, [R196+URZ+0x38830], R199 ;  /* 0x038830c7c400b5a7 */ /* 0x000ea4000806007f */
[----:B--2---:R-:W-:Y:S05]  /*11ac0*/  @!P3 BRA `(.L_x_215) ;  /* 0xfffffffc00f0b947 */ /* 0x004fea000383ffff */
[----:B------:R-:W-:Y:S05]  /*11ad0*/  BRA `(.L_x_214) ;  /* 0xffffff4800347947 */ /* 0x000fea000383ffff */
.L_x_219:
[----:B---3--:R3:W4:Y:S02]  /*11ae0*/  SYNCS.PHASECHK.TRANS64.TRYWAIT P3, [R196+URZ+0x38850], R199 ;  /* 0x038850c7c40075a7 */ /* 0x008724000806017f */
[----:B----4-:R-:W-:Y:S05]  /*11af0*/  @!P3 NANOSLEEP.SYNCS 0x989680 ;  /* 0x009896800000b95d */ /* 0x010fea0003900000 */
[----:B------:R-:W4:Y:S02]  /*11b00*/  @!P3 SYNCS.PHASECHK.TRANS64 P3, [R196+URZ+0x38850], R199 ;  /* 0x038850c7c400b5a7 */ /* 0x000f24000806007f */
[----:B----4-:R-:W-:Y:S05]  /*11b10*/  @!P3 BRA `(.L_x_219) ;  /* 0xfffffffc00f0b947 */ /* 0x010fea000383ffff */
[----:B------:R-:W-:Y:S05]  /*11b20*/  BRA `(.L_x_218) ;  /* 0xffffff4800fc7947 */ /* 0x000fea000383ffff */
.L_x_232:
[----:B------:R-:W-:Y:S02]  /*11b30*/  IMAD.MOV.U32 R13, RZ, RZ, R6 ;  /* 0x000000ffff0d7224 */ /* 0x000fe400078e0006 */
[----:B------:R-:W-:Y:S02]  /*11b40*/  IMAD.MOV.U32 R12, RZ, RZ, RZ ;  /* 0x000000ffff0c7224 */ /* 0x000fe400078e00ff */
[----:B------:R-:W-:Y:S02]  /*11b50*/  IMAD.MOV.U32 R11, RZ, RZ, 0x1f ;  /* 0x0000001fff0b7424 */ /* 0x000fe400078e00ff */
[----:B------:R-:W-:-:S07]  /*11b60*/  IMAD.MOV.U32 R15, RZ, RZ, -0x1 ;  /* 0xffffffffff0f7424 */ /* 0x000fce00078e00ff */
[----:B------:R-:W-:Y:S05]  /*11b70*/  WARPSYNC.COLLECTIVE R15, `(.L_x_331) ;  /* 0x000000000f087348 */ /* 0x000fea0003c00000 */
[----:B------:R0:W1:Y:S02]  /*11b80*/  SHFL.IDX P6, R14, R13, R12, R11 ;  /* 0x0000000c0d0e7389 */ /* 0x00006400000c000b */
[----:B01----:R-:W-:Y:S01]  /*11b90*/  ENDCOLLECTIVE ;  /* 0x000000000000791b */ /* 0x003fe20003800000 */
.L_x_331:
[----:B------:R-:W-:Y:S05]  /*11ba0*/  BRA `(.L_x_332) ;  /* 0xffffffb000447947 */ /* 0x000fea000383ffff */
.L_x_234:
[----:B------:R-:W-:Y:S01]  /*11bb0*/  BSSY B0, `(.L_x_333) ;  /* 0x0000006000007945 */ /* 0x000fe20003800000 */
[----:B------:R-:W-:-:S07]  /*11bc0*/  IMAD.MOV.U32 R15, RZ, RZ, -0x1 ;  /* 0xffffffffff0f7424 */ /* 0x000fce00078e00ff */
[----:B0-----:R-:W-:Y:S05]  /*11bd0*/  WARPSYNC.COLLECTIVE R15, `(.L_x_334) ;  /* 0x000000000f0c7348 */ /* 0x001fea0003c00000 */
[----:B------:R-:W-:Y:S02]  /*11be0*/  ELECT P6, UR62, PT ;  /* 0x00000000003e782f */ /* 0x000fe400038c0000 */
[----:B------:R-:W-:Y:S01]  /*11bf0*/  MOV R14, UR62 ;  /* 0x0000003e000e7c02 */ /* 0x000fe20008000f00 */
[----:B0-----:R-:W-:Y:S10]  /*11c00*/  ENDCOLLECTIVE ;  /* 0x000000000000791b */ /* 0x001ff40003800000 */
.L_x_334:
[----:B------:R-:W-:Y:S05]  /*11c10*/  BSYNC B0 ;  /* 0x0000000000007941 */ /* 0x000fea0003800000 */
.L_x_333:
[----:B------:R-:W-:Y:S05]  /*11c20*/  BRA `(.L_x_335) ;  /* 0xffffffb000487947 */ /* 0x000fea000383ffff */
.L_x_236:
[----:B-1----:R-:W-:-:S04]  /*11c30*/  IMAD.U32 R3, RZ, RZ, UR38 ;  /* 0x00000026ff037e24 */ /* 0x002fc8000f8e00ff */
[----:B------:R1:W2:Y:S03]  /*11c40*/  SYNCS.PHASECHK.TRANS64.TRYWAIT P0, [R3+URZ+0x38840], R0 ;  /* 0x03884000030075a7 */ /* 0x0002a6000800017f */
[----:B--2---:R-:W-:Y:S05]  /*11c50*/  @!P0 NANOSLEEP.SYNCS 0x989680 ;  /* 0x009896800000895d */ /* 0x004fea0003900000 */
[----:B------:R-:W2:Y:S02]  /*11c60*/  @!P0 SYNCS.PHASECHK.TRANS64 P0, [R3+URZ+0x38840], R0 ;  /* 0x03884000030085a7 */ /* 0x000ea4000800007f */
[----:B--2---:R-:W-:Y:S05]  /*11c70*/  @!P0 BRA `(.L_x_236) ;  /* 0xfffffffc00ec8947 */ /* 0x004fea000383ffff */
[----:B------:R-:W-:Y:S05]  /*11c80*/  BRA `(.L_x_336) ;  /* 0xffffffb000ac7947 */ /* 0x000fea000383ffff */
.L_x_239:
[----:B------:R-:W-:Y:S02]  /*11c90*/  IMAD R6, R12, 0x40, R6 ;  /* 0x000000400c067824 */ /* 0x000fe400078e0206 */
[----:B------:R-:W-:Y:S02]  /*11ca0*/  IMAD.MOV.U32 R13, RZ, RZ, R3 ;  /* 0x000000ffff0d7224 */ /* 0x000fe400078e0003 */
[----:B------:R-:W-:Y:S01]  /*11cb0*/  IMAD.MOV.U32 R12, RZ, RZ, RZ ;  /* 0x000000ffff0c7224 */ /* 0x000fe200078e00ff */
[----:B------:R0:W-:Y:S01]  /*11cc0*/  STL [R1+0x4], R6 ;  /* 0x0000040601007387 */ /* 0x0001e20000100800 */
[----:B------:R-:W-:Y:S02]  /*11cd0*/  IMAD.MOV.U32 R11, RZ, RZ, 0x181f ;  /* 0x0000181fff0b7424 */ /* 0x000fe400078e00ff */
[----:B------:R-:W-:-:S07]  /*11ce0*/  IMAD.MOV.U32 R15, RZ, RZ, -0x1 ;  /* 0xffffffffff0f7424 */ /* 0x000fce00078e00ff */
[----:B0-----:R-:W-:Y:S05]  /*11cf0*/  WARPSYNC.COLLECTIVE R15, `(.L_x_337) ;  /* 0x000000000f087348 */ /* 0x001fea0003c00000 */
[----:B------:R1:W2:Y:S02]  /*11d00*/  SHFL.IDX P6, R14, R13, R12, R11 ;  /* 0x0000000c0d0e7389 */ /* 0x0002a400000c000b */
[----:B012---:R-:W-:Y:S01]  /*11d10*/  ENDCOLLECTIVE ;  /* 0x000000000000791b */ /* 0x007fe20003800000 */
.L_x_337:
[----:B------:R-:W-:Y:S02]  /*11d20*/  IMAD.MOV.U32 R13, RZ, RZ, R0 ;  /* 0x000000ffff0d7224 */ /* 0x000fe400078e0000 */
[----:B------:R-:W-:-:S07]  /*11d30*/  IMAD.MOV.U32 R4, RZ, RZ, R14 ;  /* 0x000000ffff047224 */ /* 0x000fce00078e000e */
[----:B------:R-:W-:Y:S05]  /*11d40*/  WARPSYNC.COLLECTIVE R15, `(.L_x_338) ;  /* 0x000000000f087348 */ /* 0x000fea0003c00000 */
[----:B------:R0:W1:Y:S02]  /*11d50*/  SHFL.IDX P6, R14, R13, R12, R11 ;  /* 0x0000000c0d0e7389 */ /* 0x00006400000c000b */
[----:B01----:R-:W-:Y:S01]  /*11d60*/  ENDCOLLECTIVE ;  /* 0x000000000000791b */ /* 0x003fe20003800000 */
.L_x_338:
[----:B------:R-:W-:Y:S01]  /*11d70*/  ULDC UR4, c[0x0][0x288] ;  /* 0x0000a20000047ab9 */ /* 0x000fe20000000800 */
[----:B------:R-:W-:Y:S01]  /*11d80*/  ULDC.64 UR6, c[0x0][0x208] ;  /* 0x0000820000067ab9 */ /* 0x000fe20000000a00 */
[----:B------:R-:W-:-:S05]  /*11d90*/  IMAD R2, R7, UR4, RZ ;  /* 0x0000000407027c24 */ /* 0x000fca000f8e02ff */
[----:B------:R-:W-:Y:S01]  /*11da0*/  ISETP.GE.AND P1, PT, R6, R2, PT ;  /* 0x000000020600720c */ /* 0x000fe20003f26270 */
[----:B------:R-:W-:Y:S02]  /*11db0*/  IMAD.MOV.U32 R13, RZ, RZ, R3 ;  /* 0x000000ffff0d7224 */ /* 0x000fe400078e0003 */
[----:B------:R-:W-:-:S10]  /*11dc0*/  IMAD.MOV.U32 R12, RZ, RZ, 0x1 ;  /* 0x00000001ff0c7424 */ /* 0x000fd400078e00ff */
[----:B------:R-:W-:Y:S02]  /*11dd0*/  @!P1 LEA R9, R8, UR38, 0x1 ;  /* 0x0000002608099c11 */ /* 0x000fe4000f8e08ff */
[----:B------:R-:W-:-:S05]  /*11de0*/  @!P1 LEA R14, P2, R10, R14, 0x1 ;  /* 0x0000000e0a0e9211 */ /* 0x000fca00078408ff */
[----:B------:R-:W-:Y:S02]  /*11df0*/  @!P1 IMAD.X R5, RZ, RZ, R4, P2 ;  /* 0x000000ffff059224 */ /* 0x000fe400010e0604 */
[----:B------:R-:W-:-:S05]  /*11e00*/  @!P1 IMAD.MOV.U32 R4, RZ, RZ, R14 ;  /* 0x000000ffff049224 */ /* 0x000fca00078e000e */
[----:B------:R-:W-:Y:S01]  /*11e10*/  @!PT LDS RZ, [RZ] ;  /* 0x00000000fffff984 */ /* 0x000fe20000000800 */
[----:B------:R-:W-:Y:S01]  /*11e20*/  @!PT LDS RZ, [RZ] ;  /* 0x00000000fffff984 */ /* 0x000fe20000000800 */
[----:B------:R-:W-:Y:S01]  /*11e30*/  @!PT LDS RZ, [RZ] ;  /* 0x00000000fffff984 */ /* 0x000fe20000000800 */
[----:B------:R0:W-:Y:S02]  /*11e40*/  @!P1 LDGSTS.E.BYPASS.LTC128B.128 [R9+0x20400], desc[UR6][R4.64], !P0 ;  /* 0x2040000004099fae */ /* 0x0001e4000c101d46 */
[----:B0-----:R-:W-:Y:S05]  /*11e50*/  WARPSYNC.COLLECTIVE R15, `(.L_x_339) ;  /* 0x000000000f087348 */ /* 0x001fea0003c00000 */
[----:B------:R1:W2:Y:S02]  /*11e60*/  SHFL.IDX P6, R14, R13, R12, R11 ;  /* 0x0000000c0d0e7389 */ /* 0x0002a400000c000b */
[----:B012---:R-:W-:Y:S01]  /*11e70*/  ENDCOLLECTIVE ;  /* 0x000000000000791b */ /* 0x007fe20003800000 */
.L_x_339:
[----:B------:R-:W-:-:S04]  /*11e80*/  IMAD.MOV.U32 R9, RZ, RZ, R6 ;  /* 0x000000ffff097224 */ /* 0x000fc800078e0006 */
[C---:B------:R-:W-:Y:S02]  /*11e90*/  VIADD R5, R9.reuse, 0x10 ;  /* 0x0000001009057836 */ /* 0x040fe40000000000 */
[----:B------:R-:W-:Y:S02]  /*11ea0*/  IMAD.MOV.U32 R13, RZ, RZ, R0 ;  /* 0x000000ffff0d7224 */ /* 0x000fe400078e0000 */
[----:B------:R-:W-:Y:S01]  /*11eb0*/  VIADD R9, R9, 0x20 ;  /* 0x0000002009097836 */ /* 0x000fe20000000000 */
[----:B------:R-:W-:Y:S01]  /*11ec0*/  ISETP.GE.AND P1, PT, R5, R2, PT ;  /* 0x000000020500720c */ /* 0x000fe20003f26270 */
[----:B------:R0:W-:Y:S04]  /*11ed0*/  STL [R1+0xc], R5 ;  /* 0x00000c0501007387 */ /* 0x0001e80000100800 */
[----:B------:R0:W-:Y:S01]  /*11ee0*/  STL [R1+0x10], R9 ;  /* 0x0000100901007387 */ /* 0x0001e20000100800 */
[----:B------:R-:W-:-:S07]  /*11ef0*/  IMAD.MOV.U32 R4, RZ, RZ, R14 ;  /* 0x000000ffff047224 */ /* 0x000fce00078e000e */
[----:B0-----:R-:W-:Y:S05]  /*11f00*/  WARPSYNC.COLLECTIVE R15, `(.L_x_340) ;  /* 0x000000000f087348 */ /* 0x001fea0003c00000 */
[----:B------:R1:W2:Y:S02]  /*11f10*/  SHFL.IDX P6, R14, R13, R12, R11 ;  /* 0x0000000c0d0e7389 */ /* 0x0002a400000c000b */
[----:B012---:R-:W-:Y:S01]  /*11f20*/  ENDCOLLECTIVE ;  /* 0x000000000000791b */ /* 0x007fe20003800000 */
.L_x_340:
[----:B------:R-:W-:Y:S01]  /*11f30*/  ULDC.64 UR4, c[0x0][0x208] ;  /* 0x0000820000047ab9 */ /* 0x000fe20000000a00 */
[----:B------:R-:W-:Y:S01]  /*11f40*/  @!P1 LEA R7, R8, UR38, 0x1 ;  /* 0x0000002608079c11 */ /* 0x000fe2000f8e08ff */
[----:B------:R-:W-:Y:S02]  /*11f50*/  IMAD.MOV.U32 R13, RZ, RZ, R3 ;  /* 0x000000ffff0d7224 */ /* 0x000fe400078e0003 */
[----:B------:R-:W-:Y:S01]  /*11f60*/  IMAD.MOV.U32 R12, RZ, RZ, 0x2 ;  /* 0x00000002ff0c7424 */ /* 0x000fe200078e00ff */
[----:B------:R-:W-:-:S05]  /*11f70*/  @!P1 LEA R6, P2, R10, R14, 0x1 ;  /* 0x0000000e0a069211 */ /* 0x000fca00078408ff */
[----:B------:R-:W-:Y:S02]  /*11f80*/  @!P1 IMAD.X R5, RZ, RZ, R4, P2 ;  /* 0x000000ffff059224 */ /* 0x000fe400010e0604 */
[----:B------:R-:W-:-:S05]  /*11f90*/  @!P1 IMAD.MOV.U32 R4, RZ, RZ, R6 ;  /* 0x000000ffff049224 */ /* 0x000fca00078e0006 */
[----:B------:R-:W-:Y:S01]  /*11fa0*/  @!PT LDS RZ, [RZ] ;  /* 0x00000000fffff984 */ /* 0x000fe20000000800 */
[----:B------:R-:W-:Y:S01]  /*11fb0*/  @!PT LDS RZ, [RZ] ;  /* 0x00000000fffff984 */ /* 0x000fe20000000800 */
[----:B------:R-:W-:Y:S01]  /*11fc0*/  @!PT LDS RZ, [RZ] ;  /* 0x00000000fffff984 */ /* 0x000fe20000000800 */
[----:B------:R0:W-:Y:S01]  /*11fd0*/  @!P1 LDGSTS.E.BYPASS.LTC128B.128 [R7+0x20c00], desc[UR4][R4.64], !P0 ;  /* 0x20c0000004079fae */ /* 0x0001e2000c101d44 */
[----:B------:R-:W-:-:S13]  /*11fe0*/  ISETP.GE.AND P1, PT, R9, R2, PT ;  /* 0x000000020900720c */ /* 0x000fda0003f26270 */
[----:B0-----:R-:W-:Y:S05]  /*11ff0*/  WARPSYNC.COLLECTIVE R15, `(.L_x_341) ;  /* 0x000000000f087348 */ /* 0x001fea0003c00000 */
[----:B------:R1:W2:Y:S02]  /*12000*/  SHFL.IDX P6, R14, R13, R12, R11 ;  /* 0x0000000c0d0e7389 */ /* 0x0002a400000c000b */
[----:B012---:R-:W-:Y:S01]  /*12010*/  ENDCOLLECTIVE ;  /* 0x000000000000791b */ /* 0x007fe20003800000 */
.L_x_341:
[----:B------:R-:W-:Y:S01]  /*12020*/  @!P1 LEA R6, R8, UR38, 0x1 ;  /* 0x0000002608069c11 */ /* 0x000fe2000f8e08ff */
[----:B------:R-:W-:Y:S02]  /*12030*/  IMAD.MOV.U32 R13, RZ, RZ, R0 ;  /* 0x000000ffff0d7224 */ /* 0x000fe400078e0000 */
[----:B------:R-:W-:-:S07]  /*12040*/  IMAD.MOV.U32 R4, RZ, RZ, R14 ;  /* 0x000000ffff047224 */ /* 0x000fce00078e000e */
[----:B------:R-:W-:Y:S05]  /*12050*/  WARPSYNC.COLLECTIVE R15, `(.L_x_342) ;  /* 0x000000000f087348 */ /* 0x000fea0003c00000 */
[----:B------:R0:W1:Y:S02]  /*12060*/  SHFL.IDX P6, R14, R13, R12, R11 ;  /* 0x0000000c0d0e7389 */ /* 0x00006400000c000b */
[----:B01----:R-:W-:Y:S01]  /*12070*/  ENDCOLLECTIVE ;  /* 0x000000000000791b */ /* 0x003fe20003800000 */
.L_x_342:
[----:B------:R-:W-:Y:S01]  /*12080*/  ULDC.64 UR4, c[0x0][0x208] ;  /* 0x0000820000047ab9 */ /* 0x000fe20000000a00 */
[----:B------:R-:W-:Y:S02]  /*12090*/  IMAD.MOV.U32 R13, RZ, RZ, R3 ;  /* 0x000000ffff0d7224 */ /* 0x000fe400078e0003 */
[----:B------:R-:W-:Y:S01]  /*120a0*/  IMAD.MOV.U32 R12, RZ, RZ, 0x3 ;  /* 0x00000003ff0c7424 */ /* 0x000fe200078e00ff */
[----:B------:R-:W-:-:S05]  /*120b0*/  @!P1 LEA R5, P2, R10, R14, 0x1 ;  /* 0x0000000e0a059211 */ /* 0x000fca00078408ff */
[----:B------:R-:W-:-:S05]  /*120c0*/  @!P1 IMAD.X R4, RZ, RZ, R4, P2 ;  /* 0x000000ffff049224 */ /* 0x000fca00010e0604 */
[----:B------:R-:W-:-:S04]  /*120d0*/  @!P1 LOP3.LUT R5, R5, R4, RZ, 0x3c, !PT ;  /* 0x0000000405059212 */ /* 0x000fc800078e3cff */
[----:B------:R-:W-:-:S04]  /*120e0*/  @!P1 LOP3.LUT R4, R5, R4, RZ, 0x3c, !PT ;  /* 0x0000000405049212 */ /* 0x000fc800078e3cff */
[----:B------:R-:W-:-:S05]  /*120f0*/  @!P1 LOP3.LUT R5, R5, R4, RZ, 0x3c, !PT ;  /* 0x0000000405059212 */ /* 0x000fca00078e3cff */
[----:B------:R-:W-:Y:S01]  /*12100*/  @!PT LDS RZ, [RZ] ;  /* 0x00000000fffff984 */ /* 0x000fe20000000800 */
[----:B------:R-:W-:Y:S01]  /*12110*/  @!PT LDS RZ, [RZ] ;  /* 0x00000000fffff984 */ /* 0x000fe20000000800 */
[----:B------:R-:W-:Y:S01]  /*12120*/  @!PT LDS RZ, [RZ] ;  /* 0x00000000fffff984 */ /* 0x000fe20000000800 */
[----:B------:R0:W-:Y:S02]  /*12130*/  @!P1 LDGSTS.E.BYPASS.LTC128B.128 [R6+0x21400], desc[UR4][R4.64], !P0 ;  /* 0x2140000004069fae */ /* 0x0001e4000c101d44 */
[----:B0-----:R-:W-:Y:S05]  /*12140*/  WARPSYNC.COLLECTIVE R15, `(.L_x_343) ;  /* 0x000000000f087348 */ /* 0x001fea0003c00000 */
[----:B------:R1:W2:Y:S02]  /*12150*/  SHFL.IDX P6, R14, R13, R12, R11 ;  /* 0x0000000c0d0e7389 */ /* 0x0002a400000c000b */
[----:B012---:R-:W-:Y:S01]  /*12160*/  ENDCOLLECTIVE ;  /* 0x000000000000791b */ /* 0x007fe20003800000 */
.L_x_343:
[----:B------:R-:W-:Y:S02]  /*12170*/  IMAD.MOV.U32 R13, RZ, RZ, R0 ;  /* 0x000000ffff0d7224 */ /* 0x000fe400078e0000 */
[----:B------:R-:W-:-:S07]  /*12180*/  IMAD.MOV.U32 R3, RZ, RZ, R14 ;  /* 0x000000ffff037224 */ /* 0x000fce00078e000e */
[----:B------:R-:W-:Y:S05]  /*12190*/  WARPSYNC.COLLECTIVE R15, `(.L_x_344) ;  /* 0x000000000f087348 */ /* 0x000fea0003c00000 */
[----:B------:R0:W1:Y:S02]  /*121a0*/  SHFL.IDX P6, R14, R13, R12, R11 ;  /* 0x0000000c0d0e7389 */ /* 0x00006400000c000b */
[----:B01----:R-:W-:Y:S01]  /*121b0*/  ENDCOLLECTIVE ;  /* 0x000000000000791b */ /* 0x003fe20003800000 */
.L_x_344:
[----:B------:R-:W-:Y:S05]  /*121c0*/  BRA `(.L_x_345) ;  /* 0xffffffb400947947 */ /* 0x000fea000383ffff */
.L_x_241:
[----:B------:R-:W-:Y:S01]  /*121d0*/  BSSY B0, `(.L_x_346) ;  /* 0x0000008000007945 */ /* 0x000fe20003800000 */
[----:B------:R-:W-:Y:S02]  /*121e0*/  IMAD.MOV.U32 R13, RZ, RZ, R6 ;  /* 0x000000ffff0d7224 */ /* 0x000fe400078e0006 */
[----:B------:R-:W-:Y:S02]  /*121f0*/  IMAD.MOV.U32 R12, RZ, RZ, RZ ;  /* 0x000000ffff0c7224 */ /* 0x000fe400078e00ff */
[----:B------:R-:W-:Y:S02]  /*12200*/  IMAD.MOV.U32 R11, RZ, RZ, 0x181f ;  /* 0x0000181fff0b7424 */ /* 0x000fe400078e00ff */
[----:B------:R-:W-:-:S07]  /*12210*/  IMAD.MOV.U32 R15, RZ, RZ, -0x1 ;  /* 0xffffffffff0f7424 */ /* 0x000fce00078e00ff */
[----:B------:R-:W-:Y:S05]  /*12220*/  WARPSYNC.COLLECTIVE R15, `(.L_x_347) ;  /* 0x000000000f087348 */ /* 0x000fea0003c00000 */
[----:B------:R0:W1:Y:S02]  /*12230*/  SHFL.IDX P6, R14, R13, R12, R11 ;  /* 0x0000000c0d0e7389 */ /* 0x00006400000c000b */
[----:B01----:R-:W-:Y:S01]  /*12240*/  ENDCOLLECTIVE ;  /* 0x000000000000791b */ /* 0x003fe20003800000 */
.L_x_347:
[----:B------:R-:W-:Y:S05]  /*12250*/  BSYNC B0 ;  /* 0x0000000000007941 */ /* 0x000fea0003800000 */
.L_x_346:
[----:B------:R-:W0:Y:S01]  /*12260*/  S2R R3, SR_TID.X ;  /* 0x0000000000037919 */ /* 0x000e220000002100 */
[----:B------:R-:W-:-:S05]  /*12270*/  LOP3.LUT R8, R8, 0x7f, RZ, 0xc0, !PT ;  /* 0x0000007f08087812 */ /* 0x000fca00078ec0ff */
[----:B------:R-:W-:Y:S02]  /*12280*/  IMAD.SHL.U32 R9, R8, 0x8, RZ ;  /* 0x0000000808097824 */ /* 0x000fe400078e00ff */
[----:B------:R-:W-:Y:S02]  /*12290*/  IMAD.MOV.U32 R13, RZ, RZ, R0 ;  /* 0x000000ffff0d7224 */ /* 0x000fe400078e0000 */
[----:B------:R-:W-:Y:S02]  /*122a0*/  IMAD.MOV.U32 R12, RZ, RZ, RZ ;  /* 0x000000ffff0c7224 */ /* 0x000fe400078e00ff */
[----:B------:R-:W-:Y:S02]  /*122b0*/  IMAD.MOV.U32 R11, RZ, RZ, 0x181f ;  /* 0x0000181fff0b7424 */ /* 0x000fe400078e00ff */
[----:B------:R-:W-:Y:S02]  /*122c0*/  IMAD.MOV.U32 R15, RZ, RZ, -0x1 ;  /* 0xffffffffff0f7424 */ /* 0x000fe400078e00ff */
[----:B0-----:R-:W-:-:S05]  /*122d0*/  IMAD.SHL.U32 R8, R3, 0x8, RZ ;  /* 0x0000000803087824 */ /* 0x001fca00078e00ff */
[----:B------:R-:W-:-:S04]  /*122e0*/  LOP3.LUT R8, R8, 0x1f8, RZ, 0xc0, !PT ;  /* 0x000001f808087812 */ /* 0x000fc800078ec0ff */
[----:B------:R-:W-:-:S04]  /*122f0*/  LOP3.LUT R8, R8, 0x38, R3, 0x78, !PT ;  /* 0x0000003808087812 */ /* 0x000fc800078e7803 */
[----:B------:R-:W-:Y:S01]  /*12300*/  LOP3.LUT R8, R8, 0x200, R9, 0xf8, !PT ;  /* 0x0000020008087812 */ /* 0x000fe200078ef809 */
[----:B------:R-:W-:Y:S01]  /*12310*/  IMAD.MOV.U32 R2, RZ, RZ, R14 ;  /* 0x000000ffff027224 */ /* 0x000fe200078e000e */
[----:B------:R0:W5:Y:S03]  /*12320*/  LDL.LU R9, [R1+0xc] ;  /* 0x00000c0001097983 */ /* 0x0001660000300800 */
[----:B------:R-:W-:-:S07]  /*12330*/  IMAD.MOV.U32 R3, RZ, RZ, R8 ;  /* 0x000000ffff037224 */ /* 0x000fce00078e0008 */
[----:B0----5:R-:W-:Y:S05]  /*12340*/  WARPSYNC.COLLECTIVE R15, `(.L_x_348) ;  /* 0x000000000f087348 */ /* 0x021fea0003c00000 */
[----:B------:R1:W2:Y:S02]  /*12350*/  SHFL.IDX P6, R14, R13, R12, R11 ;  /* 0x0000000c0d0e7389 */ /* 0x0002a400000c000b */
[----:B012--5:R-:W-:Y:S01]  /*12360*/  ENDCOLLECTIVE ;  /* 0x000000000000791b */ /* 0x027fe20003800000 */
.L_x_348:
[----:B------:R-:W-:Y:S01]  /*12370*/  ULDC UR4, c[0x0][0x288] ;  /* 0x0000a20000047ab9 */ /* 0x000fe20000000800 */
[----:B------:R-:W2:Y:S04]  /*12380*/  LDL.LU R8, [R1+0x10] ;  /* 0x0000100001087983 */ /* 0x000ea80000300800 */
[----:B------:R-:W3:Y:S01]  /*12390*/  LDL.LU R11, [R1+0x4] ;  /* 0x00000400010b7983 */ /* 0x000ee20000300800 */
[----:B------:R-:W-:Y:S01]  /*123a0*/  IMAD R7, R7, UR4, RZ ;  /* 0x0000000407077c24 */ /* 0x000fe2000f8e02ff */
[----:B------:R-:W-:Y:S01]  /*123b0*/  LOP3.LUT R17, R17, 0xffffff7f, RZ, 0xc0, !PT ;  /* 0xffffff7f11117812 */ /* 0x000fe200078ec0ff */
[----:B------:R-:W-:-:S03]  /*123c0*/  IMAD.MOV.U32 R15, RZ, RZ, R3 ;  /* 0x000000ffff0f7224 */ /* 0x000fc600078e0003 */
[----:B------:R-:W-:Y:S01]  /*123d0*/  @P1 LOP3.LUT R17, R17, 0x80, RZ, 0xfc, !PT ;  /* 0x0000008011111812 */ /* 0x000fe200078efcff */
[----:B------:R-:W-:-:S03]  /*123e0*/  IMAD.MOV.U32 R3, RZ, RZ, R14 ;  /* 0x000000ffff037224 */ /* 0x000fc600078e000e */
[C---:B------:R-:W-:Y:S02]  /*123f0*/  LOP3.LUT P1, RZ, R17.reuse, 0x10, RZ, 0xc0, !PT ;  /* 0x0000001011ff7812 */ /* 0x040fe4000782c0ff */
[----:B------:R-:W-:Y:S01]  /*12400*/  LOP3.LUT R17, R17, 0xffffffbf, RZ, 0xc0, !PT ;  /* 0xffffffbf11117812 */ /* 0x000fe200078ec0ff */
[----:B------:R-:W-:Y:S01]  /*12410*/  ULDC.64 UR6, c[0x0][0x208] ;  /* 0x0000820000067ab9 */ /* 0x000fe20000000a00 */
[----:B------:R-:W-:Y:S02]  /*12420*/  IMAD.MOV.U32 R13, RZ, RZ, R6 ;  /* 0x000000ffff0d7224 */ /* 0x000fe400078e0006 */
[----:B------:R-:W-:Y:S01]  /*12430*/  IMAD.MOV.U32 R12, RZ, RZ, 0x1 ;  /* 0x00000001ff0c7424 */ /* 0x000fe200078e00ff */
[-C--:B--2---:R-:W-:Y:S02]  /*12440*/  ISETP.GE.AND P3, PT, R8, R7.reuse, PT ;  /* 0x000000070800720c */ /* 0x084fe40003f66270 */
[----:B---3--:R-:W-:-:S11]  /*12450*/  ISETP.GE.AND P4, PT, R11, R7, PT ;  /* 0x000000070b00720c */ /* 0x008fd60003f86270 */
[----:B------:R-:W-:Y:S02]  /*12460*/  @P3 LOP3.LUT R17, R17, 0x40, RZ, 0xfc, !PT ;  /* 0x0000004011113812 */ /* 0x000fe400078efcff */
[----:B------:R-:W-:-:S05]  /*12470*/  @!P4 LEA R3, P6, R10, R3, 0x1 ;  /* 0x000000030a03c211 */ /* 0x000fca00078c08ff */
[----:B------:R-:W-:Y:S01]  /*12480*/  @!P4 IMAD.X R2, RZ, RZ, R2, P6 ;  /* 0x000000ffff02c224 */ /* 0x000fe200030e0602 */
[----:B------:R-:W-:-:S04]  /*12490*/  LOP3.LUT P6, RZ, R17, 0x8, RZ, 0xc0, !PT ;  /* 0x0000000811ff7812 */ /* 0x000fc800078cc0ff */
[----:B------:R-:W-:-:S04]  /*124a0*/  @!P4 LOP3.LUT R3, R3, R2, RZ, 0x3c, !PT ;  /* 0x000000020303c212 */ /* 0x000fc800078e3cff */
[----:B------:R-:W-:Y:S02]  /*124b0*/  @!P4 LOP3.LUT R2, R3, R2, RZ, 0x3c, !PT ;  /* 0x000000020302c212 */ /* 0x000fe400078e3cff */
[----:B------:R-:W-:Y:S02]  /*124c0*/  ISETP.GE.AND P2, PT, R9, R7, PT ;  /* 0x000000070900720c */ /* 0x000fe40003f46270 */
[----:B------:R-:W-:Y:S02]  /*124d0*/  @!P4 LOP3.LUT R8, R4, 0x40, RZ, 0xc0, !PT ;  /* 0x000000400408c812 */ /* 0x000fe400078ec0ff */
[----:B------:R-:W-:Y:S02]  /*124e0*/  @!P4 LEA R9, R15, UR38, 0x1 ;  /* 0x000000260f09cc11 */ /* 0x000fe4000f8e08ff */
[----:B------:R-:W-:Y:S02]  /*124f0*/  @!P4 LOP3.LUT R3, R3, R2, RZ, 0x3c, !PT ;  /* 0x000000020303c212 */ /* 0x000fe400078e3cff */
[----:B------:R-:W-:-:S02]  /*12500*/  LOP3.LUT P3, RZ, R17, 0x4, RZ, 0xc0, !PT ;  /* 0x0000000411ff7812 */ /* 0x000fc4000786c0ff */
[----:B------:R-:W-:Y:S01]  /*12510*/  @!P4 SHF.R.U32.HI R8, RZ, 0x2, R8 ;  /* 0x00000002ff08c819 */ /* 0x000fe20000011608 */
[----:B------:R-:W-:Y:S01]  /*12520*/  @!PT LDS RZ, [RZ] ;  /* 0x00000000fffff984 */ /* 0x000fe20000000800 */
[----:B------:R-:W-:Y:S01]  /*12530*/  @!PT LDS RZ, [RZ] ;  /* 0x00000000fffff984 */ /* 0x000fe20000000800 */
[----:B------:R-:W-:Y:S01]  /*12540*/  @!PT LDS RZ, [RZ] ;  /* 0x00000000fffff984 */ /* 0x000fe20000000800 */
[----:B------:R-:W-:Y:S01]  /*12550*/  @!P4 LDGSTS.E.BYPASS.LTC128B.128 [R9+0x26400], desc[UR6][R2.64], !P1 ;  /* 0x264000000209cfae */ /* 0x000fe2000c901d46 */
[----:B------:R-:W-:-:S03]  /*12560*/  LOP3.LUT P1, RZ, R17, 0x80, RZ, 0xc0, !PT ;  /* 0x0000008011ff7812 */ /* 0x000fc6000782c0ff */
        /* <DEDUP_REMOVED lines=8> */
[----:B------:R-:W-:Y:S01]  /*125f0*/  @!P4 LDGSTS.E.BYPASS.LTC128B.128 [R9+0x32400], desc[UR6][R2.64+0x300], P6 ;  /* 0x324003000209cfae */ /* 0x000fe2000b101d46 */
[----:B------:R-:W-:Y:S01]  /*12600*/  @!P4 ISETP.NE.U32.AND P6, PT, R8, RZ, PT ;  /* 0x000000ff0800c20c */ /* 0x000fe20003fc5070 */
[----:B------:R-:W-:-:S12]  /*12610*/  IMAD.MOV.U32 R11, RZ, RZ, 0x181f ;  /* 0x0000181fff0b7424 */ /* 0x000fd800078e00ff */
[----:B------:R0:W-:Y:S02]  /*12620*/  @!P4 LDGSTS.E.BYPASS.LTC128B.128 [R9+0x34400], desc[UR6][R2.64+0x380], P6 ;  /* 0x344003800209cfae */ /* 0x0001e4000b101d46 */
[----:B0-----:R-:W-:Y:S02]  /*12630*/  IMAD.MOV.U32 R9, RZ, RZ, R15 ;  /* 0x000000ffff097224 */ /* 0x001fe400078e000f */
[----:B------:R-:W-:-:S07]  /*12640*/  IMAD.MOV.U32 R15, RZ, RZ, -0x1 ;  /* 0xffffffffff0f7424 */ /* 0x000fce00078e00ff */
[----:B------:R-:W-:Y:S05]  /*12650*/  WARPSYNC.COLLECTIVE R15, `(.L_x_349) ;  /* 0x000000000f087348 */ /* 0x000fea0003c00000 */
[----:B------:R0:W1:Y:S02]  /*12660*/  SHFL.IDX P6, R14, R13, R12, R11 ;  /* 0x0000000c0d0e7389 */ /* 0x00006400000c000b */
[----:B01----:R-:W-:Y:S01]  /*12670*/  ENDCOLLECTIVE ;  /* 0x000000000000791b */ /* 0x003fe20003800000 */
.L_x_349:
[----:B------:R-:W-:Y:S02]  /*12680*/  IMAD.MOV.U32 R13, RZ, RZ, R0 ;  /* 0x000000ffff0d7224 */ /* 0x000fe400078e0000 */
[----:B------:R-:W-:-:S07]  /*12690*/  IMAD.MOV.U32 R8, RZ, RZ, R14 ;  /* 0x000000ffff087224 */ /* 0x000fce00078e000e */
[----:B------:R-:W-:Y:S05]  /*126a0*/  WARPSYNC.COLLECTIVE R15, `(.L_x_350) ;  /* 0x000000000f087348 */ /* 0x000fea0003c00000 */
[----:B------:R0:W1:Y:S02]  /*126b0*/  SHFL.IDX P6, R14, R13, R12, R11 ;  /* 0x0000000c0d0e7389 */ /* 0x00006400000c000b */
[----:B01----:R-:W-:Y:S01]  /*126c0*/  ENDCOLLECTIVE ;  /* 0x000000000000791b */ /* 0x003fe20003800000 */
.L_x_350:
[----:B------:R-:W-:Y:S01]  /*126d0*/  @!P2 LEA R21, R9, UR38, 0x1 ;  /* 0x000000260915ac11 */ /* 0x000fe2000f8e08ff */
[----:B------:R-:W-:Y:S01]  /*126e0*/  ULDC.64 UR4, c[0x0][0x208] ;  /* 0x0000820000047ab9 */ /* 0x000fe20000000a00 */
[----:B------:R-:W-:-:S05]  /*126f0*/  @!P2 LEA R10, P4, R10, R14, 0x1 ;  /* 0x0000000e0a0aa211 */ /* 0x000fca00078808ff */
[----:B------:R-:W-:Y:S01]  /*12700*/  @!P2 IMAD.X R14, RZ, RZ, R8, P4 ;  /* 0x000000ffff0ea224 */ /* 0x000fe200020e0608 */
[C---:B------:R-:W-:Y:S02]  /*12710*/  LOP3.LUT P4, RZ, R17.reuse, 0x10, RZ, 0xc0, !PT ;  /* 0x0000001011ff7812 */ /* 0x040fe4000788c0ff */
[----:B------:R-:W-:Y:S01]  /*12720*/  @!P2 LOP3.LUT R8, R4, 0x40, RZ, 0xc0, !PT ;  /* 0x000000400408a812 */ /* 0x000fe200078ec0ff */
[----:B------:R-:W-:Y:S01]  /*12730*/  @!P2 IMAD.MOV.U32 R2, RZ, RZ, R10 ;  /* 0x000000ffff02a224 */ /* 0x000fe200078e000a */
[----:B------:R-:W-:Y:S01]  /*12740*/  LOP3.LUT P6, RZ, R17, 0x8, RZ, 0xc0, !PT ;  /* 0x0000000811ff7812 */ /* 0x000fe200078cc0ff */
[----:B------:R-:W-:Y:S01]  /*12750*/  @!P2 IMAD.MOV.U32 R3, RZ, RZ, R14 ;  /* 0x000000ffff03a224 */ /* 0x000fe200078e000e */
[----:B------:R-:W-:-:S07]  /*12760*/  @!P2 SHF.R.U32.HI R8, RZ, 0x2, R8 ;  /* 0x00000002ff08a819 */ /* 0x000fce0000011608 */
[----:B------:R-:W-:Y:S01]  /*12770*/  @!PT LDS RZ, [RZ] ;  /* 0x00000000fffff984 */ /* 0x000fe20000000800 */
[----:B------:R-:W-:Y:S01]  /*12780*/  @!PT LDS RZ, [RZ] ;  /* 0x00000000fffff984 */ /* 0x000fe20000000800 */
[----:B------:R-:W-:Y:S01]  /*12790*/  @!PT LDS RZ, [RZ] ;  /* 0x00000000fffff984 */ /* 0x000fe20000000800 */
        /* <DEDUP_REMOVED lines=10> */
[----:B------:R-:W-:Y:S01]  /*12840*/  @!P2 ISETP.NE.U32.AND P4, PT, R8, RZ, PT ;  /* 0x000000ff0800a20c */ /* 0x000fe20003f85070 */
[----:B------:R-:W-:-:S02]  /*12850*/  IMAD.MOV.U32 R13, RZ, RZ, R6 ;  /* 0x000000ffff0d7224 */ /* 0x000fc400078e0006 */
[----:B------:R-:W-:Y:S01]  /*12860*/  IMAD.MOV.U32 R12, RZ, RZ, 0x2 ;  /* 0x00000002ff0c7424 */ /* 0x000fe200078e00ff */
[----:B------:R-:W1:Y:S09]  /*12870*/  S2R R10, SR_TID.X ;  /* 0x00000000000a7919 */ /* 0x000e720000002100 */
[----:B------:R0:W-:Y:S02]  /*12880*/  @!P2 LDGSTS.E.BYPASS.LTC128B.128 [R21+0x34c00], desc[UR4][R2.64+0x380], P4 ;  /* 0x34c003800215afae */ /* 0x0001e4000a101d44 */
[----:B01----:R-:W-:Y:S05]  /*12890*/  WARPSYNC.COLLECTIVE R15, `(.L_x_351) ;  /* 0x000000000f087348 */ /* 0x003fea0003c00000 */
[----:B------:R2:W3:Y:S02]  /*128a0*/  SHFL.IDX P6, R14, R13, R12, R11 ;  /* 0x0000000c0d0e7389 */ /* 0x0004e400000c000b */
[----:B0123--:R-:W-:Y:S01]  /*128b0*/  ENDCOLLECTIVE ;  /* 0x000000000000791b */ /* 0x00ffe20003800000 */
.L_x_351:
[----:B------:R-:W-:Y:S02]  /*128c0*/  IMAD.MOV.U32 R13, RZ, RZ, R0 ;  /* 0x000000ffff0d7224 */ /* 0x000fe400078e0000 */
[----:B------:R-:W-:-:S07]  /*128d0*/  IMAD.MOV.U32 R2, RZ, RZ, R14 ;  /* 0x000000ffff027224 */ /* 0x000fce00078e000e */
[----:B------:R-:W-:Y:S05]  /*128e0*/  WARPSYNC.COLLECTIVE R15, `(.L_x_352) ;  /* 0x000000000f087348 */ /* 0x000fea0003c00000 */
[----:B------:R0:W1:Y:S02]  /*128f0*/  SHFL.IDX P6, R14, R13, R12, R11 ;  /* 0x0000000c0d0e7389 */ /* 0x00006400000c000b */
[----:B01----:R-:W-:Y:S01]  /*12900*/  ENDCOLLECTIVE ;  /* 0x000000000000791b */ /* 0x003fe20003800000 */
.L_x_352:
[----:B------:R-:W-:Y:S01]  /*12910*/  LOP3.LUT P3, RZ, R17, 0x40, RZ, 0xc0, !PT ;  /* 0x0000004011ff7812 */ /* 0x000fe2000786c0ff */
[----:B------:R-:W-:-:S05]  /*12920*/  IMAD.SHL.U32 R10, R10, 0x8, RZ ;  /* 0x000000080a0a7824 */ /* 0x000fca00078e00ff */
[----:B------:R-:W-:-:S07]  /*12930*/  LOP3.LUT R10, R10, 0x38, RZ, 0xc0, !PT ;  /* 0x000000380a0a7812 */ /* 0x000fce00078ec0ff */
[----:B------:R-:W-:-:S05]  /*12940*/  @!P3 LEA R3, P4, R10, R14, 0x1 ;  /* 0x0000000e0a03b211 */ /* 0x000fca00078808ff */
[----:B------:R-:W-:Y:S01]  /*12950*/  @!P3 IMAD.X R2, RZ, RZ, R2, P4 ;  /* 0x000000ffff02b224 */ /* 0x000fe200020e0602 */
[----:B------:R-:W-:-:S04]  /*12960*/  LOP3.LUT P4, RZ, R17, 0x10, RZ, 0xc0, !PT ;  /* 0x0000001011ff7812 */ /* 0x000fc8000788c0ff */
[-C--:B------:R-:W-:Y:S02]  /*12970*/  @!P3 LOP3.LUT R3, R3, R2.reuse, RZ, 0x3c, !PT ;  /* 0x000000020303b212 */ /* 0x080fe400078e3cff */
[----:B------:R-:W-:Y:S02]  /*12980*/  @!P3 LOP3.LUT R8, R4, 0x40, RZ, 0xc0, !PT ;  /* 0x000000400408b812 */ /* 0x000fe400078ec0ff */
[----:B------:R-:W-:Y:S02]  /*12990*/  @!P3 LOP3.LUT R2, R3, R2, RZ, 0x3c, !PT ;  /* 0x000000020302b212 */ /* 0x000fe400078e3cff */
[----:B------:R-:W-:Y:S02]  /*129a0*/  @!P3 LEA R9, R9, UR38, 0x1 ;  /* 0x000000260909bc11 */ /* 0x000fe4000f8e08ff */
[----:B------:R-:W-:Y:S02]  /*129b0*/  @!P3 LOP3.LUT R3, R3, R2, RZ, 0x3c, !PT ;  /* 0x000000020303b212 */ /* 0x000fe400078e3cff */
[C---:B------:R-:W-:Y:S01]  /*129c0*/  LOP3.LUT P6, RZ, R17.reuse, 0x8, RZ, 0xc0, !PT ;  /* 0x0000000811ff7812 */ /* 0x040fe200078cc0ff */
[----:B------:R-:W-:Y:S01]  /*129d0*/  ULDC.64 UR4, c[0x0][0x208] ;  /* 0x0000820000047ab9 */ /* 0x000fe20000000a00 */
[----:B------:R-:W-:Y:S01]  /*129e0*/  LOP3.LUT P2, RZ, R17, 0x4, RZ, 0xc0, !PT ;  /* 0x0000000411ff7812 */ /* 0x000fe2000784c0ff */
[----:B------:R-:W-:Y:S01]  /*129f0*/  @!PT LDS RZ, [RZ] ;  /* 0x00000000fffff984 */ /* 0x000fe20000000800 */
[----:B------:R-:W-:Y:S01]  /*12a00*/  @!PT LDS RZ, [RZ] ;  /* 0x00000000fffff984 */ /* 0x000fe20000000800 */
[----:B------:R-:W-:Y:S01]  /*12a10*/  @!PT LDS RZ, [RZ] ;  /* 0x00000000fffff984 */ /* 0x000fe20000000800 */
[----:B------:R0:W-:Y:S01]  /*12a20*/  @!P3 LDGSTS.E.BYPASS.LTC128B.128 [R9+0x27400], desc[UR4][R2.64], !P4 ;  /* 0x274000000209bfae */ /* 0x0001e2000e101d44 */
[----:B------:R-:W-:-:S04]  /*12a30*/  @!P3 SHF.R.U32.HI R8, RZ, 0x2, R8 ;  /* 0x00000002ff08b819 */ /* 0x000fc80000011608 */
[----:B------:R-:W-:Y:S02]  /*12a40*/  @!P3 ISETP.NE.U32.AND P4, PT, R8, RZ, PT ;  /* 0x000000ff0800b20c */ /* 0x000fe40003f85070 */
[----:B------:R-:W-:-:S03]  /*12a50*/  @!P3 LOP3.LUT R8, R5, 0x80, RZ, 0xc0, !PT ;  /* 0x000000800508b812 */ /* 0x000fc600078ec0ff */
[----:B------:R0:W-:Y:S01]  /*12a60*/  @!P3 LDGSTS.E.BYPASS.LTC128B.128 [R9+0x29400], desc[UR4][R2.64+0x80], !P6 ;  /* 0x294000800209bfae */ /* 0x0001e2000f101d44 */
[----:B------:R-:W-:-:S03]  /*12a70*/  @!P3 SHF.R.U32.HI R8, RZ, 0x3, R8 ;  /* 0x00000003ff08b819 */ /* 0x000fc60000011608 */
[----:B------:R0:W-:Y:S04]  /*12a80*/  @!P3 LDGSTS.E.BYPASS.LTC128B.128 [R9+0x2b400], desc[UR4][R2.64+0x100], !P2 ;  /* 0x2b4001000209bfae */ /* 0x0001e8000d101d44 */
[----:B------:R0:W-:Y:S04]  /*12a90*/  @!P3 LDGSTS.E.BYPASS.LTC128B.128 [R9+0x2d400], desc[UR4][R2.64+0x180], !P5 ;  /* 0x2d4001800209bfae */ /* 0x0001e8000e901d44 */
[----:B------:R0:W-:Y:S04]  /*12aa0*/  @!P3 LDGSTS.E.BYPASS.LTC128B.128 [R9+0x2f400], desc[UR4][R2.64+0x200], !P0 ;  /* 0x2f4002000209bfae */ /* 0x0001e8000c101d44 */
[----:B------:R0:W-:Y:S04]  /*12ab0*/  @!P3 LDGSTS.E.BYPASS.LTC128B.128 [R9+0x31400], desc[UR4][R2.64+0x280], !P1 ;  /* 0x314002800209bfae */ /* 0x0001e8000c901d44 */
[----:B------:R0:W-:Y:S01]  /*12ac0*/  @!P3 LDGSTS.E.BYPASS.LTC128B.128 [R9+0x33400], desc[UR4][R2.64+0x300], P4 ;  /* 0x334003000209bfae */ /* 0x0001e2000a101d44 */
[----:B------:R-:W-:Y:S01]  /*12ad0*/  @!P3 ISETP.NE.U32.AND P4, PT, R8, RZ, PT ;  /* 0x000000ff0800b20c */ /* 0x000fe20003f85070 */
[----:B------:R-:W-:-:S02]  /*12ae0*/  IMAD.MOV.U32 R13, RZ, RZ, R6 ;  /* 0x000000ffff0d7224 */ /* 0x000fc400078e0006 */
[----:B------:R-:W-:-:S10]  /*12af0*/  IMAD.MOV.U32 R12, RZ, RZ, 0x3 ;  /* 0x00000003ff0c7424 */ /* 0x000fd400078e00ff */
[----:B------:R0:W-:Y:S02]  /*12b00*/  @!P3 LDGSTS.E.BYPASS.LTC128B.128 [R9+0x35400], desc[UR4][R2.64+0x380], P4 ;  /* 0x354003800209bfae */ /* 0x0001e4000a101d44 */
[----:B0-----:R-:W-:Y:S05]  /*12b10*/  WARPSYNC.COLLECTIVE R15, `(.L_x_353) ;  /* 0x000000000f087348 */ /* 0x001fea0003c00000 */
[----:B------:R1:W2:Y:S02]  /*12b20*/  SHFL.IDX P6, R14, R13, R12, R11 ;  /* 0x0000000c0d0e7389 */ /* 0x0002a400000c000b */
[----:B012---:R-:W-:Y:S01]  /*12b30*/  ENDCOLLECTIVE ;  /* 0x000000000000791b */ /* 0x007fe20003800000 */
.L_x_353:
[----:B------:R-:W-:Y:S02]  /*12b40*/  IMAD.MOV.U32 R13, RZ, RZ, R0 ;  /* 0x000000ffff0d7224 */ /* 0x000fe400078e0000 */
[----:B------:R-:W-:-:S07]  /*12b50*/  IMAD.MOV.U32 R6, RZ, RZ, R14 ;  /* 0x000000ffff067224 */ /* 0x000fce00078e000e */
[----:B------:R-:W-:Y:S05]  /*12b60*/  WARPSYNC.COLLECTIVE R15, `(.L_x_354) ;  /* 0x000000000f087348 */ /* 0x000fea0003c00000 */
[----:B------:R0:W1:Y:S02]  /*12b70*/  SHFL.IDX P6, R14, R13, R12, R11 ;  /* 0x0000000c0d0e7389 */ /* 0x00006400000c000b */
[----:B01----:R-:W-:Y:S01]  /*12b80*/  ENDCOLLECTIVE ;  /* 0x000000000000791b */ /* 0x003fe20003800000 */
.L_x_354:
[----:B------:R-:W-:Y:S05]  /*12b90*/  BRA `(.L_x_355) ;  /* 0xffffffb800a07947 */ /* 0x000fea000383ffff */
.L_x_244:
[----:B0-----:R-:W-:-:S04]  /*12ba0*/  IMAD.U32 R3, RZ, RZ, UR38 ;  /* 0x00000026ff037e24 */ /* 0x001fc8000f8e00ff */
[----:B------:R0:W3:Y:S03]  /*12bb0*/  SYNCS.PHASECHK.TRANS64.TRYWAIT P0, [R3+URZ+0x38820], R2 ;  /* 0x03882002030075a7 */ /* 0x0000e6000800017f */
[----:B---3--:R-:W-:Y:S05]  /*12bc0*/  @!P0 NANOSLEEP.SYNCS 0x989680 ;  /* 0x009896800000895d */ /* 0x008fea0003900000 */
[----:B------:R-:W3:Y:S02]  /*12bd0*/  @!P0 SYNCS.PHASECHK.TRANS64 P0, [R3+URZ+0x38820], R2 ;  /* 0x03882002030085a7 */ /* 0x000ee4000800007f */
[----:B---3--:R-:W-:Y:S05]  /*12be0*/  @!P0 BRA `(.L_x_244) ;  /* 0xfffffffc00ec8947 */ /* 0x008fea000383ffff */
[----:B------:R-:W-:Y:S05]  /*12bf0*/  BRA `(.L_x_356) ;  /* 0xffffffbc00487947 */ /* 0x000fea000383ffff */
.L_x_247:
[----:B0-----:R-:W-:-:S04]  /*12c00*/  IMAD.U32 R3, RZ, RZ, UR38 ;  /* 0x00000026ff037e24 */ /* 0x001fc8000f8e00ff */
[----:B------:R0:W3:Y:S03]  /*12c10*/  SYNCS.PHASECHK.TRANS64.TRYWAIT P0, [R3+URZ+0x38860], R2 ;  /* 0x03886002030075a7 */ /* 0x0000e6000800017f */
[----:B---3--:R-:W-:Y:S05]  /*12c20*/  @!P0 NANOSLEEP.SYNCS 0x989680 ;  /* 0x009896800000895d */ /* 0x008fea0003900000 */
[----:B------:R-:W3:Y:S02]  /*12c30*/  @!P0 SYNCS.PHASECHK.TRANS64 P0, [R3+URZ+0x38860], R2 ;  /* 0x03886002030085a7 */ /* 0x000ee4000800007f */
[----:B---3--:R-:W-:Y:S05]  /*12c40*/  @!P0 BRA `(.L_x_247) ;  /* 0xfffffffc00ec8947 */ /* 0x008fea000383ffff */
[----:B------:R-:W-:Y:S05]  /*12c50*/  BRA `(.L_x_357) ;  /* 0xffffffbc00547947 */ /* 0x000fea000383ffff */
.L_x_263:
[----:B-1----:R-:W-:-:S04]  /*12c60*/  IMAD.U32 R3, RZ, RZ, UR38 ;  /* 0x00000026ff037e24 */ /* 0x002fc8000f8e00ff */
[----:B------:R1:W3:Y:S03]  /*12c70*/  SYNCS.PHASECHK.TRANS64.TRYWAIT P0, [R3+URZ+0x38848], R2 ;  /* 0x03884802030075a7 */ /* 0x0002e6000800017f */
[----:B---3--:R-:W-:Y:S05]  /*12c80*/  @!P0 NANOSLEEP.SYNCS 0x989680 ;  /* 0x009896800000895d */ /* 0x008fea0003900000 */
[----:B------:R-:W3:Y:S02]  /*12c90*/  @!P0 SYNCS.PHASECHK.TRANS64 P0, [R3+URZ+0x38848], R2 ;  /* 0x03884802030085a7 */ /* 0x000ee4000800007f */
[----:B---3--:R-:W-:Y:S05]  /*12ca0*/  @!P0 BRA `(.L_x_263) ;  /* 0xfffffffc00ec8947 */ /* 0x008fea000383ffff */
[----:B------:R-:W-:Y:S05]  /*12cb0*/  BRA `(.L_x_358) ;  /* 0xffffffc800207947 */ /* 0x000fea000383ffff */
.L_x_268:
[----:B01----:R-:W-:-:S04]  /*12cc0*/  IMAD.U32 R3, RZ, RZ, UR38 ;  /* 0x00000026ff037e24 */ /* 0x003fc8000f8e00ff */
[----:B------:R0:W1:Y:S03]  /*12cd0*/  SYNCS.PHASECHK.TRANS64.TRYWAIT P0, [R3+URZ+0x38868], R2 ;  /* 0x03886802030075a7 */ /* 0x000066000800017f */
[----:B-1----:R-:W-:Y:S05]  /*12ce0*/  @!P0 NANOSLEEP.SYNCS 0x989680 ;  /* 0x009896800000895d */ /* 0x002fea0003900000 */
[----:B------:R-:W1:Y:S02]  /*12cf0*/  @!P0 SYNCS.PHASECHK.TRANS64 P0, [R3+URZ+0x38868], R2 ;  /* 0x03886802030085a7 */ /* 0x000e64000800007f */
[----:B-1----:R-:W-:Y:S05]  /*12d00*/  @!P0 BRA `(.L_x_268) ;  /* 0xfffffffc00ec8947 */ /* 0x002fea000383ffff */
[----:B------:R-:W-:Y:S05]  /*12d10*/  BRA `(.L_x_359) ;  /* 0xffffffc800807947 */ /* 0x000fea000383ffff */
.L_x_283:
[----:B-1----:R-:W-:-:S04]  /*12d20*/  IMAD.U32 R3, RZ, RZ, UR38 ;  /* 0x00000026ff037e24 */ /* 0x002fc8000f8e00ff */
[----:B------:R1:W3:Y:S03]  /*12d30*/  SYNCS.PHASECHK.TRANS64.TRYWAIT P0, [R3+URZ+0x38840], R2 ;  /* 0x03884002030075a7 */ /* 0x0002e6000800017f */
[----:B---3--:R-:W-:Y:S05]  /*12d40*/  @!P0 NANOSLEEP.SYNCS 0x989680 ;  /* 0x009896800000895d */ /* 0x008fea0003900000 */
[----:B------:R-:W3:Y:S02]  /*12d50*/  @!P0 SYNCS.PHASECHK.TRANS64 P0, [R3+URZ+0x38840], R2 ;  /* 0x03884002030085a7 */ /* 0x000ee4000800007f */
[----:B---3--:R-:W-:Y:S05]  /*12d60*/  @!P0 BRA `(.L_x_283) ;  /* 0xfffffffc00ec8947 */ /* 0x008fea000383ffff */
[----:B------:R-:W-:Y:S05]  /*12d70*/  BRA `(.L_x_360) ;  /* 0xffffffd000d07947 */ /* 0x000fea000383ffff */
.L_x_288:
[----:B01----:R-:W-:-:S04]  /*12d80*/  IMAD.U32 R3, RZ, RZ, UR38 ;  /* 0x00000026ff037e24 */ /* 0x003fc8000f8e00ff */
[----:B------:R0:W1:Y:S03]  /*12d90*/  SYNCS.PHASECHK.TRANS64.TRYWAIT P0, [R3+URZ+0x38860], R2 ;  /* 0x03886002030075a7 */ /* 0x000066000800017f */
[----:B-1----:R-:W-:Y:S05]  /*12da0*/  @!P0 NANOSLEEP.SYNCS 0x989680 ;  /* 0x009896800000895d */ /* 0x002fea0003900000 */
[----:B------:R-:W1:Y:S02]  /*12db0*/  @!P0 SYNCS.PHASECHK.TRANS64 P0, [R3+URZ+0x38860], R2 ;  /* 0x03886002030085a7 */ /* 0x000e64000800007f */
[----:B-1----:R-:W-:Y:S05]  /*12dc0*/  @!P0 BRA `(.L_x_288) ;  /* 0xfffffffc00ec8947 */ /* 0x002fea000383ffff */
[----:B------:R-:W-:Y:S05]  /*12dd0*/  BRA `(.L_x_361) ;  /* 0xffffffd400347947 */ /* 0x000fea000383ffff */
.L_x_304:
[----:B-1----:R-:W-:-:S04]  /*12de0*/  IMAD.U32 R3, RZ, RZ, UR38 ;  /* 0x00000026ff037e24 */ /* 0x002fc8000f8e00ff */
[----:B------:R1:W3:Y:S03]  /*12df0*/  SYNCS.PHASECHK.TRANS64.TRYWAIT P0, [R3+URZ+0x38848], R2 ;  /* 0x03884802030075a7 */ /* 0x0002e6000800017f */
[----:B---3--:R-:W-:Y:S05]  /*12e00*/  @!P0 NANOSLEEP.SYNCS 0x989680 ;  /* 0x009896800000895d */ /* 0x008fea0003900000 */
[----:B------:R-:W3:Y:S02]  /*12e10*/  @!P0 SYNCS.PHASECHK.TRANS64 P0, [R3+URZ+0x38848], R2 ;  /* 0x03884802030085a7 */ /* 0x000ee4000800007f */
[----:B---3--:R-:W-:Y:S05]  /*12e20*/  @!P0 BRA `(.L_x_304) ;  /* 0xfffffffc00ec8947 */ /* 0x008fea000383ffff */
[----:B------:R-:W-:Y:S05]  /*12e30*/  BRA `(.L_x_362) ;  /* 0xffffffdc008c7947 */ /* 0x000fea000383ffff */
.L_x_309:
[----:B-1----:R-:W-:-:S04]  /*12e40*/  IMAD.U32 R3, RZ, RZ, UR38 ;  /* 0x00000026ff037e24 */ /* 0x002fc8000f8e00ff */
[----:B------:R1:W3:Y:S03]  /*12e50*/  SYNCS.PHASECHK.TRANS64.TRYWAIT P0, [R3+URZ+0x38868], R2 ;  /* 0x03886802030075a7 */ /* 0x0002e6000800017f */
[----:B---3--:R-:W-:Y:S05]  /*12e60*/  @!P0 NANOSLEEP.SYNCS 0x989680 ;  /* 0x009896800000895d */ /* 0x008fea0003900000 */
[----:B------:R-:W3:Y:S02]  /*12e70*/  @!P0 SYNCS.PHASECHK.TRANS64 P0, [R3+URZ+0x38868], R2 ;  /* 0x03886802030085a7 */ /* 0x000ee4000800007f */
[----:B---3--:R-:W-:Y:S05]  /*12e80*/  @!P0 BRA `(.L_x_309) ;  /* 0xfffffffc00ec8947 */ /* 0x008fea000383ffff */
[----:B------:R-:W-:Y:S05]  /*12e90*/  BRA `(.L_x_363) ;  /* 0xffffffdc00f07947 */ /* 0x000fea000383ffff */
.L_x_320:
[----:B-1----:R1:W3:Y:S02]  /*12ea0*/  SYNCS.PHASECHK.TRANS64.TRYWAIT P0, [R2+URZ+0x38820], R9 ;  /* 0x03882009020075a7 */ /* 0x0022e4000800017f */
[----:B---3--:R-:W-:Y:S05]  /*12eb0*/  @!P0 NANOSLEEP.SYNCS 0x989680 ;  /* 0x009896800000895d */ /* 0x008fea0003900000 */
[----:B------:R-:W3:Y:S02]  /*12ec0*/  @!P0 SYNCS.PHASECHK.TRANS64 P0, [R2+URZ+0x38820], R9 ;  /* 0x03882009020085a7 */ /* 0x000ee4000800007f */
[----:B---3--:R-:W-:Y:S05]  /*12ed0*/  @!P0 BRA `(.L_x_320) ;  /* 0xfffffffc00f08947 */ /* 0x008fea000383ffff */
[----:B------:R-:W-:Y:S05]  /*12ee0*/  BRA `(.L_x_364) ;  /* 0xffffffe400e07947 */ /* 0x000fea000383ffff */
.L_x_321:
[----:B------:R-:W3:Y:S01]  /*12ef0*/  S2R R3, SR_TID.X ;  /* 0x0000000000037919 */ /* 0x000ee20000002100 */
[----:B------:R-:W-:Y:S01]  /*12f00*/  BSSY B0, `(.L_x_365) ;  /* 0x000000a000007945 */ /* 0x000fe20003800000 */
[----:B------:R-:W-:Y:S02]  /*12f10*/  IMAD.MOV.U32 R12, RZ, RZ, RZ ;  /* 0x000000ffff0c7224 */ /* 0x000fe400078e00ff */
[----:B------:R-:W-:Y:S02]  /*12f20*/  IMAD.MOV.U32 R11, RZ, RZ, 0x1f ;  /* 0x0000001fff0b7424 */ /* 0x000fe400078e00ff */
[----:B------:R-:W-:Y:S01]  /*12f30*/  IMAD.MOV.U32 R15, RZ, RZ, -0x1 ;  /* 0xffffffffff0f7424 */ /* 0x000fe200078e00ff */
[----:B---3--:R-:W-:-:S04]  /*12f40*/  SHF.R.U32.HI R3, RZ, 0x5, R3 ;  /* 0x00000005ff037819 */ /* 0x008fc80000011603 */
[----:B------:R-:W-:-:S05]  /*12f50*/  LOP3.LUT R3, R3, 0x3, RZ, 0xc0, !PT ;  /* 0x0000000303037812 */ /* 0x000fca00078ec0ff */
[----:B------:R-:W-:-:S07]  /*12f60*/  IMAD.MOV.U32 R13, RZ, RZ, R3 ;  /* 0x000000ffff0d7224 */ /* 0x000fce00078e0003 */
[----:B012---:R-:W-:Y:S05]  /*12f70*/  WARPSYNC.COLLECTIVE R15, `(.L_x_366) ;  /* 0x000000000f087348 */ /* 0x007fea0003c00000 */
[----:B--2---:R2:W3:Y:S02]  /*12f80*/  SHFL.IDX P6, R14, R13, R12, R11 ;  /* 0x0000000c0d0e7389 */ /* 0x0044e400000c000b */
[----:B0123--:R-:W-:Y:S01]  /*12f90*/  ENDCOLLECTIVE ;  /* 0x000000000000791b */ /* 0x00ffe20003800000 */
.L_x_366:
[----:B------:R-:W-:Y:S05]  /*12fa0*/  BSYNC B0 ;  /* 0x0000000000007941 */ /* 0x000fea0003800000 */
.L_x_365:
[----:B------:R-:W-:Y:S05]  /*12fb0*/  BRA `(.L_x_367) ;  /* 0xffffffe400c47947 */ /* 0x000fea000383ffff */
.L_x_322:
[----:B------:R-:W-:Y:S01]  /*12fc0*/  BSSY B0, `(.L_x_368) ;  /* 0x0000006000007945 */ /* 0x000fe20003800000 */
[----:B------:R-:W-:-:S07]  /*12fd0*/  IMAD.MOV.U32 R15, RZ, RZ, -0x1 ;  /* 0xffffffffff0f7424 */ /* 0x000fce00078e00ff */
[----:B012---:R-:W-:Y:S05]  /*12fe0*/  WARPSYNC.COLLECTIVE R15, `(.L_x_369) ;  /* 0x000000000f0c7348 */ /* 0x007fea0003c00000 */
[----:B------:R-:W-:Y:S02]  /*12ff0*/  ELECT P6, UR62, PT ;  /* 0x00000000003e782f */ /* 0x000fe400038c0000 */
[----:B------:R-:W-:Y:S01]  /*13000*/  MOV R14, UR62 ;  /* 0x0000003e000e7c02 */ /* 0x000fe20008000f00 */
[----:B012---:R-:W-:Y:S10]  /*13010*/  ENDCOLLECTIVE ;  /* 0x000000000000791b */ /* 0x007ff40003800000 */
.L_x_369:
[----:B------:R-:W-:Y:S05]  /*13020*/  BSYNC B0 ;  /* 0x0000000000007941 */ /* 0x000fea0003800000 */
.L_x_368:
[----:B------:R-:W-:Y:S05]  /*13030*/  BRA `(.L_x_370) ;  /* 0xffffffe400b87947 */ /* 0x000fea000383ffff */
.L_x_324:
[----:B--2---:R2:W3:Y:S02]  /*13040*/  SYNCS.PHASECHK.TRANS64.TRYWAIT P0, [R7+URZ], R4 ;  /* 0x00000004070075a7 */ /* 0x0044e4000800017f */
[----:B---3--:R-:W-:Y:S05]  /*13050*/  @!P0 NANOSLEEP.SYNCS 0x989680 ;  /* 0x009896800000895d */ /* 0x008fea0003900000 */
[----:B------:R-:W3:Y:S02]  /*13060*/  @!P0 SYNCS.PHASECHK.TRANS64 P0, [R7+URZ], R4 ;  /* 0x00000004070085a7 */ /* 0x000ee4000800007f */
[----:B---3--:R-:W-:Y:S05]  /*13070*/  @!P0 BRA `(.L_x_324) ;  /* 0xfffffffc00f08947 */ /* 0x008fea000383ffff */
[----:B------:R-:W-:Y:S05]  /*13080*/  BRA `(.L_x_371) ;  /* 0xffffffe400f47947 */ /* 0x000fea000383ffff */
.L_x_325:
[----:B---3--:R3:W4:Y:S02]  /*13090*/  SYNCS.PHASECHK.TRANS64.TRYWAIT P0, [R5+URZ], R0 ;  /* 0x00000000050075a7 */ /* 0x008724000800017f */
[----:B----4-:R-:W-:Y:S05]  /*130a0*/  @!P0 NANOSLEEP.SYNCS 0x989680 ;  /* 0x009896800000895d */ /* 0x010fea0003900000 */
[----:B------:R-:W4:Y:S02]  /*130b0*/  @!P0 SYNCS.PHASECHK.TRANS64 P0, [R5+URZ], R0 ;  /* 0x00000000050085a7 */ /* 0x000f24000800007f */
[----:B----4-:R-:W-:Y:S05]  /*130c0*/  @!P0 BRA `(.L_x_325) ;  /* 0xfffffffc00f08947 */ /* 0x010fea000383ffff */
[----:B------:R-:W-:Y:S05]  /*130d0*/  BRA `(.L_x_372) ;  /* 0xffffffe400e87947 */ /* 0x000fea000383ffff */
.L_x_327:
[----:B-1----:R1:W3:Y:S02]  /*130e0*/  SYNCS.PHASECHK.TRANS64.TRYWAIT P0, [R5+URZ], R4 ;  /* 0x00000004050075a7 */ /* 0x0022e4000800017f */
[----:B---3--:R-:W-:Y:S05]  /*130f0*/  @!P0 NANOSLEEP.SYNCS 0x989680 ;  /* 0x009896800000895d */ /* 0x008fea0003900000 */
[----:B------:R-:W3:Y:S02]  /*13100*/  @!P0 SYNCS.PHASECHK.TRANS64 P0, [R5+URZ], R4 ;  /* 0x00000004050085a7 */ /* 0x000ee4000800007f */
[----:B---3--:R-:W-:Y:S05]  /*13110*/  @!P0 BRA `(.L_x_327) ;  /* 0xfffffffc00f08947 */ /* 0x008fea000383ffff */
[----:B------:R-:W-:Y:S05]  /*13120*/  BRA `(.L_x_373) ;  /* 0xffffffe400ec7947 */ /* 0x000fea000383ffff */
.L_x_374:
        /* <DEDUP_REMOVED lines=13> */
.L_x_5867:


//--------------------- .text._ZN7cutlass13device_kernelIN5flash11enable_sm90INS1_16FlashAttnFwdSm90INS1_25CollectiveMainloopFwdSm90ILi2EN4cute5tupleIJNS5_1CILi1EEES8_S8_EEENS6_IJNS7_ILi64EEESA_SA_EEELi512ENS_10bfloat16_tEfNS_4arch4Sm90ELb0ELb0ELb0ELb1ELb0ELb0ELb0ELb0ELb0ELb1ELb1ELb0EEENS1_21CollectiveEpilogueFwdINS6_IJSA_NS7_ILi512EEESA_EEES9_SC_SE_Li256ELb1ELb1ELb1ELb0EEENS1_36VarlenDynamicPersistentTileSchedulerILi64ELi64ELi256ELi128ELb1ELb1ELb1ELb0ELb1ELb1EEEEEEEEEvNT_6ParamsE --------------------------
	.section	.text._ZN7cutlass13device_kernelIN5flash11enable_sm90INS1_16FlashAttnFwdSm90INS1_25CollectiveMainloopFwdSm90ILi2EN4cute5tupleIJNS5_1CILi1EEES8_S8_EEENS6_IJNS7_ILi64EEESA_SA_EEELi512ENS_10bfloat16_tEfNS_4arch4Sm90ELb0ELb0ELb0ELb1ELb0ELb0ELb0ELb0ELb0ELb1ELb1ELb0EEENS1_21CollectiveEpilogueFwdINS6_IJSA_NS7_ILi512EEESA_EEES9_SC_SE_Li256ELb1ELb1ELb1ELb0EEENS1_36VarlenDynamicPersistentTileSchedulerILi64ELi64ELi256ELi128ELb1ELb1ELb1ELb0ELb1ELb1EEEEEEEEEvNT_6ParamsE,"ax",@progbits
	.align	128
.text._ZN7cutlass13device_kernelIN5flash11enable_sm90INS1_16FlashAttnFwdSm90INS1_25CollectiveMainloopFwdSm90ILi2EN4cute5tupleIJNS5_1CILi1EEES8_S8_EEENS6_IJNS7_ILi64EEESA_SA_EEELi512ENS_10bfloat16_tEfNS_4arch4Sm90ELb0ELb0ELb0ELb1ELb0ELb0ELb0ELb0ELb0ELb1ELb1ELb0EEENS1_21CollectiveEpilogueFwdINS6_IJSA_NS7_ILi512EEESA_EEES9_SC_SE_Li256ELb1ELb1ELb1ELb0EEENS1_36VarlenDynamicPersistentTileSchedulerILi64ELi64ELi256ELi128ELb1ELb1ELb1ELb0ELb1ELb1EEEEEEEEEvNT_6ParamsE:
        .type           _ZN7cutlass13device_kernelIN5flash11enable_sm90INS1_16FlashAttnFwdSm90INS1_25CollectiveMainloopFwdSm90ILi2EN4cute5tupleIJNS5_1CILi1EEES8_S8_EEENS6_IJNS7_ILi64EEESA_SA_EEELi512ENS_10bfloat16_tEfNS_4arch4Sm90ELb0ELb0ELb0ELb1ELb0ELb0ELb0ELb0ELb0ELb1ELb1ELb0EEENS1_21CollectiveEpilogueFwdINS6_IJSA_NS7_ILi512EEESA_EEES9_SC_SE_Li256ELb1ELb1ELb1ELb0EEENS1_36VarlenDynamicPersistentTileSchedulerILi64ELi64ELi256ELi128ELb1ELb1ELb1ELb0ELb1ELb1EEEEEEEEEvNT_6ParamsE,@function
        .size           _ZN7cutlass13device_kernelIN5flash11enable_sm90INS1_16FlashAttnFwdSm90INS1_25CollectiveMainloopFwdSm90ILi2EN4cute5tupleIJNS5_1CILi1EEES8_S8_EEENS6_IJNS7_ILi64EEESA_SA_EEELi512ENS_10bfloat16_tEfNS_4arch4Sm90ELb0ELb0ELb0ELb1ELb0ELb0ELb0ELb0ELb0ELb1ELb1ELb0EEENS1_21CollectiveEpilogueFwdINS6_IJSA_NS7_ILi512EEESA_EEES9_SC_SE_Li256ELb1ELb1ELb1ELb0EEENS1_36VarlenDynamicPersistentTileSchedulerILi64ELi64ELi256ELi128ELb1ELb1ELb1ELb0ELb1ELb1EEEEEEEEEvNT_6ParamsE,(.L_x_5868 - _ZN7cutlass13device_kernelIN5flash11enable_sm90INS1_16FlashAttnFwdSm90INS1_25CollectiveMainloopFwdSm90ILi2EN4cute5tupleIJNS5_1CILi1EEES8_S8_EEENS6_IJNS7_ILi64EEESA_SA_EEELi512ENS_10bfloat16_tEfNS_4arch4Sm90ELb0ELb0ELb0ELb1ELb0ELb0ELb0ELb0ELb0ELb1ELb1ELb0EEENS1_21CollectiveEpilogueFwdINS6_IJSA_NS7_ILi512EEESA_EEES9_SC_SE_Li256ELb1ELb1ELb1ELb0EEENS1_36VarlenDynamicPersistentTileSchedulerILi64ELi64ELi256ELi128ELb1ELb1ELb1ELb0ELb1ELb1EEEEEEEEEvNT_6ParamsE)
        .other          _ZN7cutlass13device_kernelIN5flash11enable_sm90INS1_16FlashAttnFwdSm90INS1_25CollectiveMainloopFwdSm90ILi2EN4cute5tupleIJNS5_1CILi1EEES8_S8_EEENS6_IJNS7_ILi64EEESA_SA_EEELi512ENS_10bfloat16_tEfNS_4arch4Sm90ELb0ELb0ELb0ELb1ELb0ELb0ELb0ELb0ELb0ELb1ELb1ELb0EEENS1_21CollectiveEpilogueFwdINS6_IJSA_NS7_ILi512EEESA_EEES9_SC_SE_Li256ELb1ELb1ELb1ELb0EEENS1_36VarlenDynamicPersistentTileSchedulerILi64ELi64ELi256ELi128ELb1ELb1ELb1ELb0ELb1ELb1EEEEEEEEEvNT_6ParamsE,@"STO_CUDA_ENTRY STV_DEFAULT"
_ZN7cutlass13device_kernelIN5flash11enable_sm90INS1_16FlashAttnFwdSm90INS1_25CollectiveMainloopFwdSm90ILi2EN4cute5tupleIJNS5_1CILi1EEES8_S8_EEENS6_IJNS7_ILi64EEESA_SA_EEELi512ENS_10bfloat16_tEfNS_4arch4Sm90ELb0ELb0ELb0ELb1ELb0ELb0ELb0ELb0ELb0ELb1ELb1ELb0EEENS1_21CollectiveEpilogueFwdINS6_IJSA_NS7_ILi512EEESA_EEES9_SC_SE_Li256ELb1ELb1ELb1ELb0EEENS1_36VarlenDynamicPersistentTileSchedulerILi64ELi64ELi256ELi128ELb1ELb1ELb1ELb0ELb1ELb1EEEEEEEEEvNT_6ParamsE:
[----:B------:R-:W0:Y:S02]  /*0000*/  LDC R1, c[0x0][0x28] ;  /* 0x00000a00ff017b82 */ /* 0x000e240000000800 */
[----:B0-----:R-:W-:Y:S01]  /*0010*/  VIADD R1, R1, 0xffffff98 ;  /* 0xffffff9801017836 */ /* 0x001fe20000000000 */
[----:B------:R-:W0:Y:S01]  /*0020*/  S2R R6, SR_TID.X ;  /* 0x0000000000067919 */ /* 0x000e220000002100 */
[----:B------:R-:W-:Y:S01]  /*0030*/  ELECT P0, URZ, PT ;  /* 0x00000000003f782f */ /* 0x000fe20003800000 */
[----:B------:R-:W-:Y:S01]  /*0040*/  BSSY B0, `(.L_x_375) ;  /* 0x000000e000007945 */ /* 0x000fe20003800000 */
[----:B0-----:R-:W-:-:S05]  /*0050*/  SHF.R.U32.HI R0, RZ, 0x5, R6 ;  /* 0x00000005ff007819 */ /* 0x001fca0000011606 */
[----:B------:R-:W0:Y:S02]  /*0060*/  SHFL.IDX PT, R2, R0, RZ, 0x1f ;  /* 0x00001fff00027589 */ /* 0x000e2400000e0000 */
[----:B0-----:R-:W-:Y:S02]  /*0070*/  ISETP.EQ.AND P0, PT, R2, RZ, P0 ;  /* 0x000000ff0200720c */ /* 0x001fe40000702270 */
[----:B------:R-:W-:-:S11]  /*0080*/  SHF.R.U32.HI R2, RZ, 0x7, R6 ;  /* 0x00000007ff027819 */ /* 0x000fd60000011606 */
        /* <DEDUP_REMOVED lines=9> */
.L_x_376:
[----:B------:R-:W-:Y:S05]  /*0120*/  BSYNC B0 ;  /* 0x0000000000007941 */ /* 0x000fea0003800000 */
.L_x_375:
        /* <DEDUP_REMOVED lines=20> */
[----:B0-----:R0:W1:Y:S05]  /*0270*/  @UP1 SYNCS.EXCH.64 URZ, [UR8+0x28c00], UR4 ;  /* 0x028c0004083f15b2 */ /* 0x00106a0008000100 */
[----:B------:R0:W2:Y:S01]  /*0280*/  @UP2 SYNCS.EXCH.64 URZ, [UR8+0x28c20], UR6 ;  /* 0x028c2006083f25b2 */ /* 0x0000a20008000100 */
        /* <DEDUP_REMOVED lines=13> */
[----:B------:R3:W0:Y:S02]  /*0360*/  SYNCS.EXCH.64 URZ, [UR6+0x28c48], UR4 ;  /* 0x028c4804063f75b2 */ /* 0x0006240008000100 */
[----:B---3--:R-:W-:Y:S01]  /*0370*/  NOP ;  /* 0x0000000000007918 */ /* 0x008fe20000000000 */
.L_x_377:
[----:B------:R-:W3:Y:S01]  /*0380*/  SHFL.IDX PT, R2, R0, RZ, 0x1f ;  /* 0x00001fff00027589 */ /* 0x000ee200000e0000 */
[----:B------:R-:W-:Y:S01]  /*0390*/  NOP ;  /* 0x0000000000007918 */ /* 0x000fe20000000000 */
[----:B---3--:R-:W-:-:S13]  /*03a0*/  ISETP.NE.AND P0, PT, R2, RZ, PT ;  /* 0x000000ff0200720c */ /* 0x008fda0003f05270 */
        /* <DEDUP_REMOVED lines=18> */
[----:B---3--:R-:W-:Y:S01]  /*04d0*/  NOP ;  /* 0x0000000000007918 */ /* 0x008fe20000000000 */
.L_x_378:
[----:B------:R-:W3:Y:S01]  /*04e0*/  SHFL.IDX PT, R2, R0, RZ, 0x1f ;  /* 0x00001fff00027589 */ /* 0x000ee200000e0000 */
[----:B------:R-:W-:Y:S01]  /*04f0*/  NOP ;  /* 0x0000000000007918 */ /* 0x000fe20000000000 */
[----:B---3--:R-:W-:-:S13]  /*0500*/  ISETP.NE.AND P0, PT, R2, RZ, PT ;  /* 0x000000ff0200720c */ /* 0x008fda0003f05270 */
        /* <DEDUP_REMOVED lines=14> */
[----:B---3--:R-:W-:Y:S01]  /*05f0*/  NOP ;  /* 0x0000000000007918 */ /* 0x008fe20000000000 */
.L_x_379:
        /* <DEDUP_REMOVED lines=22> */
.L_x_380:
        /* <DEDUP_REMOVED lines=22> */
.L_x_381:
[----:B------:R-:W-:Y:S01]  /*08c0*/  PLOP3.LUT P0, PT, PT, PT, UP0, 0x80, 0x0 ;  /* 0x000000000000781c */ /* 0x000fe20003f0f008 */
[----:B------:R-:W-:Y:S01]  /*08d0*/  UMOV UR36, 0x1 ;  /* 0x0000000100247882 */ /* 0x000fe20000000000 */
[----:B------:R-:W-:Y:S01]  /*08e0*/  NOP ;  /* 0x0000000000007918 */ /* 0x000fe20000000000 */
[----:B------:R-:W-:Y:S01]  /*08f0*/  USEL UR36, UR36, 0x2, !UP0 ;  /* 0x0000000224247887 */ /* 0x000fe2000c000000 */
[----:B------:R-:W-:Y:S01]  /*0900*/  ULDC.64 UR40, c[0x0][0x208] ;  /* 0x0000820000287ab9 */ /* 0x000fe20000000a00 */
[----:B012-4-:R-:W-:Y:S08]  /*0910*/  BAR.SYNC.DEFER_BLOCKING 0x0 ;  /* 0x0000000000007b1d */ /* 0x017ff00000010000 */
[----:B------:R-:W-:Y:S05]  /*0920*/  @!P0 BRA `(.L_x_382) ;  /* 0x000000b800948947 */ /* 0x000fea0003800000 */
.L_x_383:
[----:B------:R-:W-:-:S08]  /*0930*/  NOP ;  /* 0x0000000000007918 */ /* 0x000fd00000000000 */
[----:B------:R-:W0:Y:S02]  /*0940*/  USETMAXREG.TRY_ALLOC.CTAPOOL UP0, 0xf0 ;  /* 0x000000f0000079c8 */ /* 0x000e240008000600 */
[----:B0-----:R-:W-:-:S13]  /*0950*/  PLOP3.LUT P0, PT, PT, PT, UP0, 0x80, 0x0 ;  /* 0x000000000000781c */ /* 0x001fda0003f0f008 */
[----:B------:R-:W-:Y:S05]  /*0960*/  @!P0 BRA `(.L_x_383) ;  /* 0xfffffffc00f08947 */ /* 0x000fea000383ffff */
[----:B------:R-:W-:Y:S01]  /*0970*/  LOP3.LUT R0, R6, 0xffffff80, RZ, 0xc0, !PT ;  /* 0xffffff8006007812 */ /* 0x000fe200078ec0ff */
[----:B------:R-:W0:Y:S01]  /*0980*/  S2UR UR4, SR_CgaCtaId ;  /* 0x00000000000479c3 */ /* 0x000e220000008800 */
[----:B------:R-:W-:Y:S02]  /*0990*/  UMOV UR38, 0x400 ;  /* 0x0000040000267882 */ /* 0x000fe40000000000 */
[----:B------:R-:W-:-:S13]  /*09a0*/  ISETP.NE.AND P0, PT, R0, 0x80, PT ;  /* 0x000000800000780c */ /* 0x000fda0003f05270 */
[----:B------:R-:W-:Y:S06]  /*09b0*/  @!P0 BAR.ARV 0x8, 0x100 ;  /* 0x0204000000008b1d */ /* 0x000fec0000002000 */
[----:B------:R-:W-:Y:S01]  /*09c0*/  ISETP.GE.U32.AND P0, PT, R6, 0x100, PT ;  /* 0x000001000600780c */ /* 0x000fe20003f06070 */
[----:B0-----:R-:W-:-:S03]  /*09d0*/  ULEA UR38, UR4, UR38, 0x18 ;  /* 0x0000002604267291 */ /* 0x001fc6000f8ec03f */
[----:B------:R-:W-:-:S09]  /*09e0*/  ULDC UR4, c[0x0][0xc3c] ;  /* 0x00030f0000047ab9 */ /* 0x000fd20000000800 */
[----:B------:R-:W-:Y:S08]  /*09f0*/  @P0 BAR.ARV 0xf, 0x100 ;  /* 0x03c4000000000b1d */ /* 0x000ff00000002000 */
[----:B------:R-:W-:Y:S06]  /*0a00*/  BAR.SYNC.DEFER_BLOCKING 0x5, 0x180 ;  /* 0x0146000000007b1d */ /* 0x000fec0000010000 */
[----:B------:R-:W0:Y:S02]  /*0a10*/  LDS.128 R8, [UR38+0x28cd0] ;  /* 0x028cd026ff087984 */ /* 0x000e240008000c00 */
[----:B------:R-:W-:Y:S06]  /*0a20*/  BAR.ARV 0x4, 0x180 ;  /* 0x0106000000007b1d */ /* 0x000fec0000002000 */
[----:B0-----:R-:W-:-:S13]  /*0a30*/  ISETP.GE.AND P0, PT, R11, UR4, PT ;  /* 0x000000040b007c0c */ /* 0x001fda000bf06270 */
[----:B------:R-:W-:Y:S05]  /*0a40*/  @P0 EXIT ;  /* 0x000000000000094d */ /* 0x000fea0003800000 */
[----:B------:R-:W-:Y:S01]  /*0a50*/  VIADD R6, R6, 0xffffff80 ;  /* 0xffffff8006067836 */ /* 0x000fe20000000000 */
[----:B------:R-:W-:Y:S01]  /*0a60*/  R2UR UR5, R9 ;  /* 0x00000000090572ca */ /* 0x000fe200000e0000 */
[----:B------:R-:W-:Y:S01]  /*0a70*/  IMAD.MOV.U32 R22, RZ, RZ, 0x40 ;  /* 0x00000040ff167424 */ /* 0x000fe200078e00ff */
[----:B------:R-:W-:Y:S01]  /*0a80*/  R2UR UR7, R11 ;  /* 0x000000000b0772ca */ /* 0x000fe200000e0000 */
[----:B------:R-:W-:Y:S01]  /*0a90*/  ULOP3.LUT UR49, UR36, 0x1, URZ, 0xfc, !UPT ;  /* 0x0000000124317892 */ /* 0x000fe2000f8efc3f */
[----:B------:R-:W-:Y:S01]  /*0aa0*/  SHF.R.S32.HI R3, RZ, 0x1f, R6 ;  /* 0x0000001fff037819 */ /* 0x000fe20000011406 */
[----:B------:R-:W-:Y:S01]  /*0ab0*/  UMOV UR48, URZ ;  /* 0x0000003f00307c82 */ /* 0x000fe20008000000 */
[----:B------:R-:W-:Y:S01]  /*0ac0*/  R2UR UR6, R10 ;  /* 0x000000000a0672ca */ /* 0x000fe200000e0000 */
[----:B------:R-:W-:Y:S01]  /*0ad0*/  UMOV UR47, URZ ;  /* 0x0000003f002f7c82 */ /* 0x000fe20008000000 */
[CC--:B------:R-:W-:Y:S01]  /*0ae0*/  LEA.HI R0, R3.reuse, R6.reuse, RZ, 0x4 ;  /* 0x0000000603007211 */ /* 0x0c0fe200078f20ff */
[----:B------:R-:W-:Y:S01]  /*0af0*/  UMOV UR37, URZ ;  /* 0x0000003f00257c82 */ /* 0x000fe20008000000 */
[----:B------:R-:W-:-:S02]  /*0b00*/  LEA.HI R2, R3, R6, RZ, 0x5 ;  /* 0x0000000603027211 */ /* 0x000fc400078f28ff */
[CC--:B------:R-:W-:Y:S02]  /*0b10*/  LEA.HI R5, R3.reuse, R6.reuse, RZ, 0x7 ;  /* 0x0000000603057211 */ /* 0x0c0fe400078f38ff */
[CC--:B------:R-:W-:Y:S02]  /*0b20*/  LEA.HI R4, R3.reuse, R6.reuse, RZ, 0x3 ;  /* 0x0000000603047211 */ /* 0x0c0fe400078f18ff */
[----:B------:R-:W-:Y:S02]  /*0b30*/  LEA.HI R3, R3, R6, RZ, 0x2 ;  /* 0x0000000603037211 */ /* 0x000fe400078f10ff */
[----:B------:R-:W-:Y:S02]  /*0b40*/  SHF.R.S32.HI R9, RZ, 0x4, R0 ;  /* 0x00000004ff097819 */ /* 0x000fe40000011400 */
[----:B------:R-:W-:Y:S02]  /*0b50*/  SHF.R.S32.HI R11, RZ, 0x5, R2 ;  /* 0x00000005ff0b7819 */ /* 0x000fe40000011402 */
[----:B------:R-:W-:-:S02]  /*0b60*/  LOP3.LUT R7, R0, 0xfffffff0, RZ, 0xc0, !PT ;  /* 0xfffffff000077812 */ /* 0x000fc400078ec0ff */
[----:B------:R-:W-:Y:S02]  /*0b70*/  SHF.R.S32.HI R2, RZ, 0x1f, R2 ;  /* 0x0000001fff027819 */ /* 0x000fe40000011402 */
[----:B------:R-:W-:Y:S01]  /*0b80*/  LOP3.LUT R15, R3, 0xfffffffc, RZ, 0xc0, !PT ;  /* 0xfffffffc030f7812 */ /* 0x000fe200078ec0ff */
[----:B------:R-:W-:Y:S01]  /*0b90*/  IMAD.IADD R7, R6, 0x1, -R7 ;  /* 0x0000000106077824 */ /* 0x000fe200078e0a07 */
[----:B------:R-:W-:Y:S02]  /*0ba0*/  LOP3.LUT R3, R5, 0xffffff80, RZ, 0xc0, !PT ;  /* 0xffffff8005037812 */ /* 0x000fe400078ec0ff */
[----:B------:R-:W-:Y:S01]  /*0bb0*/  LEA.HI R0, R0, R9, RZ, 0x1 ;  /* 0x0000000900007211 */ /* 0x000fe200078f08ff */
[----:B------:R-:W-:Y:S01]  /*0bc0*/  IMAD.IADD R15, R6, 0x1, -R15 ;  /* 0x00000001060f7824 */ /* 0x000fe200078e0a0f */
[----:B------:R-:W-:Y:S01]  /*0bd0*/  LEA.HI R2, R2, R11, RZ, 0x2 ;  /* 0x0000000b02027211 */ /* 0x000fe200078f10ff */
[----:B------:R-:W-:Y:S01]  /*0be0*/  IMAD.IADD R3, R6, 0x1, -R3 ;  /* 0x0000000106037824 */ /* 0x000fe200078e0a03 */
[----:B------:R-:W-:-:S02]  /*0bf0*/  LOP3.LUT R0, R0, 0x1ffffffe, RZ, 0xc0, !PT ;  /* 0x1ffffffe00007812 */ /* 0x000fc400078ec0ff */
[----:B------:R-:W-:Y:S02]  /*0c00*/  LOP3.LUT R13, R4, 0xfffffff8, RZ, 0xc0, !PT ;  /* 0xfffffff8040d7812 */ /* 0x000fe400078ec0ff */
[----:B------:R-:W-:Y:S01]  /*0c10*/  LOP3.LUT R4, R2, 0x3ffffc, RZ, 0xc0, !PT ;  /* 0x003ffffc02047812 */ /* 0x000fe200078ec0ff */
[----:B------:R-:W-:Y:S01]  /*0c20*/  IMAD.IADD R9, R9, 0x1, -R0 ;  /* 0x0000000109097824 */ /* 0x000fe200078e0a00 */
[----:B------:R-:W-:Y:S01]  /*0c30*/  SHF.R.S32.HI R224, RZ, 0x7, R5 ;  /* 0x00000007ffe07819 */ /* 0x000fe20000011405 */
[----:B------:R-:W-:Y:S01]  /*0c40*/  IMAD.IADD R13, R6, 0x1, -R13 ;  /* 0x00000001060d7824 */ /* 0x000fe200078e0a0d */
[----:B------:R-:W-:Y:S01]  /*0c50*/  SHF.R.S32.HI R2, RZ, 0x1f, R7 ;  /* 0x0000001fff027819 */ /* 0x000fe20000011407 */
[----:B------:R-:W-:Y:S01]  /*0c60*/  IMAD.IADD R8, R11, 0x1, -R4 ;  /* 0x000000010b087824 */ /* 0x000fe200078e0a04 */
[----:B------:R-:W-:Y:S01]  /*0c70*/  SHF.R.S32.HI R0, RZ, 0x1f, R3 ;  /* 0x0000001fff007819 */ /* 0x000fe20000011403 */
[----:B------:R-:W-:Y:S01]  /*0c80*/  IMAD R17, R224, 0x100, R7 ;  /* 0x00000100e0117824 */ /* 0x000fe200078e0207 */
[----:B------:R-:W-:Y:S01]  /*0c90*/  LEA.HI R6, R2, R7, RZ, 0x3 ;  /* 0x0000000702067211 */ /* 0x000fe200078f18ff */
[----:B------:R-:W-:Y:S01]  /*0ca0*/  IMAD.SHL.U32 R9, R9, 0x8, RZ ;  /* 0x0000000809097824 */ /* 0x000fe200078e00ff */
[----:B------:R-:W-:Y:S01]  /*0cb0*/  LEA.HI R2, R0, R3, RZ, 0x2 ;  /* 0x0000000300027211 */ /* 0x000fe200078f10ff */
[----:B------:R-:W-:Y:S01]  /*0cc0*/  IMAD R12, R8, 0x10, R17 ;  /* 0x00000010080c7824 */ /* 0x000fe200078e0211 */
[C---:B------:R-:W-:Y:S01]  /*0cd0*/  LOP3.LUT R4, R6.reuse, 0xfffffff8, RZ, 0xc0, !PT ;  /* 0xfffffff806047812 */ /* 0x040fe200078ec0ff */
[----:B------:R-:W-:Y:S01]  /*0ce0*/  IMAD.SHL.U32 R6, R6, 0x40, RZ ;  /* 0x0000004006067824 */ /* 0x000fe200078e00ff */
[----:B------:R-:W-:-:S02]  /*0cf0*/  LOP3.LUT R8, R2, 0x7ffffffc, RZ, 0xc0, !PT ;  /* 0x7ffffffc02087812 */ /* 0x000fc400078ec0ff */
[----:B------:R-:W-:Y:S01]  /*0d00*/  LEA.HI R10, R15, R15, RZ, 0x1 ;  /* 0x0000000f0f0a7211 */ /* 0x000fe200078f08ff */
[----:B------:R-:W-:Y:S01]  /*0d10*/  IMAD.IADD R7, R7, 0x1, -R4 ;  /* 0x0000000107077824 */ /* 0x000fe200078e0a04 */
[----:B------:R-:W-:Y:S01]  /*0d20*/  LEA.HI R4, R0, R3, RZ, 0x5 ;  /* 0x0000000300047211 */ /* 0x000fe200078f28ff */
[----:B------:R-:W-:Y:S01]  /*0d30*/  IMAD.IADD R8, R3, 0x1, -R8 ;  /* 0x0000000103087824 */ /* 0x000fe200078e0a08 */
[--C-:B------:R-:W-:Y:S02]  /*0d40*/  SHF.R.S32.HI R0, RZ, 0x2, R2.reuse ;  /* 0x00000002ff007819 */ /* 0x100fe40000011402 */
[----:B------:R-:W-:Y:S01]  /*0d50*/  SHF.R.S32.HI R3, RZ, 0x1f, R2 ;  /* 0x0000001fff037819 */ /* 0x000fe20000011402 */
[----:B------:R-:W-:Y:S01]  /*0d60*/  IMAD.SHL.U32 R2, R7, 0x40, RZ ;  /* 0x0000004007027824 */ /* 0x000fe200078e00ff */
[----:B------:R-:W-:Y:S01]  /*0d70*/  LOP3.LUT R10, R10, 0x1ffffffe, RZ, 0xc0, !PT ;  /* 0x1ffffffe0a0a7812 */ /* 0x000fe200078ec0ff */
[----:B------:R-:W-:Y:S01]  /*0d80*/  IMAD.SHL.U32 R227, R8, 0x2, RZ ;  /* 0x0000000208e37824 */ /* 0x000fe200078e00ff */
[----:B------:R-:W-:-:S02]  /*0d90*/  LEA.HI R5, R5, R224, RZ, 0x1 ;  /* 0x000000e005057211 */ /* 0x000fc400078f08ff */
[----:B------:R-:W-:Y:S01]  /*0da0*/  LOP3.LUT R2, R2, 0x1c0, RZ, 0xc0, !PT ;  /* 0x000001c002027812 */ /* 0x000fe200078ec0ff */
[----:B------:R-:W-:Y:S01]  /*0db0*/  IMAD.IADD R15, R15, 0x1, -R10 ;  /* 0x000000010f0f7824 */ /* 0x000fe200078e0a0a */
[----:B------:R-:W-:Y:S01]  /*0dc0*/  LOP3.LUT R5, R5, 0xfffffe, RZ, 0xc0, !PT ;  /* 0x00fffffe05057812 */ /* 0x000fe200078ec0ff */
[--C-:B------:R-:W-:Y:S01]  /*0dd0*/  IMAD.U32 R10, R12, 0x40, R9.reuse ;  /* 0x000000400c0a7824 */ /* 0x100fe200078e0009 */
[----:B------:R-:W-:Y:S02]  /*0de0*/  LEA.HI R3, R3, R0, RZ, 0x3 ;  /* 0x0000000003037211 */ /* 0x000fe400078f18ff */
[----:B------:R-:W-:Y:S01]  /*0df0*/  LOP3.LUT R9, R2, 0x8, R9, 0xf8, !PT ;  /* 0x0000000802097812 */ /* 0x000fe200078ef809 */
[----:B------:R-:W-:Y:S01]  /*0e00*/  IMAD.IADD R5, R224, 0x1, -R5 ;  /* 0x00000001e0057824 */ /* 0x000fe200078e0a05 */
[----:B------:R-:W-:Y:S01]  /*0e10*/  LOP3.LUT R6, R6, 0x7ffffe00, RZ, 0xc0, !PT ;  /* 0x7ffffe0006067812 */ /* 0x000fe200078ec0ff */
[----:B------:R0:W-:Y:S01]  /*0e20*/  STL [R1+0x60], R10 ;  /* 0x0000600a01007387 */ /* 0x0001e20000100800 */
[----:B------:R-:W-:-:S02]  /*0e30*/  SHF.R.U32.HI R2, RZ, 0x3, R2 ;  /* 0x00000003ff027819 */ /* 0x000fc40000011602 */
[----:B------:R-:W-:Y:S01]  /*0e40*/  LOP3.LUT R3, R3, 0xfffffff8, RZ, 0xc0, !PT ;  /* 0xfffffff803037812 */ /* 0x000fe200078ec0ff */
[----:B------:R-:W-:Y:S01]  /*0e50*/  IMAD R6, R11, 0x400, R6 ;  /* 0x000004000b067824 */ /* 0x000fe200078e0206 */
[----:B------:R-:W-:Y:S01]  /*0e60*/  LOP3.LUT R9, R9, R2, RZ, 0x3c, !PT ;  /* 0x0000000209097212 */ /* 0x000fe200078e3cff */
[----:B------:R-:W-:Y:S01]  /*0e70*/  IMAD.SHL.U32 R2, R13, 0x8, RZ ;  /* 0x000000080d027824 */ /* 0x000fe200078e00ff */
[----:B------:R-:W-:Y:S01]  /*0e80*/  SHF.R.S32.HI R4, RZ, 0x5, R4 ;  /* 0x00000005ff047819 */ /* 0x000fe20000011404 */
[----:B------:R-:W-:Y:S01]  /*0e90*/  IMAD.IADD R3, R0, 0x1, -R3 ;  /* 0x0000000100037824 */ /* 0x000fe200078e0a03 */
[----:B------:R-:W-:Y:S01]  /*0ea0*/  R2P PR, R7, 0x6 ;  /* 0x0000000607007804 */ /* 0x000fe20000000000 */
[----:B0-----:R-:W-:Y:S02]  /*0eb0*/  IMAD.SHL.U32 R10, R5, 0x100, RZ ;  /* 0x00000100050a7824 */ /* 0x001fe400078e00ff */
[----:B------:R-:W-:Y:S02]  /*0ec0*/  IMAD.IADD R6, R6, 0x1, R9 ;  /* 0x0000000106067824 */ /* 0x000fe400078e0209 */
[----:B------:R-:W-:Y:S01]  /*0ed0*/  IMAD.IADD R17, R227, 0x1, R10 ;  /* 0x00000001e3117824 */ /* 0x000fe200078e020a */
[----:B------:R-:W-:Y:S01]  /*0ee0*/  STL [R1+0x5c], R10 ;  /* 0x00005c0a01007387 */ /* 0x000fe20000100800 */
[----:B------:R-:W-:Y:S01]  /*0ef0*/  IMAD R16, R4, 0x10, R3 ;  /* 0x0000001004107824 */ /* 0x000fe200078e0203 */
[----:B------:R-:W-:Y:S01]  /*0f00*/  LEA R18, R6, UR38, 0x1 ;  /* 0x0000002606127c11 */ /* 0x000fe2000f8e08ff */
[----:B------:R-:W-:Y:S01]  /*0f10*/  VIADD R192, R2, 0x40 ;  /* 0x0000004002c07836 */ /* 0x000fe20000000000 */
[----:B------:R-:W-:Y:S01]  /*0f20*/  SHF.R.S32.HI R0, RZ, 0x1f, R17 ;  /* 0x0000001fff007819 */ /* 0x000fe20000011411 */
[----:B------:R-:W-:Y:S01]  /*0f30*/  IMAD R0, R15, 0x8, R16 ;  /* 0x000000080f007824 */ /* 0x000fe200078e0210 */
[----:B------:R-:W-:Y:S01]  /*0f40*/  SEL R22, R22, 0xffffffc0, !P2 ;  /* 0xffffffc016167807 */ /* 0x000fe20005000000 */
[C---:B------:R-:W-:Y:S01]  /*0f50*/  VIADD R223, R17.reuse, 0x8 ;  /* 0x0000000811df7836 */ /* 0x040fe20000000000 */
[----:B------:R-:W-:Y:S01]  /*0f60*/  SHF.R.S32.HI R3, RZ, 0x1f, R192 ;  /* 0x0000001fff037819 */ /* 0x000fe200000114c0 */
[C---:B------:R-:W-:Y:S01]  /*0f70*/  VIADD R222, R17.reuse, 0x10 ;  /* 0x0000001011de7836 */ /* 0x040fe20000000000 */
[----:B------:R0:W-:Y:S01]  /*0f80*/  STL [R1+0x58], R0 ;  /* 0x0000580001007387 */ /* 0x0001e20000100800 */
[C---:B------:R-:W-:Y:S01]  /*0f90*/  VIADD R221, R17.reuse, 0x18 ;  /* 0x0000001811dd7836 */ /* 0x040fe20000000000 */
[----:B------:R-:W-:Y:S01]  /*0fa0*/  SHF.R.S32.HI R4, RZ, 0x1f, R223 ;  /* 0x0000001fff047819 */ /* 0x000fe200000114df */
[C---:B------:R-:W-:Y:S01]  /*0fb0*/  VIADD R220, R17.reuse, 0x20 ;  /* 0x0000002011dc7836 */ /* 0x040fe20000000000 */
[----:B------:R-:W-:Y:S01]  /*0fc0*/  SHF.R.S32.HI R3, RZ, 0x1f, R222 ;  /* 0x0000001fff037819 */ /* 0x000fe200000114de */
[----:B------:R-:W-:-:S02]  /*0fd0*/  VIADD R219, R17, 0x28 ;  /* 0x0000002811db7836 */ /* 0x000fc40000000000 */
[C---:B------:R-:W-:Y:S01]  /*0fe0*/  VIADD R218, R17.reuse, 0x30 ;  /* 0x0000003011da7836 */ /* 0x040fe20000000000 */
[----:B------:R-:W-:Y:S01]  /*0ff0*/  SHF.R.S32.HI R4, RZ, 0x1f, R220 ;  /* 0x0000001fff047819 */ /* 0x000fe200000114dc */
[C---:B------:R-:W-:Y:S01]  /*1000*/  VIADD R217, R17.reuse, 0x38 ;  /* 0x0000003811d97836 */ /* 0x040fe20000000000 */
[----:B0-----:R-:W-:Y:S01]  /*1010*/  SHF.R.S32.HI R0, RZ, 0x1f, R221 ;  /* 0x0000001fff007819 */ /* 0x001fe200000114dd */
[C---:B------:R-:W-:Y:S01]  /*1020*/  VIADD R216, R17.reuse, 0x40 ;  /* 0x0000004011d87836 */ /* 0x040fe20000000000 */
[----:B------:R-:W-:Y:S01]  /*1030*/  SHF.R.S32.HI R3, RZ, 0x1f, R219 ;  /* 0x0000001fff037819 */ /* 0x000fe200000114db */
        /* <DEDUP_REMOVED lines=46> */
[----:B------:R-:W-:Y:S01]  /*1320*/  VIADD R193, R17, 0xf8 ;  /* 0x000000f811c17836 */ /* 0x000fe20000000000 */
[----:B------:R-:W-:Y:S01]  /*1330*/  SHF.R.S32.HI R230, RZ, 0x1f, R195 ;  /* 0x0000001fffe67819 */ /* 0x000fe200000114c3 */
[----:B------:R-:W-:Y:S01]  /*1340*/  VIADD R19, R18, 0x26820 ;  /* 0x0002682012137836 */ /* 0x000fe20000000000 */
[----:B------:R-:W-:Y:S01]  /*1350*/  SHF.R.S32.HI R229, RZ, 0x1f, R194 ;  /* 0x0000001fffe57819 */ /* 0x000fe200000114c2 */
[C---:B------:R-:W-:Y:S01]  /*1360*/  @P1 VIADD R19, R23.reuse, 0xffffffe0 ;  /* 0xffffffe017131836 */ /* 0x040fe20000000000 */
[----:B------:R-:W-:Y:S01]  /*1370*/  SHF.R.S32.HI R228, RZ, 0x1f, R193 ;  /* 0x0000001fffe47819 */ /* 0x000fe200000114c1 */
[----:B------:R-:W-:-:S02]  /*1380*/  IMAD.IADD R23, R23, 0x1, R22 ;  /* 0x0000000117177824 */ /* 0x000fc400078e0216 */
[C---:B------:R-:W-:Y:S02]  /*1390*/  VIADD R187, R2.reuse, 0x80 ;  /* 0x0000008002bb7836 */ /* 0x040fe40000000000 */
[C---:B------:R-:W-:Y:S02]  /*13a0*/  VIADD R186, R2.reuse, 0xc0 ;  /* 0x000000c002ba7836 */ /* 0x040fe40000000000 */
[C---:B------:R-:W-:Y:S02]  /*13b0*/  VIADD R185, R2.reuse, 0x100 ;  /* 0x0000010002b97836 */ /* 0x040fe40000000000 */
[C---:B------:R-:W-:Y:S02]  /*13c0*/  VIADD R184, R2.reuse, 0x140 ;  /* 0x0000014002b87836 */ /* 0x040fe40000000000 */
[C---:B------:R-:W-:Y:S02]  /*13d0*/  VIADD R226, R2.reuse, 0x180 ;  /* 0x0000018002e27836 */ /* 0x040fe40000000000 */
[----:B------:R-:W-:-:S02]  /*13e0*/  VIADD R225, R2, 0x1c0 ;  /* 0x000001c002e17836 */ /* 0x000fc40000000000 */
[----:B------:R-:W-:-:S07]  /*13f0*/  IMAD.IADD R22, R22, 0x1, R19 ;  /* 0x0000000116167824 */ /* 0x000fce00078e0213 */
.L_x_432:
[----:B------:R-:W-:Y:S01]  /*1400*/  ULDC.64 UR8, c[0x0][0xc88] ;  /* 0x0003220000087ab9 */ /* 0x000fe20000000a00 */
[----:B------:R-:W-:Y:S01]  /*1410*/  ULDC.64 UR10, c[0x0][0xa20] ;  /* 0x00028800000a7ab9 */ /* 0x000fe20000000a00 */
[----:B------:R-:W-:Y:S02]  /*1420*/  UIMAD.WIDE UR8, UR7, 0x4, UR8 ;  /* 0x00000004070878a5 */ /* 0x000fe4000f8e0208 */
[----:B------:R-:W-:Y:S01]  /*1430*/  UISETP.NE.U32.AND UP1, UPT, UR10, URZ, UPT ;  /* 0x0000003f0a00728c */ /* 0x000fe2000bf25070 */
[----:B------:R-:W-:Y:S01]  /*1440*/  UMOV UR43, UR5 ;  /* 0x00000005002b7c82 */ /* 0x000fe20008000000 */
[----:B------:R-:W-:Y:S02]  /*1450*/  ULOP3.LUT UR4, UR6, 0xff0000, URZ, 0xc0, !UPT ;  /* 0x00ff000006047892 */ /* 0x000fe4000f8ec03f */
[----:B0123--:R-:W-:Y:S01]  /*1460*/  IMAD.U32 R4, RZ, RZ, UR8 ;  /* 0x00000008ff047e24 */ /* 0x00ffe2000f8e00ff */
[----:B------:R-:W-:Y:S01]  /*1470*/  ULDC UR7, c[0x0][0x424] ;  /* 0x0001090000077ab9 */ /* 0x000fe20000000800 */
[----:B----4-:R-:W-:Y:S01]  /*1480*/  IMAD.U32 R5, RZ, RZ, UR9 ;  /* 0x00000009ff057e24 */ /* 0x010fe2000f8e00ff */
[----:B------:R-:W-:-:S04]  /*1490*/  ULDC.64 UR8, c[0x0][0xa28] ;  /* 0x00028a0000087ab9 */ /* 0x000fc80000000a00 */
[----:B------:R-:W2:Y:S01]  /*14a0*/  LDG.E R4, desc[UR40][R4.64] ;  /* 0x0000002804047981 */ /* 0x000ea2000c1e1900 */
[----:B------:R-:W-:Y:S02]  /*14b0*/  UISETP.NE.U32.AND UP0, UPT, UR8, URZ, UPT ;  /* 0x0000003f0800728c */ /* 0x000fe4000bf05070 */
[----:B------:R-:W-:Y:S02]  /*14c0*/  UISETP.NE.AND.EX UP1, UPT, UR11, URZ, UPT, UP1 ;  /* 0x0000003f0b00728c */ /* 0x000fe4000bf25310 */
[----:B------:R-:W-:-:S04]  /*14d0*/  UISETP.NE.AND.EX UP0, UPT, UR9, URZ, UPT, UP0 ;  /* 0x0000003f0900728c */ /* 0x000fc8000bf05300 */
[----:B------:R-:W-:Y:S02]  /*14e0*/  PLOP3.LUT P1, PT, PT, PT, UP1, 0x80, 0x0 ;  /* 0x000000000000781c */ /* 0x000fe40003f2f018 */
[----:B------:R-:W-:Y:S02]  /*14f0*/  PLOP3.LUT P0, PT, PT, PT, UP0, 0x80, 0x0 ;  /* 0x000000000000781c */ /* 0x000fe40003f0f008 */
[----:B--2---:R-:W-:-:S13]  /*1500*/  R2UR UR39, R4 ;  /* 0x00000000042772ca */ /* 0x004fda00000e0000 */
[----:B------:R-:W-:Y:S02]  /*1510*/  USHF.R.S32.HI UR42, URZ, 0x1f, UR39 ;  /* 0x0000001f3f2a7899 */ /* 0x000fe40008011427 */
[----:B------:R-:W-:-:S04]  /*1520*/  @UP0 ULEA UR8, UP2, UR39, UR8, 0x2 ;  /* 0x0000000827080291 */ /* 0x000fc8000f84103f */
[----:B------:R-:W-:Y:S02]  /*1530*/  @UP0 ULEA.HI.X UR9, UR39, UR9, UR42, 0x2, UP2 ;  /* 0x0000000927090291 */ /* 0x000fe400090f142a */
[----:B------:R-:W-:Y:S01]  /*1540*/  @UP1 ULEA UR10, UP0, UR39, UR10, 0x2 ;  /* 0x0000000a270a1291 */ /* 0x000fe2000f80103f */
[----:B------:R-:W-:-:S03]  /*1550*/  IMAD.U32 R4, RZ, RZ, UR8 ;  /* 0x00000008ff047e24 */ /* 0x000fc6000f8e00ff */
[----:B------:R-:W-:Y:S01]  /*1560*/  @UP1 ULEA.HI.X UR11, UR39, UR11, UR42, 0x2, UP0 ;  /* 0x0000000b270b1291 */ /* 0x000fe200080f142a */
[----:B------:R-:W-:Y:S01]  /*1570*/  IMAD.U32 R5, RZ, RZ, UR9 ;  /* 0x00000009ff057e24 */ /* 0x000fe2000f8e00ff */
[----:B------:R-:W-:Y:S01]  /*1580*/  ULDC.64 UR8, c[0x0][0x418] ;  /* 0x0001060000087ab9 */ /* 0x000fe20000000a00 */
[----:B------:R-:W-:-:S03]  /*1590*/  IMAD.U32 R6, RZ, RZ, UR10 ;  /* 0x0000000aff067e24 */ /* 0x000fc6000f8e00ff */
[----:B------:R-:W-:Y:S01]  /*15a0*/  IMAD.U32 R7, RZ, RZ, UR11 ;  /* 0x0000000bff077e24 */ /* 0x000fe2000f8e00ff */
[----:B------:R-:W2:Y:S04]  /*15b0*/  @P0 LDG.E R4, desc[UR40][R4.64] ;  /* 0x0000002804040981 */ /* 0x000ea8000c1e1900 */
[----:B------:R-:W3:Y:S01]  /*15c0*/  @P1 LDG.E R6, desc[UR40][R6.64] ;  /* 0x0000002806061981 */ /* 0x000ee2000c1e1900 */
[----:B------:R-:W-:Y:S02]  /*15d0*/  UISETP.NE.U32.AND UP0, UPT, UR8, URZ, UPT ;  /* 0x0000003f0800728c */ /* 0x000fe4000bf05070 */
[----:B------:R-:W-:Y:S02]  /*15e0*/  ULOP3.LUT UR5, UR6, 0xff000000, URZ, 0xc0, !UPT ;  /* 0xff00000006057892 */ /* 0x000fe4000f8ec03f */
[----:B------:R-:W-:-:S02]  /*15f0*/  UISETP.NE.AND.EX UP0, UPT, UR9, URZ, UPT, UP0 ;  /* 0x0000003f0900728c */ /* 0x000fc4000bf05300 */
[----:B------:R-:W-:Y:S02]  /*1600*/  USHF.R.U32.HI UR5, URZ, 0x8, UR5 ;  /* 0x000000083f057899 */ /* 0x000fe40008011605 */
[----:B------:R-:W-:Y:S02]  /*1610*/  USEL UR7, UR7, 0x1, UP0 ;  /* 0x0000000107077887 */ /* 0x000fe40008000000 */
[----:B------:R-:W-:Y:S01]  /*1620*/  ULEA.HI UR46, UR4, UR5, URZ, 0x10 ;  /* 0x00000005042e7291 */ /* 0x000fe2000f8f803f */
[----:B------:R-:W-:Y:S02]  /*1630*/  UMOV UR53, URZ ;  /* 0x0000003f00357c82 */ /* 0x000fe40008000000 */
[----:B------:R-:W-:Y:S01]  /*1640*/  ULDC UR4, c[0x0][0x2f0] ;  /* 0x0000bc0000047ab9 */ /* 0x000fe20000000800 */
[----:B------:R-:W-:Y:S02]  /*1650*/  ULOP3.LUT UR44, UR6, 0xffff, URZ, 0xc0, !UPT ;  /* 0x0000ffff062c7892 */ /* 0x000fe4000f8ec03f */
[----:B------:R-:W-:Y:S01]  /*1660*/  UIMAD UR7, UR7, UR4, URZ ;  /* 0x00000004070772a4 */ /* 0x000fe2000f8e023f */
[----:B------:R-:W-:Y:S01]  /*1670*/  ULDC UR6, c[0x0][0x9f0] ;  /* 0x00027c0000067ab9 */ /* 0x000fe20000000800 */
[----:B--2---:R-:W-:-:S05]  /*1680*/  @P0 R2UR UR53, R4 ;  /* 0x00000000043502ca */ /* 0x004fca00000e0000 */
[----:B---3--:R-:W-:Y:S01]  /*1690*/  @P1 R2UR UR7, R6 ;  /* 0x00000000060712ca */ /* 0x008fe200000e0000 */
[----:B-----5:R-:W-:-:S14]  /*16a0*/  @P1 BRA `(.L_x_384) ;  /* 0x0000000000341947 */ /* 0x020fdc0003800000 */
[----:B------:R-:W-:Y:S02]  /*16b0*/  ULDC.64 UR4, c[0x0][0xa08] ;  /* 0x0002820000047ab9 */ /* 0x000fe40000000a00 */
[----:B------:R-:W-:-:S04]  /*16c0*/  ISETP.NE.U32.AND P0, PT, RZ, UR4, PT ;  /* 0x00000004ff007c0c */ /* 0x000fc8000bf05070 */
[----:B------:R-:W-:-:S13]  /*16d0*/  ISETP.NE.AND.EX P0, PT, RZ, UR5, PT, P0 ;  /* 0x00000005ff007c0c */ /* 0x000fda000bf05300 */
[----:B------:R-:W-:Y:S05]  /*16e0*/  @!P0 BRA `(.L_x_384) ;  /* 0x0000000000248947 */ /* 0x000fea0003800000 */
[----:B------:R-:W-:Y:S02]  /*16f0*/  ULDC.64 UR4, c[0x0][0xa08] ;  /* 0x0002820000047ab9 */ /* 0x000fe40000000a00 */
[----:B------:R-:W-:-:S06]  /*1700*/  UIMAD.WIDE UR4, UR39, 0x4, UR4 ;  /* 0x00000004270478a5 */ /* 0x000fcc000f8e0204 */
[----:B------:R-:W-:Y:S02]  /*1710*/  IMAD.U32 R4, RZ, RZ, UR4 ;  /* 0x00000004ff047e24 */ /* 0x000fe4000f8e00ff */
[----:B------:R-:W-:-:S05]  /*1720*/  IMAD.U32 R5, RZ, RZ, UR5 ;  /* 0x00000005ff057e24 */ /* 0x000fca000f8e00ff */
[----:B------:R-:W2:Y:S04]  /*1730*/  LDG.E R3, desc[UR40][R4.64] ;  /* 0x0000002804037981 */ /* 0x000ea8000c1e1900 */
[----:B------:R-:W3:Y:S01]  /*1740*/  LDG.E R0, desc[UR40][R4.64+0x4] ;  /* 0x0000042804007981 */ /* 0x000ee2000c1e1900 */
[----:B--2---:R-:W-:Y:S02]  /*1750*/  R2UR UR7, R3 ;  /* 0x00000000030772ca */ /* 0x004fe400000e0000 */
[----:B---3--:R-:W-:-:S13]  /*1760*/  R2UR UR4, R0 ;  /* 0x00000000000472ca */ /* 0x008fda00000e0000 */
[----:B------:R-:W-:-:S12]  /*1770*/  UIADD3 UR7, -UR7, UR4, URZ ;  /* 0x0000000407077290 */ /* 0x000fd8000fffe13f */
.L_x_384:
[----:B------:R-:W-:Y:S02]  /*1780*/  UISETP.NE.AND UP1, UPT, UR50, 0x1, UPT ;  /* 0x000000013200788c */ /* 0x000fe4000bf25270 */
[----:B------:R-:W-:Y:S02]  /*1790*/  UIADD3 UR53, -UR53, UR7, URZ ;  /* 0x0000000735357290 */ /* 0x000fe4000fffe13f */
[----:B------:R-:W-:Y:S02]  /*17a0*/  ULOP3.LUT UR45, UR46, 0xff, URZ, 0xc0, !UPT ;  /* 0x000000ff2e2d7892 */ /* 0x000fe4000f8ec03f */
[----:B------:R-:W-:Y:S01]  /*17b0*/  UIADD3 UR4, UR53, 0x3f, URZ ;  /* 0x0000003f35047890 */ /* 0x000fe2000fffe03f */
[----:B------:R-:W-:Y:S01]  /*17c0*/  PLOP3.LUT P0, PT, PT, PT, UP1, 0x80, 0x0 ;  /* 0x000000000000781c */ /* 0x000fe20003f0f018 */
[----:B------:R-:W-:Y:S02]  /*17d0*/  USHF.R.U32.HI UR46, URZ, 0x10, UR46 ;  /* 0x000000103f2e7899 */ /* 0x000fe4000801162e */
[----:B------:R-:W-:-:S02]  /*17e0*/  USHF.R.S32.HI UR5, URZ, 0x1f, UR4 ;  /* 0x0000001f3f057899 */ /* 0x000fc40008011404 */
[----:B------:R-:W-:Y:S02]  /*17f0*/  UISETP.NE.AND UP0, UPT, UR46, URZ, UPT ;  /* 0x0000003f2e00728c */ /* 0x000fe4000bf05270 */
[----:B------:R-:W-:Y:S02]  /*1800*/  ULEA.HI UR5, UR5, UR4, URZ, 0x6 ;  /* 0x0000000405057291 */ /* 0x000fe4000f8f303f */
[----:B------:R-:W-:Y:S02]  /*1810*/  USEL UR10, UR46, UR6, UP0 ;  /* 0x000000062e0a7287 */ /* 0x000fe40008000000 */
[----:B------:R-:W-:Y:S02]  /*1820*/  USHF.R.S32.HI UR9, URZ, 0x6, UR5 ;  /* 0x000000063f097899 */ /* 0x000fe40008011405 */
[----:B------:R-:W-:Y:S10]  /*1830*/  @!P0 BRA `(.L_x_385) ;  /* 0x00000020000c8947 */ /* 0x000ff40003800000 */
        /* <DEDUP_REMOVED lines=15> */
[----:B------:R-:W0:Y:S08]  /*1930*/  I2F.RP R0, UR11 ;  /* 0x0000000b00007d06 */ /* 0x000e300008209400 */
[----:B0-----:R-:W0:Y:S02]  /*1940*/  MUFU.RCP R0, R0 ;  /* 0x0000000000007308 */ /* 0x001e240000001000 */
        /* <DEDUP_REMOVED lines=20> */
.L_x_386:
[----:B------:R-:W-:Y:S01]  /*1a90*/  UIMAD UR21, UR45, UR4, URZ ;  /* 0x000000042d1572a4 */ /* 0x000fe2000f8e023f */
[----:B------:R-:W-:Y:S01]  /*1aa0*/  IMAD.U32 R0, RZ, RZ, UR9 ;  /* 0x00000009ff007e24 */ /* 0x000fe2000f8e00ff */
[----:B------:R-:W-:Y:S01]  /*1ab0*/  PLOP3.LUT P0, PT, PT, PT, PT, 0x80, 0x0 ;  /* 0x000000000000781c */ /* 0x000fe20003f0f070 */
[----:B------:R-:W-:Y:S01]  /*1ac0*/  IMAD.U32 R3, RZ, RZ, UR4 ;  /* 0x00000004ff037e24 */ /* 0x000fe2000f8e00ff */
[----:B------:R-:W-:Y:S02]  /*1ad0*/  CS2R R12, SRZ ;  /* 0x00000000000c7805 */ /* 0x000fe4000001ff00 */
[----:B------:R-:W-:Y:S02]  /*1ae0*/  CS2R R150, SRZ ;  /* 0x0000000000967805 */ /* 0x000fe4000001ff00 */
[----:B------:R-:W-:Y:S02]  /*1af0*/  CS2R R148, SRZ ;  /* 0x0000000000947805 */ /* 0x000fe4000001ff00 */
[----:B------:R-:W-:-:S02]  /*1b00*/  CS2R R146, SRZ ;  /* 0x0000000000927805 */ /* 0x000fc4000001ff00 */
[----:B------:R-:W-:Y:S02]  /*1b10*/  VIADDMNMX R0, R3, UR21, R0, PT ;  /* 0x0000001503007c46 */ /* 0x000fe4000b800100 */
[----:B------:R-:W-:Y:S02]  /*1b20*/  CS2R R144, SRZ ;  /* 0x0000000000907805 */ /* 0x000fe4000001ff00 */
[----:B------:R-:W-:Y:S02]  /*1b30*/  CS2R R142, SRZ ;  /* 0x00000000008e7805 */ /* 0x000fe4000001ff00 */
[----:B------:R-:W-:Y:S02]  /*1b40*/  CS2R R140, SRZ ;  /* 0x00000000008c7805 */ /* 0x000fe4000001ff00 */
[----:B------:R-:W-:Y:S02]  /*1b50*/  R2UR UR16, R0 ;  /* 0x00000000001072ca */ /* 0x000fe400000e0000 */
        /* <DEDUP_REMOVED lines=11> */
[----:B------:R-:W-:Y:S01]  /*1c10*/  CS2R R116, SRZ ;  /* 0x0000000000747805 */ /* 0x000fe2000001ff00 */
[----:B------:R-:W-:Y:S01]  /*1c20*/  UISETP.GT.AND UP0, UPT, UR16, UR21, UPT ;  /* 0x000000151000728c */ /* 0x000fe2000bf04270 */
[----:B------:R-:W-:-:S02]  /*1c30*/  CS2R R114, SRZ ;  /* 0x0000000000727805 */ /* 0x000fc4000001ff00 */
[----:B------:R-:W-:Y:S02]  /*1c40*/  CS2R R112, SRZ ;  /* 0x0000000000707805 */ /* 0x000fe4000001ff00 */
[----:B------:R-:W-:Y:S02]  /*1c50*/  CS2R R110, SRZ ;  /* 0x00000000006e7805 */ /* 0x000fe4000001ff00 */
[----:B------:R-:W-:Y:S02]  /*1c60*/  CS2R R108, SRZ ;  /* 0x00000000006c7805 */ /* 0x000fe4000001ff00 */
[----:B------:R-:W-:Y:S02]  /*1c70*/  CS2R R106, SRZ ;  /* 0x00000000006a7805 */ /* 0x000fe4000001ff00 */
[----:B------:R-:W-:Y:S02]  /*1c80*/  PLOP3.LUT P1, PT, PT, PT, UP0, 0x80, 0x0 ;  /* 0x000000000000781c */ /* 0x000fe40003f2f008 */
        /* <DEDUP_REMOVED lines=42> */
[----:B------:R-:W0:Y:S01]  /*1f30*/  SHFL.IDX PT, R0, R224, RZ, 0x1f ;  /* 0x00001fffe0007589 */ /* 0x000e2200000e0000 */
[----:B------:R-:W-:-:S06]  /*1f40*/  UISETP.NE.AND UP0, UPT, UR49, 0x3, UPT ;  /* 0x000000033100788c */ /* 0x000fcc000bf05270 */
[----:B------:R-:W-:Y:S02]  /*1f50*/  PLOP3.LUT P0, PT, PT, PT, UP0, 0x80, 0x0 ;  /* 0x000000000000781c */ /* 0x000fe40003f0f008 */
[----:B0-----:R-:W-:-:S13]  /*1f60*/  R2UR UR4, R0 ;  /* 0x00000000000472ca */ /* 0x001fda00000e0000 */
[----:B------:R-:W-:-:S04]  /*1f70*/  ULEA.HI UR5, UR4, UR4, URZ, 0x1 ;  /* 0x0000000404057291 */ /* 0x000fc8000f8f083f */
[----:B------:R-:W-:-:S04]  /*1f80*/  ULOP3.LUT UR5, UR5, 0x1fffe, URZ, 0xc0, !UPT ;  /* 0x0001fffe05057892 */ /* 0x000fc8000f8ec03f */
[----:B------:R-:W-:-:S04]  /*1f90*/  UIADD3 UR5, UR4, -UR5, URZ ;  /* 0x8000000504057290 */ /* 0x000fc8000fffe03f */
[----:B------:R-:W-:-:S04]  /*1fa0*/  ULEA UR5, UR5, UR38, 0xf ;  /* 0x0000002605057291 */ /* 0x000fc8000f8e783f */
[----:B------:R-:W-:-:S04]  /*1fb0*/  UIADD3 UR5, UR5, 0x400, URZ ;  /* 0x0000040005057890 */ /* 0x000fc8000fffe03f */
[----:B------:R-:W-:-:S04]  /*1fc0*/  USHF.R.U32.HI UR5, URZ, 0x4, UR5 ;  /* 0x000000043f057899 */ /* 0x000fc80008011605 */
[----:B------:R-:W-:-:S04]  /*1fd0*/  ULOP3.LUT UR5, UR5, 0x3fff, URZ, 0xc0, !UPT ;  /* 0x00003fff05057892 */ /* 0x000fc8000f8ec03f */
[----:B------:R-:W-:Y:S01]  /*1fe0*/  ULOP3.LUT UR20, UR5, 0x2000000, URZ, 0xfc, !UPT ;  /* 0x0200000005147892 */ /* 0x000fe2000f8efc3f */
[----:B------:R-:W-:Y:S11]  /*1ff0*/  @!P0 BRA `(.L_x_388) ;  /* 0x0000000000048947 */ /* 0x000ff60003800000 */
[----:B------:R-:W-:Y:S01]  /*2000*/  BPT.TRAP 0x1 ;  /* 0x000000040000795c */ /* 0x000fe20000300000 */
.L_x_388:
[----:B------:R-:W-:Y:S01]  /*2010*/  ULEA UR17, UR37, UR38, 0x3 ;  /* 0x0000002625117291 */ /* 0x000fe2000f8e183f */
[----:B------:R-:W-:-:S05]  /*2020*/  IMAD.U32 R0, RZ, RZ, UR47 ;  /* 0x0000002fff007e24 */ /* 0x000fca000f8e00ff */
[----:B------:R-:W-:-:S04]  /*2030*/  SHF.L.U32 R0, R0, 0x1f, RZ ;  /* 0x0000001f00007819 */ /* 0x000fc800000006ff */
[----:B------:R-:W0:Y:S02]  /*2040*/  SYNCS.PHASECHK.TRANS64.TRYWAIT P0, [UR17+0x28c50], R0 ;  /* 0x028c5000ff0075a7 */ /* 0x000e240008000151 */
[----:B0-----:R-:W-:Y:S05]  /*2050*/  @!P0 BRA `(.L_x_389) ;  /* 0x00000114002c8947 */ /* 0x001fea0003800000 */
.L_x_571:
[----:B------:R-:W-:Y:S01]  /*2060*/  BAR.SYNC.DEFER_BLOCKING 0xe, 0x100 ;  /* 0x0384000000007b1d */ /* 0x000fe20000010000 */
[----:B------:R-:W-:Y:S01]  /*2070*/  UIADD3 UR4, UR38, 0x26800, URZ ;  /* 0x0002680026047890 */ /* 0x000fe2000fffe03f */
[----:B0-----:R-:W-:Y:S01]  /*2080*/  IMAD.U32 R0, RZ, RZ, UR17 ;  /* 0x00000011ff007e24 */ /* 0x001fe2000f8e00ff */
[----:B------:R-:W-:Y:S02]  /*2090*/  ULEA UR12, UR37, UR20, 0xc ;  /* 0x00000014250c7291 */ /* 0x000fe4000f8e603f */
[----:B------:R-:W-:Y:S01]  /*20a0*/  USHF.R.U32.HI UR4, URZ, 0x4, UR4 ;  /* 0x000000043f047899 */ /* 0x000fe20008011604 */
[----:B------:R-:W-:Y:S01]  /*20b0*/  UMOV UR7, 0x40000040 ;  /* 0x4000004000077882 */ /* 0x000fe20000000000 */
[----:B------:R-:W-:Y:S02]  /*20c0*/  UMOV UR5, 0x40000040 ;  /* 0x4000004000057882 */ /* 0x000fe40000000000 */
[----:B------:R-:W-:Y:S01]  /*20d0*/  ULOP3.LUT UR4, UR4, 0x3fff, URZ, 0xc0, !UPT ;  /* 0x00003fff04047892 */ /* 0x000fe2000f8ec03f */
[----:B------:R-:W0:Y:S01]  /*20e0*/  S2R R3, SR_TID.X ;  /* 0x0000000000037919 */ /* 0x000e220000002100 */
[----:B------:R-:W-:Y:S01]  /*20f0*/  UMOV UR6, UR12 ;  /* 0x0000000c00067c82 */ /* 0x000fe20008000000 */
[----:B------:R-:W-:-:S02]  /*2100*/  UIADD3 UR10, UR12, 0x100, URZ ;  /* 0x000001000c0a7890 */ /* 0x000fc4000fffe03f */
[----:B------:R-:W-:Y:S01]  /*2110*/  ULOP3.LUT UR13, UR4, 0x10000, URZ, 0xfc, !UPT ;  /* 0x00010000040d7892 */ /* 0x000fe2000f8efc3f */
[----:B------:R-:W-:Y:S01]  /*2120*/  UMOV UR11, 0x40000040 ;  /* 0x40000040000b7882 */ /* 0x000fe20000000000 */
[----:B------:R-:W-:Y:S02]  /*2130*/  UMOV UR9, 0x40000040 ;  /* 0x4000004000097882 */ /* 0x000fe40000000000 */
[----:B------:R-:W-:Y:S02]  /*2140*/  UIADD3 UR8, UR13, 0x4, URZ ;  /* 0x000000040d087890 */ /* 0x000fe4000fffe03f */
[----:B------:R-:W-:Y:S01]  /*2150*/  UIADD3 UR14, UR12, 0x180, URZ ;  /* 0x000001800c0e7890 */ /* 0x000fe2000fffe03f */
[----:B------:R-:W-:Y:S01]  /*2160*/  UMOV UR4, UR13 ;  /* 0x0000000d00047c82 */ /* 0x000fe20008000000 */
[----:B------:R-:W-:Y:S01]  /*2170*/  UMOV UR15, 0x40000040 ;  /* 0x40000040000f7882 */ /* 0x000fe20000000000 */
[----:B------:R-:W-:-:S06]  /*2180*/  WARPGROUP.ARRIVE ;  /* 0x00000000000079c5 */ /* 0x000fcc0000000000 */
[----:B------:R-:W-:Y:S01]  /*2190*/  HGMMA.64x256x16.F32.BF16 R24, gdesc[UR4].tnspB, RZ, !UPT, gsb0 ;  /* 0x43e00000041879f0 */ /* 0x000fe2000c0018ff */
[----:B------:R-:W-:Y:S02]  /*21a0*/  UIADD3 UR6, UR12, 0x80, URZ ;  /* 0x000000800c067890 */ /* 0x000fe4000fffe03f */
[----:B------:R-:W-:Y:S01]  /*21b0*/  UIADD3 UR4, UR13, 0x2, URZ ;  /* 0x000000020d047890 */ /* 0x000fe2000fffe03f */
[----:B------:R-:W-:Y:S01]  /*21c0*/  UMOV UR7, 0x40000040 ;  /* 0x4000004000077882 */ /* 0x000fe20000000000 */
[----:B------:R-:W-:Y:S01]  /*21d0*/  UMOV UR5, 0x40000040 ;  /* 0x4000004000057882 */ /* 0x000fe20000000000 */
[----:B------:R-:W-:-:S03]  /*21e0*/  UIADD3 UR12, UR13, 0x6, URZ ;  /* 0x000000060d0c7890 */ /* 0x000fc6000fffe03f */
[----:B------:R-:W-:Y:S01]  /*21f0*/  UMOV UR13, 0x40000040 ;  /* 0x40000040000d7882 */ /* 0x000fe20000000000 */
[----:B0-----:R-:W-:-:S04]  /*2200*/  LOP3.LUT R3, R3, 0x7f, RZ, 0xc0, !PT ;  /* 0x0000007f03037812 */ /* 0x001fc800078ec0ff */
[----:B------:R-:W-:-:S13]  /*2210*/  ISETP.NE.AND P0, PT, R3, RZ, PT ;  /* 0x000000ff0300720c */ /* 0x000fda0003f05270 */
[----:B------:R-:W-:-:S05]  /*2220*/  @!P0 VIADD R0, R0, 0x28c60 ;  /* 0x00028c6000008836 */ /* 0x000fca0000000000 */
[----:B------:R-:W-:Y:S01]  /*2230*/  @!P0 PRMT R0, RZ, 0x654, R0 ;  /* 0x00000654ff008816 */ /* 0x000fe20000000000 */
[----:B------:R-:W-:Y:S02]  /*2240*/  WARPGROUP.DEPBAR.LE gsb0, 0x0 ;  /* 0x00008000000079c5 */ /* 0x000fe40000010000 */
[----:B------:R-:W-:-:S06]  /*2250*/  WARPGROUP.ARRIVE ;  /* 0x00000000000079c5 */ /* 0x000fcc0000000000 */
[----:B------:R-:W-:Y:S01]  /*2260*/  HGMMA.64x256x16.F32.BF16 R24, gdesc[UR4].tnspB, R24, gsb0 ;  /* 0x43e00000041879f0 */ /* 0x000fe20008001818 */
[----:B------:R-:W-:-:S04]  /*2270*/  UIADD3 UR6, UR16, -0x2, URZ ;  /* 0xfffffffe10067890 */ /* 0x000fc8000fffe03f */
[----:B------:R-:W-:Y:S01]  /*2280*/  UISETP.GE.AND UP0, UPT, UR6, UR21, UPT ;  /* 0x000000150600728c */ /* 0x000fe2000bf06270 */
[----:B------:R-:W-:Y:S02]  /*2290*/  WARPGROUP.DEPBAR.LE gsb0, 0x0 ;  /* 0x00008000000079c5 */ /* 0x000fe40000010000 */
[----:B------:R-:W-:-:S15]  /*22a0*/  WARPGROUP.ARRIVE ;  /* 0x00000000000079c5 */ /* 0x000fde0000000000 */
[----:B------:R-:W-:-:S05]  /*22b0*/  NOP ;  /* 0x0000000000007918 */ /* 0x000fca0000000000 */
        /* <DEDUP_REMOVED lines=8> */
[----:B------:R-:W-:-:S13]  /*2340*/  PLOP3.LUT P0, PT, PT, PT, UP0, 0x80, 0x0 ;  /* 0x000000000000781c */ /* 0x000fda0003f0f008 */
[----:B0-----:R-:W-:Y:S05]  /*2350*/  @!P0 BRA `(.L_x_390) ;  /* 0x0000000c00088947 */ /* 0x001fea0003800000 */
[----:B------:R-:W-:-:S05]  /*2360*/  UMOV UR22, UR6 ;  /* 0x0000000600167c82 */ /* 0x000fca0008000000 */
.L_x_395:
[----:B------:R-:W-:Y:S01]  /*2370*/  BAR.SYNC.DEFER_BLOCKING 0xe, 0x100 ;  /* 0x0384000000007b1d */ /* 0x000fe20000010000 */
[----:B------:R-:W-:Y:S01]  /*2380*/  IMAD.U32 R3, RZ, RZ, UR37 ;  /* 0x00000025ff037e24 */ /* 0x000fe2000f8e00ff */
[----:B------:R-:W-:Y:S02]  /*2390*/  UISETP.NE.AND UP2, UPT, UR49, 0x3, UPT ;  /* 0x000000033100788c */ /* 0x000fe4000bf45270 */
[----:B------:R-:W-:Y:S01]  /*23a0*/  UIADD3 UR37, UR37, 0x1, URZ ;  /* 0x0000000125257890 */ /* 0x000fe2000fffe03f */
[----:B------:R-:W-:Y:S01]  /*23b0*/  IMAD R0, R3, 0x40, R16 ;  /* 0x0000004003007824 */ /* 0x000fe200078e0210 */
[----:B------:R-:W-:Y:S01]  /*23c0*/  UMOV UR6, UR22 ;  /* 0x0000001600067c82 */ /* 0x000fe20008000000 */
[----:B------:R-:W-:Y:S01]  /*23d0*/  UIADD3 UR22, UR22, -0x1, URZ ;  /* 0xffffffff16167890 */ /* 0x000fe2000fffe03f */
[----:B------:R-:W-:Y:S01]  /*23e0*/  PLOP3.LUT P1, PT, PT, PT, UP2, 0x80, 0x0 ;  /* 0x000000000000781c */ /* 0x000fe20003f2f028 */
[----:B------:R-:W-:Y:S01]  /*23f0*/  UISETP.NE.AND UP0, UPT, UR37, 0x2, UPT ;  /* 0x000000022500788c */ /* 0x000fe2000bf05270 */
[----:B------:R-:W-:Y:S01]  /*2400*/  LEA R0, R0, UR38, 0x2 ;  /* 0x0000002600007c11 */ /* 0x000fe2000f8e10ff */
[----:B------:R-:W-:-:S02]  /*2410*/  UISETP.GT.AND UP1, UPT, UR6, UR21, UPT ;  /* 0x000000150600728c */ /* 0x000fc4000bf24270 */
[----:B------:R-:W-:Y:S02]  /*2420*/  USEL UR6, URZ, 0x1, UP0 ;  /* 0x000000013f067887 */ /* 0x000fe40008000000 */
[----:B------:R-:W-:Y:S02]  /*2430*/  USEL UR37, UR37, URZ, UP0 ;  /* 0x0000003f25257287 */ /* 0x000fe40008000000 */
[----:B------:R-:W-:Y:S01]  /*2440*/  ULOP3.LUT UR47, UR47, UR6, URZ, 0x3c, !UPT ;  /* 0x000000062f2f7292 */ /* 0x000fe2000f8e3c3f */
        /* <DEDUP_REMOVED lines=132> */
.L_x_391:
[----:B------:R-:W-:Y:S01]  /*2c90*/  ULEA UR6, UR37, UR38, 0x3 ;  /* 0x0000002625067291 */ /* 0x000fe2000f8e183f */
[----:B------:R-:W-:-:S05]  /*2ca0*/  IMAD.U32 R0, RZ, RZ, UR47 ;  /* 0x0000002fff007e24 */ /* 0x000fca000f8e00ff */
[----:B------:R-:W-:-:S04]  /*2cb0*/  SHF.L.U32 R0, R0, 0x1f, RZ ;  /* 0x0000001f00007819 */ /* 0x000fc800000006ff */
[----:B------:R0:W1:Y:S01]  /*2cc0*/  SYNCS.PHASECHK.TRANS64.TRYWAIT P0, [UR6+0x28c50], R0 ;  /* 0x028c5000ff0075a7 */ /* 0x0000620008000146 */
[----:B------:R-:W-:Y:S05]  /*2cd0*/  @!P1 BRA `(.L_x_392) ;  /* 0x0000000000049947 */ /* 0x000fea0003800000 */
[----:B------:R-:W-:Y:S01]  /*2ce0*/  BPT.TRAP 0x1 ;  /* 0x000000040000795c */ /* 0x000fe20000300000 */
.L_x_392:
[----:B-1----:R-:W-:Y:S05]  /*2cf0*/  @P0 BRA `(.L_x_393) ;  /* 0x0000000000080947 */ /* 0x002fea0003800000 */
[----:B------:R-:W1:Y:S02]  /*2d00*/  SYNCS.PHASECHK.TRANS64.TRYWAIT P0, [UR6+0x28c50], R0 ;  /* 0x028c5000ff0075a7 */ /* 0x000e640008000146 */
[----:B-1----:R-:W-:Y:S05]  /*2d10*/  @!P0 BRA `(.L_x_394) ;  /* 0x0000010800148947 */ /* 0x002fea0003800000 */
.L_x_393:
[----:B------:R-:W-:Y:S01]  /*2d20*/  UIADD3 UR6, UR38, 0x26800, URZ ;  /* 0x0002680026067890 */ /* 0x000fe2000fffe03f */
[----:B------:R-:W-:Y:S01]  /*2d30*/  WARPGROUP.ARRIVE ;  /* 0x00000000000079c5 */ /* 0x000fe20000000000 */
[----:B------:R-:W-:-:S05]  /*2d40*/  ULEA UR18, UR37, UR20, 0xc ;  /* 0x0000001425127291 */ /* 0x000fca000f8e603f */
[----:B-1----:R-:W1:Y:S01]  /*2d50*/  S2R R3, SR_TID.X ;  /* 0x0000000000037919 */ /* 0x002e620000002100 */
[----:B------:R-:W-:Y:S01]  /*2d60*/  USHF.R.U32.HI UR6, URZ, 0x4, UR6 ;  /* 0x000000043f067899 */ /* 0x000fe20008011606 */
[----:B0-----:R-:W-:Y:S01]  /*2d70*/  IMAD.U32 R0, RZ, RZ, UR37 ;  /* 0x00000025ff007e24 */ /* 0x001fe2000f8e00ff */
[----:B------:R-:W-:Y:S01]  /*2d80*/  UMOV UR19, 0x40000040 ;  /* 0x4000004000137882 */ /* 0x000fe20000000000 */
[----:B------:R-:W-:Y:S01]  /*2d90*/  UMOV UR17, 0x40000040 ;  /* 0x4000004000117882 */ /* 0x000fe20000000000 */
[----:B------:R-:W-:Y:S01]  /*2da0*/  ULOP3.LUT UR6, UR6, 0x3fff, URZ, 0xc0, !UPT ;  /* 0x00003fff06067892 */ /* 0x000fe2000f8ec03f */
[----:B------:R-:W-:Y:S01]  /*2db0*/  UMOV UR7, 0x40000040 ;  /* 0x4000004000077882 */ /* 0x000fe20000000000 */
[----:B------:R-:W-:Y:S02]  /*2dc0*/  UIADD3 UR10, UR18, 0x100, URZ ;  /* 0x00000100120a7890 */ /* 0x000fe4000fffe03f */
[----:B------:R-:W-:Y:S02]  /*2dd0*/  ULOP3.LUT UR16, UR6, 0x10000, URZ, 0xfc, !UPT ;  /* 0x0001000006107892 */ /* 0x000fe4000f8efc3f */
[----:B------:R-:W-:Y:S01]  /*2de0*/  UIADD3 UR6, UR18, 0x80, URZ ;  /* 0x0000008012067890 */ /* 0x000fe2000fffe03f */
[----:B------:R-:W-:Y:S01]  /*2df0*/  UMOV UR11, 0x40000040 ;  /* 0x40000040000b7882 */ /* 0x000fe20000000000 */
[----:B------:R-:W-:Y:S01]  /*2e00*/  UIADD3 UR14, UR18, 0x180, URZ ;  /* 0x00000180120e7890 */ /* 0x000fe2000fffe03f */
[----:B------:R-:W-:-:S04]  /*2e10*/  UMOV UR15, 0x40000040 ;  /* 0x40000040000f7882 */ /* 0x000fc80000000000 */
[----:B------:R-:W-:Y:S01]  /*2e20*/  HGMMA.64x256x16.F32.BF16 R24, gdesc[UR16].tnspB, R24, gsb0 ;  /* 0x43e00000101879f0 */ /* 0x000fe20008001818 */
[----:B-1----:R-:W-:-:S04]  /*2e30*/  LOP3.LUT R3, R3, 0x7f, RZ, 0xc0, !PT ;  /* 0x0000007f03037812 */ /* 0x002fc800078ec0ff */
[----:B------:R-:W-:-:S13]  /*2e40*/  ISETP.NE.AND P0, PT, R3, RZ, PT ;  /* 0x000000ff0300720c */ /* 0x000fda0003f05270 */
[----:B------:R-:W-:-:S05]  /*2e50*/  @!P0 LEA R0, R0, UR38, 0x3 ;  /* 0x0000002600008c11 */ /* 0x000fca000f8e18ff */
        /* <DEDUP_REMOVED lines=17> */
[----:B0-----:R-:W-:Y:S05]  /*2f70*/  @P0 BRA `(.L_x_395) ;  /* 0xfffffff000fc0947 */ /* 0x001fea000383ffff */
.L_x_390:
[----:B------:R-:W-:Y:S01]  /*2f80*/  BAR.SYNC.DEFER_BLOCKING 0xe, 0x100 ;  /* 0x0384000000007b1d */ /* 0x000fe20000010000 */
[----:B------:R-:W-:Y:S01]  /*2f90*/  IMAD.U32 R3, RZ, RZ, UR37 ;  /* 0x00000025ff037e24 */ /* 0x000fe2000f8e00ff */
[----:B------:R-:W-:Y:S01]  /*2fa0*/  UIADD3 UR37, UR37, 0x1, URZ ;  /* 0x0000000125257890 */ /* 0x000fe2000fffe03f */
[----:B------:R-:W-:Y:S02]  /*2fb0*/  PLOP3.LUT P0, PT, PT, PT, PT, 0x8, 0x0 ;  /* 0x000000000000781c */ /* 0x000fe40003f0e170 */
[----:B------:R-:W-:Y:S01]  /*2fc0*/  CS2R R12, SRZ ;  /* 0x00000000000c7805 */ /* 0x000fe2000001ff00 */
[----:B------:R-:W-:Y:S01]  /*2fd0*/  IMAD R0, R3, 0x40, R16 ;  /* 0x0000004003007824 */ /* 0x000fe200078e0210 */
[----:B------:R-:W-:-:S04]  /*2fe0*/  UISETP.NE.AND UP0, UPT, UR37, 0x2, UPT ;  /* 0x000000022500788c */ /* 0x000fc8000bf05270 */
[----:B------:R-:W-:Y:S01]  /*2ff0*/  LEA R4, R0, UR38, 0x2 ;  /* 0x0000002600047c11 */ /* 0x000fe2000f8e10ff */
        /* <DEDUP_REMOVED lines=135> */
.L_x_385:
        /* <DEDUP_REMOVED lines=37> */
.L_x_396:
        /* <DEDUP_REMOVED lines=74> */
[----:B------:R-:W0:Y:S02]  /*3f60*/  SHFL.IDX PT, R0, R224, RZ, 0x1f ;  /* 0x00001fffe0007589 */ /* 0x000e2400000e0000 */
[----:B0-----:R-:W-:-:S13]  /*3f70*/  R2UR UR4, R0 ;  /* 0x00000000000472ca */ /* 0x001fda00000e0000 */
        /* <DEDUP_REMOVED lines=27> */
.L_x_397:
[----:B------:R-:W-:Y:S01]  /*4130*/  ULEA.HI UR4, UR48, UR48, URZ, 0x1 ;  /* 0x0000003030047291 */ /* 0x000fe2000f8f083f */
[----:B------:R-:W-:-:S03]  /*4140*/  IMAD.U32 R3, RZ, RZ, UR49 ;  /* 0x00000031ff037e24 */ /* 0x000fc6000f8e00ff */
[----:B------:R-:W-:Y:S02]  /*4150*/  ULOP3.LUT UR4, UR4, 0xfffffffe, URZ, 0xc0, !UPT ;  /* 0xfffffffe04047892 */ /* 0x000fe4000f8ec03f */
[----:B------:R-:W-:Y:S02]  /*4160*/  ISETP.NE.AND P0, PT, R3, 0x3, PT ;  /* 0x000000030300780c */ /* 0x000fe40003f05270 */
[----:B------:R-:W-:-:S06]  /*4170*/  UIADD3 UR4, UR48, -UR4, URZ ;  /* 0x8000000430047290 */ /* 0x000fcc000fffe03f */
[----:B------:R-:W-:-:S05]  /*4180*/  IMAD.U32 R0, RZ, RZ, UR4 ;  /* 0x00000004ff007e24 */ /* 0x000fca000f8e00ff */
[----:B------:R-:W-:-:S04]  /*4190*/  SHF.L.U32 R0, R0, 0x1f, RZ ;  /* 0x0000001f00007819 */ /* 0x000fc800000006ff */
[----:B------:R-:W0:Y:S02]  /*41a0*/  SYNCS.PHASECHK.TRANS64.TRYWAIT P1, [UR38+0x28c00], R0 ;  /* 0x028c0000ff0075a7 */ /* 0x000e240008020166 */
[----:B0-----:R-:W-:Y:S05]  /*41b0*/  @!P1 BRA `(.L_x_398) ;  /* 0x000000f400049947 */ /* 0x001fea0003800000 */
.L_x_572:
[----:B------:R-:W-:Y:S05]  /*41c0*/  @!P0 BRA `(.L_x_399) ;  /* 0x0000000000048947 */ /* 0x000fea0003800000 */
[----:B------:R-:W-:Y:S01]  /*41d0*/  BPT.TRAP 0x1 ;  /* 0x000000040000795c */ /* 0x000fe20000300000 */
.L_x_399:
[----:B------:R-:W-:Y:S02]  /*41e0*/  IMAD.U32 R7, RZ, RZ, UR37 ;  /* 0x00000025ff077e24 */ /* 0x000fe4000f8e00ff */
[----:B------:R-:W-:-:S03]  /*41f0*/  IMAD.U32 R8, RZ, RZ, UR47 ;  /* 0x0000002fff087e24 */ /* 0x000fc6000f8e00ff */
[----:B------:R-:W-:Y:S02]  /*4200*/  LEA R7, R7, UR38, 0x3 ;  /* 0x0000002607077c11 */ /* 0x000fe4000f8e18ff */
[----:B------:R-:W-:-:S04]  /*4210*/  SHF.L.U32 R8, R8, 0x1f, RZ ;  /* 0x0000001f08087819 */ /* 0x000fc800000006ff */
[----:B------:R1:W2:Y:S01]  /*4220*/  SYNCS.PHASECHK.TRANS64.TRYWAIT P1, [R7+URZ+0x28c30], R8 ;  /* 0x028c3008070075a7 */ /* 0x0002a2000802017f */
[----:B------:R-:W-:Y:S05]  /*4230*/  @!P0 BRA `(.L_x_400) ;  /* 0x0000000000048947 */ /* 0x000fea0003800000 */
[----:B------:R-:W-:Y:S01]  /*4240*/  BPT.TRAP 0x1 ;  /* 0x000000040000795c */ /* 0x000fe20000300000 */
.L_x_400:
[----:B--2---:R-:W-:Y:S05]  /*4250*/  @P1 BRA `(.L_x_401) ;  /* 0x0000000000081947 */ /* 0x004fea0003800000 */
[----:B------:R-:W2:Y:S02]  /*4260*/  SYNCS.PHASECHK.TRANS64.TRYWAIT P1, [R7+URZ+0x28c30], R8 ;  /* 0x028c3008070075a7 */ /* 0x000ea4000802017f */
[----:B--2---:R-:W-:Y:S05]  /*4270*/  @!P1 BRA `(.L_x_402) ;  /* 0x000000f000ec9947 */ /* 0x004fea0003800000 */
.L_x_401:
[----:B0-----:R-:W0:Y:S01]  /*4280*/  S2R R0, SR_TID.X ;  /* 0x0000000000007919 */ /* 0x001e220000002100 */
[----:B------:R-:W-:-:S04]  /*4290*/  UIADD3 UR4, UR38, 0x22400, URZ ;  /* 0x0002240026047890 */ /* 0x000fc8000fffe03f */
[----:B------:R-:W-:-:S04]  /*42a0*/  USHF.R.U32.HI UR4, URZ, 0x4, UR4 ;  /* 0x000000043f047899 */ /* 0x000fc80008011604 */
[----:B------:R-:W-:-:S06]  /*42b0*/  ULOP3.LUT UR4, UR4, 0x3fff, URZ, 0xc0, !UPT ;  /* 0x00003fff04047892 */ /* 0x000fcc000f8ec03f */
[----:B------:R-:W-:Y:S01]  /*42c0*/  IMAD.U32 R3, RZ, RZ, UR4 ;  /* 0x00000004ff037e24 */ /* 0x000fe2000f8e00ff */
[----:B------:R-:W-:Y:S05]  /*42d0*/  WARPSYNC.ALL ;  /* 0x0000000000007948 */ /* 0x000fea0003800000 */
[----:B------:R-:W-:Y:S02]  /*42e0*/  LOP3.LUT R3, R3, 0x10000, RZ, 0xfc, !PT ;  /* 0x0001000003037812 */ /* 0x000fe400078efcff */
[----:B0-----:R-:W-:-:S04]  /*42f0*/  LOP3.LUT R0, R0, 0x7f, RZ, 0xc0, !PT ;  /* 0x0000007f00007812 */ /* 0x001fc800078ec0ff */
[----:B------:R-:W-:Y:S02]  /*4300*/  ISETP.NE.AND P1, PT, R0, RZ, PT ;  /* 0x000000ff0000720c */ /* 0x000fe40003f25270 */
[----:B------:R-:W-:Y:S01]  /*4310*/  R2UR UR12, R3 ;  /* 0x00000000030c72ca */ /* 0x000fe200000e0000 */
[----:B------:R-:W-:Y:S01]  /*4320*/  UIADD3 UR4, UR38, 0x20400, URZ ;  /* 0x0002040026047890 */ /* 0x000fe2000fffe03f */
[----:B------:R-:W-:Y:S01]  /*4330*/  WARPGROUP.ARRIVE ;  /* 0x00000000000079c5 */ /* 0x000fe20000000000 */
[----:B------:R-:W-:Y:S01]  /*4340*/  UMOV UR7, 0x40000040 ;  /* 0x4000004000077882 */ /* 0x000fe20000000000 */
[----:B------:R-:W-:Y:S01]  /*4350*/  UMOV UR5, 0x40000040 ;  /* 0x4000004000057882 */ /* 0x000fe20000000000 */
[----:B------:R-:W-:Y:S01]  /*4360*/  USHF.R.U32.HI UR4, URZ, 0x4, UR4 ;  /* 0x000000043f047899 */ /* 0x000fe20008011604 */
[----:B------:R-:W-:Y:S01]  /*4370*/  UMOV UR11, 0x40000040 ;  /* 0x40000040000b7882 */ /* 0x000fe20000000000 */
[----:B------:R-:W-:Y:S02]  /*4380*/  UMOV UR9, 0x40000040 ;  /* 0x4000004000097882 */ /* 0x000fe40000000000 */
[----:B------:R-:W-:Y:S01]  /*4390*/  ULOP3.LUT UR4, UR4, 0x3fff, URZ, 0xc0, !UPT ;  /* 0x00003fff04047892 */ /* 0x000fe2000f8ec03f */
[----:B------:R-:W-:Y:S01]  /*43a0*/  UMOV UR15, 0x40000040 ;  /* 0x40000040000f7882 */ /* 0x000fe20000000000 */
[----:B------:R-:W-:-:S02]  /*43b0*/  UIMAD UR53, UR52, -0x40, UR53 ;  /* 0xffffffc0343578a4 */ /* 0x000fc4000f8e0235 */
[----:B------:R-:W-:Y:S02]  /*43c0*/  ULEA UR12, UR37, UR12, 0x9 ;  /* 0x0000000c250c7291 */ /* 0x000fe4000f8e483f */
[----:B------:R-:W-:Y:S02]  /*43d0*/  ULOP3.LUT UR13, UR4, 0x10000, URZ, 0xfc, !UPT ;  /* 0x00010000040d7892 */ /* 0x000fe4000f8efc3f */
[----:B------:R-:W-:Y:S01]  /*43e0*/  UIADD3 UR10, UR12, 0x4, URZ ;  /* 0x000000040c0a7890 */ /* 0x000fe2000fffe03f */
[----:B------:R-:W-:Y:S01]  /*43f0*/  IMAD.U32 R0, RZ, RZ, UR53 ;  /* 0x00000035ff007e24 */ /* 0x000fe2000f8e00ff */
[----:B------:R-:W-:Y:S01]  /*4400*/  UIADD3 UR8, UR13, 0x4, URZ ;  /* 0x000000040d087890 */ /* 0x000fe2000fffe03f */
[----:B------:R-:W-:Y:S02]  /*4410*/  UMOV UR6, UR12 ;  /* 0x0000000c00067c82 */ /* 0x000fe40008000000 */
[----:B------:R-:W-:Y:S01]  /*4420*/  UMOV UR4, UR13 ;  /* 0x0000000d00047c82 */ /* 0x000fe20008000000 */
[----:B------:R-:W-:Y:S01]  /*4430*/  UIADD3 UR14, UR12, 0x6, URZ ;  /* 0x000000060c0e7890 */ /* 0x000fe2000fffe03f */
[----:B------:R-:W-:Y:S01]  /*4440*/  HGMMA.64x64x16.F32.BF16 R24, gdesc[UR4], RZ, !UPT, gsb0 ;  /* 0x00e00000041879f0 */ /* 0x000fe2000c0018ff */
[----:B------:R-:W-:Y:S01]  /*4450*/  UIADD3 UR6, UR12, 0x2, URZ ;  /* 0x000000020c067890 */ /* 0x000fe2000fffe03f */
[----:B------:R-:W-:Y:S01]  /*4460*/  IADD3 R0, -R227, 0x40, R0 ;  /* 0x00000040e3007810 */ /* 0x000fe20007ffe100 */
[----:B------:R-:W-:Y:S01]  /*4470*/  UIADD3 UR4, UR13, 0x2, URZ ;  /* 0x000000020d047890 */ /* 0x000fe2000fffe03f */
[----:B------:R-:W-:Y:S01]  /*4480*/  UMOV UR7, 0x40000040 ;  /* 0x4000004000077882 */ /* 0x000fe20000000000 */
[----:B------:R-:W-:Y:S01]  /*4490*/  UMOV UR5, 0x40000040 ;  /* 0x4000004000057882 */ /* 0x000fe20000000000 */
[----:B------:R-:W-:Y:S01]  /*44a0*/  UIADD3 UR12, UR13, 0x6, URZ ;  /* 0x000000060d0c7890 */ /* 0x000fe2000fffe03f */
[C---:B------:R-:W-:Y:S01]  /*44b0*/  ISETP.GT.AND P6, PT, R0.reuse, RZ, PT ;  /* 0x000000ff0000720c */ /* 0x040fe20003fc4270 */
[----:B------:R-:W-:Y:S01]  /*44c0*/  ULDC UR21, c[0x0][0x988] ;  /* 0x0002620000157ab9 */ /* 0x000fe20000000800 */
[----:B------:R-:W-:Y:S01]  /*44d0*/  UMOV UR13, 0x40000040 ;  /* 0x40000040000d7882 */ /* 0x000fe20000000000 */
[----:B------:R-:W-:-:S02]  /*44e0*/  ISETP.GT.AND P2, PT, R0, 0x1, PT ;  /* 0x000000010000780c */ /* 0x000fc40003f44270 */
[C---:B------:R-:W-:Y:S02]  /*44f0*/  ISETP.GT.AND P3, PT, R0.reuse, 0x8, PT ;  /* 0x000000080000780c */ /* 0x040fe40003f64270 */
[C---:B------:R-:W-:Y:S02]  /*4500*/  ISETP.GT.AND P4, PT, R0.reuse, 0x9, PT ;  /* 0x000000090000780c */ /* 0x040fe40003f84270 */
[----:B------:R-:W-:Y:S01]  /*4510*/  ISETP.GT.AND P5, PT, R0, 0x10, PT ;  /* 0x000000100000780c */ /* 0x000fe20003fa4270 */
        /* <DEDUP_REMOVED lines=64> */
[----:B------:R-:W-:Y:S02]  /*4920*/  FSEL R50, R50, -INF , P3 ;  /* 0xff80000032327808 */ /* 0x000fe40001800000 */
[----:B------:R-:W-:Y:S01]  /*4930*/  FSEL R51, R51, -INF , P4 ;  /* 0xff80000033337808 */ /* 0x000fe20002000000 */
[----:B------:R-:W0:Y:S01]  /*4940*/  SHFL.BFLY PT, R5, R6, 0x2, 0x1f ;  /* 0x0c401f0006057f89 */ /* 0x000e2200000e0000 */
[----:B------:R-:W-:Y:S02]  /*4950*/  FSEL R54, R54, -INF , P5 ;  /* 0xff80000036367808 */ /* 0x000fe40002800000 */
[----:B------:R-:W-:-:S02]  /*4960*/  FSEL R55, R55, -INF , P6 ;  /* 0xff80000037377808 */ /* 0x000fc40003000000 */
[----:B0-----:R-:W-:Y:S02]  /*4970*/  FMNMX.FTZ R9, R6, R5, !PT ;  /* 0x0000000506097209 */ /* 0x001fe40007810000 */
        /* <DEDUP_REMOVED lines=22> */
[----:B------:R-:W-:Y:S01]  /*4ae0*/  MUFU.EX2 R24, R24 ;  /* 0x0000001800187308 */ /* 0x000fe20000000800 */
[--C-:B------:R-:W-:Y:S01]  /*4af0*/  FFMA.FTZ R32, R32, UR21, -R6.reuse ;  /* 0x0000001520207c23 */ /* 0x100fe20008010806 */
[--C-:B------:R-:W-:Y:S01]  /*4b00*/  FFMA.FTZ R33, R33, UR21, -R6.reuse ;  /* 0x0000001521217c23 */ /* 0x100fe20008010806 */
[----:B------:R-:W-:Y:S01]  /*4b10*/  FMNMX.FTZ R0, R54, R5, !PT ;  /* 0x0000000536007209 */ /* 0x000fe20007810000 */
[--C-:B------:R-:W-:Y:S01]  /*4b20*/  FFMA.FTZ R36, R36, UR21, -R6.reuse ;  /* 0x0000001524247c23 */ /* 0x100fe20008010806 */
[--C-:B------:R-:W-:Y:S01]  /*4b30*/  FFMA.FTZ R37, R37, UR21, -R6.reuse ;  /* 0x0000001525257c23 */ /* 0x100fe20008010806 */
[--C-:B------:R-:W-:Y:S01]  /*4b40*/  FFMA.FTZ R40, R40, UR21, -R6.reuse ;  /* 0x0000001528287c23 */ /* 0x100fe20008010806 */
[----:B------:R-:W-:Y:S01]  /*4b50*/  FMNMX.FTZ R0, R55, R0, !PT ;  /* 0x0000000037007209 */ /* 0x000fe20007810000 */
[----:B------:R-:W0:Y:S01]  /*4b60*/  MUFU.EX2 R25, R25 ;  /* 0x0000001900197308 */ /* 0x000e220000000800 */
[--C-:B------:R-:W-:Y:S01]  /*4b70*/  FFMA.FTZ R41, R41, UR21, -R6.reuse ;  /* 0x0000001529297c23 */ /* 0x100fe20008010806 */
[--C-:B------:R-:W-:Y:S01]  /*4b80*/  FFMA.FTZ R44, R44, UR21, -R6.reuse ;  /* 0x000000152c2c7c23 */ /* 0x100fe20008010806 */
[--C-:B------:R-:W-:Y:S01]  /*4b90*/  FFMA.FTZ R45, R45, UR21, -R6.reuse ;  /* 0x000000152d2d7c23 */ /* 0x100fe20008010806 */
[----:B------:R-:W3:Y:S01]  /*4ba0*/  SHFL.BFLY PT, R5, R0, 0x2, 0x1f ;  /* 0x0c401f0000057f89 */ /* 0x000ee200000e0000 */
[--C-:B------:R-:W-:Y:S01]  /*4bb0*/  FFMA.FTZ R48, R48, UR21, -R6.reuse ;  /* 0x0000001530307c23 */ /* 0x100fe20008010806 */
[--C-:B------:R-:W-:Y:S01]  /*4bc0*/  FFMA.FTZ R49, R49, UR21, -R6.reuse ;  /* 0x0000001531317c23 */ /* 0x100fe20008010806 */
[--C-:B------:R-:W-:Y:S01]  /*4bd0*/  FFMA.FTZ R52, R52, UR21, -R6.reuse ;  /* 0x0000001534347c23 */ /* 0x100fe20008010806 */
[----:B------:R-:W-:Y:S01]  /*4be0*/  MUFU.EX2 R28, R28 ;  /* 0x0000001c001c7308 */ /* 0x000fe20000000800 */
[----:B------:R-:W-:-:S07]  /*4bf0*/  FFMA.FTZ R6, R53, UR21, -R6 ;  /* 0x0000001535067c23 */ /* 0x000fce0008010806 */
[----:B------:R-:W4:Y:S01]  /*4c00*/  MUFU.EX2 R29, R29 ;  /* 0x0000001d001d7308 */ /* 0x000f220000000800 */
[----:B0-----:R-:W-:-:S07]  /*4c10*/  F2FP.BF16.F32.PACK_AB R152, R25, R24 ;  /* 0x000000181998723e */ /* 0x001fce00000010ff */
[----:B------:R-:W-:Y:S01]  /*4c20*/  MUFU.EX2 R32, R32 ;  /* 0x0000002000207308 */ /* 0x000fe20000000800 */
[----:B---3--:R-:W-:-:S07]  /*4c30*/  FMNMX.FTZ R5, R0, R5, !PT ;  /* 0x0000000500057209 */ /* 0x008fce0007810000 */
[----:B------:R-:W-:Y:S01]  /*4c40*/  MUFU.EX2 R9, R6 ;  /* 0x0000000600097308 */ /* 0x000fe20000000800 */
[----:B------:R-:W0:Y:S01]  /*4c50*/  SHFL.BFLY PT, R0, R5, 0x1, 0x1f ;  /* 0x0c201f0005007f89 */ /* 0x000e2200000e0000 */
[----:B----4-:R-:W-:-:S06]  /*4c60*/  F2FP.BF16.F32.PACK_AB R154, R29, R28 ;  /* 0x0000001c1d9a723e */ /* 0x010fcc00000010ff */
[----:B------:R-:W3:Y:S08]  /*4c70*/  MUFU.EX2 R33, R33 ;  /* 0x0000002100217308 */ /* 0x000ef00000000800 */
[----:B------:R-:W-:Y:S08]  /*4c80*/  MUFU.EX2 R36, R36 ;  /* 0x0000002400247308 */ /* 0x000ff00000000800 */
[----:B------:R-:W4:Y:S01]  /*4c90*/  MUFU.EX2 R37, R37 ;  /* 0x0000002500257308 */ /* 0x000f220000000800 */
[----:B0-----:R-:W-:-:S02]  /*4ca0*/  FMNMX.FTZ R0, R5, R0, !PT ;  /* 0x0000000005007209 */ /* 0x001fc40007810000 */
[----:B---3--:R-:W-:Y:S02]  /*4cb0*/  F2FP.BF16.F32.PACK_AB R156, R33, R32 ;  /* 0x00000020219c723e */ /* 0x008fe400000010ff */
[C---:B------:R-:W-:Y:S01]  /*4cc0*/  FSETP.NEU.FTZ.AND P2, PT, R0.reuse, -INF , PT ;  /* 0xff8000000000780b */ /* 0x040fe20003f5d000 */
[----:B------:R-:W-:Y:S02]  /*4cd0*/  FMUL.FTZ R5, R0, UR21 ;  /* 0x0000001500057c20 */ /* 0x000fe40008410000 */
[----:B------:R-:W-:Y:S03]  /*4ce0*/  MUFU.EX2 R40, R40 ;  /* 0x0000002800287308 */ /* 0x000fe60000000800 */
[----:B------:R-:W-:Y:S01]  /*4cf0*/  FSEL R10, R5, RZ, P2 ;  /* 0x000000ff050a7208 */ /* 0x000fe20001000000 */
[----:B------:R-:W-:-:S04]  /*4d00*/  FADD.FTZ R5, R24, R25 ;  /* 0x0000001918057221 */ /* 0x000fc80000010000 */
[--C-:B------:R-:W-:Y:S01]  /*4d10*/  FFMA.FTZ R26, R26, UR21, -R10.reuse ;  /* 0x000000151a1a7c23 */ /* 0x100fe2000801080a */
[--C-:B------:R-:W-:Y:S01]  /*4d20*/  FFMA.FTZ R27, R27, UR21, -R10.reuse ;  /* 0x000000151b1b7c23 */ /* 0x100fe2000801080a */
[--C-:B------:R-:W-:Y:S01]  /*4d30*/  FFMA.FTZ R30, R30, UR21, -R10.reuse ;  /* 0x000000151e1e7c23 */ /* 0x100fe2000801080a */
[--C-:B------:R-:W-:Y:S01]  /*4d40*/  FFMA.FTZ R31, R31, UR21, -R10.reuse ;  /* 0x000000151f1f7c23 */ /* 0x100fe2000801080a */
[--C-:B------:R-:W-:Y:S01]  /*4d50*/  FFMA.FTZ R34, R34, UR21, -R10.reuse ;  /* 0x0000001522227c23 */ /* 0x100fe2000801080a */
[--C-:B------:R-:W-:Y:S01]  /*4d60*/  FFMA.FTZ R35, R35, UR21, -R10.reuse ;  /* 0x0000001523237c23 */ /* 0x100fe2000801080a */
[----:B------:R-:W-:Y:S01]  /*4d70*/  MUFU.EX2 R26, R26 ;  /* 0x0000001a001a7308 */ /* 0x000fe20000000800 */
[--C-:B------:R-:W-:Y:S01]  /*4d80*/  FFMA.FTZ R38, R38, UR21, -R10.reuse ;  /* 0x0000001526267c23 */ /* 0x100fe2000801080a */
[----:B------:R-:W-:Y:S01]  /*4d90*/  FADD.FTZ R6, R28, R5 ;  /* 0x000000051c067221 */ /* 0x000fe20000010000 */
[----:B------:R-:W-:Y:S02]  /*4da0*/  @!P1 VIADD R5, R7, 0x28c40 ;  /* 0x00028c4007059836 */ /* 0x000fe40000000000 */
[--C-:B------:R-:W-:Y:S01]  /*4db0*/  FFMA.FTZ R39, R39, UR21, -R10.reuse ;  /* 0x0000001527277c23 */ /* 0x100fe2000801080a */
[----:B------:R-:W-:Y:S01]  /*4dc0*/  FFMA.FTZ R42, R42, UR21, -R10 ;  /* 0x000000152a2a7c23 */ /* 0x000fe2000801080a */
[----:B------:R-:W-:Y:S01]  /*4dd0*/  FADD.FTZ R13, R29, R6 ;  /* 0x000000061d0d7221 */ /* 0x000fe20000010000 */
[--C-:B------:R-:W-:Y:S01]  /*4de0*/  FFMA.FTZ R43, R43, UR21, -R10.reuse ;  /* 0x000000152b2b7c23 */ /* 0x100fe2000801080a */
[----:B------:R-:W0:Y:S01]  /*4df0*/  MUFU.EX2 R27, R27 ;  /* 0x0000001b001b7308 */ /* 0x000e220000000800 */
[----:B------:R-:W-:Y:S01]  /*4e00*/  @!P1 PRMT R5, RZ, 0x654, R5 ;  /* 0x00000654ff059816 */ /* 0x000fe20000000005 */
[----:B------:R-:W-:Y:S01]  /*4e10*/  FADD.FTZ R12, R32, R13 ;  /* 0x0000000d200c7221 */ /* 0x000fe20000010000 */
[--C-:B------:R-:W-:Y:S01]  /*4e20*/  FFMA.FTZ R46, R46, UR21, -R10.reuse ;  /* 0x000000152e2e7c23 */ /* 0x100fe2000801080a */
[--C-:B------:R-:W-:Y:S01]  /*4e30*/  FFMA.FTZ R47, R47, UR21, -R10.reuse ;  /* 0x000000152f2f7c23 */ /* 0x100fe2000801080a */
[----:B------:R3:W-:Y:S01]  /*4e40*/  @!P1 SYNCS.ARRIVE.TRANS64.RED.A1T0 RZ, [R5+URZ], RZ ;  /* 0x000000ff05ff99a7 */ /* 0x0007e2000810043f */
[--C-:B------:R-:W-:Y:S01]  /*4e50*/  FFMA.FTZ R50, R50, UR21, -R10.reuse ;  /* 0x0000001532327c23 */ /* 0x100fe2000801080a */
[--C-:B------:R-:W-:Y:S01]  /*4e60*/  FFMA.FTZ R51, R51, UR21, -R10.reuse ;  /* 0x0000001533337c23 */ /* 0x100fe2000801080a */
[----:B------:R-:W5:Y:S01]  /*4e70*/  MUFU.EX2 R30, R30 ;  /* 0x0000001e001e7308 */ /* 0x000f620000000800 */
[--C-:B------:R-:W-:Y:S01]  /*4e80*/  FFMA.FTZ R54, R54, UR21, -R10.reuse ;  /* 0x0000001536367c23 */ /* 0x100fe2000801080a */
[----:B------:R-:W-:Y:S01]  /*4e90*/  FFMA.FTZ R10, R55, UR21, -R10 ;  /* 0x00000015370a7c23 */ /* 0x000fe2000801080a */
[----:B----4-:R-:W-:-:S05]  /*4ea0*/  F2FP.BF16.F32.PACK_AB R158, R37, R36 ;  /* 0x00000024259e723e */ /* 0x010fca00000010ff */
[----:B------:R-:W3:Y:S01]  /*4eb0*/  MUFU.EX2 R31, R31 ;  /* 0x0000001f001f7308 */ /* 0x000ee20000000800 */
[----:B0-----:R-:W-:Y:S01]  /*4ec0*/  FADD.FTZ R11, R26, R27 ;  /* 0x0000001b1a0b7221 */ /* 0x001fe20000010000 */
[----:B------:R-:W-:-:S06]  /*4ed0*/  F2FP.BF16.F32.PACK_AB R153, R27, R26 ;  /* 0x0000001a1b99723e */ /* 0x000fcc00000010ff */
[----:B------:R-:W0:Y:S01]  /*4ee0*/  MUFU.EX2 R34, R34 ;  /* 0x0000002200227308 */ /* 0x000e220000000800 */
[----:B-----5:R-:W-:Y:S01]  /*4ef0*/  FADD.FTZ R6, R30, R11 ;  /* 0x0000000b1e067221 */ /* 0x020fe20000010000 */
[----:B------:R-:W-:-:S04]  /*4f00*/  FADD.FTZ R11, R33, R12 ;  /* 0x0000000c210b7221 */ /* 0x000fc80000010000 */
[----:B------:R-:W-:Y:S02]  /*4f10*/  FADD.FTZ R12, R36, R11 ;  /* 0x0000000b240c7221 */ /* 0x000fe40000010000 */
[----:B------:R-:W4:Y:S01]  /*4f20*/  MUFU.EX2 R35, R35 ;  /* 0x0000002300237308 */ /* 0x000f220000000800 */
[----:B---3--:R-:W-:Y:S01]  /*4f30*/  FADD.FTZ R5, R31, R6 ;  /* 0x000000061f057221 */ /* 0x008fe20000010000 */
[----:B------:R-:W-:Y:S01]  /*4f40*/  FADD.FTZ R11, R37, R12 ;  /* 0x0000000c250b7221 */ /* 0x000fe20000010000 */
[----:B------:R-:W-:Y:S01]  /*4f50*/  F2FP.BF16.F32.PACK_AB R155, R31, R30 ;  /* 0x0000001e1f9b723e */ /* 0x000fe200000010ff */
[----:B------:R-:W-:Y:S02]  /*4f60*/  BAR.SYNC.DEFER_BLOCKING 0xf, 0x100 ;  /* 0x03c4000000007b1d */ /* 0x000fe40000010000 */
[----:B------:R-:W-:Y:S01]  /*4f70*/  FADD.FTZ R12, R40, R11 ;  /* 0x0000000b280c7221 */ /* 0x000fe20000010000 */
[----:B0-----:R-:W-:-:S03]  /*4f80*/  FADD.FTZ R6, R34, R5 ;  /* 0x0000000522067221 */ /* 0x001fc60000010000 */
[----:B------:R-:W0:Y:S01]  /*4f90*/  MUFU.EX2 R38, R38 ;  /* 0x0000002600267308 */ /* 0x000e220000000800 */
[----:B----4-:R-:W-:-:S07]  /*4fa0*/  FADD.FTZ R5, R35, R6 ;  /* 0x0000000623057221 */ /* 0x010fce0000010000 */
[----:B------:R-:W3:Y:S01]  /*4fb0*/  MUFU.EX2 R39, R39 ;  /* 0x0000002700277308 */ /* 0x000ee20000000800 */
[----:B------:R-:W-:-:S07]  /*4fc0*/  F2FP.BF16.F32.PACK_AB R157, R35, R34 ;  /* 0x00000022239d723e */ /* 0x000fce00000010ff */
[----:B------:R-:W4:Y:S01]  /*4fd0*/  MUFU.EX2 R42, R42 ;  /* 0x0000002a002a7308 */ /* 0x000f220000000800 */
[----:B0-----:R-:W-:Y:S01]  /*4fe0*/  FADD.FTZ R6, R38, R5 ;  /* 0x0000000526067221 */ /* 0x001fe20000010000 */
[----:B------:R0:W-:Y:S06]  /*4ff0*/  STSM.16.M88.4 [R18+0x26800], R152 ;  /* 0x0268009812007844 */ /* 0x0001ec0000000200 */
[----:B------:R-:W5:Y:S01]  /*5000*/  MUFU.EX2 R41, R41 ;  /* 0x0000002900297308 */ /* 0x000f620000000800 */
[C---:B---3--:R-:W-:Y:S01]  /*5010*/  FADD.FTZ R5, R39.reuse, R6 ;  /* 0x0000000627057221 */ /* 0x048fe20000010000 */
[----:B------:R-:W-:-:S05]  /*5020*/  F2FP.BF16.F32.PACK_AB R159, R39, R38 ;  /* 0x00000026279f723e */ /* 0x000fca00000010ff */
[----:B------:R0:W-:Y:S01]  /*5030*/  STSM.16.M88.4 [R19], R156 ;  /* 0x0000009c13007844 */ /* 0x0001e20000000200 */
[----:B------:R-:W3:Y:S01]  /*5040*/  MUFU.EX2 R43, R43 ;  /* 0x0000002b002b7308 */ /* 0x000ee20000000800 */
[----:B----4-:R-:W-:-:S07]  /*5050*/  FADD.FTZ R6, R42, R5 ;  /* 0x000000052a067221 */ /* 0x010fce0000010000 */
[----:B------:R-:W4:Y:S01]  /*5060*/  MUFU.EX2 R44, R44 ;  /* 0x0000002c002c7308 */ /* 0x000f220000000800 */
[C---:B-----5:R-:W-:Y:S01]  /*5070*/  FADD.FTZ R13, R41.reuse, R12 ;  /* 0x0000000c290d7221 */ /* 0x060fe20000010000 */
[----:B------:R-:W-:-:S06]  /*5080*/  F2FP.BF16.F32.PACK_AB R160, R41, R40 ;  /* 0x0000002829a0723e */ /* 0x000fcc00000010ff */
[----:B------:R-:W-:Y:S01]  /*5090*/  MUFU.EX2 R46, R46 ;  /* 0x0000002e002e7308 */ /* 0x000fe20000000800 */
[C---:B---3--:R-:W-:Y:S01]  /*50a0*/  FADD.FTZ R5, R43.reuse, R6 ;  /* 0x000000062b057221 */ /* 0x048fe20000010000 */
[----:B------:R-:W-:-:S06]  /*50b0*/  F2FP.BF16.F32.PACK_AB R161, R43, R42 ;  /* 0x0000002a2ba1723e */ /* 0x000fcc00000010ff */
[----:B------:R-:W3:Y:S01]  /*50c0*/  MUFU.EX2 R45, R45 ;  /* 0x0000002d002d7308 */ /* 0x000ee20000000800 */
[----:B----4-:R-:W-:-:S07]  /*50d0*/  FADD.FTZ R6, R44, R13 ;  /* 0x0000000d2c067221 */ /* 0x010fce0000010000 */
[----:B------:R-:W4:Y:S08]  /*50e0*/  MUFU.EX2 R47, R47 ;  /* 0x0000002f002f7308 */ /* 0x000f300000000800 */
[----:B------:R-:W-:Y:S01]  /*50f0*/  MUFU.EX2 R48, R48 ;  /* 0x0000003000307308 */ /* 0x000fe20000000800 */
[C---:B---3--:R-:W-:Y:S01]  /*5100*/  F2FP.BF16.F32.PACK_AB R162, R45.reuse, R44 ;  /* 0x0000002c2da2723e */ /* 0x048fe200000010ff */
[----:B------:R-:W-:-:S06]  /*5110*/  FADD.FTZ R45, R45, R6 ;  /* 0x000000062d2d7221 */ /* 0x000fcc0000010000 */
[----:B------:R-:W3:Y:S01]  /*5120*/  MUFU.EX2 R49, R49 ;  /* 0x0000003100317308 */ /* 0x000ee20000000800 */
[----:B----4-:R-:W-:-:S05]  /*5130*/  F2FP.BF16.F32.PACK_AB R163, R47, R46 ;  /* 0x0000002e2fa3723e */ /* 0x010fca00000010ff */
[----:B------:R0:W-:Y:S02]  /*5140*/  STSM.16.M88.4 [R23], R160 ;  /* 0x000000a017007844 */ /* 0x0001e40000000200 */
[----:B------:R-:W-:Y:S08]  /*5150*/  MUFU.EX2 R50, R50 ;  /* 0x0000003200327308 */ /* 0x000ff00000000800 */
[----:B------:R-:W4:Y:S01]  /*5160*/  MUFU.EX2 R51, R51 ;  /* 0x0000003300337308 */ /* 0x000f220000000800 */
[----:B---3--:R-:W-:Y:S01]  /*5170*/  F2FP.BF16.F32.PACK_AB R164, R49, R48 ;  /* 0x0000003031a4723e */ /* 0x008fe200000010ff */
[----:B------:R-:W-:-:S04]  /*5180*/  FADD.FTZ R48, R48, R45 ;  /* 0x0000002d30307221 */ /* 0x000fc80000010000 */
[----:B------:R-:W-:Y:S02]  /*5190*/  FADD.FTZ R49, R49, R48 ;  /* 0x0000003031317221 */ /* 0x000fe40000010000 */
[----:B------:R-:W3:Y:S08]  /*51a0*/  MUFU.EX2 R52, R52 ;  /* 0x0000003400347308 */ /* 0x000ef00000000800 */
[----:B------:R-:W-:Y:S01]  /*51b0*/  MUFU.EX2 R54, R54 ;  /* 0x0000003600367308 */ /* 0x000fe20000000800 */
[----:B----4-:R-:W-:-:S07]  /*51c0*/  F2FP.BF16.F32.PACK_AB R165, R51, R50 ;  /* 0x0000003233a5723e */ /* 0x010fce00000010ff */
[----:B------:R4:W5:Y:S01]  /*51d0*/  MUFU.EX2 R11, R10 ;  /* 0x0000000a000b7308 */ /* 0x0009620000000800 */
[----:B---3--:R-:W-:Y:S01]  /*51e0*/  F2FP.BF16.F32.PACK_AB R166, R9, R52 ;  /* 0x0000003409a6723e */ /* 0x008fe200000010ff */
[----:B------:R-:W-:Y:S01]  /*51f0*/  FADD.FTZ R52, R52, R49 ;  /* 0x0000003134347221 */ /* 0x000fe20000010000 */
[----:B----4-:R-:W-:-:S03]  /*5200*/  FADD.FTZ R10, R46, R5 ;  /* 0x000000052e0a7221 */ /* 0x010fc60000010000 */
[----:B------:R-:W-:Y:S01]  /*5210*/  FADD.FTZ R5, R9, R52 ;  /* 0x0000003409057221 */ /* 0x000fe20000010000 */
[----:B------:R-:W-:-:S04]  /*5220*/  FADD.FTZ R47, R47, R10 ;  /* 0x0000000a2f2f7221 */ /* 0x000fc80000010000 */
[----:B------:R-:W-:Y:S01]  /*5230*/  FADD.FTZ R50, R50, R47 ;  /* 0x0000002f32327221 */ /* 0x000fe20000010000 */
[----:B-----5:R-:W-:-:S03]  /*5240*/  F2FP.BF16.F32.PACK_AB R167, R11, R54 ;  /* 0x000000360ba7723e */ /* 0x020fc600000010ff */
[----:B------:R-:W-:Y:S02]  /*5250*/  FADD.FTZ R51, R51, R50 ;  /* 0x0000003233337221 */ /* 0x000fe40000010000 */
[----:B------:R0:W-:Y:S02]  /*5260*/  STSM.16.M88.4 [R22], R164 ;  /* 0x000000a416007844 */ /* 0x0001e40000000200 */
[----:B------:R-:W-:-:S04]  /*5270*/  FADD.FTZ R6, R54, R51 ;  /* 0x0000003336067221 */ /* 0x000fc80000010000 */
[----:B------:R-:W-:Y:S01]  /*5280*/  FADD.FTZ R6, R11, R6 ;  /* 0x000000060b067221 */ /* 0x000fe20000010000 */
[----:B------:R-:W-:Y:S06]  /*5290*/  @!P0 BRA `(.L_x_403) ;  /* 0x0000000000048947 */ /* 0x000fec0003800000 */
[----:B------:R-:W-:Y:S01]  /*52a0*/  BPT.TRAP 0x1 ;  /* 0x000000040000795c */ /* 0x000fe20000300000 */
.L_x_403:
[----:B------:R3:W4:Y:S01]  /*52b0*/  SYNCS.PHASECHK.TRANS64.TRYWAIT P2, [R7+URZ+0x28c50], R8 ;  /* 0x028c5008070075a7 */ /* 0x000722000804017f */
[----:B------:R-:W-:Y:S05]  /*52c0*/  @!P0 BRA `(.L_x_404) ;  /* 0x0000000000048947 */ /* 0x000fea0003800000 */
[----:B------:R-:W-:Y:S01]  /*52d0*/  BPT.TRAP 0x1 ;  /* 0x000000040000795c */ /* 0x000fe20000300000 */
.L_x_404:
[----:B------:R-:W-:Y:S01]  /*52e0*/  ULOP3.LUT UR54, UR54, 0x2000000, URZ, 0xfc, !UPT ;  /* 0x0200000036367892 */ /* 0x000fe2000f8efc3f */
[----:B----4-:R-:W-:Y:S11]  /*52f0*/  @P2 BRA `(.L_x_405) ;  /* 0x0000000000082947 */ /* 0x010ff60003800000 */
[----:B------:R-:W4:Y:S02]  /*5300*/  SYNCS.PHASECHK.TRANS64.TRYWAIT P2, [R7+URZ+0x28c50], R8 ;  /* 0x028c5008070075a7 */ /* 0x000f24000804017f */
[----:B----4-:R-:W-:Y:S05]  /*5310*/  @!P2 BRA `(.L_x_406) ;  /* 0x000000e000d8a947 */ /* 0x010fea0003800000 */
.L_x_405:
[----:B------:R-:W-:Y:S01]  /*5320*/  ULEA UR10, UR37, UR54, 0xc ;  /* 0x00000036250a7291 */ /* 0x000fe2000f8e603f */
[----:B------:R-:W-:Y:S01]  /*5330*/  WARPGROUP.ARRIVE ;  /* 0x00000000000079c5 */ /* 0x000fe20000000000 */
[----:B------:R-:W-:Y:S01]  /*5340*/  UMOV UR7, 0x40000040 ;  /* 0x4000004000077882 */ /* 0x000fe20000000000 */
[----:B------:R-:W-:Y:S01]  /*5350*/  UIADD3 UR20, UR52, -0x2, URZ ;  /* 0xfffffffe34147890 */ /* 0x000fe2000fffe03f */
[----:B-1234-:R-:W-:-:S03]  /*5360*/  @!P1 VIADD R7, R7, 0x28c60 ;  /* 0x00028c6007079836 */ /* 0x01efc60000000000 */
[----:B------:R-:W-:Y:S01]  /*5370*/  UMOV UR6, UR10 ;  /* 0x0000000a00067c82 */ /* 0x000fe20008000000 */
[----:B------:R-:W-:Y:S01]  /*5380*/  UISETP.GE.AND UP0, UPT, UR20, UR51, UPT ;  /* 0x000000331400728c */ /* 0x000fe2000bf06270 */
[----:B------:R-:W-:Y:S01]  /*5390*/  HGMMA.64x256x16.F32.BF16 R24, R152, gdesc[UR4].tnspB, RZ, !UPT, gsb0 ;  /* 0x43e0000498187df0 */ /* 0x000fe2000c0018ff */
[----:B------:R-:W-:Y:S01]  /*53a0*/  UIADD3 UR6, UR10, 0x80, URZ ;  /* 0x000000800a067890 */ /* 0x000fe2000fffe03f */
[----:B------:R-:W-:Y:S01]  /*53b0*/  @!P1 PRMT R7, RZ, 0x654, R7 ;  /* 0x00000654ff079816 */ /* 0x000fe20000000007 */
[----:B------:R-:W-:Y:S02]  /*53c0*/  UMOV UR7, 0x40000040 ;  /* 0x4000004000077882 */ /* 0x000fe40000000000 */
[----:B------:R-:W-:Y:S01]  /*53d0*/  PLOP3.LUT P2, PT, PT, PT, UP0, 0x80, 0x0 ;  /* 0x000000000000781c */ /* 0x000fe20003f4f008 */
[----:B------:R-:W-:Y:S02]  /*53e0*/  WARPGROUP.DEPBAR.LE gsb0, 0x0 ;  /* 0x00008000000079c5 */ /* 0x000fe40000010000 */
[----:B------:R-:W-:-:S15]  /*53f0*/  WARPGROUP.ARRIVE ;  /* 0x00000000000079c5 */ /* 0x000fde0000000000 */
[----:B------:R-:W-:-:S05]  /*5400*/  NOP ;  /* 0x0000000000007918 */ /* 0x000fca0000000000 */
[----:B------:R-:W-:Y:S01]  /*5410*/  HGMMA.64x256x16.F32.BF16 R24, R156, gdesc[UR4].tnspB, R24, gsb0 ;  /* 0x43e000049c187df0 */ /* 0x000fe20008001818 */
[----:B------:R-:W-:Y:S01]  /*5420*/  UIADD3 UR6, UR10, 0x100, URZ ;  /* 0x000001000a067890 */ /* 0x000fe2000fffe03f */
[----:B------:R-:W-:Y:S01]  /*5430*/  UMOV UR7, 0x40000040 ;  /* 0x4000004000077882 */ /* 0x000fe20000000000 */
[----:B------:R-:W-:Y:S02]  /*5440*/  WARPGROUP.DEPBAR.LE gsb0, 0x0 ;  /* 0x00008000000079c5 */ /* 0x000fe40000010000 */
[----:B------:R-:W-:-:S15]  /*5450*/  WARPGROUP.ARRIVE ;  /* 0x00000000000079c5 */ /* 0x000fde0000000000 */
[----:B------:R-:W-:-:S08]  /*5460*/  NOP ;  /* 0x0000000000007918 */ /* 0x000fd00000000000 */
[----:B------:R-:W-:Y:S01]  /*5470*/  HGMMA.64x256x16.F32.BF16 R24, R160, gdesc[UR4].tnspB, R24, gsb0 ;  /* 0x43e00004a0187df0 */ /* 0x000fe20008001818 */
[----:B------:R-:W-:Y:S01]  /*5480*/  UIADD3 UR6, UR10, 0x180, URZ ;  /* 0x000001800a067890 */ /* 0x000fe2000fffe03f */
        /* <DEDUP_REMOVED lines=15> */
[----:B------:R-:W-:Y:S05]  /*5580*/  @!P2 BRA `(.L_x_407) ;  /* 0x000000180040a947 */ /* 0x000fea0003800000 */
[----:B------:R-:W-:Y:S01]  /*5590*/  IMAD.MOV.U32 R8, RZ, RZ, R0 ;  /* 0x000000ffff087224 */ /* 0x000fe200078e0000 */
[----:B------:R-:W-:Y:S01]  /*55a0*/  UMOV UR22, UR37 ;  /* 0x0000002500167c82 */ /* 0x000fe20008000000 */
[----:B------:R-:W-:Y:S01]  /*55b0*/  IMAD.MOV.U32 R9, RZ, RZ, R4 ;  /* 0x000000ffff097224 */ /* 0x000fe200078e0004 */
[----:B------:R-:W-:-:S06]  /*55c0*/  ULDC UR21, c[0x0][0x988] ;  /* 0x0002620000157ab9 */ /* 0x000fcc0000000800 */
.L_x_416:
[----:B------:R-:W-:Y:S01]  /*55d0*/  UIADD3 UR37, UR22, 0x1, URZ ;  /* 0x0000000116257890 */ /* 0x000fe2000fffe03f */
[----:B------:R-:W-:Y:S01]  /*55e0*/  UMOV UR6, UR20 ;  /* 0x0000001400067c82 */ /* 0x000fe20008000000 */
[----:B------:R-:W-:Y:S02]  /*55f0*/  UIADD3 UR20, UR20, -0x1, URZ ;  /* 0xffffffff14147890 */ /* 0x000fe4000fffe03f */
[----:B------:R-:W-:-:S04]  /*5600*/  UISETP.NE.AND UP0, UPT, UR37, 0x2, UPT ;  /* 0x000000022500788c */ /* 0x000fc8000bf05270 */
[----:B------:R-:W-:Y:S02]  /*5610*/  USEL UR7, URZ, 0x1, UP0 ;  /* 0x000000013f077887 */ /* 0x000fe40008000000 */
[----:B------:R-:W-:Y:S02]  /*5620*/  USEL UR37, UR37, URZ, UP0 ;  /* 0x0000003f25257287 */ /* 0x000fe40008000000 */
[----:B------:R-:W-:Y:S02]  /*5630*/  ULOP3.LUT UR47, UR47, UR7, URZ, 0x3c, !UPT ;  /* 0x000000072f2f7292 */ /* 0x000fe4000f8e3c3f */
[----:B------:R-:W-:Y:S01]  /*5640*/  UISETP.GT.AND UP0, UPT, UR6, UR51, UPT ;  /* 0x000000330600728c */ /* 0x000fe2000bf04270 */
[----:B0-2---:R-:W-:Y:S10]  /*5650*/  @!P0 BRA `(.L_x_408) ;  /* 0x0000000000048947 */ /* 0x005ff40003800000 */
[----:B------:R-:W-:Y:S01]  /*5660*/  BPT.TRAP 0x1 ;  /* 0x000000040000795c */ /* 0x000fe20000300000 */
.L_x_408:
[----:B------:R-:W-:Y:S01]  /*5670*/  ULEA UR23, UR37, UR38, 0x3 ;  /* 0x0000002625177291 */ /* 0x000fe2000f8e183f */
[----:B-1----:R-:W-:-:S05]  /*5680*/  IMAD.U32 R7, RZ, RZ, UR47 ;  /* 0x0000002fff077e24 */ /* 0x002fca000f8e00ff */
[----:B------:R-:W-:-:S04]  /*5690*/  SHF.L.U32 R7, R7, 0x1f, RZ ;  /* 0x0000001f07077819 */ /* 0x000fc800000006ff */
[----:B------:R1:W2:Y:S01]  /*56a0*/  SYNCS.PHASECHK.TRANS64.TRYWAIT P2, [UR23+0x28c30], R7 ;  /* 0x028c3007ff0075a7 */ /* 0x0002a20008040157 */
[----:B------:R-:W-:Y:S05]  /*56b0*/  @!P0 BRA `(.L_x_409) ;  /* 0x0000000000048947 */ /* 0x000fea0003800000 */
[----:B------:R-:W-:Y:S01]  /*56c0*/  BPT.TRAP 0x1 ;  /* 0x000000040000795c */ /* 0x000fe20000300000 */
.L_x_409:
[----:B--2---:R-:W-:Y:S05]  /*56d0*/  @P2 BRA `(.L_x_410) ;  /* 0x0000000000082947 */ /* 0x004fea0003800000 */
[----:B------:R-:W2:Y:S02]  /*56e0*/  SYNCS.PHASECHK.TRANS64.TRYWAIT P2, [UR23+0x28c30], R7 ;  /* 0x028c3007ff0075a7 */ /* 0x000ea40008040157 */
[----:B--2---:R-:W-:Y:S05]  /*56f0*/  @!P2 BRA `(.L_x_411) ;  /* 0x000000dc00f4a947 */ /* 0x004fea0003800000 */
.L_x_410:
[----:B------:R-:W-:Y:S01]  /*5700*/  R2UR UR18, R3 ;  /* 0x00000000031272ca */ /* 0x000fe200000e0000 */
[----:B------:R-:W-:Y:S01]  /*5710*/  UIADD3 UR6, UR38, 0x20400, URZ ;  /* 0x0002040026067890 */ /* 0x000fe2000fffe03f */
[----:B0-----:R-:W-:Y:S01]  /*5720*/  WARPGROUP.ARRIVE ;  /* 0x00000000000079c5 */ /* 0x001fe20000000000 */
[----:B------:R-:W-:Y:S01]  /*5730*/  UMOV UR19, 0x40000040 ;  /* 0x4000004000137882 */ /* 0x000fe20000000000 */
[----:B------:R-:W-:Y:S01]  /*5740*/  UMOV UR17, 0x40000040 ;  /* 0x4000004000117882 */ /* 0x000fe20000000000 */
[----:B------:R-:W-:Y:S01]  /*5750*/  USHF.R.U32.HI UR6, URZ, 0x4, UR6 ;  /* 0x000000043f067899 */ /* 0x000fe20008011606 */
[----:B------:R-:W-:Y:S01]  /*5760*/  ISETP.NE.AND P2, PT, R17, RZ, PT ;  /* 0x000000ff1100720c */ /* 0x000fe20003f45270 */
[----:B------:R-:W-:Y:S01]  /*5770*/  UMOV UR7, 0x40000040 ;  /* 0x4000004000077882 */ /* 0x000fe20000000000 */
[----:B------:R-:W-:Y:S01]  /*5780*/  UMOV UR11, 0x40000040 ;  /* 0x40000040000b7882 */ /* 0x000fe20000000000 */
[----:B------:R-:W-:Y:S01]  /*5790*/  ULOP3.LUT UR6, UR6, 0x3fff, URZ, 0xc0, !UPT ;  /* 0x00003fff06067892 */ /* 0x000fe2000f8ec03f */
[----:B------:R-:W-:-:S03]  /*57a0*/  UMOV UR15, 0x40000040 ;  /* 0x40000040000f7882 */ /* 0x000fc60000000000 */
[----:B------:R-:W-:Y:S02]  /*57b0*/  ULEA UR18, UR37, UR18, 0x9 ;  /* 0x0000001225127291 */ /* 0x000fe4000f8e483f */
[----:B------:R-:W-:Y:S02]  /*57c0*/  ULOP3.LUT UR16, UR6, 0x10000, URZ, 0xfc, !UPT ;  /* 0x0001000006107892 */ /* 0x000fe4000f8efc3f */
[----:B------:R-:W-:Y:S02]  /*57d0*/  UIADD3 UR6, UR18, 0x2, URZ ;  /* 0x0000000212067890 */ /* 0x000fe4000fffe03f */
[----:B------:R-:W-:Y:S02]  /*57e0*/  UIADD3 UR10, UR18, 0x4, URZ ;  /* 0x00000004120a7890 */ /* 0x000fe4000fffe03f */
[----:B------:R-:W-:-:S03]  /*57f0*/  UIADD3 UR14, UR18, 0x6, URZ ;  /* 0x00000006120e7890 */ /* 0x000fc6000fffe03f */
[----:B------:R-:W-:Y:S03]  /*5800*/  HGMMA.64x64x16.F32.BF16 R152, gdesc[UR16], RZ, !UPT, gsb0 ;  /* 0x00e00000109879f0 */ /* 0x000fe6000c0018ff */
        /* <DEDUP_REMOVED lines=25> */
[----:B------:R-:W-:-:S05]  /*59a0*/  FMNMX.FTZ R0, R181, R0, !PT ;  /* 0x00000000b5007209 */ /* 0x000fca0007810000 */
[----:B------:R-:W0:Y:S02]  /*59b0*/  SHFL.BFLY PT, R4, R0, 0x2, 0x1f ;  /* 0x0c401f0000047f89 */ /* 0x000e2400000e0000 */
[----:B0-----:R-:W-:-:S05]  /*59c0*/  FMNMX.FTZ R4, R0, R4, !PT ;  /* 0x0000000400047209 */ /* 0x001fca0007810000 */
[----:B------:R-:W0:Y:S02]  /*59d0*/  SHFL.BFLY PT, R0, R4, 0x1, 0x1f ;  /* 0x0c201f0004007f89 */ /* 0x000e2400000e0000 */
[----:B0-----:R-:W-:-:S05]  /*59e0*/  FMNMX.FTZ R4, R4, R0, !PT ;  /* 0x0000000004047209 */ /* 0x001fca0007810000 */
[C---:B------:R-:W-:Y:S01]  /*59f0*/  FMUL.FTZ R0, R4.reuse, UR21 ;  /* 0x0000001504007c20 */ /* 0x040fe20008410000 */
[----:B------:R-:W-:-:S03]  /*5a00*/  FADD.FTZ R9, -R4, R9 ;  /* 0x0000000904097221 */ /* 0x000fc60000010100 */
[--C-:B------:R-:W-:Y:S01]  /*5a10*/  FFMA.FTZ R152, R152, UR21, -R0.reuse ;  /* 0x0000001598987c23 */ /* 0x100fe20008010800 */
[--C-:B------:R-:W-:Y:S01]  /*5a20*/  FFMA.FTZ R153, R153, UR21, -R0.reuse ;  /* 0x0000001599997c23 */ /* 0x100fe20008010800 */
[----:B------:R-:W-:Y:S01]  /*5a30*/  FMUL.FTZ R9, R9, UR21 ;  /* 0x0000001509097c20 */ /* 0x000fe20008410000 */
[--C-:B------:R-:W-:Y:S01]  /*5a40*/  FFMA.FTZ R156, R156, UR21, -R0.reuse ;  /* 0x000000159c9c7c23 */ /* 0x100fe20008010800 */
[--C-:B------:R-:W-:Y:S01]  /*5a50*/  FFMA.FTZ R157, R157, UR21, -R0.reuse ;  /* 0x000000159d9d7c23 */ /* 0x100fe20008010800 */
[--C-:B------:R-:W-:Y:S01]  /*5a60*/  FFMA.FTZ R160, R160, UR21, -R0.reuse ;  /* 0x00000015a0a07c23 */ /* 0x100fe20008010800 */
[----:B------:R-:W-:Y:S01]  /*5a70*/  MUFU.EX2 R152, R152 ;  /* 0x0000009800987308 */ /* 0x000fe20000000800 */
[--C-:B------:R-:W-:Y:S01]  /*5a80*/  FFMA.FTZ R161, R161, UR21, -R0.reuse ;  /* 0x00000015a1a17c23 */ /* 0x100fe20008010800 */
[--C-:B------:R-:W-:Y:S01]  /*5a90*/  FFMA.FTZ R164, R164, UR21, -R0.reuse ;  /* 0x00000015a4a47c23 */ /* 0x100fe20008010800 */
[--C-:B------:R-:W-:Y:S01]  /*5aa0*/  FFMA.FTZ R165, R165, UR21, -R0.reuse ;  /* 0x00000015a5a57c23 */ /* 0x100fe20008010800 */
[--C-:B------:R-:W-:Y:S01]  /*5ab0*/  FFMA.FTZ R168, R168, UR21, -R0.reuse ;  /* 0x00000015a8a87c23 */ /* 0x100fe20008010800 */
[--C-:B------:R-:W-:Y:S01]  /*5ac0*/  FFMA.FTZ R169, R169, UR21, -R0.reuse ;  /* 0x00000015a9a97c23 */ /* 0x100fe20008010800 */
[--C-:B------:R-:W-:Y:S01]  /*5ad0*/  FFMA.FTZ R172, R172, UR21, -R0.reuse ;  /* 0x00000015acac7c23 */ /* 0x100fe20008010800 */
[--C-:B------:R-:W-:Y:S01]  /*5ae0*/  FFMA.FTZ R173, R173, UR21, -R0.reuse ;  /* 0x00000015adad7c23 */ /* 0x100fe20008010800 */
[----:B------:R-:W0:Y:S01]  /*5af0*/  MUFU.EX2 R9, R9 ;  /* 0x0000000900097308 */ /* 0x000e220000000800 */
[--C-:B------:R-:W-:Y:S01]  /*5b00*/  FFMA.FTZ R176, R176, UR21, -R0.reuse ;  /* 0x00000015b0b07c23 */ /* 0x100fe20008010800 */
[--C-:B------:R-:W-:Y:S01]  /*5b10*/  FFMA.FTZ R177, R177, UR21, -R0.reuse ;  /* 0x00000015b1b17c23 */ /* 0x100fe20008010800 */
[--C-:B------:R-:W-:Y:S01]  /*5b20*/  FFMA.FTZ R180, R180, UR21, -R0.reuse ;  /* 0x00000015b4b47c23 */ /* 0x100fe20008010800 */
[----:B------:R-:W-:-:S04]  /*5b30*/  FFMA.FTZ R181, R181, UR21, -R0 ;  /* 0x00000015b5b57c23 */ /* 0x000fc80008010800 */
[----:B------:R-:W2:Y:S08]  /*5b40*/  MUFU.EX2 R153, R153 ;  /* 0x0000009900997308 */ /* 0x000eb00000000800 */
[----:B------:R-:W3:Y:S01]  /*5b50*/  MUFU.EX2 R156, R156 ;  /* 0x0000009c009c7308 */ /* 0x000ee20000000800 */
[----:B0-----:R-:W-:Y:S01]  /*5b60*/  FFMA.FTZ R0, R9, R5, R152 ;  /* 0x0000000509007223 */ /* 0x001fe20000010098 */
[-C--:B------:R-:W-:Y:S01]  /*5b70*/  FMUL.FTZ R24, R24, R9.reuse ;  /* 0x0000000918187220 */ /* 0x080fe20000410000 */
[-C--:B------:R-:W-:Y:S01]  /*5b80*/  FMUL.FTZ R25, R25, R9.reuse ;  /* 0x0000000919197220 */ /* 0x080fe20000410000 */
[-C--:B------:R-:W-:Y:S01]  /*5b90*/  FMUL.FTZ R28, R28, R9.reuse ;  /* 0x000000091c1c7220 */ /* 0x080fe20000410000 */
[-C--:B------:R-:W-:Y:S01]  /*5ba0*/  FMUL.FTZ R29, R29, R9.reuse ;  /* 0x000000091d1d7220 */ /* 0x080fe20000410000 */
[-C--:B------:R-:W-:Y:S01]  /*5bb0*/  FMUL.FTZ R32, R32, R9.reuse ;  /* 0x0000000920207220 */ /* 0x080fe20000410000 */
[-C--:B------:R-:W-:Y:S01]  /*5bc0*/  FMUL.FTZ R33, R33, R9.reuse ;  /* 0x0000000921217220 */ /* 0x080fe20000410000 */
[----:B------:R-:W0:Y:S01]  /*5bd0*/  MUFU.EX2 R157, R157 ;  /* 0x0000009d009d7308 */ /* 0x000e220000000800 */
[C---:B--2---:R-:W-:Y:S01]  /*5be0*/  F2FP.BF16.F32.PACK_AB R188, R153.reuse, R152 ;  /* 0x0000009899bc723e */ /* 0x044fe200000010ff */
[----:B------:R-:W-:Y:S01]  /*5bf0*/  FADD.FTZ R0, R153, R0 ;  /* 0x0000000099007221 */ /* 0x000fe20000010000 */
[-C--:B------:R-:W-:Y:S01]  /*5c00*/  FMUL.FTZ R36, R36, R9.reuse ;  /* 0x0000000924247220 */ /* 0x080fe20000410000 */
[-C--:B------:R-:W-:Y:S01]  /*5c10*/  FMUL.FTZ R37, R37, R9.reuse ;  /* 0x0000000925257220 */ /* 0x080fe20000410000 */
[-C--:B------:R-:W-:Y:S01]  /*5c20*/  FMUL.FTZ R40, R40, R9.reuse ;  /* 0x0000000928287220 */ /* 0x080fe20000410000 */
[-C--:B------:R-:W-:Y:S01]  /*5c30*/  FMUL.FTZ R41, R41, R9.reuse ;  /* 0x0000000929297220 */ /* 0x080fe20000410000 */
[-C--:B------:R-:W-:Y:S01]  /*5c40*/  FMUL.FTZ R44, R44, R9.reuse ;  /* 0x000000092c2c7220 */ /* 0x080fe20000410000 */
[----:B------:R-:W2:Y:S01]  /*5c50*/  MUFU.EX2 R152, R160 ;  /* 0x000000a000987308 */ /* 0x000ea20000000800 */
[----:B---3--:R-:W-:Y:S01]  /*5c60*/  FADD.FTZ R0, R156, R0 ;  /* 0x000000009c007221 */ /* 0x008fe20000010000 */
[-C--:B------:R-:W-:Y:S01]  /*5c70*/  FMUL.FTZ R45, R45, R9.reuse ;  /* 0x000000092d2d7220 */ /* 0x080fe20000410000 */
[-C--:B------:R-:W-:Y:S01]  /*5c80*/  FMUL.FTZ R48, R48, R9.reuse ;  /* 0x0000000930307220 */ /* 0x080fe20000410000 */
[-C--:B------:R-:W-:Y:S01]  /*5c90*/  FMUL.FTZ R49, R49, R9.reuse ;  /* 0x0000000931317220 */ /* 0x080fe20000410000 */
[-C--:B------:R-:W-:Y:S01]  /*5ca0*/  FMUL.FTZ R52, R52, R9.reuse ;  /* 0x0000000934347220 */ /* 0x080fe20000410000 */
[-C--:B------:R-:W-:Y:S01]  /*5cb0*/  FMUL.FTZ R53, R53, R9.reuse ;  /* 0x0000000935357220 */ /* 0x080fe20000410000 */
[-C--:B------:R-:W-:Y:S01]  /*5cc0*/  FMUL.FTZ R56, R56, R9.reuse ;  /* 0x0000000938387220 */ /* 0x080fe20000410000 */
[----:B------:R-:W3:Y:S01]  /*5cd0*/  MUFU.EX2 R161, R161 ;  /* 0x000000a100a17308 */ /* 0x000ee20000000800 */
[C---:B0-----:R-:W-:Y:S01]  /*5ce0*/  FADD.FTZ R0, R157.reuse, R0 ;  /* 0x000000009d007221 */ /* 0x041fe20000010000 */
[----:B------:R-:W-:Y:S01]  /*5cf0*/  F2FP.BF16.F32.PACK_AB R190, R157, R156 ;  /* 0x0000009c9dbe723e */ /* 0x000fe200000010ff */
[-C--:B------:R-:W-:Y:S01]  /*5d00*/  FMUL.FTZ R57, R57, R9.reuse ;  /* 0x0000000939397220 */ /* 0x080fe20000410000 */
[-C--:B------:R-:W-:Y:S01]  /*5d10*/  FMUL.FTZ R60, R60, R9.reuse ;  /* 0x000000093c3c7220 */ /* 0x080fe20000410000 */
[-C--:B------:R-:W-:Y:S01]  /*5d20*/  FMUL.FTZ R61, R61, R9.reuse ;  /* 0x000000093d3d7220 */ /* 0x080fe20000410000 */
[-C--:B------:R-:W-:Y:S01]  /*5d30*/  FMUL.FTZ R64, R64, R9.reuse ;  /* 0x0000000940407220 */ /* 0x080fe20000410000 */
[-C--:B------:R-:W-:Y:S01]  /*5d40*/  FMUL.FTZ R65, R65, R9.reuse ;  /* 0x0000000941417220 */ /* 0x080fe20000410000 */
[----:B------:R-:W0:Y:S01]  /*5d50*/  MUFU.EX2 R164, R164 ;  /* 0x000000a400a47308 */ /* 0x000e220000000800 */
[----:B--2---:R-:W-:Y:S01]  /*5d60*/  FADD.FTZ R0, R152, R0 ;  /* 0x0000000098007221 */ /* 0x004fe20000010000 */
[-C--:B------:R-:W-:Y:S01]  /*5d70*/  FMUL.FTZ R68, R68, R9.reuse ;  /* 0x0000000944447220 */ /* 0x080fe20000410000 */
[-C--:B------:R-:W-:Y:S01]  /*5d80*/  FMUL.FTZ R69, R69, R9.reuse ;  /* 0x0000000945457220 */ /* 0x080fe20000410000 */
[-C--:B------:R-:W-:Y:S01]  /*5d90*/  FMUL.FTZ R72, R72, R9.reuse ;  /* 0x0000000948487220 */ /* 0x080fe20000410000 */
[-C--:B------:R-:W-:Y:S01]  /*5da0*/  FMUL.FTZ R73, R73, R9.reuse ;  /* 0x0000000949497220 */ /* 0x080fe20000410000 */
[-C--:B------:R-:W-:Y:S01]  /*5db0*/  FMUL.FTZ R76, R76, R9.reuse ;  /* 0x000000094c4c7220 */ /* 0x080fe20000410000 */
[-C--:B------:R-:W-:Y:S01]  /*5dc0*/  FMUL.FTZ R77, R77, R9.reuse ;  /* 0x000000094d4d7220 */ /* 0x080fe20000410000 */
[----:B------:R-:W2:Y:S01]  /*5dd0*/  MUFU.EX2 R165, R165 ;  /* 0x000000a500a57308 */ /* 0x000ea20000000800 */
[C---:B---3--:R-:W-:Y:S01]  /*5de0*/  FADD.FTZ R5, R161.reuse, R0 ;  /* 0x00000000a1057221 */ /* 0x048fe20000010000 */
[----:B------:R-:W-:Y:S01]  /*5df0*/  FMNMX.FTZ R0, R154, R8, !PT ;  /* 0x000000089a007209 */ /* 0x000fe20007810000 */
[-C--:B------:R-:W-:Y:S01]  /*5e00*/  FMUL.FTZ R80, R80, R9.reuse ;  /* 0x0000000950507220 */ /* 0x080fe20000410000 */
[----:B------:R-:W-:Y:S01]  /*5e10*/  F2FP.BF16.F32.PACK_AB R152, R161, R152 ;  /* 0x00000098a198723e */ /* 0x000fe200000010ff */
[-C--:B------:R-:W-:Y:S01]  /*5e20*/  FMUL.FTZ R81, R81, R9.reuse ;  /* 0x0000000951517220 */ /* 0x080fe20000410000 */
[----:B------:R-:W-:Y:S01]  /*5e30*/  FMNMX.FTZ R0, R155, R0, !PT ;  /* 0x000000009b007209 */ /* 0x000fe20007810000 */
[-C--:B------:R-:W-:Y:S01]  /*5e40*/  FMUL.FTZ R84, R84, R9.reuse ;  /* 0x0000000954547220 */ /* 0x080fe20000410000 */
[----:B------:R-:W3:Y:S01]  /*5e50*/  MUFU.EX2 R156, R168 ;  /* 0x000000a8009c7308 */ /* 0x000ee20000000800 */
[----:B0-----:R-:W-:Y:S01]  /*5e60*/  FADD.FTZ R5, R164, R5 ;  /* 0x00000005a4057221 */ /* 0x001fe20000010000 */
[----:B------:R-:W-:Y:S01]  /*5e70*/  FMNMX.FTZ R0, R158, R0, !PT ;  /* 0x000000009e007209 */ /* 0x000fe20007810000 */
[-C--:B------:R-:W-:Y:S01]  /*5e80*/  FMUL.FTZ R85, R85, R9.reuse ;  /* 0x0000000955557220 */ /* 0x080fe20000410000 */
[-C--:B------:R-:W-:Y:S01]  /*5e90*/  FMUL.FTZ R88, R88, R9.reuse ;  /* 0x0000000958587220 */ /* 0x080fe20000410000 */
[-C--:B------:R-:W-:Y:S01]  /*5ea0*/  FMUL.FTZ R89, R89, R9.reuse ;  /* 0x0000000959597220 */ /* 0x080fe20000410000 */
[----:B------:R-:W-:Y:S01]  /*5eb0*/  FMNMX.FTZ R0, R159, R0, !PT ;  /* 0x000000009f007209 */ /* 0x000fe20007810000 */
[-C--:B------:R-:W-:Y:S01]  /*5ec0*/  FMUL.FTZ R92, R92, R9.reuse ;  /* 0x000000095c5c7220 */ /* 0x080fe20000410000 */
[----:B------:R-:W0:Y:S01]  /*5ed0*/  MUFU.EX2 R169, R169 ;  /* 0x000000a900a97308 */ /* 0x000e220000000800 */
[----:B--2---:R-:W-:Y:S01]  /*5ee0*/  FADD.FTZ R5, R165, R5 ;  /* 0x00000005a5057221 */ /* 0x004fe20000010000 */
[----:B------:R-:W-:Y:S01]  /*5ef0*/  FMNMX.FTZ R0, R162, R0, !PT ;  /* 0x00000000a2007209 */ /* 0x000fe20007810000 */
[-C--:B------:R-:W-:Y:S01]  /*5f00*/  FMUL.FTZ R93, R93, R9.reuse ;  /* 0x000000095d5d7220 */ /* 0x080fe20000410000 */
[-C--:B------:R-:W-:Y:S01]  /*5f10*/  FMUL.FTZ R96, R96, R9.reuse ;  /* 0x0000000960607220 */ /* 0x080fe20000410000 */
[-C--:B------:R-:W-:Y:S01]  /*5f20*/  FMUL.FTZ R97, R97, R9.reuse ;  /* 0x0000000961617220 */ /* 0x080fe20000410000 */
[----:B------:R-:W-:Y:S01]  /*5f30*/  FMNMX.FTZ R0, R163, R0, !PT ;  /* 0x00000000a3007209 */ /* 0x000fe20007810000 */
[-C--:B------:R-:W-:Y:S01]  /*5f40*/  FMUL.FTZ R100, R100, R9.reuse ;  /* 0x0000000964647220 */ /* 0x080fe20000410000 */
[----:B------:R-:W2:Y:S01]  /*5f50*/  MUFU.EX2 R172, R172 ;  /* 0x000000ac00ac7308 */ /* 0x000ea20000000800 */
[----:B---3--:R-:W-:Y:S01]  /*5f60*/  FADD.FTZ R5, R156, R5 ;  /* 0x000000059c057221 */ /* 0x008fe20000010000 */
[----:B------:R-:W-:Y:S01]  /*5f70*/  FMNMX.FTZ R0, R166, R0, !PT ;  /* 0x00000000a6007209 */ /* 0x000fe20007810000 */
[-C--:B------:R-:W-:Y:S01]  /*5f80*/  FMUL.FTZ R101, R101, R9.reuse ;  /* 0x0000000965657220 */ /* 0x080fe20000410000 */
[-C--:B------:R-:W-:Y:S01]  /*5f90*/  FMUL.FTZ R104, R104, R9.reuse ;  /* 0x0000000968687220 */ /* 0x080fe20000410000 */
[-C--:B------:R-:W-:Y:S01]  /*5fa0*/  FMUL.FTZ R105, R105, R9.reuse ;  /* 0x0000000969697220 */ /* 0x080fe20000410000 */
[----:B------:R-:W-:Y:S01]  /*5fb0*/  FMNMX.FTZ R0, R167, R0, !PT ;  /* 0x00000000a7007209 */ /* 0x000fe20007810000 */
[-C--:B------:R-:W-:Y:S01]  /*5fc0*/  FMUL.FTZ R108, R108, R9.reuse ;  /* 0x000000096c6c7220 */ /* 0x080fe20000410000 */
[----:B------:R-:W3:Y:S01]  /*5fd0*/  MUFU.EX2 R173, R173 ;  /* 0x000000ad00ad7308 */ /* 0x000ee20000000800 */
[----:B0-----:R-:W-:Y:S01]  /*5fe0*/  FADD.FTZ R5, R169, R5 ;  /* 0x00000005a9057221 */ /* 0x001fe20000010000 */
[----:B------:R-:W-:Y:S01]  /*5ff0*/  FMNMX.FTZ R0, R170, R0, !PT ;  /* 0x00000000aa007209 */ /* 0x000fe20007810000 */
[-C--:B------:R-:W-:Y:S01]  /*6000*/  FMUL.FTZ R109, R109, R9.reuse ;  /* 0x000000096d6d7220 */ /* 0x080fe20000410000 */
[----:B------:R-:W-:Y:S01]  /*6010*/  F2FP.BF16.F32.PACK_AB R156, R169, R156 ;  /* 0x0000009ca99c723e */ /* 0x000fe200000010ff */
        /* <DEDUP_REMOVED lines=28> */
[C---:B--2---:R-:W-:Y:S01]  /*61e0*/  FADD.FTZ R5, R177.reuse, R5 ;  /* 0x00000005b1057221 */ /* 0x044fe20000010000 */
[----:B------:R-:W-:Y:S01]  /*61f0*/  F2FP.BF16.F32.PACK_AB R160, R177, R160 ;  /* 0x000000a0b1a0723e */ /* 0x000fe200000010ff */
[----:B------:R-:W2:Y:S01]  /*6200*/  SHFL.BFLY PT, R10, R0, 0x2, 0x1f ;  /* 0x0c401f00000a7f89 */ /* 0x000ea200000e0000 */
[-C--:B------:R-:W-:Y:S01]  /*6210*/  FMUL.FTZ R140, R140, R9.reuse ;  /* 0x000000098c8c7220 */ /* 0x080fe20000410000 */
[-C--:B------:R-:W-:Y:S01]  /*6220*/  FMUL.FTZ R141, R141, R9.reuse ;  /* 0x000000098d8d7220 */ /* 0x080fe20000410000 */
[-C--:B------:R-:W-:Y:S01]  /*6230*/  FMUL.FTZ R144, R144, R9.reuse ;  /* 0x0000000990907220 */ /* 0x080fe20000410000 */
[-C--:B------:R-:W-:Y:S01]  /*6240*/  FMUL.FTZ R145, R145, R9.reuse ;  /* 0x0000000991917220 */ /* 0x080fe20000410000 */
[-C--:B------:R-:W-:Y:S01]  /*6250*/  FMUL.FTZ R148, R148, R9.reuse ;  /* 0x0000000994947220 */ /* 0x080fe20000410000 */
[----:B---3--:R-:W-:Y:S01]  /*6260*/  FADD.FTZ R5, R180, R5 ;  /* 0x00000005b4057221 */ /* 0x008fe20000010000 */
[----:B------:R-:W-:-:S03]  /*6270*/  FMUL.FTZ R149, R149, R9 ;  /* 0x0000000995957220 */ /* 0x000fc60000410000 */
[----:B0-----:R-:W-:Y:S01]  /*6280*/  FADD.FTZ R5, R181, R5 ;  /* 0x00000005b5057221 */ /* 0x001fe20000010000 */
[----:B--2---:R-:W-:-:S05]  /*6290*/  FMNMX.FTZ R0, R0, R10, !PT ;  /* 0x0000000a00007209 */ /* 0x004fca0007810000 */
[----:B------:R-:W0:Y:S02]  /*62a0*/  SHFL.BFLY PT, R10, R0, 0x1, 0x1f ;  /* 0x0c201f00000a7f89 */ /* 0x000e2400000e0000 */
[----:B0-----:R-:W-:-:S05]  /*62b0*/  FMNMX.FTZ R0, R0, R10, !PT ;  /* 0x0000000a00007209 */ /* 0x001fca0007810000 */
[C---:B------:R-:W-:Y:S01]  /*62c0*/  FADD.FTZ R8, -R0.reuse, R8 ;  /* 0x0000000800087221 */ /* 0x040fe20000010100 */
[----:B------:R-:W-:-:S03]  /*62d0*/  FMUL.FTZ R10, R0, UR21 ;  /* 0x00000015000a7c20 */ /* 0x000fc60008410000 */
[----:B------:R-:W-:Y:S01]  /*62e0*/  FMUL.FTZ R8, R8, UR21 ;  /* 0x0000001508087c20 */ /* 0x000fe20008410000 */
[--C-:B------:R-:W-:Y:S01]  /*62f0*/  FFMA.FTZ R154, R154, UR21, -R10.reuse ;  /* 0x000000159a9a7c23 */ /* 0x100fe2000801080a */
[--C-:B------:R-:W-:Y:S01]  /*6300*/  FFMA.FTZ R155, R155, UR21, -R10.reuse ;  /* 0x000000159b9b7c23 */ /* 0x100fe2000801080a */
[--C-:B------:R-:W-:Y:S01]  /*6310*/  FFMA.FTZ R158, R158, UR21, -R10.reuse ;  /* 0x000000159e9e7c23 */ /* 0x100fe2000801080a */
[--C-:B------:R-:W-:Y:S01]  /*6320*/  FFMA.FTZ R159, R159, UR21, -R10.reuse ;  /* 0x000000159f9f7c23 */ /* 0x100fe2000801080a */
[----:B------:R0:W-:Y:S01]  /*6330*/  MUFU.EX2 R189, R154 ;  /* 0x0000009a00bd7308 */ /* 0x0001e20000000800 */
[--C-:B------:R-:W-:Y:S01]  /*6340*/  FFMA.FTZ R162, R162, UR21, -R10.reuse ;  /* 0x00000015a2a27c23 */ /* 0x100fe2000801080a */
[--C-:B------:R-:W-:Y:S01]  /*6350*/  FFMA.FTZ R163, R163, UR21, -R10.reuse ;  /* 0x00000015a3a37c23 */ /* 0x100fe2000801080a */
[--C-:B------:R-:W-:Y:S01]  /*6360*/  FFMA.FTZ R166, R166, UR21, -R10.reuse ;  /* 0x00000015a6a67c23 */ /* 0x100fe2000801080a */
[--C-:B------:R-:W-:Y:S01]  /*6370*/  FFMA.FTZ R167, R167, UR21, -R10.reuse ;  /* 0x00000015a7a77c23 */ /* 0x100fe2000801080a */
[--C-:B------:R-:W-:Y:S01]  /*6380*/  FFMA.FTZ R170, R170, UR21, -R10.reuse ;  /* 0x00000015aaaa7c23 */ /* 0x100fe2000801080a */
[--C-:B------:R-:W-:Y:S01]  /*6390*/  FFMA.FTZ R171, R171, UR21, -R10.reuse ;  /* 0x00000015abab7c23 */ /* 0x100fe2000801080a */
[--C-:B------:R-:W-:Y:S01]  /*63a0*/  FFMA.FTZ R174, R174, UR21, -R10.reuse ;  /* 0x00000015aeae7c23 */ /* 0x100fe2000801080a */
[----:B------:R-:W2:Y:S01]  /*63b0*/  MUFU.EX2 R8, R8 ;  /* 0x0000000800087308 */ /* 0x000ea20000000800 */
[--C-:B------:R-:W-:Y:S01]  /*63c0*/  FFMA.FTZ R175, R175, UR21, -R10.reuse ;  /* 0x00000015afaf7c23 */ /* 0x100fe2000801080a */
[--C-:B------:R-:W-:Y:S01]  /*63d0*/  FFMA.FTZ R178, R178, UR21, -R10.reuse ;  /* 0x00000015b2b27c23 */ /* 0x100fe2000801080a */
[--C-:B------:R-:W-:Y:S01]  /*63e0*/  FFMA.FTZ R179, R179, UR21, -R10.reuse ;  /* 0x00000015b3b37c23 */ /* 0x100fe2000801080a */
[--C-:B------:R-:W-:Y:S01]  /*63f0*/  FFMA.FTZ R182, R182, UR21, -R10.reuse ;  /* 0x00000015b6b67c23 */ /* 0x100fe2000801080a */
[----:B------:R-:W-:Y:S01]  /*6400*/  FFMA.FTZ R183, R183, UR21, -R10 ;  /* 0x00000015b7b77c23 */ /* 0x000fe2000801080a */
[----:B------:R-:W-:Y:S01]  /*6410*/  IMAD.U32 R10, RZ, RZ, UR23 ;  /* 0x00000017ff0a7e24 */ /* 0x000fe2000f8e00ff */
[----:B0-----:R-:W-:Y:S01]  /*6420*/  F2FP.BF16.F32.PACK_AB R154, R165, R164 ;  /* 0x000000a4a59a723e */ /* 0x001fe200000010ff */
[----:B------:R-:W0:Y:S02]  /*6430*/  MUFU.EX2 R155, R155 ;  /* 0x0000009b009b7308 */ /* 0x000e240000000800 */
[----:B------:R-:W-:-:S05]  /*6440*/  @!P1 VIADD R11, R10, 0x28c40 ;  /* 0x00028c400a0b9836 */ /* 0x000fca0000000000 */
[----:B------:R-:W-:Y:S01]  /*6450*/  @!P1 PRMT R11, RZ, 0x654, R11 ;  /* 0x00000654ff0b9816 */ /* 0x000fe2000000000b */
[----:B------:R3:W4:Y:S01]  /*6460*/  MUFU.EX2 R191, R158 ;  /* 0x0000009e00bf7308 */ /* 0x0007220000000800 */
[----:B--2---:R-:W-:Y:S01]  /*6470*/  FFMA.FTZ R6, R8, R6, R189 ;  /* 0x0000000608067223 */ /* 0x004fe200000100bd */
[-C--:B------:R-:W-:Y:S01]  /*6480*/  FMUL.FTZ R26, R26, R8.reuse ;  /* 0x000000081a1a7220 */ /* 0x080fe20000410000 */
[----:B------:R2:W-:Y:S01]  /*6490*/  @!P1 SYNCS.ARRIVE.TRANS64.RED.A1T0 RZ, [R11+URZ], RZ ;  /* 0x000000ff0bff99a7 */ /* 0x0005e2000810043f */
[-C--:B------:R-:W-:Y:S01]  /*64a0*/  FMUL.FTZ R27, R27, R8.reuse ;  /* 0x000000081b1b7220 */ /* 0x080fe20000410000 */
[-C--:B------:R-:W-:Y:S01]  /*64b0*/  FMUL.FTZ R30, R30, R8.reuse ;  /* 0x000000081e1e7220 */ /* 0x080fe20000410000 */
[-C--:B------:R-:W-:Y:S01]  /*64c0*/  FMUL.FTZ R31, R31, R8.reuse ;  /* 0x000000081f1f7220 */ /* 0x080fe20000410000 */
[----:B------:R-:W-:Y:S01]  /*64d0*/  FMUL.FTZ R34, R34, R8 ;  /* 0x0000000822227220 */ /* 0x000fe20000410000 */
[----:B------:R-:W5:Y:S01]  /*64e0*/  MUFU.EX2 R159, R159 ;  /* 0x0000009f009f7308 */ /* 0x000f620000000800 */
[C---:B0-----:R-:W-:Y:S01]  /*64f0*/  FADD.FTZ R6, R155.reuse, R6 ;  /* 0x000000069b067221 */ /* 0x041fe20000010000 */
[----:B------:R-:W-:Y:S01]  /*6500*/  F2FP.BF16.F32.PACK_AB R189, R155, R189 ;  /* 0x000000bd9bbd723e */ /* 0x000fe200000010ff */
[----:B--2---:R-:W-:Y:S01]  /*6510*/  IMAD.U32 R11, RZ, RZ, UR22 ;  /* 0x00000016ff0b7e24 */ /* 0x004fe2000f8e00ff */
[----:B---3--:R-:W-:Y:S01]  /*6520*/  F2FP.BF16.F32.PACK_AB R158, R173, R172 ;  /* 0x000000acad9e723e */ /* 0x008fe200000010ff */
[-C--:B------:R-:W-:Y:S01]  /*6530*/  FMUL.FTZ R35, R35, R8.reuse ;  /* 0x0000000823237220 */ /* 0x080fe20000410000 */
[-C--:B------:R-:W-:Y:S01]  /*6540*/  FMUL.FTZ R38, R38, R8.reuse ;  /* 0x0000000826267220 */ /* 0x080fe20000410000 */
[----:B------:R-:W-:Y:S01]  /*6550*/  @!P2 IMAD R11, R11, 0x40, R16 ;  /* 0x000000400b0ba824 */ /* 0x000fe200078e0210 */
[----:B------:R0:W2:Y:S01]  /*6560*/  MUFU.EX2 R153, R162 ;  /* 0x000000a200997308 */ /* 0x0000a20000000800 */
[----:B----4-:R-:W-:Y:S01]  /*6570*/  FADD.FTZ R6, R191, R6 ;  /* 0x00000006bf067221 */ /* 0x010fe20000010000 */
[-C--:B------:R-:W-:Y:S01]  /*6580*/  FMUL.FTZ R39, R39, R8.reuse ;  /* 0x0000000827277220 */ /* 0x080fe20000410000 */
[-C--:B------:R-:W-:Y:S01]  /*6590*/  FMUL.FTZ R42, R42, R8.reuse ;  /* 0x000000082a2a7220 */ /* 0x080fe20000410000 */
[----:B------:R-:W-:Y:S01]  /*65a0*/  @!P2 LEA R11, R11, UR38, 0x2 ;  /* 0x000000260b0bac11 */ /* 0x000fe2000f8e10ff */
[-C--:B------:R-:W-:Y:S01]  /*65b0*/  FMUL.FTZ R43, R43, R8.reuse ;  /* 0x000000082b2b7220 */ /* 0x080fe20000410000 */
[-C--:B------:R-:W-:Y:S01]  /*65c0*/  FMUL.FTZ R46, R46, R8.reuse ;  /* 0x000000082e2e7220 */ /* 0x080fe20000410000 */
[-C--:B------:R-:W-:Y:S01]  /*65d0*/  FMUL.FTZ R47, R47, R8.reuse ;  /* 0x000000082f2f7220 */ /* 0x080fe20000410000 */
[----:B------:R-:W3:Y:S01]  /*65e0*/  MUFU.EX2 R163, R163 ;  /* 0x000000a300a37308 */ /* 0x000ee20000000800 */
[C---:B-----5:R-:W-:Y:S01]  /*65f0*/  FADD.FTZ R6, R159.reuse, R6 ;  /* 0x000000069f067221 */ /* 0x060fe20000010000 */
[----:B------:R4:W-:Y:S01]  /*6600*/  @!P2 STS [R11+0x28800], R9 ;  /* 0x028800090b00a388 */ /* 0x0009e20000000800 */
[----:B------:R-:W-:Y:S01]  /*6610*/  F2FP.BF16.F32.PACK_AB R191, R159, R191 ;  /* 0x000000bf9fbf723e */ /* 0x000fe200000010ff */
[----:B------:R-:W-:Y:S01]  /*6620*/  FMUL.FTZ R50, R50, R8 ;  /* 0x0000000832327220 */ /* 0x000fe20000410000 */
[----:B0-----:R-:W-:Y:S01]  /*6630*/  F2FP.BF16.F32.PACK_AB R162, R181, R180 ;  /* 0x000000b4b5a2723e */ /* 0x001fe200000010ff */
[----:B------:R4:W-:Y:S01]  /*6640*/  @!P2 STS [R11+0x28820], R8 ;  /* 0x028820080b00a388 */ /* 0x0009e20000000800 */
[-C--:B------:R-:W-:Y:S01]  /*6650*/  FMUL.FTZ R51, R51, R8.reuse ;  /* 0x0000000833337220 */ /* 0x080fe20000410000 */
[----:B------:R-:W0:Y:S01]  /*6660*/  MUFU.EX2 R166, R166 ;  /* 0x000000a600a67308 */ /* 0x000e220000000800 */
[----:B--2---:R-:W-:Y:S01]  /*6670*/  FADD.FTZ R6, R153, R6 ;  /* 0x0000000699067221 */ /* 0x004fe20000010000 */
[----:B------:R-:W-:Y:S01]  /*6680*/  BAR.SYNC.DEFER_BLOCKING 0xf, 0x100 ;  /* 0x03c4000000007b1d */ /* 0x000fe20000010000 */
[-C--:B------:R-:W-:Y:S01]  /*6690*/  FMUL.FTZ R54, R54, R8.reuse ;  /* 0x0000000836367220 */ /* 0x080fe20000410000 */
[-C--:B------:R-:W-:Y:S01]  /*66a0*/  FMUL.FTZ R55, R55, R8.reuse ;  /* 0x0000000837377220 */ /* 0x080fe20000410000 */
[-C--:B------:R-:W-:Y:S01]  /*66b0*/  FMUL.FTZ R58, R58, R8.reuse ;  /* 0x000000083a3a7220 */ /* 0x080fe20000410000 */
[-C--:B------:R-:W-:Y:S01]  /*66c0*/  FMUL.FTZ R59, R59, R8.reuse ;  /* 0x000000083b3b7220 */ /* 0x080fe20000410000 */
[-C--:B------:R-:W-:Y:S01]  /*66d0*/  FMUL.FTZ R62, R62, R8.reuse ;  /* 0x000000083e3e7220 */ /* 0x080fe20000410000 */
[----:B------:R-:W2:Y:S01]  /*66e0*/  MUFU.EX2 R167, R167 ;  /* 0x000000a700a77308 */ /* 0x000ea20000000800 */
[C---:B---3--:R-:W-:Y:S01]  /*66f0*/  FADD.FTZ R6, R163.reuse, R6 ;  /* 0x00000006a3067221 */ /* 0x048fe20000010000 */
[----:B------:R-:W-:Y:S01]  /*6700*/  F2FP.BF16.F32.PACK_AB R153, R163, R153 ;  /* 0x00000099a399723e */ /* 0x000fe200000010ff */
[-C--:B------:R-:W-:Y:S01]  /*6710*/  FMUL.FTZ R63, R63, R8.reuse ;  /* 0x000000083f3f7220 */ /* 0x080fe20000410000 */
[-C--:B------:R-:W-:Y:S01]  /*6720*/  FMUL.FTZ R66, R66, R8.reuse ;  /* 0x0000000842427220 */ /* 0x080fe20000410000 */
[-C--:B------:R-:W-:Y:S01]  /*6730*/  FMUL.FTZ R67, R67, R8.reuse ;  /* 0x0000000843437220 */ /* 0x080fe20000410000 */
[-C--:B------:R-:W-:Y:S01]  /*6740*/  FMUL.FTZ R70, R70, R8.reuse ;  /* 0x0000000846467220 */ /* 0x080fe20000410000 */
[-C--:B------:R-:W-:Y:S01]  /*6750*/  FMUL.FTZ R71, R71, R8.reuse ;  /* 0x0000000847477220 */ /* 0x080fe20000410000 */
[----:B------:R-:W3:Y:S01]  /*6760*/  MUFU.EX2 R157, R170 ;  /* 0x000000aa009d7308 */ /* 0x000ee20000000800 */
[----:B0-----:R-:W-:Y:S01]  /*6770*/  FADD.FTZ R6, R166, R6 ;  /* 0x00000006a6067221 */ /* 0x001fe20000010000 */
[-C--:B------:R-:W-:Y:S01]  /*6780*/  FMUL.FTZ R74, R74, R8.reuse ;  /* 0x000000084a4a7220 */ /* 0x080fe20000410000 */
[-C--:B------:R-:W-:Y:S01]  /*6790*/  FMUL.FTZ R75, R75, R8.reuse ;  /* 0x000000084b4b7220 */ /* 0x080fe20000410000 */
[-C--:B------:R-:W-:Y:S01]  /*67a0*/  FMUL.FTZ R78, R78, R8.reuse ;  /* 0x000000084e4e7220 */ /* 0x080fe20000410000 */
[-C--:B------:R-:W-:Y:S01]  /*67b0*/  FMUL.FTZ R79, R79, R8.reuse ;  /* 0x000000084f4f7220 */ /* 0x080fe20000410000 */
[-C--:B------:R-:W-:Y:S01]  /*67c0*/  FMUL.FTZ R82, R82, R8.reuse ;  /* 0x0000000852527220 */ /* 0x080fe20000410000 */
[----:B------:R-:W-:Y:S01]  /*67d0*/  FMUL.FTZ R83, R83, R8 ;  /* 0x0000000853537220 */ /* 0x000fe20000410000 */
[----:B------:R-:W0:Y:S01]  /*67e0*/  MUFU.EX2 R171, R171 ;  /* 0x000000ab00ab7308 */ /* 0x000e220000000800 */
[C---:B--2---:R-:W-:Y:S01]  /*67f0*/  FADD.FTZ R6, R167.reuse, R6 ;  /* 0x00000006a7067221 */ /* 0x044fe20000010000 */
[----:B------:R-:W-:Y:S01]  /*6800*/  F2FP.BF16.F32.PACK_AB R155, R167, R166 ;  /* 0x000000a6a79b723e */ /* 0x000fe200000010ff */
[----:B------:R4:W-:Y:S01]  /*6810*/  STSM.16.M88.4 [R18+0x26800], R188 ;  /* 0x026800bc12007844 */ /* 0x0009e20000000200 */
[-C--:B------:R-:W-:Y:S01]  /*6820*/  FMUL.FTZ R86, R86, R8.reuse ;  /* 0x0000000856567220 */ /* 0x080fe20000410000 */
[-C--:B------:R-:W-:Y:S01]  /*6830*/  FMUL.FTZ R87, R87, R8.reuse ;  /* 0x0000000857577220 */ /* 0x080fe20000410000 */
[-C--:B------:R-:W-:Y:S01]  /*6840*/  FMUL.FTZ R90, R90, R8.reuse ;  /* 0x000000085a5a7220 */ /* 0x080fe20000410000 */
[----:B------:R4:W-:Y:S01]  /*6850*/  STSM.16.M88.4 [R19], R152 ;  /* 0x0000009813007844 */ /* 0x0009e20000000200 */
        /* <DEDUP_REMOVED lines=23> */
[----:B------:R-:W-:Y:S01]  /*69d0*/  FMUL.FTZ R123, R123, R8 ;  /* 0x000000087b7b7220 */ /* 0x000fe20000410000 */
[----:B------:R-:W2:Y:S01]  /*69e0*/  MUFU.EX2 R179, R179 ;  /* 0x000000b300b37308 */ /* 0x000ea20000000800 */
[C---:B---3--:R-:W-:Y:S01]  /*69f0*/  FADD.FTZ R6, R175.reuse, R6 ;  /* 0x00000006af067221 */ /* 0x048fe20000010000 */
[----:B------:R-:W-:Y:S01]  /*6a00*/  F2FP.BF16.F32.PACK_AB R159, R175, R174 ;  /* 0x000000aeaf9f723e */ /* 0x000fe200000010ff */
[-C--:B------:R-:W-:Y:S01]  /*6a10*/  FMUL.FTZ R126, R126, R8.reuse ;  /* 0x000000087e7e7220 */ /* 0x080fe20000410000 */
[-C--:B------:R-:W-:Y:S01]  /*6a20*/  FMUL.FTZ R127, R127, R8.reuse ;  /* 0x000000087f7f7220 */ /* 0x080fe20000410000 */
[-C--:B------:R-:W-:Y:S01]  /*6a30*/  FMUL.FTZ R130, R130, R8.reuse ;  /* 0x0000000882827220 */ /* 0x080fe20000410000 */
[-C--:B------:R-:W-:Y:S01]  /*6a40*/  FMUL.FTZ R131, R131, R8.reuse ;  /* 0x0000000883837220 */ /* 0x080fe20000410000 */
[----:B------:R4:W-:Y:S01]  /*6a50*/  STSM.16.M88.4 [R23], R156 ;  /* 0x0000009c17007844 */ /* 0x0009e20000000200 */
[----:B------:R-:W3:Y:S01]  /*6a60*/  MUFU.EX2 R182, R182 ;  /* 0x000000b600b67308 */ /* 0x000ee20000000800 */
[----:B0-----:R-:W-:Y:S01]  /*6a70*/  FADD.FTZ R6, R161, R6 ;  /* 0x00000006a1067221 */ /* 0x001fe20000010000 */
[-C--:B------:R-:W-:Y:S01]  /*6a80*/  FMUL.FTZ R134, R134, R8.reuse ;  /* 0x0000000886867220 */ /* 0x080fe20000410000 */
[-C--:B------:R-:W-:Y:S01]  /*6a90*/  FMUL.FTZ R135, R135, R8.reuse ;  /* 0x0000000887877220 */ /* 0x080fe20000410000 */
[-C--:B------:R-:W-:Y:S01]  /*6aa0*/  FMUL.FTZ R138, R138, R8.reuse ;  /* 0x000000088a8a7220 */ /* 0x080fe20000410000 */
[-C--:B------:R-:W-:Y:S01]  /*6ab0*/  FMUL.FTZ R139, R139, R8.reuse ;  /* 0x000000088b8b7220 */ /* 0x080fe20000410000 */
[-C--:B------:R-:W-:Y:S01]  /*6ac0*/  FMUL.FTZ R142, R142, R8.reuse ;  /* 0x000000088e8e7220 */ /* 0x080fe20000410000 */
[-C--:B------:R-:W-:Y:S01]  /*6ad0*/  FMUL.FTZ R143, R143, R8.reuse ;  /* 0x000000088f8f7220 */ /* 0x080fe20000410000 */
[----:B------:R-:W0:Y:S01]  /*6ae0*/  MUFU.EX2 R163, R183 ;  /* 0x000000b700a37308 */ /* 0x000e220000000800 */
[C---:B--2---:R-:W-:Y:S01]  /*6af0*/  FADD.FTZ R6, R179.reuse, R6 ;  /* 0x00000006b3067221 */ /* 0x044fe20000010000 */
[----:B------:R-:W-:Y:S01]  /*6b00*/  F2FP.BF16.F32.PACK_AB R161, R179, R161 ;  /* 0x000000a1b3a1723e */ /* 0x000fe200000010ff */
[-C--:B------:R-:W-:Y:S01]  /*6b10*/  FMUL.FTZ R146, R146, R8.reuse ;  /* 0x0000000892927220 */ /* 0x080fe20000410000 */
[-C--:B------:R-:W-:Y:S01]  /*6b20*/  FMUL.FTZ R147, R147, R8.reuse ;  /* 0x0000000893937220 */ /* 0x080fe20000410000 */
[-C--:B------:R-:W-:Y:S01]  /*6b30*/  FMUL.FTZ R150, R150, R8.reuse ;  /* 0x0000000896967220 */ /* 0x080fe20000410000 */
[----:B------:R-:W-:Y:S01]  /*6b40*/  FMUL.FTZ R151, R151, R8 ;  /* 0x0000000897977220 */ /* 0x000fe20000410000 */
[----:B---3--:R-:W-:-:S04]  /*6b50*/  FADD.FTZ R6, R182, R6 ;  /* 0x00000006b6067221 */ /* 0x008fc80000010000 */
[C---:B0-----:R-:W-:Y:S01]  /*6b60*/  FADD.FTZ R6, R163.reuse, R6 ;  /* 0x00000006a3067221 */ /* 0x041fe20000010000 */
[----:B------:R-:W-:-:S05]  /*6b70*/  F2FP.BF16.F32.PACK_AB R163, R163, R182 ;  /* 0x000000b6a3a3723e */ /* 0x000fca00000010ff */
[----:B------:R4:W-:Y:S01]  /*6b80*/  STSM.16.M88.4 [R22], R160 ;  /* 0x000000a016007844 */ /* 0x0009e20000000200 */
[----:B------:R-:W-:Y:S05]  /*6b90*/  @!P0 BRA `(.L_x_412) ;  /* 0x0000000000048947 */ /* 0x000fea0003800000 */
[----:B------:R-:W-:Y:S01]  /*6ba0*/  BPT.TRAP 0x1 ;  /* 0x000000040000795c */ /* 0x000fe20000300000 */
.L_x_412:
[----:B------:R0:W2:Y:S01]  /*6bb0*/  SYNCS.PHASECHK.TRANS64.TRYWAIT P2, [UR23+0x28c50], R7 ;  /* 0x028c5007ff0075a7 */ /* 0x0000a20008040157 */
[----:B------:R-:W-:Y:S05]  /*6bc0*/  @!P0 BRA `(.L_x_413) ;  /* 0x0000000000048947 */ /* 0x000fea0003800000 */
[----:B------:R-:W-:Y:S01]  /*6bd0*/  BPT.TRAP 0x1 ;  /* 0x000000040000795c */ /* 0x000fe20000300000 */
.L_x_413:
[----:B--2---:R-:W-:Y:S05]  /*6be0*/  @P2 BRA `(.L_x_414) ;  /* 0x0000000000082947 */ /* 0x004fea0003800000 */
[----:B------:R-:W2:Y:S02]  /*6bf0*/  SYNCS.PHASECHK.TRANS64.TRYWAIT P2, [UR23+0x28c50], R7 ;  /* 0x028c5007ff0075a7 */ /* 0x000ea40008040157 */
[----:B--2---:R-:W-:Y:S05]  /*6c00*/  @!P2 BRA `(.L_x_415) ;  /* 0x000000c800c8a947 */ /* 0x004fea0003800000 */
.L_x_414:
[----:B------:R-:W-:Y:S01]  /*6c10*/  ULEA UR10, UR37, UR54, 0xc ;  /* 0x00000036250a7291 */ /* 0x000fe2000f8e603f */
[----:B------:R-:W-:Y:S01]  /*6c20*/  WARPGROUP.ARRIVE ;  /* 0x00000000000079c5 */ /* 0x000fe20000000000 */
[----:B------:R-:W-:Y:S01]  /*6c30*/  UMOV UR7, 0x40000040 ;  /* 0x4000004000077882 */ /* 0x000fe20000000000 */
[----:B------:R-:W-:Y:S01]  /*6c40*/  PLOP3.LUT P2, PT, PT, PT, UP0, 0x80, 0x0 ;  /* 0x000000000000781c */ /* 0x000fe20003f4f008 */
[----:B--2---:R-:W-:Y:S01]  /*6c50*/  @!P1 VIADD R10, R10, 0x28c60 ;  /* 0x00028c600a0a9836 */ /* 0x004fe20000000000 */
[----:B------:R-:W-:Y:S01]  /*6c60*/  UMOV UR22, UR37 ;  /* 0x0000002500167c82 */ /* 0x000fe20008000000 */
[----:B----4-:R-:W-:Y:S01]  /*6c70*/  IMAD.MOV.U32 R8, RZ, RZ, R0 ;  /* 0x000000ffff087224 */ /* 0x010fe200078e0000 */
[----:B------:R-:W-:Y:S01]  /*6c80*/  UMOV UR6, UR10 ;  /* 0x0000000a00067c82 */ /* 0x000fe20008000000 */
[----:B------:R-:W-:Y:S01]  /*6c90*/  IMAD.MOV.U32 R9, RZ, RZ, R4 ;  /* 0x000000ffff097224 */ /* 0x000fe200078e0004 */
[----:B------:R-:W-:Y:S01]  /*6ca0*/  HGMMA.64x256x16.F32.BF16 R24, R188, gdesc[UR4].tnspB, R24, gsb0 ;  /* 0x43e00004bc187df0 */ /* 0x000fe20008001818 */
[----:B------:R-:W-:Y:S01]  /*6cb0*/  UIADD3 UR6, UR10, 0x80, URZ ;  /* 0x000000800a067890 */ /* 0x000fe2000fffe03f */
[----:B------:R-:W-:Y:S01]  /*6cc0*/  @!P1 PRMT R10, RZ, 0x654, R10 ;  /* 0x00000654ff0a9816 */ /* 0x000fe2000000000a */
[----:B------:R-:W-:Y:S01]  /*6cd0*/  UMOV UR7, 0x40000040 ;  /* 0x4000004000077882 */ /* 0x000fe20000000000 */
[----:B------:R-:W-:-:S02]  /*6ce0*/  WARPGROUP.DEPBAR.LE gsb0, 0x0 ;  /* 0x00008000000079c5 */ /* 0x000fc40000010000 */
[----:B------:R-:W-:-:S15]  /*6cf0*/  WARPGROUP.ARRIVE ;  /* 0x00000000000079c5 */ /* 0x000fde0000000000 */
[----:B------:R-:W-:-:S07]  /*6d00*/  NOP ;  /* 0x0000000000007918 */ /* 0x000fce0000000000 */
        /* <DEDUP_REMOVED lines=19> */
[----:B--2---:R-:W2:Y:S02]  /*6e40*/  FENCE.VIEW.ASYNC.S ;  /* 0x00000000000073c6 */ /* 0x004ea40000000000 */
[----:B--2---:R-:W-:Y:S01]  /*6e50*/  NOP ;  /* 0x0000000000007918 */ /* 0x004fe20000000000 */
[----:B------:R-:W-:Y:S06]  /*6e60*/  BAR.ARV 0xe, 0x100 ;  /* 0x0384000000007b1d */ /* 0x000fec0000002000 */
[----:B------:R2:W-:Y:S01]  /*6e70*/  @!P1 SYNCS.ARRIVE.TRANS64.RED.A1T0 RZ, [R10+URZ], RZ ;  /* 0x000000ff0aff99a7 */ /* 0x0005e2000810043f */
[----:B------:R-:W-:Y:S05]  /*6e80*/  @P2 BRA `(.L_x_416) ;  /* 0xffffffe400d02947 */ /* 0x000fea000383ffff */
.L_x_407:
[----:B------:R-:W3:Y:S01]  /*6e90*/  SHFL.BFLY PT, R8, R5, 0x2, 0x1f ;  /* 0x0c401f0005087f89 */ /* 0x000ee200000e0000 */
[----:B------:R-:W-:Y:S08]  /*6ea0*/  BAR.ARV 0x8, 0x100 ;  /* 0x0204000000007b1d */ /* 0x000ff00000002000 */
[----:B------:R-:W-:Y:S01]  /*6eb0*/  BAR.SYNC.DEFER_BLOCKING 0xf, 0x100 ;  /* 0x03c4000000007b1d */ /* 0x000fe20000010000 */
[----:B------:R-:W-:Y:S01]  /*6ec0*/  ISETP.NE.AND P2, PT, R17, RZ, PT ;  /* 0x000000ff1100720c */ /* 0x000fe20003f45270 */
[----:B------:R-:W-:Y:S01]  /*6ed0*/  IMAD.MOV.U32 R13, RZ, RZ, -0x800000 ;  /* 0xff800000ff0d7424 */ /* 0x000fe200078e00ff */
[----:B------:R-:W-:Y:S01]  /*6ee0*/  UIADD3 UR48, UR48, 0x1, URZ ;  /* 0x0000000130307890 */ /* 0x000fe2000fffe03f */
[----:B------:R-:W-:-:S02]  /*6ef0*/  IMAD.MOV.U32 R12, RZ, RZ, -0x800000 ;  /* 0xff800000ff0c7424 */ /* 0x000fc400078e00ff */
[----:B01----:R-:W0:Y:S01]  /*6f00*/  SHFL.BFLY PT, R7, R6, 0x2, 0x1f ;  /* 0x0c401f0006077f89 */ /* 0x003e2200000e0000 */
[----:B---3--:R-:W-:Y:S01]  /*6f10*/  FADD.FTZ R8, R8, R5 ;  /* 0x0000000508087221 */ /* 0x008fe20000010000 */
[----:B------:R-:W-:-:S04]  /*6f20*/  IMAD.MOV.U32 R5, RZ, RZ, RZ ;  /* 0x000000ffff057224 */ /* 0x000fc800078e00ff */
[----:B------:R-:W1:Y:S01]  /*6f30*/  SHFL.BFLY PT, R3, R8, 0x1, 0x1f ;  /* 0x0c201f0008037f89 */ /* 0x000e6200000e0000 */
[----:B0-----:R-:W-:Y:S01]  /*6f40*/  FADD.FTZ R7, R7, R6 ;  /* 0x0000000607077221 */ /* 0x001fe20000010000 */
[----:B------:R-:W-:-:S04]  /*6f50*/  IMAD.U32 R6, RZ, RZ, UR21 ;  /* 0x00000015ff067e24 */ /* 0x000fc8000f8e00ff */
[----:B--2---:R-:W0:Y:S01]  /*6f60*/  SHFL.BFLY PT, R10, R7, 0x1, 0x1f ;  /* 0x0c201f00070a7f89 */ /* 0x004e2200000e0000 */
[----:B-1----:R-:W-:-:S05]  /*6f70*/  FADD.FTZ R9, R8, R3 ;  /* 0x0000000308097221 */ /* 0x002fca0000010000 */
[----:B------:R-:W-:-:S13]  /*6f80*/  FSETP.NE.FTZ.AND P0, PT, R9, RZ, PT ;  /* 0x000000ff0900720b */ /* 0x000fda0003f15000 */
[----:B------:R-:W1:Y:S01]  /*6f90*/  @P0 MUFU.LG2 R3, R9 ;  /* 0x0000000900030308 */ /* 0x000e620000000c00 */
[----:B0-----:R-:W-:Y:S01]  /*6fa0*/  FADD.FTZ R10, R7, R10 ;  /* 0x0000000a070a7221 */ /* 0x001fe20000010000 */
[----:B------:R-:W-:-:S04]  /*6fb0*/  @P0 FMUL.FTZ R7, R6, 0.69314718246459960938 ;  /* 0x3f31721806070820 */ /* 0x000fc80000410000 */
[----:B------:R-:W-:Y:S02]  /*6fc0*/  FSETP.NE.FTZ.AND P1, PT, R10, RZ, PT ;  /* 0x000000ff0a00720b */ /* 0x000fe40003f35000 */
[----:B------:R-:W0:Y:S01]  /*6fd0*/  @P0 MUFU.RCP R5, R9 ;  /* 0x0000000900050308 */ /* 0x000e220000001000 */
[----:B-1----:R-:W-:Y:S01]  /*6fe0*/  @P0 FMUL.FTZ R6, R3, 0.69314718246459960938 ;  /* 0x3f31721803060820 */ /* 0x002fe20000410000 */
[----:B------:R-:W-:-:S03]  /*6ff0*/  IMAD.MOV.U32 R3, RZ, RZ, RZ ;  /* 0x000000ffff037224 */ /* 0x000fc600078e00ff */
[----:B------:R-:W-:Y:S01]  /*7000*/  @P0 FFMA.FTZ R13, R7, R4, R6 ;  /* 0x00000004070d0223 */ /* 0x000fe20000010006 */
[----:B------:R-:W-:-:S05]  /*7010*/  IMAD.U32 R7, RZ, RZ, UR37 ;  /* 0x00000025ff077e24 */ /* 0x000fca000f8e00ff */
[----:B------:R-:W-:Y:S01]  /*7020*/  @P1 MUFU.LG2 R6, R10 ;  /* 0x0000000a00061308 */ /* 0x000fe20000000c00 */
[----:B------:R-:W-:Y:S01]  /*7030*/  UIADD3 UR37, UR37, 0x1, URZ ;  /* 0x0000000125257890 */ /* 0x000fe2000fffe03f */
[-C--:B0-----:R-:W-:Y:S01]  /*7040*/  FMUL.FTZ R24, R24, R5.reuse ;  /* 0x0000000518187220 */ /* 0x081fe20000410000 */
[----:B------:R-:W-:Y:S02]  /*7050*/  @!P2 IMAD R4, R7, 0x40, R16 ;  /* 0x000000400704a824 */ /* 0x000fe400078e0210 */
[-C--:B------:R-:W-:Y:S01]  /*7060*/  FMUL.FTZ R25, R25, R5.reuse ;  /* 0x0000000519197220 */ /* 0x080fe20000410000 */
[----:B------:R-:W-:Y:S01]  /*7070*/  UISETP.NE.AND UP0, UPT, UR37, 0x2, UPT ;  /* 0x000000022500788c */ /* 0x000fe2000bf05270 */
[-C--:B------:R-:W-:Y:S01]  /*7080*/  FMUL.FTZ R28, R28, R5.reuse ;  /* 0x000000051c1c7220 */ /* 0x080fe20000410000 */
[-C--:B------:R-:W-:Y:S01]  /*7090*/  FMUL.FTZ R29, R29, R5.reuse ;  /* 0x000000051d1d7220 */ /* 0x080fe20000410000 */
[----:B------:R-:W0:Y:S01]  /*70a0*/  @P1 MUFU.RCP R3, R10 ;  /* 0x0000000a00031308 */ /* 0x000e220000001000 */
[----:B------:R-:W-:Y:S01]  /*70b0*/  @!P2 LEA R4, R4, UR38, 0x2 ;  /* 0x000000260404ac11 */ /* 0x000fe2000f8e10ff */
[-C--:B------:R-:W-:Y:S01]  /*70c0*/  FMUL.FTZ R32, R32, R5.reuse ;  /* 0x0000000520207220 */ /* 0x080fe20000410000 */
[-C--:B------:R-:W-:Y:S01]  /*70d0*/  FMUL.FTZ R33, R33, R5.reuse ;  /* 0x0000000521217220 */ /* 0x080fe20000410000 */
[-C--:B------:R-:W-:Y:S01]  /*70e0*/  FMUL.FTZ R36, R36, R5.reuse ;  /* 0x0000000524247220 */ /* 0x080fe20000410000 */
[-C--:B------:R-:W-:Y:S01]  /*70f0*/  FMUL.FTZ R37, R37, R5.reuse ;  /* 0x0000000525257220 */ /* 0x080fe20000410000 */
[----:B------:R-:W-:Y:S01]  /*7100*/  @!P2 STS [R4+0x28800], R5 ;  /* 0x028800050400a388 */ /* 0x000fe20000000800 */
        /* <DEDUP_REMOVED lines=20> */
[----:B0-----:R-:W-:-:S02]  /*7250*/  IMAD.U32 R4, RZ, RZ, UR21 ;  /* 0x00000015ff047e24 */ /* 0x001fc4000f8e00ff */
        /* <DEDUP_REMOVED lines=38> */
[----:B------:R-:W-:Y:S01]  /*74c0*/  @P1 FMUL.FTZ R5, R6, 0.69314718246459960938 ;  /* 0x3f31721806051820 */ /* 0x000fe20000410000 */
[----:B------:R-:W-:Y:S01]  /*74d0*/  USEL UR4, URZ, 0x1, UP0 ;  /* 0x000000013f047887 */ /* 0x000fe20008000000 */
        /* <DEDUP_REMOVED lines=66> */
[----:B------:R-:W-:-:S02]  /*7900*/  USEL UR37, UR37, URZ, UP0 ;  /* 0x0000003f25257287 */ /* 0x000fc40008000000 */
[----:B------:R-:W-:Y:S01]  /*7910*/  ULOP3.LUT UR47, UR47, UR4, URZ, 0x3c, !UPT ;  /* 0x000000042f2f7292 */ /* 0x000fe2000f8e3c3f */
[----:B------:R-:W-:Y:S11]  /*7920*/  BAR.ARV 0xe, 0x100 ;  /* 0x0384000000007b1d */ /* 0x000ff60000002000 */
.L_x_387:
[----:B------:R-:W0:Y:S08]  /*7930*/  S2UR UR4, SR_CgaCtaId ;  /* 0x00000000000479c3 */ /* 0x000e300000008800 */
[----:B------:R-:W-:Y:S06]  /*7940*/  BAR.SYNC.DEFER_BLOCKING 0x5, 0x180 ;  /* 0x0146000000007b1d */ /* 0x000fec0000010000 */
[----:B------:R-:W-:Y:S01]  /*7950*/  UMOV UR38, 0x400 ;  /* 0x0000040000267882 */ /* 0x000fe20000000000 */
[----:B------:R-:W-:Y:S01]  /*7960*/  BSSY B0, `(.L_x_417) ;  /* 0x000049c000007945 */ /* 0x000fe20003800000 */
[----:B0-----:R-:W-:-:S09]  /*7970*/  ULEA UR38, UR4, UR38, 0x18 ;  /* 0x0000002604267291 */ /* 0x001fd2000f8ec03f */
[----:B------:R-:W0:Y:S02]  /*7980*/  LDS.128 R4, [UR38+0x28cd0] ;  /* 0x028cd026ff047984 */ /* 0x000e240008000c00 */
[----:B0-----:R-:W-:Y:S02]  /*7990*/  R2UR UR5, R5 ;  /* 0x00000000050572ca */ /* 0x001fe400000e0000 */
[----:B------:R-:W-:Y:S02]  /*79a0*/  R2UR UR6, R6 ;  /* 0x00000000060672ca */ /* 0x000fe400000e0000 */
[----:B------:R-:W-:Y:S01]  /*79b0*/  R2UR UR7, R7 ;  /* 0x00000000070772ca */ /* 0x000fe200000e0000 */
[----:B------:R-:W-:Y:S06]  /*79c0*/  BAR.ARV 0x4, 0x180 ;  /* 0x0106000000007b1d */ /* 0x000fec0000002000 */
[----:B------:R-:W-:Y:S08]  /*79d0*/  @P0 BRA `(.L_x_418) ;  /* 0x0000003800540947 */ /* 0x000ff00003800000 */
[----:B------:R-:W2:Y:S01]  /*79e0*/  LDL R0, [R1+0x60] ;  /* 0x0000600001007983 */ /* 0x000ea20000100800 */
[----:B------:R-:W0:Y:S01]  /*79f0*/  S2UR UR4, SR_SWINHI ;  /* 0x00000000000479c3 */ /* 0x000e220000002f00 */
[----:B------:R-:W-:Y:S01]  /*7a00*/  F2FP.BF16.F32.PACK_AB R6, R29, R28 ;  /* 0x0000001c1d06723e */ /* 0x000fe200000010ff */
[----:B------:R-:W-:Y:S01]  /*7a10*/  USHF.L.U64.HI UR12, UR39, 0x2, UR42 ;  /* 0x00000002270c7899 */ /* 0x000fe2000801022a */
[----:B------:R-:W-:Y:S01]  /*7a20*/  F2FP.BF16.F32.PACK_AB R7, R31, R30 ;  /* 0x0000001e1f07723e */ /* 0x000fe200000010ff */
[----:B------:R-:W-:Y:S01]  /*7a30*/  ULDC.64 UR10, c[0x0][0xc00] ;  /* 0x00030000000a7ab9 */ /* 0x000fe20000000a00 */
[----:B------:R-:W-:Y:S02]  /*7a40*/  F2FP.BF16.F32.PACK_AB R9, R35, R34 ;  /* 0x000000222309723e */ /* 0x000fe400000010ff */
[----:B------:R-:W-:Y:S02]  /*7a50*/  F2FP.BF16.F32.PACK_AB R10, R37, R36 ;  /* 0x00000024250a723e */ /* 0x000fe400000010ff */
[----:B------:R-:W-:Y:S01]  /*7a60*/  F2FP.BF16.F32.PACK_AB R11, R39, R38 ;  /* 0x00000026270b723e */ /* 0x000fe200000010ff */
[----:B------:R-:W-:Y:S01]  /*7a70*/  UMOV UR8, UR38 ;  /* 0x0000002600087c82 */ /* 0x000fe20008000000 */
[----:B0-----:R-:W-:Y:S01]  /*7a80*/  UMOV UR9, UR4 ;  /* 0x0000000400097c82 */ /* 0x001fe20008000000 */
[----:B------:R-:W-:Y:S01]  /*7a90*/  USHF.L.U32 UR4, UR39, 0x2, URZ ;  /* 0x0000000227047899 */ /* 0x000fe2000800063f */
[----:B------:R-:W-:-:S02]  /*7aa0*/  IMAD.U32 R14, RZ, RZ, UR8 ;  /* 0x00000008ff0e7e24 */ /* 0x000fc4000f8e00ff */
[----:B------:R-:W-:Y:S01]  /*7ab0*/  IMAD.U32 R15, RZ, RZ, UR9 ;  /* 0x00000009ff0f7e24 */ /* 0x000fe2000f8e00ff */
[----:B------:R-:W-:Y:S02]  /*7ac0*/  ULDC.64 UR8, c[0x0][0xc08] ;  /* 0x0003020000087ab9 */ /* 0x000fe40000000a00 */
[----:B------:R-:W-:-:S04]  /*7ad0*/  UISETP.NE.U32.AND UP0, UPT, UR8, URZ, UPT ;  /* 0x0000003f0800728c */ /* 0x000fc8000bf05070 */
[----:B------:R-:W-:Y:S01]  /*7ae0*/  UISETP.NE.AND.EX UP0, UPT, UR9, URZ, UPT, UP0 ;  /* 0x0000003f0900728c */ /* 0x000fe2000bf05300 */
[----:B------:R-:W-:Y:S05]  /*7af0*/  BAR.SYNC.DEFER_BLOCKING 0x1, 0x100 ;  /* 0x0044000000007b1d */ /* 0x000fea0000010000 */
[----:B------:R-:W-:-:S05]  /*7b00*/  PLOP3.LUT P1, PT, PT, PT, UP0, 0x80, 0x0 ;  /* 0x000000000000781c */ /* 0x000fca0003f2f008 */
[----:B------:R-:W-:-:S04]  /*7b10*/  @UP0 UIADD3 UR8, UP1, UR4, UR8, URZ ;  /* 0x0000000804080290 */ /* 0x000fc8000ff3e03f */
[----:B------:R-:W-:Y:S02]  /*7b20*/  @UP0 UIADD3.X UR9, UR12, UR9, URZ, UP1, !UPT ;  /* 0x000000090c090290 */ /* 0x000fe40008ffe43f */
[----:B------:R-:W-:Y:S01]  /*7b30*/  UIADD3 UR4, UP0, UR4, UR10, URZ ;  /* 0x0000000a04047290 */ /* 0x000fe2000ff1e03f */
[----:B--2---:R-:W-:-:S03]  /*7b40*/  IMAD.WIDE R20, R0, 0x2, R14 ;  /* 0x0000000200147825 */ /* 0x004fc600078e020e */
[C---:B------:R-:W-:Y:S02]  /*7b50*/  LOP3.LUT R5, R20.reuse, 0x380, RZ, 0xc0, !PT ;  /* 0x0000038014057812 */ /* 0x040fe400078ec0ff */
[----:B------:R-:W-:Y:S02]  /*7b60*/  IADD3 R8, P0, R20, 0x20, RZ ;  /* 0x0000002014087810 */ /* 0x000fe40007f1e0ff */
[----:B------:R-:W-:Y:S02]  /*7b70*/  SHF.R.U64 R5, R5, 0x3, RZ ;  /* 0x0000000305057819 */ /* 0x000fe400000012ff */
[----:B------:R-:W-:Y:S02]  /*7b80*/  LOP3.LUT R3, R8, 0x380, RZ, 0xc0, !PT ;  /* 0x0000038008037812 */ /* 0x000fe400078ec0ff */
[----:B------:R-:W-:Y:S01]  /*7b90*/  LOP3.LUT R4, R5, R20, RZ, 0x3c, !PT ;  /* 0x0000001405047212 */ /* 0x000fe200078e3cff */
[----:B------:R-:W-:Y:S01]  /*7ba0*/  IMAD.MOV.U32 R5, RZ, RZ, R21 ;  /* 0x000000ffff057224 */ /* 0x000fe200078e0015 */
[----:B------:R-:W-:-:S04]  /*7bb0*/  SHF.R.U64 R3, R3, 0x3, RZ ;  /* 0x0000000303037819 */ /* 0x000fc800000012ff */
[----:B------:R-:W-:Y:S02]  /*7bc0*/  MOV R0, R4 ;  /* 0x0000000400007202 */ /* 0x000fe40000000f00 */
[----:B------:R-:W-:Y:S02]  /*7bd0*/  F2FP.BF16.F32.PACK_AB R4, R25, R24 ;  /* 0x000000181904723e */ /* 0x000fe400000010ff */
[----:B------:R-:W-:-:S05]  /*7be0*/  F2FP.BF16.F32.PACK_AB R5, R27, R26 ;  /* 0x0000001a1b05723e */ /* 0x000fca00000010ff */
[----:B------:R0:W-:Y:S02]  /*7bf0*/  STSM.16.M88.4 [R0], R4 ;  /* 0x0000000400007844 */ /* 0x0001e40000000200 */
[----:B0-----:R-:W-:Y:S01]  /*7c00*/  IMAD.X R5, RZ, RZ, R21, P0 ;  /* 0x000000ffff057224 */ /* 0x001fe200000e0615 */
[----:B------:R-:W-:Y:S02]  /*7c10*/  LOP3.LUT R4, R3, R8, RZ, 0x3c, !PT ;  /* 0x0000000803047212 */ /* 0x000fe400078e3cff */
[----:B------:R-:W-:Y:S02]  /*7c20*/  F2FP.BF16.F32.PACK_AB R8, R33, R32 ;  /* 0x000000202108723e */ /* 0x000fe400000010ff */
[----:B------:R-:W-:Y:S02]  /*7c30*/  MOV R3, R4 ;  /* 0x0000000400037202 */ /* 0x000fe40000000f00 */
[----:B------:R-:W-:Y:S02]  /*7c40*/  IADD3 R5, P0, R20, 0x40, RZ ;  /* 0x0000004014057810 */ /* 0x000fe40007f1e0ff */
[----:B------:R-:W-:Y:S01]  /*7c50*/  F2FP.BF16.F32.PACK_AB R6, R45, R44 ;  /* 0x0000002c2d06723e */ /* 0x000fe200000010ff */
[----:B------:R0:W-:Y:S01]  /*7c60*/  STSM.16.M88.4 [R3], R8 ;  /* 0x0000000803007844 */ /* 0x0001e20000000200 */
[----:B------:R-:W-:-:S02]  /*7c70*/  LOP3.LUT R4, R5, 0x380, RZ, 0xc0, !PT ;  /* 0x0000038005047812 */ /* 0x000fc400078ec0ff */
[----:B------:R-:W-:Y:S02]  /*7c80*/  F2FP.BF16.F32.PACK_AB R7, R47, R46 ;  /* 0x0000002e2f07723e */ /* 0x000fe400000010ff */
[----:B------:R-:W-:-:S04]  /*7c90*/  SHF.R.U64 R4, R4, 0x3, RZ ;  /* 0x0000000304047819 */ /* 0x000fc800000012ff */
[----:B------:R-:W-:Y:S01]  /*7ca0*/  LOP3.LUT R4, R4, R5, RZ, 0x3c, !PT ;  /* 0x0000000504047212 */ /* 0x000fe200078e3cff */
[----:B------:R-:W-:-:S05]  /*7cb0*/  IMAD.X R5, RZ, RZ, R21, P0 ;  /* 0x000000ffff057224 */ /* 0x000fca00000e0615 */
[----:B------:R-:W-:Y:S02]  /*7cc0*/  MOV R0, R4 ;  /* 0x0000000400007202 */ /* 0x000fe40000000f00 */
[----:B0-----:R-:W-:Y:S02]  /*7cd0*/  IADD3 R8, P0, R20, 0x60, RZ ;  /* 0x0000006014087810 */ /* 0x001fe40007f1e0ff */
[----:B------:R-:W-:Y:S02]  /*7ce0*/  F2FP.BF16.F32.PACK_AB R4, R41, R40 ;  /* 0x000000282904723e */ /* 0x000fe400000010ff */
[----:B------:R-:W-:Y:S02]  /*7cf0*/  LOP3.LUT R3, R8, 0x380, RZ, 0xc0, !PT ;  /* 0x0000038008037812 */ /* 0x000fe400078ec0ff */
[----:B------:R-:W-:Y:S02]  /*7d00*/  F2FP.BF16.F32.PACK_AB R5, R43, R42 ;  /* 0x0000002a2b05723e */ /* 0x000fe400000010ff */
[----:B------:R-:W-:-:S02]  /*7d10*/  SHF.R.U64 R3, R3, 0x3, RZ ;  /* 0x0000000303037819 */ /* 0x000fc400000012ff */
[----:B------:R-:W-:Y:S01]  /*7d20*/  F2FP.BF16.F32.PACK_AB R9, R51, R50 ;  /* 0x000000323309723e */ /* 0x000fe200000010ff */
[----:B------:R0:W-:Y:S01]  /*7d30*/  STSM.16.M88.4 [R0], R4 ;  /* 0x0000000400007844 */ /* 0x0001e20000000200 */
[----:B------:R-:W-:Y:S02]  /*7d40*/  F2FP.BF16.F32.PACK_AB R10, R53, R52 ;  /* 0x00000034350a723e */ /* 0x000fe400000010ff */
[----:B------:R-:W-:Y:S01]  /*7d50*/  F2FP.BF16.F32.PACK_AB R11, R55, R54 ;  /* 0x00000036370b723e */ /* 0x000fe200000010ff */
[----:B0-----:R-:W-:Y:S01]  /*7d60*/  IMAD.X R5, RZ, RZ, R21, P0 ;  /* 0x000000ffff057224 */ /* 0x001fe200000e0615 */
[----:B------:R-:W-:Y:S02]  /*7d70*/  LOP3.LUT R4, R3, R8, RZ, 0x3c, !PT ;  /* 0x0000000803047212 */ /* 0x000fe400078e3cff */
[----:B------:R-:W-:Y:S02]  /*7d80*/  F2FP.BF16.F32.PACK_AB R8, R49, R48 ;  /* 0x000000303108723e */ /* 0x000fe400000010ff */
[----:B------:R-:W-:-:S02]  /*7d90*/  MOV R3, R4 ;  /* 0x0000000400037202 */ /* 0x000fc40000000f00 */
[----:B------:R-:W-:Y:S02]  /*7da0*/  IADD3 R5, P0, R20, 0x2000, RZ ;  /* 0x0000200014057810 */ /* 0x000fe40007f1e0ff */
[----:B------:R-:W-:Y:S01]  /*7db0*/  F2FP.BF16.F32.PACK_AB R6, R61, R60 ;  /* 0x0000003c3d06723e */ /* 0x000fe200000010ff */
[----:B------:R0:W-:Y:S01]  /*7dc0*/  STSM.16.M88.4 [R3], R8 ;  /* 0x0000000803007844 */ /* 0x0001e20000000200 */
[----:B------:R-:W-:Y:S02]  /*7dd0*/  LOP3.LUT R4, R5, 0x380, RZ, 0xc0, !PT ;  /* 0x0000038005047812 */ /* 0x000fe400078ec0ff */
        /* <DEDUP_REMOVED lines=117> */
[----:B------:R-:W-:Y:S01]  /*8530*/  LOP3.LUT R3, R8, 0x380, RZ, 0xc0, !PT ;  /* 0x0000038008037812 */ /* 0x000fe200078ec0ff */
[----:B------:R-:W-:Y:S01]  /*8540*/  IMAD.X R21, RZ, RZ, R21, P0 ;  /* 0x000000ffff157224 */ /* 0x000fe200000e0615 */
[----:B------:R-:W-:Y:S02]  /*8550*/  F2FP.BF16.F32.PACK_AB R5, R139, R138 ;  /* 0x0000008a8b05723e */ /* 0x000fe400000010ff */
[----:B------:R-:W-:-:S02]  /*8560*/  SHF.R.U64 R3, R3, 0x3, RZ ;  /* 0x0000000303037819 */ /* 0x000fc400000012ff */
[----:B------:R-:W-:Y:S01]  /*8570*/  ISETP.NE.U32.AND P0, PT, RZ, UR10, PT ;  /* 0x0000000aff007c0c */ /* 0x000fe2000bf05070 */
[----:B------:R0:W-:Y:S01]  /*8580*/  STSM.16.M88.4 [R0], R4 ;  /* 0x0000000400007844 */ /* 0x0001e20000000200 */
[----:B------:R-:W-:Y:S02]  /*8590*/  LOP3.LUT R20, R3, R8, RZ, 0x3c, !PT ;  /* 0x0000000803147212 */ /* 0x000fe400078e3cff */
[----:B------:R-:W-:Y:S02]  /*85a0*/  ISETP.NE.AND.EX P0, PT, RZ, UR11, PT, P0 ;  /* 0x0000000bff007c0c */ /* 0x000fe4000bf05300 */
[----:B------:R-:W-:Y:S02]  /*85b0*/  MOV R20, R20 ;  /* 0x0000001400147202 */ /* 0x000fe40000000f00 */
[----:B0-----:R-:W-:Y:S02]  /*85c0*/  F2FP.BF16.F32.PACK_AB R4, R145, R144 ;  /* 0x000000909104723e */ /* 0x001fe400000010ff */
[----:B------:R-:W-:-:S02]  /*85d0*/  F2FP.BF16.F32.PACK_AB R5, R147, R146 ;  /* 0x000000929305723e */ /* 0x000fc400000010ff */
[----:B------:R-:W-:Y:S02]  /*85e0*/  F2FP.BF16.F32.PACK_AB R6, R149, R148 ;  /* 0x000000949506723e */ /* 0x000fe400000010ff */
[----:B------:R-:W-:-:S05]  /*85f0*/  F2FP.BF16.F32.PACK_AB R7, R151, R150 ;  /* 0x000000969707723e */ /* 0x000fca00000010ff */
[----:B------:R0:W-:Y:S02]  /*8600*/  STSM.16.M88.4 [R20], R4 ;  /* 0x0000000414007844 */ /* 0x0001e40000000200 */
[----:B0-----:R-:W-:Y:S01]  /*8610*/  IMAD.U32 R4, RZ, RZ, UR8 ;  /* 0x00000008ff047e24 */ /* 0x001fe2000f8e00ff */
[----:B------:R-:W-:Y:S01]  /*8620*/  UIADD3.X UR8, UR12, UR11, URZ, UP0, !UPT ;  /* 0x0000000b0c087290 */ /* 0x000fe200087fe43f */
[----:B------:R-:W-:Y:S01]  /*8630*/  IMAD.U32 R5, RZ, RZ, UR9 ;  /* 0x00000009ff057e24 */ /* 0x000fe2000f8e00ff */
[----:B------:R-:W-:Y:S06]  /*8640*/  BAR.SYNC.DEFER_BLOCKING 0x1, 0x100 ;  /* 0x0044000000007b1d */ /* 0x000fec0000010000 */
[----:B------:R0:W2:Y:S02]  /*8650*/  @P1 LDG.E R3, desc[UR40][R4.64] ;  /* 0x0000002804031981 */ /* 0x0000a4000c1e1900 */
[----:B0-----:R-:W-:Y:S01]  /*8660*/  IMAD.U32 R4, RZ, RZ, UR4 ;  /* 0x00000004ff047e24 */ /* 0x001fe2000f8e00ff */
[----:B------:R-:W-:Y:S01]  /*8670*/  UISETP.NE.AND UP0, UPT, UR46, URZ, UPT ;  /* 0x0000003f2e00728c */ /* 0x000fe2000bf05270 */
[----:B------:R-:W-:Y:S01]  /*8680*/  IMAD.U32 R5, RZ, RZ, UR8 ;  /* 0x00000008ff057e24 */ /* 0x000fe2000f8e00ff */
[----:B------:R-:W-:-:S04]  /*8690*/  ULDC UR4, c[0x0][0xad4] ;  /* 0x0002b50000047ab9 */ /* 0x000fc80000000800 */
[----:B------:R0:W5:Y:S01]  /*86a0*/  @P0 LDG.E R0, desc[UR40][R4.64] ;  /* 0x0000002804000981 */ /* 0x000162000c1e1900 */
[----:B------:R-:W-:Y:S01]  /*86b0*/  ULDC UR8, c[0x0][0xa88] ;  /* 0x0002a20000087ab9 */ /* 0x000fe20000000800 */
[----:B------:R-:W-:Y:S01]  /*86c0*/  USEL UR46, UR46, UR4, UP0 ;  /* 0x000000042e2e7287 */ /* 0x000fe20008000000 */
[----:B--2---:R-:W-:Y:S01]  /*86d0*/  @P1 R2UR UR8, R3 ;  /* 0x00000000030812ca */ /* 0x004fe200000e0000 */
[----:B0-----:R-:W-:-:S14]  /*86e0*/  @P1 BRA `(.L_x_419) ;  /* 0x0000000000181947 */ /* 0x001fdc0003800000 */
[----:B------:R-:W-:Y:S05]  /*86f0*/  @!P0 BRA `(.L_x_419) ;  /* 0x0000000000148947 */ /* 0x000fea0003800000 */
[----:B------:R-:W2:Y:S04]  /*8700*/  LDG.E R6, desc[UR40][R4.64] ;  /* 0x0000002804067981 */ /* 0x000ea8000c1e1900 */
[----:B------:R-:W3:Y:S01]  /*8710*/  LDG.E R3, desc[UR40][R4.64+0x4] ;  /* 0x0000042804037981 */ /* 0x000ee2000c1e1900 */
[----:B--2---:R-:W-:Y:S02]  /*8720*/  R2UR UR4, R6 ;  /* 0x00000000060472ca */ /* 0x004fe400000e0000 */
[----:B---3--:R-:W-:-:S13]  /*8730*/  R2UR UR8, R3 ;  /* 0x00000000030872ca */ /* 0x008fda00000e0000 */
[----:B------:R-:W-:-:S12]  /*8740*/  UIADD3 UR8, -UR4, UR8, URZ ;  /* 0x0000000804087290 */ /* 0x000fd8000fffe13f */
.L_x_419:
[----:B------:R-:W0:Y:S01]  /*8750*/  SHFL.IDX PT, R3, R224, RZ, 0x1f ;  /* 0x00001fffe0037589 */ /* 0x000e2200000e0000 */
[----:B------:R-:W-:Y:S01]  /*8760*/  UMOV UR4, URZ ;  /* 0x0000003f00047c82 */ /* 0x000fe20008000000 */
[----:B-----5:R-:W-:Y:S01]  /*8770*/  @P0 R2UR UR4, R0 ;  /* 0x00000000000402ca */ /* 0x020fe200000e0000 */
[----:B------:R-:W-:Y:S02]  /*8780*/  UISETP.NE.U32.AND UP0, UPT, UR10, URZ, UPT ;  /* 0x0000003f0a00728c */ /* 0x000fe4000bf05070 */
[----:B------:R-:W-:Y:S02]  /*8790*/  UISETP.GT.AND UP1, UPT, UR46, 0x1, UPT ;  /* 0x000000012e00788c */ /* 0x000fe4000bf24270 */
[----:B------:R-:W-:-:S04]  /*87a0*/  UISETP.NE.AND.EX UP0, UPT, UR11, URZ, UPT, UP0 ;  /* 0x0000003f0b00728c */ /* 0x000fc8000bf05300 */
[----:B------:R-:W-:Y:S01]  /*87b0*/  PLOP3.LUT P1, PT, PT, PT, UP1, 0x80, 0x0 ;  /* 0x000000000000781c */ /* 0x000fe20003f2f018 */
[----:B------:R-:W-:-:S03]  /*87c0*/  USEL UR9, UR39, URZ, !UP0 ;  /* 0x0000003f27097287 */ /* 0x000fc6000c000000 */
[----:B------:R-:W-:Y:S01]  /*87d0*/  USHF.R.S32.HI UR18, URZ, 0x1f, UR4 ;  /* 0x0000001f3f127899 */ /* 0x000fe20008011404 */
[----:B0-----:R-:W-:-:S13]  /*87e0*/  ISETP.NE.AND P0, PT, R3, RZ, PT ;  /* 0x000000ff0300720c */ /* 0x001fda0003f05270 */
[----:B------:R-:W-:Y:S05]  /*87f0*/  @P0 BRA `(.L_x_420) ;  /* 0x0000000400080947 */ /* 0x000fea0003800000 */
[----:B------:R-:W2:Y:S01]  /*8800*/  LDL R6, [R1+0x58] ;  /* 0x0000580001067983 */ /* 0x000ea20000100800 */
[----:B------:R-:W0:Y:S01]  /*8810*/  LDC R0, c[0x0][0xbe8] ;  /* 0x0002fa00ff007b82 */ /* 0x000e220000000800 */
[----:B------:R-:W-:Y:S01]  /*8820*/  UISETP.GT.AND UP1, UPT, UR46, 0x1, UPT ;  /* 0x000000012e00788c */ /* 0x000fe2000bf24270 */
[----:B------:R-:W-:Y:S01]  /*8830*/  IMAD.U32 R9, RZ, RZ, UR43 ;  /* 0x0000002bff097e24 */ /* 0x000fe2000f8e00ff */
[----:B------:R-:W3:Y:S01]  /*8840*/  LDL R10, [R1+0x5c] ;  /* 0x00005c00010a7983 */ /* 0x000ee20000100800 */
[----:B------:R-:W-:Y:S01]  /*8850*/  UMOV UR19, 0x9b8 ;  /* 0x000009b800137882 */ /* 0x000fe20000000000 */
[----:B0-----:R-:W-:Y:S01]  /*8860*/  ISETP.NE.AND P0, PT, R0, 0x1, PT ;  /* 0x000000010000780c */ /* 0x001fe20003f05270 */
[----:B------:R-:W-:Y:S02]  /*8870*/  USEL UR19, UR19, 0x978, UP1 ;  /* 0x0000097813137887 */ /* 0x000fe40008800000 */
[----:B------:R-:W-:-:S10]  /*8880*/  UISETP.NE.U32.AND UP0, UPT, UR10, URZ, UPT ;  /* 0x0000003f0a00728c */ /* 0x000fd4000bf05070 */
[----:B------:R-:W0:Y:S08]  /*8890*/  @P0 LDC R4, c[0x0][0xbec] ;  /* 0x0002fb00ff040b82 */ /* 0x000e300000000800 */
[----:B------:R-:W1:Y:S01]  /*88a0*/  @P0 LDC R5, c[0x0][0xbf0] ;  /* 0x0002fc00ff050b82 */ /* 0x000e620000000800 */
[----:B------:R-:W-:Y:S02]  /*88b0*/  UISETP.NE.AND.EX UP0, UPT, UR11, URZ, UPT, UP0 ;  /* 0x0000003f0b00728c */ /* 0x000fe4000bf05300 */
[----:B------:R-:W-:-:S02]  /*88c0*/  USEL UR16, UR45, URZ, UP1 ;  /* 0x0000003f2d107287 */ /* 0x000fc40008800000 */
[----:B------:R-:W-:Y:S01]  /*88d0*/  USEL UR39, UR39, URZ, !UP0 ;  /* 0x0000003f27277287 */ /* 0x000fe2000c000000 */
[----:B------:R-:W-:Y:S01]  /*88e0*/  ULDC.64 UR14, c[0x0][UR19+0x228] ;  /* 0x00008a00130e7abb */ /* 0x000fe20008000a00 */
[----:B------:R-:W-:Y:S01]  /*88f0*/  ULDC.64 UR12, c[0x0][UR19+0x220] ;  /* 0x00008800130c7abb */ /* 0x000fe20008000a00 */
[----:B------:R-:W-:Y:S02]  /*8900*/  UIMAD.WIDE.U32 UR20, UR14, UR16, URZ ;  /* 0x000000100e1472a5 */ /* 0x000fe4000f8e003f */
[----:B------:R-:W-:Y:S02]  /*8910*/  UIMAD UR22, UR15, UR16, URZ ;  /* 0x000000100f1672a4 */ /* 0x000fe4000f8e023f */
[----:B------:R-:W-:Y:S01]  /*8920*/  UIMAD.WIDE.U32 UR14, UR12, UR39, URZ ;  /* 0x000000270c0e72a5 */ /* 0x000fe2000f8e003f */
[----:B------:R-:W-:Y:S01]  /*8930*/  ULDC.64 UR10, c[0x0][UR19+0x218] ;  /* 0x00008600130a7abb */ /* 0x000fe20008000a00 */
[----:B------:R-:W-:Y:S02]  /*8940*/  USEL UR42, UR42, URZ, !UP0 ;  /* 0x0000003f2a2a7287 */ /* 0x000fe4000c000000 */
[----:B------:R-:W-:-:S02]  /*8950*/  UIMAD UR39, UR13, UR39, URZ ;  /* 0x000000270d2772a4 */ /* 0x000fc4000f8e023f */
[----:B------:R-:W-:Y:S02]  /*8960*/  UIMAD.WIDE.U32 UR16, UR10, UR44, URZ ;  /* 0x0000002c0a1072a5 */ /* 0x000fe4000f8e003f */
[----:B------:R-:W-:Y:S02]  /*8970*/  UIMAD UR10, UR11, UR44, URZ ;  /* 0x0000002c0b0a72a4 */ /* 0x000fe4000f8e023f */
[----:B------:R-:W-:Y:S02]  /*8980*/  UIMAD UR39, UR12, UR42, UR39 ;  /* 0x0000002a0c2772a4 */ /* 0x000fe4000f8e0227 */
[----:B------:R-:W-:Y:S02]  /*8990*/  UIADD3 UR22, UR21, UR22, URZ ;  /* 0x0000001615167290 */ /* 0x000fe4000fffe03f */
[----:B------:R-:W-:Y:S02]  /*89a0*/  UIADD3 UR11, UR17, UR10, URZ ;  /* 0x0000000a110b7290 */ /* 0x000fe4000fffe03f */
[----:B------:R-:W-:-:S02]  /*89b0*/  UIADD3 UR16, UP0, UP2, UR14, UR16, UR4 ;  /* 0x000000100e107290 */ /* 0x000fc4000fa1e004 */
[----:B------:R-:W-:-:S04]  /*89c0*/  UIADD3 UR10, UR15, UR39, URZ ;  /* 0x000000270f0a7290 */ /* 0x000fc8000fffe03f */
[----:B------:R-:W-:Y:S01]  /*89d0*/  UIADD3.X UR10, UR10, UR11, UR18, UP0, UP2 ;  /* 0x0000000b0a0a7290 */ /* 0x000fe200087e4412 */
[----:B------:R-:W-:Y:S02]  /*89e0*/  IMAD.U32 R11, RZ, RZ, UR43 ;  /* 0x0000002bff0b7e24 */ /* 0x000fe4000f8e00ff */
[----:B--2---:R-:W-:-:S04]  /*89f0*/  IMAD R9, R9, 0x40, R6 ;  /* 0x0000004009097824 */ /* 0x004fc800078e0206 */
[----:B0-----:R-:W-:-:S04]  /*8a00*/  @P0 IMAD.HI.U32 R4, R9, R4, RZ ;  /* 0x0000000409040227 */ /* 0x001fc800078e00ff */
[----:B------:R-:W-:Y:S01]  /*8a10*/  IMAD.MOV.U32 R3, RZ, RZ, R9 ;  /* 0x000000ffff037224 */ /* 0x000fe200078e0009 */
[----:B-1----:R-:W-:Y:S01]  /*8a20*/  @P0 SHF.R.U32.HI R3, RZ, R5, R4 ;  /* 0x00000005ff030219 */ /* 0x002fe20000011604 */
[----:B------:R-:W-:Y:S02]  /*8a30*/  IMAD.U32 R4, RZ, RZ, UR20 ;  /* 0x00000014ff047e24 */ /* 0x000fe4000f8e00ff */
[----:B------:R-:W-:Y:S02]  /*8a40*/  IMAD.U32 R6, RZ, RZ, UR22 ;  /* 0x00000016ff067e24 */ /* 0x000fe4000f8e00ff */
[--C-:B------:R-:W-:Y:S01]  /*8a50*/  IMAD.MOV R7, RZ, RZ, -R3.reuse ;  /* 0x000000ffff077224 */ /* 0x100fe200078e0a03 */
[----:B------:R-:W-:Y:S02]  /*8a60*/  IADD3 R4, P0, P2, R3, UR16, R4 ;  /* 0x0000001003047c10 */ /* 0x000fe4000fa1e004 */
[----:B------:R-:W-:Y:S01]  /*8a70*/  SHF.R.S32.HI R3, RZ, 0x1f, R3 ;  /* 0x0000001fff037819 */ /* 0x000fe20000011403 */
[----:B------:R-:W-:-:S03]  /*8a80*/  IMAD R7, R0, R7, R9 ;  /* 0x0000000700077224 */ /* 0x000fc600078e0209 */
[----:B------:R-:W-:Y:S01]  /*8a90*/  IADD3.X R5, R3, UR10, R6, P0, P2 ;  /* 0x0000000a03057c10 */ /* 0x000fe200087e4406 */
[----:B------:R-:W-:Y:S01]  /*8aa0*/  ULDC.64 UR10, c[0x0][UR19+0x210] ;  /* 0x00008400130a7abb */ /* 0x000fe20008000a00 */
[----:B------:R-:W-:Y:S01]  /*8ab0*/  SHF.R.S32.HI R3, RZ, 0x1f, R7 ;  /* 0x0000001fff037819 */ /* 0x000fe20000011407 */
[C---:B------:R-:W-:Y:S02]  /*8ac0*/  IMAD R6, R7.reuse, UR11, RZ ;  /* 0x0000000b07067c24 */ /* 0x040fe4000f8e02ff */
[----:B------:R-:W-:-:S04]  /*8ad0*/  IMAD.WIDE.U32 R4, R7, UR10, R4 ;  /* 0x0000000a07047c25 */ /* 0x000fc8000f8e0004 */
[----:B------:R-:W-:Y:S01]  /*8ae0*/  IMAD R3, R3, UR10, R6 ;  /* 0x0000000a03037c24 */ /* 0x000fe2000f8e0206 */
[----:B------:R-:W-:Y:S01]  /*8af0*/  ULDC.64 UR10, c[0x0][0xba8] ;  /* 0x0002ea00000a7ab9 */ /* 0x000fe20000000a00 */
[----:B------:R-:W-:Y:S01]  /*8b00*/  @!UP1 ULDC UR10, c[0x0][0xb50] ;  /* 0x0002d400000a9ab9 */ /* 0x000fe20000000800 */
[----:B------:R-:W-:Y:S01]  /*8b10*/  @!UP1 ULDC UR11, c[0x0][0xb54] ;  /* 0x0002d500000b9ab9 */ /* 0x000fe20000000800 */
[----:B------:R-:W-:Y:S01]  /*8b20*/  IMAD.IADD R3, R5, 0x1, R3 ;  /* 0x0000000105037824 */ /* 0x000fe200078e0203 */
[----:B------:R-:W-:-:S04]  /*8b30*/  LEA R8, P0, R4, UR10, 0x2 ;  /* 0x0000000a04087c11 */ /* 0x000fc8000f8010ff */
[----:B------:R-:W-:Y:S01]  /*8b40*/  LEA.HI.X R3, R4, UR11, R3, 0x2, P0 ;  /* 0x0000000b04037c11 */ /* 0x000fe200080f1403 */
[----:B---3--:R-:W-:Y:S01]  /*8b50*/  IMAD.MOV R4, RZ, RZ, -R10 ;  /* 0x000000ffff047224 */ /* 0x008fe200078e0a0a */
[----:B------:R-:W-:Y:S01]  /*8b60*/  SHFL.IDX PT, R6, R8, 0x1, 0x1c1f ;  /* 0x003c1f0008067f89 */ /* 0x000fe200000e0000 */
[----:B------:R-:W-:-:S03]  /*8b70*/  IMAD R9, R0, UR8, RZ ;  /* 0x0000000800097c24 */ /* 0x000fc6000f8e02ff */
[----:B------:R-:W-:Y:S01]  /*8b80*/  ISETP.NE.AND P0, PT, R227, R4, PT ;  /* 0x00000004e300720c */ /* 0x000fe20003f05270 */
[----:B------:R-:W-:Y:S01]  /*8b90*/  SHFL.IDX PT, R5, R3, RZ, 0x1c1f ;  /* 0x001c1fff03057589 */ /* 0x000fe200000e0000 */
[----:B------:R-:W-:-:S03]  /*8ba0*/  IMAD R0, R11, 0x40, R16 ;  /* 0x000000400b007824 */ /* 0x000fc600078e0210 */
[----:B------:R-:W0:Y:S04]  /*8bb0*/  SHFL.IDX PT, R4, R8, RZ, 0x1c1f ;  /* 0x001c1fff08047589 */ /* 0x000e2800000e0000 */
[----:B------:R-:W1:Y:S01]  /*8bc0*/  SHFL.IDX PT, R7, R3, 0x1, 0x1c1f ;  /* 0x003c1f0003077f89 */ /* 0x000e6200000e0000 */
[C---:B------:R-:W-:Y:S01]  /*8bd0*/  ISETP.GE.OR P2, PT, R0.reuse, R9, P0 ;  /* 0x000000090000720c */ /* 0x040fe20000746670 */
[----:B------:R-:W-:-:S05]  /*8be0*/  VIADD R0, R0, 0x8 ;  /* 0x0000000800007836 */ /* 0x000fca0000000000 */
[----:B------:R-:W-:-:S07]  /*8bf0*/  ISETP.GE.OR P0, PT, R0, R9, P0 ;  /* 0x000000090000720c */ /* 0x000fce0000706670 */
[----:B0-----:R0:W-:Y:S06]  /*8c00*/  @!P2 ST.E desc[UR40][R4.64], R13 ;  /* 0x0000000d0400a985 */ /* 0x0011ec000c101928 */
[----:B-1----:R0:W-:Y:S02]  /*8c10*/  @!P0 ST.E desc[UR40][R6.64], R12 ;  /* 0x0000000c06008985 */ /* 0x0021e4000c101928 */
.L_x_420:
[----:B------:R-:W-:Y:S05]  /*8c20*/  @P1 BRA `(.L_x_421) ;  /* 0x0000001000541947 */ /* 0x000fea0003800000 */
[----:B------:R-:W1:Y:S01]  /*8c30*/  S2R R0, SR_TID.X ;  /* 0x0000000000007919 */ /* 0x000e620000002100 */
[----:B------:R-:W2:Y:S01]  /*8c40*/  LDC R80, c[0x0][0xbe8] ;  /* 0x0002fa00ff507b82 */ /* 0x000ea20000000800 */
[----:B------:R-:W-:Y:S01]  /*8c50*/  ULDC UR14, c[0x0][0xac8] ;  /* 0x0002b200000e7ab9 */ /* 0x000fe20000000800 */
[----:B------:R-:W-:Y:S01]  /*8c60*/  ULDC.64 UR12, c[0x0][0xaa0] ;  /* 0x0002a800000c7ab9 */ /* 0x000fe20000000a00 */
[----:B-1----:R-:W-:-:S05]  /*8c70*/  VIADD R0, R0, 0xffffff80 ;  /* 0xffffff8000007836 */ /* 0x002fca0000000000 */
[----:B------:R-:W-:-:S04]  /*8c80*/  SHF.R.S32.HI R3, RZ, 0x1f, R0 ;  /* 0x0000001fff037819 */ /* 0x000fc80000011400 */
[----:B------:R-:W-:-:S04]  /*8c90*/  LEA.HI R20, R3, R0, RZ, 0x3 ;  /* 0x0000000003147211 */ /* 0x000fc800078f18ff */
[----:B------:R-:W-:-:S05]  /*8ca0*/  SHF.R.S32.HI R3, RZ, 0x3, R20 ;  /* 0x00000003ff037819 */ /* 0x000fca0000011414 */
[----:B0-----:R-:W-:-:S04]  /*8cb0*/  IMAD R5, R3, 0x40, R2 ;  /* 0x0000004003057824 */ /* 0x001fc800078e0202 */
[----:B------:R-:W-:-:S03]  /*8cc0*/  IMAD.WIDE R14, R5, 0x2, R14 ;  /* 0x00000002050e7825 */ /* 0x000fc600078e020e */
[C---:B------:R-:W-:Y:S02]  /*8cd0*/  IADD3 R33, P0, R14.reuse, 0x5000, RZ ;  /* 0x000050000e217810 */ /* 0x040fe40007f1e0ff */
[C---:B------:R-:W-:Y:S02]  /*8ce0*/  IADD3 R41, P2, R14.reuse, 0x7000, RZ ;  /* 0x000070000e297810 */ /* 0x040fe40007f5e0ff */
[----:B------:R-:W-:Y:S02]  /*8cf0*/  LOP3.LUT R32, R33, 0x380, RZ, 0xc0, !PT ;  /* 0x0000038021207812 */ /* 0x000fe400078ec0ff */
[----:B------:R-:W-:Y:S02]  /*8d00*/  IADD3 R37, P1, R14, 0x6000, RZ ;  /* 0x000060000e257810 */ /* 0x000fe40007f3e0ff */
[----:B------:R-:W-:Y:S02]  /*8d10*/  LOP3.LUT R40, R41, 0x380, RZ, 0xc0, !PT ;  /* 0x0000038029287812 */ /* 0x000fe400078ec0ff */
[----:B------:R-:W-:-:S02]  /*8d20*/  SHF.R.U64 R32, R32, 0x3, RZ ;  /* 0x0000000320207819 */ /* 0x000fc400000012ff */
[----:B------:R-:W-:Y:S02]  /*8d30*/  LOP3.LUT R36, R37, 0x380, RZ, 0xc0, !PT ;  /* 0x0000038025247812 */ /* 0x000fe400078ec0ff */
[----:B------:R-:W-:Y:S02]  /*8d40*/  SHF.R.U64 R40, R40, 0x3, RZ ;  /* 0x0000000328287819 */ /* 0x000fe400000012ff */
[----:B------:R-:W-:Y:S01]  /*8d50*/  LOP3.LUT R32, R32, R33, RZ, 0x3c, !PT ;  /* 0x0000002120207212 */ /* 0x000fe200078e3cff */
[--C-:B------:R-:W-:Y:S01]  /*8d60*/  IMAD.X R33, RZ, RZ, R15.reuse, P0 ;  /* 0x000000ffff217224 */ /* 0x100fe200000e060f */
[----:B------:R-:W-:Y:S02]  /*8d70*/  SHF.R.U64 R36, R36, 0x3, RZ ;  /* 0x0000000324247819 */ /* 0x000fe400000012ff */
[----:B------:R-:W-:Y:S02]  /*8d80*/  IADD3 R61, P0, R14, 0xc000, RZ ;  /* 0x0000c0000e3d7810 */ /* 0x000fe40007f1e0ff */
[----:B------:R-:W-:Y:S01]  /*8d90*/  LOP3.LUT R40, R40, R41, RZ, 0x3c, !PT ;  /* 0x0000002928287212 */ /* 0x000fe200078e3cff */
[--C-:B------:R-:W-:Y:S01]  /*8da0*/  IMAD.X R41, RZ, RZ, R15.reuse, P2 ;  /* 0x000000ffff297224 */ /* 0x100fe200010e060f */
[----:B------:R-:W-:Y:S01]  /*8db0*/  IADD3 R69, P2, R14, 0xe000, RZ ;  /* 0x0000e0000e457810 */ /* 0x000fe20007f5e0ff */
[----:B------:R-:W-:Y:S01]  /*8dc0*/  UIMAD UR18, UR18, UR12, URZ ;  /* 0x0000000c121272a4 */ /* 0x000fe2000f8e023f */
[----:B------:R-:W-:Y:S01]  /*8dd0*/  LOP3.LUT R36, R36, R37, RZ, 0x3c, !PT ;  /* 0x0000002524247212 */ /* 0x000fe200078e3cff */
[----:B------:R-:W-:Y:S01]  /*8de0*/  IMAD.X R37, RZ, RZ, R15, P1 ;  /* 0x000000ffff257224 */ /* 0x000fe200008e060f */
[----:B------:R-:W-:Y:S01]  /*8df0*/  LOP3.LUT R60, R61, 0x380, RZ, 0xc0, !PT ;  /* 0x000003803d3c7812 */ /* 0x000fe200078ec0ff */
[----:B------:R-:W-:Y:S01]  /*8e00*/  UIMAD.WIDE.U32 UR10, UR4, UR12, URZ ;  /* 0x0000000c040a72a5 */ /* 0x000fe2000f8e003f */
[----:B------:R-:W-:Y:S01]  /*8e10*/  IADD3 R65, P1, R14, 0xd000, RZ ;  /* 0x0000d0000e417810 */ /* 0x000fe20007f3e0ff */
[----:B------:R-:W-:Y:S01]  /*8e20*/  IMAD.U32 R81, RZ, RZ, UR43 ;  /* 0x0000002bff517e24 */ /* 0x000fe2000f8e00ff */
[----:B------:R-:W-:-:S02]  /*8e30*/  LOP3.LUT R68, R69, 0x380, RZ, 0xc0, !PT ;  /* 0x0000038045447812 */ /* 0x000fc400078ec0ff */
[----:B------:R-:W-:Y:S02]  /*8e40*/  LOP3.LUT R77, R20, 0xfffffff8, RZ, 0xc0, !PT ;  /* 0xfffffff8144d7812 */ /* 0x000fe400078ec0ff */
[C---:B------:R-:W-:Y:S02]  /*8e50*/  IADD3 R9, P3, R14.reuse, 0x1000, RZ ;  /* 0x000010000e097810 */ /* 0x040fe40007f7e0ff */
[C---:B------:R-:W-:Y:S02]  /*8e60*/  IADD3 R13, P4, R14.reuse, 0x2000, RZ ;  /* 0x000020000e0d7810 */ /* 0x040fe40007f9e0ff */
[C---:B------:R-:W-:Y:S02]  /*8e70*/  IADD3 R25, P5, R14.reuse, 0x3000, RZ ;  /* 0x000030000e197810 */ /* 0x040fe40007fbe0ff */
[----:B------:R-:W-:Y:S01]  /*8e80*/  IADD3 R29, P6, R14, 0x4000, RZ ;  /* 0x000040000e1d7810 */ /* 0x000fe20007fde0ff */
[----:B------:R-:W-:Y:S01]  /*8e90*/  UIMAD UR18, UR4, UR13, UR18 ;  /* 0x0000000d041272a4 */ /* 0x000fe2000f8e0212 */
[----:B------:R-:W-:Y:S01]  /*8ea0*/  SHF.R.U64 R60, R60, 0x3, RZ ;  /* 0x000000033c3c7819 */ /* 0x000fe200000012ff */
[----:B------:R-:W5:Y:S01]  /*8eb0*/  LD.E.128 R32, desc[UR40][R32.64] ;  /* 0x0000002820207980 */ /* 0x000f62000c101d00 */
[----:B------:R-:W-:Y:S01]  /*8ec0*/  LOP3.LUT R64, R65, 0x380, RZ, 0xc0, !PT ;  /* 0x0000038041407812 */ /* 0x000fe200078ec0ff */
[----:B------:R-:W-:Y:S01]  /*8ed0*/  ULDC.64 UR12, c[0x0][0xae8] ;  /* 0x0002ba00000c7ab9 */ /* 0x000fe20000000a00 */
[----:B------:R-:W-:Y:S01]  /*8ee0*/  SHF.R.U64 R68, R68, 0x3, RZ ;  /* 0x0000000344447819 */ /* 0x000fe200000012ff */
[----:B------:R-:W5:Y:S01]  /*8ef0*/  LD.E.128 R36, desc[UR40][R36.64] ;  /* 0x0000002824247980 */ /* 0x000f62000c101d00 */
[----:B------:R-:W-:Y:S01]  /*8f00*/  LOP3.LUT R60, R60, R61, RZ, 0x3c, !PT ;  /* 0x0000003d3c3c7212 */ /* 0x000fe200078e3cff */
[----:B------:R-:W-:Y:S01]  /*8f10*/  IMAD.X R61, RZ, RZ, R15, P0 ;  /* 0x000000ffff3d7224 */ /* 0x000fe200000e060f */
[----:B------:R-:W-:Y:S01]  /*8f20*/  SHF.R.U64 R64, R64, 0x3, RZ ;  /* 0x0000000340407819 */ /* 0x000fe200000012ff */
[----:B------:R-:W5:Y:S01]  /*8f30*/  LD.E.128 R40, desc[UR40][R40.64] ;  /* 0x0000002828287980 */ /* 0x000f62000c101d00 */
[----:B------:R-:W-:-:S02]  /*8f40*/  ISETP.GE.AND P0, PT, R192, UR14, PT ;  /* 0x0000000ec0007c0c */ /* 0x000fc4000bf06270 */
[----:B------:R-:W-:Y:S01]  /*8f50*/  LOP3.LUT R68, R68, R69, RZ, 0x3c, !PT ;  /* 0x0000004544447212 */ /* 0x000fe200078e3cff */
[--C-:B------:R-:W-:Y:S01]  /*8f60*/  IMAD.X R69, RZ, RZ, R15.reuse, P2 ;  /* 0x000000ffff457224 */ /* 0x100fe200010e060f */
[----:B--2---:R-:W-:Y:S02]  /*8f70*/  ISETP.NE.AND P2, PT, R80, 0x1, PT ;  /* 0x000000015000780c */ /* 0x004fe40003f45270 */
[----:B------:R-:W-:Y:S02]  /*8f80*/  LOP3.LUT R8, R9, 0x380, RZ, 0xc0, !PT ;  /* 0x0000038009087812 */ /* 0x000fe400078ec0ff */
[----:B------:R-:W-:Y:S02]  /*8f90*/  LOP3.LUT R12, R13, 0x380, RZ, 0xc0, !PT ;  /* 0x000003800d0c7812 */ /* 0x000fe400078ec0ff */
[----:B------:R-:W-:Y:S02]  /*8fa0*/  LOP3.LUT R24, R25, 0x380, RZ, 0xc0, !PT ;  /* 0x0000038019187812 */ /* 0x000fe400078ec0ff */
[----:B------:R-:W-:Y:S01]  /*8fb0*/  LOP3.LUT R28, R29, 0x380, RZ, 0xc0, !PT ;  /* 0x000003801d1c7812 */ /* 0x000fe200078ec0ff */
[----:B------:R-:W-:Y:S01]  /*8fc0*/  UIADD3 UR11, UR11, UR18, URZ ;  /* 0x000000120b0b7290 */ /* 0x000fe2000fffe03f */
[----:B------:R-:W-:Y:S01]  /*8fd0*/  LOP3.LUT R64, R64, R65, RZ, 0x3c, !PT ;  /* 0x0000004140407212 */ /* 0x000fe200078e3cff */
[----:B------:R-:W-:Y:S01]  /*8fe0*/  IMAD.X R65, RZ, RZ, R15, P1 ;  /* 0x000000ffff417224 */ /* 0x000fe200008e060f */
[----:B------:R-:W-:Y:S01]  /*8ff0*/  SEL R76, RZ, 0xffffffff, P0 ;  /* 0xffffffffff4c7807 */ /* 0x000fe20000000000 */
[----:B------:R-:W0:Y:S01]  /*9000*/  @P2 LDC R79, c[0x0][0xbf0] ;  /* 0x0002fc00ff4f2b82 */ /* 0x000e220000000800 */
[----:B------:R-:W-:Y:S01]  /*9010*/  ISETP.GE.AND P1, PT, R2, UR14, PT ;  /* 0x0000000e02007c0c */ /* 0x000fe2000bf26270 */
[----:B------:R-:W-:Y:S01]  /*9020*/  USHF.R.S32.HI UR4, URZ, 0x1f, UR9 ;  /* 0x0000001f3f047899 */ /* 0x000fe20008011409 */
[----:B------:R-:W-:Y:S01]  /*9030*/  SHF.R.U64 R8, R8, 0x3, RZ ;  /* 0x0000000308087819 */ /* 0x000fe200000012ff */
[----:B------:R-:W-:Y:S01]  /*9040*/  IMAD.SHL.U32 R76, R76, 0x2, RZ ;  /* 0x000000024c4c7824 */ /* 0x000fe200078e00ff */
[----:B------:R-:W-:Y:S01]  /*9050*/  SEL R21, RZ, 0x1, P1 ;  /* 0x00000001ff157807 */ /* 0x000fe20000800000 */
[----:B------:R-:W5:Y:S01]  /*9060*/  LD.E.128 R60, desc[UR40][R60.64] ;  /* 0x000000283c3c7980 */ /* 0x000f62000c101d00 */
[----:B------:R-:W-:-:S02]  /*9070*/  ISETP.GE.AND P0, PT, R187, UR14, PT ;  /* 0x0000000ebb007c0c */ /* 0x000fc4000bf06270 */
[----:B------:R-:W-:Y:S01]  /*9080*/  LOP3.LUT R21, R76, 0x2, R21, 0xe2, !PT ;  /* 0x000000024c157812 */ /* 0x000fe200078ee215 */
[----:B------:R-:W-:Y:S01]  /*9090*/  IMAD.IADD R76, R0, 0x1, -R77 ;  /* 0x00000001004c7824 */ /* 0x000fe200078e0a4d */
[----:B------:R-:W-:Y:S01]  /*90a0*/  LOP3.LUT R8, R8, R9, RZ, 0x3c, !PT ;  /* 0x0000000908087212 */ /* 0x000fe200078e3cff */
[----:B------:R-:W1:Y:S01]  /*90b0*/  @P2 LDC R77, c[0x0][0xbec] ;  /* 0x0002fb00ff4d2b82 */ /* 0x000e620000000800 */
[----:B------:R-:W-:Y:S01]  /*90c0*/  SEL R20, RZ, 0xffffffff, P0 ;  /* 0xffffffffff147807 */ /* 0x000fe20000000000 */
[----:B------:R-:W-:Y:S01]  /*90d0*/  IMAD.X R9, RZ, RZ, R15, P3 ;  /* 0x000000ffff097224 */ /* 0x000fe200018e060f */
[----:B------:R-:W-:Y:S01]  /*90e0*/  ISETP.GE.AND P0, PT, R186, UR14, PT ;  /* 0x0000000eba007c0c */ /* 0x000fe2000bf06270 */
[----:B------:R-:W5:Y:S01]  /*90f0*/  LD.E.128 R68, desc[UR40][R68.64] ;  /* 0x0000002844447980 */ /* 0x000f62000c101d00 */
[----:B------:R-:W-:Y:S01]  /*9100*/  IADD3 R45, P3, R14, 0x8000, RZ ;  /* 0x000080000e2d7810 */ /* 0x000fe20007f7e0ff */
[----:B------:R-:W-:Y:S01]  /*9110*/  IMAD.SHL.U32 R20, R20, 0x4, RZ ;  /* 0x0000000414147824 */ /* 0x000fe200078e00ff */
[----:B------:R-:W-:-:S02]  /*9120*/  SEL R0, RZ, 0xffffffff, P0 ;  /* 0xffffffffff007807 */ /* 0x000fc40000000000 */
[----:B------:R-:W-:Y:S02]  /*9130*/  SHF.R.U64 R12, R12, 0x3, RZ ;  /* 0x000000030c0c7819 */ /* 0x000fe400000012ff */
[----:B------:R-:W-:Y:S02]  /*9140*/  SHF.R.U64 R24, R24, 0x3, RZ ;  /* 0x0000000318187819 */ /* 0x000fe400000012ff */
[----:B------:R-:W-:Y:S01]  /*9150*/  SHF.R.U64 R28, R28, 0x3, RZ ;  /* 0x000000031c1c7819 */ /* 0x000fe200000012ff */
[----:B------:R-:W-:Y:S01]  /*9160*/  UIMAD.WIDE.U32 UR10, UR44, UR12, UR10 ;  /* 0x0000000c2c0a72a5 */ /* 0x000fe2000f8e000a */
[----:B------:R-:W-:Y:S01]  /*9170*/  LOP3.LUT R44, R45, 0x380, RZ, 0xc0, !PT ;  /* 0x000003802d2c7812 */ /* 0x000fe200078ec0ff */
[----:B------:R-:W5:Y:S01]  /*9180*/  LD.E.128 R8, desc[UR40][R8.64] ;  /* 0x0000002808087980 */ /* 0x000f62000c101d00 */
[----:B------:R-:W-:Y:S01]  /*9190*/  LOP3.LUT R21, R20, 0x4, R21, 0xe2, !PT ;  /* 0x0000000414157812 */ /* 0x000fe200078ee215 */
[----:B------:R-:W-:Y:S01]  /*91a0*/  IMAD.SHL.U32 R20, R0, 0x8, RZ ;  /* 0x0000000800147824 */ /* 0x000fe200078e00ff */
[----:B------:R-:W-:Y:S01]  /*91b0*/  SHF.R.U64 R44, R44, 0x3, RZ ;  /* 0x000000032c2c7819 */ /* 0x000fe200000012ff */
[----:B------:R-:W-:Y:S01]  /*91c0*/  IMAD R0, R76, 0x20, R3 ;  /* 0x000000204c007824 */ /* 0x000fe200078e0203 */
[----:B------:R-:W-:Y:S01]  /*91d0*/  ISETP.GE.AND P0, PT, R185, UR14, PT ;  /* 0x0000000eb9007c0c */ /* 0x000fe2000bf06270 */
[----:B------:R-:W5:Y:S01]  /*91e0*/  LD.E.128 R64, desc[UR40][R64.64] ;  /* 0x0000002840407980 */ /* 0x000f62000c101d00 */
[----:B------:R-:W-:Y:S01]  /*91f0*/  LOP3.LUT R12, R12, R13, RZ, 0x3c, !PT ;  /* 0x0000000d0c0c7212 */ /* 0x000fe200078e3cff */
[----:B------:R-:W-:Y:S01]  /*9200*/  IMAD R78, R81, 0x40, R0 ;  /* 0x00000040514e7824 */ /* 0x000fe200078e0200 */
[----:B------:R-:W-:Y:S01]  /*9210*/  LOP3.LUT R24, R24, R25, RZ, 0x3c, !PT ;  /* 0x0000001918187212 */ /* 0x000fe200078e3cff */
[--C-:B------:R-:W-:Y:S01]  /*9220*/  IMAD.X R13, RZ, RZ, R15.reuse, P4 ;  /* 0x000000ffff0d7224 */ /* 0x100fe200020e060f */
[----:B------:R-:W-:Y:S01]  /*9230*/  LOP3.LUT R28, R28, R29, RZ, 0x3c, !PT ;  /* 0x0000001d1c1c7212 */ /* 0x000fe200078e3cff */
[--C-:B------:R-:W-:Y:S01]  /*9240*/  IMAD.X R25, RZ, RZ, R15.reuse, P5 ;  /* 0x000000ffff197224 */ /* 0x100fe200028e060f */
[----:B------:R-:W-:Y:S01]  /*9250*/  LOP3.LUT R44, R44, R45, RZ, 0x3c, !PT ;  /* 0x0000002d2c2c7212 */ /* 0x000fe200078e3cff */
[----:B------:R-:W-:Y:S01]  /*9260*/  IMAD.X R29, RZ, RZ, R15, P6 ;  /* 0x000000ffff1d7224 */ /* 0x000fe200030e060f */
[----:B------:R-:W-:Y:S01]  /*9270*/  LOP3.LUT R21, R20, 0x8, R21, 0xe2, !PT ;  /* 0x0000000814157812 */ /* 0x000fe200078ee215 */
[----:B------:R-:W-:Y:S01]  /*9280*/  IMAD.X R45, RZ, RZ, R15, P3 ;  /* 0x000000ffff2d7224 */ /* 0x000fe200018e060f */
[C---:B------:R-:W-:Y:S01]  /*9290*/  IADD3 R49, P4, R14.reuse, 0x9000, RZ ;  /* 0x000090000e317810 */ /* 0x040fe20007f9e0ff */
[----:B------:R-:W-:Y:S01]  /*92a0*/  UIMAD UR11, UR44, UR13, UR11 ;  /* 0x0000000d2c0b72a4 */ /* 0x000fe2000f8e020b */
[----:B------:R-:W-:Y:S01]  /*92b0*/  IADD3 R53, P5, R14, 0xa000, RZ ;  /* 0x0000a0000e357810 */ /* 0x000fe20007fbe0ff */
[----:B-1----:R-:W-:Y:S01]  /*92c0*/  @P2 IMAD.HI.U32 R0, R78, R77, RZ ;  /* 0x0000004d4e002227 */ /* 0x002fe200078e00ff */
[C---:B------:R-:W-:Y:S01]  /*92d0*/  IADD3 R57, P6, R14.reuse, 0xb000, RZ ;  /* 0x0000b0000e397810 */ /* 0x040fe20007fde0ff */
[----:B------:R-:W-:Y:S01]  /*92e0*/  ULDC.64 UR12, c[0x0][0xaf0] ;  /* 0x0002bc00000c7ab9 */ /* 0x000fe20000000a00 */
[----:B------:R-:W-:Y:S01]  /*92f0*/  SEL R20, RZ, 0xffffffff, P0 ;  /* 0xffffffffff147807 */ /* 0x000fe20000000000 */
[----:B------:R-:W5:Y:S01]  /*9300*/  LD.E.128 R24, desc[UR40][R24.64] ;  /* 0x0000002818187980 */ /* 0x000f62000c101d00 */
[----:B------:R-:W-:Y:S01]  /*9310*/  IADD3 R7, P3, R14, 0xf000, RZ ;  /* 0x0000f0000e077810 */ /* 0x000fe20007f7e0ff */
[----:B------:R-:W-:Y:S01]  /*9320*/  UIMAD UR4, UR4, UR12, URZ ;  /* 0x0000000c040472a4 */ /* 0x000fe2000f8e023f */
[----:B------:R-:W-:Y:S01]  /*9330*/  ISETP.GE.AND P0, PT, R184, UR14, PT ;  /* 0x0000000eb8007c0c */ /* 0x000fe2000bf06270 */
[----:B------:R-:W-:Y:S01]  /*9340*/  IMAD.SHL.U32 R76, R20, 0x10, RZ ;  /* 0x00000010144c7824 */ /* 0x000fe200078e00ff */
[----:B------:R-:W-:Y:S01]  /*9350*/  LOP3.LUT R48, R49, 0x380, RZ, 0xc0, !PT ;  /* 0x0000038031307812 */ /* 0x000fe200078ec0ff */
[----:B------:R-:W5:Y:S01]  /*9360*/  LD.E.128 R28, desc[UR40][R28.64] ;  /* 0x000000281c1c7980 */ /* 0x000f62000c101d00 */
[----:B------:R-:W-:-:S02]  /*9370*/  LOP3.LUT R52, R53, 0x380, RZ, 0xc0, !PT ;  /* 0x0000038035347812 */ /* 0x000fc400078ec0ff */
[----:B------:R-:W-:Y:S02]  /*9380*/  LOP3.LUT R56, R57, 0x380, RZ, 0xc0, !PT ;  /* 0x0000038039387812 */ /* 0x000fe400078ec0ff */
[----:B------:R-:W-:Y:S01]  /*9390*/  LOP3.LUT R5, R14, 0x380, RZ, 0xc0, !PT ;  /* 0x000003800e057812 */ /* 0x000fe200078ec0ff */
[----:B------:R-:W-:Y:S01]  /*93a0*/  IMAD.MOV.U32 R77, RZ, RZ, R78 ;  /* 0x000000ffff4d7224 */ /* 0x000fe200078e004e */
[----:B------:R-:W-:Y:S01]  /*93b0*/  LOP3.LUT R6, R7, 0x380, RZ, 0xc0, !PT ;  /* 0x0000038007067812 */ /* 0x000fe200078ec0ff */
[----:B------:R-:W-:Y:S01]  /*93c0*/  UIMAD.WIDE.U32 UR10, UR9, UR12, UR10 ;  /* 0x0000000c090a72a5 */ /* 0x000fe2000f8e000a */
[----:B------:R-:W-:Y:S01]  /*93d0*/  SEL R20, RZ, 0xffffffff, P0 ;  /* 0xffffffffff147807 */ /* 0x000fe20000000000 */
[----:B------:R-:W-:Y:S01]  /*93e0*/  UIMAD UR4, UR9, UR13, UR4 ;  /* 0x0000000d090472a4 */ /* 0x000fe2000f8e0204 */
[----:B0-----:R-:W-:Y:S01]  /*93f0*/  @P2 SHF.R.U32.HI R77, RZ, R79, R0 ;  /* 0x0000004fff4d2219 */ /* 0x001fe20000011600 */
[----:B------:R-:W-:Y:S01]  /*9400*/  IMAD.X R73, RZ, RZ, R15, P3 ;  /* 0x000000ffff497224 */ /* 0x000fe200018e060f */
[----:B------:R-:W-:Y:S01]  /*9410*/  SHF.R.U64 R48, R48, 0x3, RZ ;  /* 0x0000000330307819 */ /* 0x000fe200000012ff */
[----:B------:R-:W5:Y:S01]  /*9420*/  LD.E.128 R44, desc[UR40][R44.64] ;  /* 0x000000282c2c7980 */ /* 0x000f62000c101d00 */
[----:B------:R-:W-:-:S02]  /*9430*/  SHF.R.U64 R52, R52, 0x3, RZ ;  /* 0x0000000334347819 */ /* 0x000fc400000012ff */
[----:B------:R-:W-:Y:S02]  /*9440*/  SHF.R.U64 R56, R56, 0x3, RZ ;  /* 0x0000000338387819 */ /* 0x000fe400000012ff */
[----:B------:R-:W-:Y:S02]  /*9450*/  SHF.R.U64 R5, R5, 0x3, RZ ;  /* 0x0000000305057819 */ /* 0x000fe400000012ff */
[----:B------:R-:W-:Y:S02]  /*9460*/  SHF.R.U64 R6, R6, 0x3, RZ ;  /* 0x0000000306067819 */ /* 0x000fe400000012ff */
[----:B------:R-:W-:Y:S01]  /*9470*/  LOP3.LUT R0, R76, 0x10, R21, 0xe2, !PT ;  /* 0x000000104c007812 */ /* 0x000fe200078ee215 */
[----:B------:R-:W-:Y:S01]  /*9480*/  UIADD3 UR4, UR11, UR4, URZ ;  /* 0x000000040b047290 */ /* 0x000fe2000fffe03f */
[--C-:B------:R-:W-:Y:S01]  /*9490*/  SHF.R.S32.HI R76, RZ, 0x1f, R77.reuse ;  /* 0x0000001fff4c7819 */ /* 0x100fe2000001144d */
[----:B------:R-:W-:Y:S01]  /*94a0*/  IMAD.SHL.U32 R81, R20, 0x20, RZ ;  /* 0x0000002014517824 */ /* 0x000fe200078e00ff */
[----:B------:R-:W-:Y:S01]  /*94b0*/  LOP3.LUT R48, R48, R49, RZ, 0x3c, !PT ;  /* 0x0000003130307212 */ /* 0x000fe200078e3cff */
[----:B------:R-:W-:Y:S01]  /*94c0*/  IMAD.MOV R79, RZ, RZ, -R77 ;  /* 0x000000ffff4f7224 */ /* 0x000fe200078e0a4d */
[----:B------:R-:W-:Y:S01]  /*94d0*/  LOP3.LUT R52, R52, R53, RZ, 0x3c, !PT ;  /* 0x0000003534347212 */ /* 0x000fe200078e3cff */
[--C-:B------:R-:W-:Y:S01]  /*94e0*/  IMAD.X R49, RZ, RZ, R15.reuse, P4 ;  /* 0x000000ffff317224 */ /* 0x100fe200020e060f */
[----:B------:R-:W-:Y:S01]  /*94f0*/  LOP3.LUT R56, R56, R57, RZ, 0x3c, !PT ;  /* 0x0000003938387212 */ /* 0x000fe200078e3cff */
[--C-:B------:R-:W-:Y:S01]  /*9500*/  IMAD.X R53, RZ, RZ, R15.reuse, P5 ;  /* 0x000000ffff357224 */ /* 0x100fe200028e060f */
[----:B------:R-:W-:Y:S01]  /*9510*/  LOP3.LUT R4, R5, R14, RZ, 0x3c, !PT ;  /* 0x0000000e05047212 */ /* 0x000fe200078e3cff */
[--C-:B------:R-:W-:Y:S01]  /*9520*/  IMAD.X R57, RZ, RZ, R15.reuse, P6 ;  /* 0x000000ffff397224 */ /* 0x100fe200030e060f */
[----:B------:R-:W-:Y:S01]  /*9530*/  LOP3.LUT R72, R6, R7, RZ, 0x3c, !PT ;  /* 0x0000000706487212 */ /* 0x000fe200078e3cff */
[----:B------:R-:W-:Y:S01]  /*9540*/  IMAD.MOV.U32 R5, RZ, RZ, R15 ;  /* 0x000000ffff057224 */ /* 0x000fe200078e000f */
[----:B------:R-:W5:Y:S01]  /*9550*/  LD.E.128 R48, desc[UR40][R48.64] ;  /* 0x0000002830307980 */ /* 0x000f62000c101d00 */
[----:B------:R-:W-:-:S02]  /*9560*/  IMAD.U32 R20, RZ, RZ, UR10 ;  /* 0x0000000aff147e24 */ /* 0x000fc4000f8e00ff */
[----:B------:R-:W-:Y:S01]  /*9570*/  IMAD.U32 R21, RZ, RZ, UR11 ;  /* 0x0000000bff157e24 */ /* 0x000fe2000f8e00ff */
[----:B------:R-:W-:Y:S01]  /*9580*/  ULDC.64 UR10, c[0x0][0xae0] ;  /* 0x0002b800000a7ab9 */ /* 0x000fe20000000a00 */
[----:B------:R-:W-:Y:S01]  /*9590*/  IMAD R79, R80, R79, R78 ;  /* 0x0000004f504f7224 */ /* 0x000fe200078e024e */
[----:B------:R-:W5:Y:S01]  /*95a0*/  LD.E.128 R4, desc[UR40][R4.64] ;  /* 0x0000002804047980 */ /* 0x000f62000c101d00 */
[----:B------:R-:W-:Y:S01]  /*95b0*/  IMAD R76, R76, UR10, RZ ;  /* 0x0000000a4c4c7c24 */ /* 0x000fe2000f8e02ff */
[----:B------:R-:W-:Y:S01]  /*95c0*/  LOP3.LUT R0, R81, 0x20, R0, 0xe2, !PT ;  /* 0x0000002051007812 */ /* 0x000fe200078ee200 */
[----:B------:R-:W-:Y:S01]  /*95d0*/  IMAD.U32 R21, RZ, RZ, UR4 ;  /* 0x00000004ff157e24 */ /* 0x000fe2000f8e00ff */
[----:B------:R-:W5:Y:S01]  /*95e0*/  LD.E.128 R12, desc[UR40][R12.64] ;  /* 0x000000280c0c7980 */ /* 0x000f62000c101d00 */
[----:B------:R-:W-:Y:S01]  /*95f0*/  IMAD R81, R77, UR11, R76 ;  /* 0x0000000b4d517c24 */ /* 0x000fe2000f8e024c */
[----:B------:R-:W-:Y:S02]  /*9600*/  ISETP.GE.AND P0, PT, R226, UR14, PT ;  /* 0x0000000ee2007c0c */ /* 0x000fe4000bf06270 */
[----:B------:R-:W5:Y:S01]  /*9610*/  LD.E.128 R52, desc[UR40][R52.64] ;  /* 0x0000002834347980 */ /* 0x000f62000c101d00 */
[----:B------:R-:W-:-:S03]  /*9620*/  SHF.R.S32.HI R76, RZ, 0x1f, R79 ;  /* 0x0000001fff4c7819 */ /* 0x000fc6000001144f */
[----:B------:R-:W5:Y:S01]  /*9630*/  LD.E.128 R56, desc[UR40][R56.64] ;  /* 0x0000002838387980 */ /* 0x000f62000c101d00 */
[----:B------:R-:W-:Y:S01]  /*9640*/  IMAD.WIDE.U32 R20, R77, UR10, R20 ;  /* 0x0000000a4d147c25 */ /* 0x000fe2000f8e0014 */
[----:B------:R-:W-:Y:S02]  /*9650*/  ULDC.64 UR10, c[0x0][0xad8] ;  /* 0x0002b600000a7ab9 */ /* 0x000fe40000000a00 */
[----:B------:R-:W5:Y:S01]  /*9660*/  LD.E.128 R72, desc[UR40][R72.64] ;  /* 0x0000002848487980 */ /* 0x000f62000c101d00 */
[----:B------:R-:W-:Y:S01]  /*9670*/  IMAD.U32 R88, RZ, RZ, UR43 ;  /* 0x0000002bff587e24 */ /* 0x000fe2000f8e00ff */
[----:B------:R-:W-:Y:S01]  /*9680*/  @!PT LDS RZ, [RZ] ;  /* 0x00000000fffff984 */ /* 0x000fe20000000800 */
[----:B------:R-:W-:Y:S01]  /*9690*/  @!PT LDS RZ, [RZ] ;  /* 0x00000000fffff984 */ /* 0x000fe20000000800 */
[----:B------:R-:W-:Y:S01]  /*96a0*/  @!PT LDS RZ, [RZ] ;  /* 0x00000000fffff984 */ /* 0x000fe20000000800 */
[----:B------:R-:W-:Y:S01]  /*96b0*/  @!PT LDS RZ, [RZ] ;  /* 0x00000000fffff984 */ /* 0x000fe20000000800 */
[----:B------:R0:W-:Y:S06]  /*96c0*/  MEMBAR.ALL.CTA ;  /* 0x0000000000007992 */ /* 0x0001ec0000008000 */
[----:B0-----:R-:W0:Y:S01]  /*96d0*/  FENCE.VIEW.ASYNC.S ;  /* 0x00000000000073c6 */ /* 0x001e220000000000 */
[----:B------:R-:W-:Y:S01]  /*96e0*/  SEL R77, RZ, 0x40, P0 ;  /* 0x00000040ff4d7807 */ /* 0x000fe20000000000 */
[----:B------:R-:W-:Y:S01]  /*96f0*/  IMAD.IADD R21, R21, 0x1, R81 ;  /* 0x0000000115157824 */ /* 0x000fe200078e0251 */
[----:B------:R-:W-:Y:S01]  /*9700*/  ISETP.GE.AND P0, PT, R225, UR14, PT ;  /* 0x0000000ee1007c0c */ /* 0x000fe2000bf06270 */
[----:B------:R-:W-:-:S02]  /*9710*/  IMAD R76, R76, UR10, RZ ;  /* 0x0000000a4c4c7c24 */ /* 0x000fc4000f8e02ff */
[----:B------:R-:W-:Y:S02]  /*9720*/  IMAD R88, R88, 0x40, R3 ;  /* 0x0000004058587824 */ /* 0x000fe400078e0203 */
[----:B------:R-:W-:Y:S01]  /*9730*/  IMAD R89, R80, UR8, RZ ;  /* 0x0000000850597c24 */ /* 0x000fe2000f8e02ff */
[----:B------:R-:W-:Y:S01]  /*9740*/  LOP3.LUT R0, R0, R77, RZ, 0xfc, !PT ;  /* 0x0000004d00007212 */ /* 0x000fe200078efcff */
[C---:B------:R-:W-:Y:S01]  /*9750*/  IMAD R77, R79.reuse, UR11, R76 ;  /* 0x0000000b4f4d7c24 */ /* 0x040fe2000f8e024c */
[----:B------:R-:W-:Y:S01]  /*9760*/  UIADD3 UR4, UR38, 0x28c20, URZ ;  /* 0x00028c2026047890 */ /* 0x000fe2000fffe03f */
[----:B------:R-:W-:Y:S01]  /*9770*/  IMAD.WIDE.U32 R20, R79, UR10, R20 ;  /* 0x0000000a4f147c25 */ /* 0x000fe2000f8e0014 */
[----:B------:R-:W-:Y:S01]  /*9780*/  SEL R3, RZ, 0x80, P0 ;  /* 0x00000080ff037807 */ /* 0x000fe20000000000 */
[----:B------:R-:W-:Y:S01]  /*9790*/  ULDC.64 UR10, c[0x0][0xa80] ;  /* 0x0002a000000a7ab9 */ /* 0x000fe20000000a00 */
[----:B------:R-:W-:Y:S01]  /*97a0*/  ISETP.GE.AND P0, PT, R88, R89, PT ;  /* 0x000000595800720c */ /* 0x000fe20003f06270 */
[----:B------:R-:W-:Y:S01]  /*97b0*/  IMAD.IADD R21, R21, 0x1, R77 ;  /* 0x0000000115157824 */ /* 0x000fe200078e024d */
[----:B------:R-:W-:Y:S01]  /*97c0*/  UPRMT UR4, URZ, 0x654, UR4 ;  /* 0x000006543f047896 */ /* 0x000fe20008000004 */
[----:B------:R-:W-:-:S04]  /*97d0*/  LEA R86, P1, R20, UR10, 0x1 ;  /* 0x0000000a14567c11 */ /* 0x000fc8000f8208ff */
[----:B------:R-:W-:Y:S01]  /*97e0*/  LEA.HI.X R87, R20, UR11, R21, 0x1, P1 ;  /* 0x0000000b14577c11 */ /* 0x000fe200088f0c15 */
[----:B------:R-:W-:Y:S01]  /*97f0*/  BSSY B1, `(.L_x_422) ;  /* 0x000002c000017945 */ /* 0x000fe20003800000 */
[----:B0-----:R0:W1:Y:S02]  /*9800*/  SHFL.IDX PT, R20, R86, RZ, 0x181f ;  /* 0x00181fff56147589 */ /* 0x00106400000e0000 */
[----:B------:R-:W-:Y:S02]  /*9810*/  SYNCS.ARRIVE.TRANS64.RED.A1T0 RZ, [UR4], RZ ;  /* 0x000000ffffff79a7 */ /* 0x000fe40008100404 */
[----:B------:R0:W2:Y:S01]  /*9820*/  SHFL.IDX PT, R21, R87, RZ, 0x181f ;  /* 0x00181fff57157589 */ /* 0x0000a200000e0000 */
[----:B------:R-:W-:Y:S02]  /*9830*/  LOP3.LUT R3, R0, R3, RZ, 0xfc, !PT ;  /* 0x0000000300037212 */ /* 0x000fe400078efcff */
[----:B------:R-:W-:Y:S01]  /*9840*/  SHF.R.S32.HI R152, RZ, 0x1f, R192 ;  /* 0x0000001fff987819 */ /* 0x000fe200000114c0 */
[----:B------:R-:W-:Y:S06]  /*9850*/  @P0 BRA `(.L_x_423) ;  /* 0x0000000000940947 */ /* 0x000fec0003800000 */
[----:B------:R-:W-:Y:S02]  /*9860*/  ISETP.GE.AND P1, PT, R192, UR14, PT ;  /* 0x0000000ec0007c0c */ /* 0x000fe4000bf26270 */
[----:B------:R-:W-:Y:S02]  /*9870*/  ISETP.GE.AND P0, PT, R2, UR14, PT ;  /* 0x0000000e02007c0c */ /* 0x000fe4000bf06270 */
[----:B------:R-:W-:Y:S02]  /*9880*/  ISETP.GE.AND P4, PT, R187, UR14, PT ;  /* 0x0000000ebb007c0c */ /* 0x000fe4000bf86270 */
[----:B------:R-:W-:Y:S02]  /*9890*/  ISETP.GE.AND P3, PT, R186, UR14, PT ;  /* 0x0000000eba007c0c */ /* 0x000fe4000bf66270 */
[----:B------:R-:W-:Y:S02]  /*98a0*/  SHF.R.S32.HI R80, RZ, 0x1f, R187 ;  /* 0x0000001fff507819 */ /* 0x000fe400000114bb */
[----:B------:R-:W-:-:S02]  /*98b0*/  SHF.R.S32.HI R81, RZ, 0x1f, R186 ;  /* 0x0000001fff517819 */ /* 0x000fc400000114ba */
[----:B------:R-:W-:Y:S02]  /*98c0*/  SHF.R.S32.HI R90, RZ, 0x1f, R185 ;  /* 0x0000001fff5a7819 */ /* 0x000fe400000114b9 */
[-C--:B-1----:R-:W-:Y:S01]  /*98d0*/  @!P1 LEA R76, P2, R192, R20.reuse, 0x1 ;  /* 0x00000014c04c9211 */ /* 0x082fe200078408ff */
[----:B--2---:R-:W-:Y:S02]  /*98e0*/  @!P0 IMAD.WIDE R78, R2, 0x2, R20 ;  /* 0x00000002024e8825 */ /* 0x004fe400078e0214 */
[----:B------:R-:W-:Y:S02]  /*98f0*/  @!P4 LEA R84, P5, R187, R20, 0x1 ;  /* 0x00000014bb54c211 */ /* 0x000fe400078a08ff */
[----:B------:R-:W-:Y:S01]  /*9900*/  @!P1 LEA.HI.X R77, R192, R21, R152, 0x1, P2 ;  /* 0x00000015c04d9211 */ /* 0x000fe200010f0c98 */
[----:B-----5:R1:W-:Y:S01]  /*9910*/  @!P0 ST.E.128 desc[UR40][R78.64], R4 ;  /* 0x000000044e008985 */ /* 0x0203e2000c101d28 */
[----:B------:R-:W-:Y:S02]  /*9920*/  ISETP.GE.AND P2, PT, R185, UR14, PT ;  /* 0x0000000eb9007c0c */ /* 0x000fe4000bf46270 */
[----:B------:R-:W-:Y:S01]  /*9930*/  LOP3.LUT P0, RZ, R0, 0x40, RZ, 0xc0, !PT ;  /* 0x0000004000ff7812 */ /* 0x000fe2000780c0ff */
[----:B------:R2:W-:Y:S01]  /*9940*/  @!P1 ST.E.128 desc[UR40][R76.64], R12 ;  /* 0x0000000c4c009985 */ /* 0x0005e2000c101d28 */
[----:B------:R-:W-:-:S02]  /*9950*/  ISETP.GE.AND P1, PT, R184, UR14, PT ;  /* 0x0000000eb8007c0c */ /* 0x000fc4000bf26270 */
[CC--:B------:R-:W-:Y:S02]  /*9960*/  @!P3 LEA R82, P6, R186.reuse, R20.reuse, 0x1 ;  /* 0x00000014ba52b211 */ /* 0x0c0fe400078c08ff */
[-C--:B------:R-:W-:Y:S02]  /*9970*/  @!P4 LEA.HI.X R85, R187, R21.reuse, R80, 0x1, P5 ;  /* 0x00000015bb55c211 */ /* 0x080fe400028f0c50 */
[-C--:B------:R-:W-:Y:S02]  /*9980*/  @!P3 LEA.HI.X R83, R186, R21.reuse, R81, 0x1, P6 ;  /* 0x00000015ba53b211 */ /* 0x080fe400030f0c51 */
[----:B------:R-:W-:Y:S01]  /*9990*/  LOP3.LUT P6, RZ, R3, 0x80, RZ, 0xc0, !PT ;  /* 0x0000008003ff7812 */ /* 0x000fe200078cc0ff */
[----:B------:R3:W-:Y:S01]  /*99a0*/  @!P4 ST.E.128 desc[UR40][R84.64], R28 ;  /* 0x0000001c5400c985 */ /* 0x0007e2000c101d28 */
[C---:B------:R-:W-:Y:S02]  /*99b0*/  @!P2 LEA R80, P5, R185.reuse, R20, 0x1 ;  /* 0x00000014b950a211 */ /* 0x040fe400078a08ff */
[----:B-1----:R-:W-:Y:S01]  /*99c0*/  SHF.R.S32.HI R5, RZ, 0x1f, R184 ;  /* 0x0000001fff057819 */ /* 0x002fe200000114b8 */
[----:B------:R3:W-:Y:S01]  /*99d0*/  @!P3 ST.E.128 desc[UR40][R82.64], R36 ;  /* 0x000000245200b985 */ /* 0x0007e2000c101d28 */
[----:B------:R-:W-:-:S02]  /*99e0*/  @!P2 LEA.HI.X R81, R185, R21, R90, 0x1, P5 ;  /* 0x00000015b951a211 */ /* 0x000fc400028f0c5a */
[CC--:B------:R-:W-:Y:S02]  /*99f0*/  @!P1 LEA R6, P5, R184.reuse, R20.reuse, 0x1 ;  /* 0x00000014b8069211 */ /* 0x0c0fe400078a08ff */
[----:B--2---:R-:W-:Y:S01]  /*9a00*/  SHF.R.S32.HI R15, RZ, 0x1f, R226 ;  /* 0x0000001fff0f7819 */ /* 0x004fe200000114e2 */
[----:B------:R3:W-:Y:S01]  /*9a10*/  @!P2 ST.E.128 desc[UR40][R80.64], R44 ;  /* 0x0000002c5000a985 */ /* 0x0007e2000c101d28 */
[-C--:B------:R-:W-:Y:S02]  /*9a20*/  @!P1 LEA.HI.X R7, R184, R21.reuse, R5, 0x1, P5 ;  /* 0x00000015b8079211 */ /* 0x080fe400028f0c05 */
[C---:B------:R-:W-:Y:S02]  /*9a30*/  @P0 LEA R4, P5, R226.reuse, R20, 0x1 ;  /* 0x00000014e2040211 */ /* 0x040fe400078a08ff */
[----:B------:R-:W-:Y:S01]  /*9a40*/  SHF.R.S32.HI R13, RZ, 0x1f, R225 ;  /* 0x0000001fff0d7819 */ /* 0x000fe200000114e1 */
[----:B------:R3:W-:Y:S01]  /*9a50*/  @!P1 ST.E.128 desc[UR40][R6.64], R52 ;  /* 0x0000003406009985 */ /* 0x0007e2000c101d28 */
[----:B------:R-:W-:-:S02]  /*9a60*/  @P0 LEA.HI.X R5, R226, R21, R15, 0x1, P5 ;  /* 0x00000015e2050211 */ /* 0x000fc400028f0c0f */
[----:B------:R-:W-:-:S03]  /*9a70*/  @P6 LEA R12, P5, R225, R20, 0x1 ;  /* 0x00000014e10c6211 */ /* 0x000fc600078a08ff */
[----:B------:R3:W-:Y:S01]  /*9a80*/  @P0 ST.E.128 desc[UR40][R4.64], R60 ;  /* 0x0000003c04000985 */ /* 0x0007e2000c101d28 */
[----:B------:R-:W-:-:S05]  /*9a90*/  @P6 LEA.HI.X R13, R225, R21, R13, 0x1, P5 ;  /* 0x00000015e10d6211 */ /* 0x000fca00028f0c0d */
[----:B------:R3:W-:Y:S04]  /*9aa0*/  @P6 ST.E.128 desc[UR40][R12.64], R68 ;  /* 0x000000440c006985 */ /* 0x0007e8000c101d28 */
.L_x_423:
[----:B------:R-:W-:Y:S05]  /*9ab0*/  BSYNC B1 ;  /* 0x0000000000017941 */ /* 0x000fea0003800000 */
.L_x_422:
[----:B---3-5:R-:W-:Y:S01]  /*9ac0*/  VIADD R6, R88, 0x20 ;  /* 0x0000002058067836 */ /* 0x028fe20000000000 */
[----:B------:R3:W4:Y:S04]  /*9ad0*/  SHFL.IDX PT, R5, R87, 0x1, 0x181f ;  /* 0x00381f0057057f89 */ /* 0x00072800000e0000 */
[----:B------:R-:W-:Y:S01]  /*9ae0*/  ISETP.GE.AND P0, PT, R6, R89, PT ;  /* 0x000000590600720c */ /* 0x000fe20003f06270 */
[----:B------:R3:W0:-:S12]  /*9af0*/  SHFL.IDX PT, R4, R86, 0x1, 0x181f ;  /* 0x00381f0056047f89 */ /* 0x00061800000e0000 */
[----:B---3--:R-:W-:Y:S05]  /*9b00*/  @P0 BRA `(.L_x_424) ;  /* 0x0000002800040947 */ /* 0x008fea0003800000 */
[----:B------:R-:W-:Y:S02]  /*9b10*/  ISETP.GE.AND P0, PT, R192, UR14, PT ;  /* 0x0000000ec0007c0c */ /* 0x000fe4000bf06270 */
[----:B------:R-:W-:Y:S02]  /*9b20*/  ISETP.GE.AND P5, PT, R2, UR14, PT ;  /* 0x0000000e02007c0c */ /* 0x000fe4000bfa6270 */
[----:B------:R-:W-:Y:S02]  /*9b30*/  ISETP.GE.AND P2, PT, R187, UR14, PT ;  /* 0x0000000ebb007c0c */ /* 0x000fe4000bf46270 */
[----:B------:R-:W-:Y:S02]  /*9b40*/  ISETP.GE.AND P1, PT, R186, UR14, PT ;  /* 0x0000000eba007c0c */ /* 0x000fe4000bf26270 */
[----:B------:R-:W-:Y:S02]  /*9b50*/  ISETP.GE.AND P3, PT, R185, UR14, PT ;  /* 0x0000000eb9007c0c */ /* 0x000fe4000bf66270 */
[----:B------:R-:W-:-:S02]  /*9b60*/  SHF.R.S32.HI R15, RZ, 0x1f, R187 ;  /* 0x0000001fff0f7819 */ /* 0x000fc400000114bb */
[----:B--2---:R-:W-:Y:S02]  /*9b70*/  SHF.R.S32.HI R21, RZ, 0x1f, R186 ;  /* 0x0000001fff157819 */ /* 0x004fe400000114ba */
[----:B0-----:R-:W-:Y:S01]  /*9b80*/  @!P0 LEA R12, P4, R192, R4, 0x1 ;  /* 0x00000004c00c8211 */ /* 0x001fe200078808ff */
[----:B----4-:R-:W-:Y:S01]  /*9b90*/  @!P5 IMAD.WIDE R6, R2, 0x2, R4 ;  /* 0x000000020206d825 */ /* 0x010fe200078e0204 */
[----:B------:R-:W-:Y:S02]  /*9ba0*/  SHF.R.S32.HI R31, RZ, 0x1f, R184 ;  /* 0x0000001fff1f7819 */ /* 0x000fe400000114b8 */
[----:B------:R-:W-:Y:S02]  /*9bb0*/  @!P0 LEA.HI.X R13, R192, R5, R152, 0x1, P4 ;  /* 0x00000005c00d8211 */ /* 0x000fe400020f0c98 */
[----:B------:R-:W-:Y:S01]  /*9bc0*/  ISETP.GE.AND P4, PT, R184, UR14, PT ;  /* 0x0000000eb8007c0c */ /* 0x000fe2000bf86270 */
[----:B------:R0:W-:Y:S01]  /*9bd0*/  @!P5 ST.E.128 desc[UR40][R6.64], R8 ;  /* 0x000000080600d985 */ /* 0x0001e2000c101d28 */
[----:B------:R-:W-:-:S02]  /*9be0*/  LOP3.LUT P5, RZ, R0, 0x40, RZ, 0xc0, !PT ;  /* 0x0000004000ff7812 */ /* 0x000fc400078ac0ff */
[CC--:B------:R-:W-:Y:S01]  /*9bf0*/  @!P2 LEA R14, P6, R187.reuse, R4.reuse, 0x1 ;  /* 0x00000004bb0ea211 */ /* 0x0c0fe200078c08ff */
[----:B------:R3:W-:Y:S01]  /*9c00*/  @!P0 ST.E.128 desc[UR40][R12.64], R24 ;  /* 0x000000180c008985 */ /* 0x0007e2000c101d28 */
[----:B------:R-:W-:Y:S02]  /*9c10*/  SHF.R.S32.HI R0, RZ, 0x1f, R185 ;  /* 0x0000001fff007819 */ /* 0x000fe400000114b9 */
[----:B------:R-:W-:Y:S02]  /*9c20*/  @!P2 LEA.HI.X R15, R187, R5, R15, 0x1, P6 ;  /* 0x00000005bb0fa211 */ /* 0x000fe400030f0c0f */
[-C--:B-1----:R-:W-:Y:S02]  /*9c30*/  @!P1 LEA R20, P6, R186, R4.reuse, 0x1 ;  /* 0x00000004ba149211 */ /* 0x082fe400078c08ff */
[----:B------:R-:W-:Y:S01]  /*9c40*/  SHF.R.S32.HI R37, RZ, 0x1f, R226 ;  /* 0x0000001fff257819 */ /* 0x000fe200000114e2 */
[----:B------:R3:W-:Y:S01]  /*9c50*/  @!P2 ST.E.128 desc[UR40][R14.64], R32 ;  /* 0x000000200e00a985 */ /* 0x0007e2000c101d28 */
[----:B------:R-:W-:-:S02]  /*9c60*/  @!P3 LEA R28, P2, R185, R4, 0x1 ;  /* 0x00000004b91cb211 */ /* 0x000fc400078408ff */
[-C--:B------:R-:W-:Y:S02]  /*9c70*/  @!P4 LEA R30, P0, R184, R4.reuse, 0x1 ;  /* 0x00000004b81ec211 */ /* 0x080fe400078008ff */
[-C--:B------:R-:W-:Y:S02]  /*9c80*/  @!P1 LEA.HI.X R21, R186, R5.reuse, R21, 0x1, P6 ;  /* 0x00000005ba159211 */ /* 0x080fe400030f0c15 */
[----:B0-----:R-:W-:Y:S02]  /*9c90*/  @P5 LEA R6, P6, R226, R4, 0x1 ;  /* 0x00000004e2065211 */ /* 0x001fe400078c08ff */
[-C--:B------:R-:W-:Y:S01]  /*9ca0*/  @!P3 LEA.HI.X R29, R185, R5.reuse, R0, 0x1, P2 ;  /* 0x00000005b91db211 */ /* 0x080fe200010f0c00 */
[----:B------:R3:W-:Y:S01]  /*9cb0*/  @!P1 ST.E.128 desc[UR40][R20.64], R40 ;  /* 0x0000002814009985 */ /* 0x0007e2000c101d28 */
[-C--:B------:R-:W-:Y:S02]  /*9cc0*/  @!P4 LEA.HI.X R31, R184, R5.reuse, R31, 0x1, P0 ;  /* 0x00000005b81fc211 */ /* 0x080fe400000f0c1f */
[----:B------:R-:W-:Y:S01]  /*9cd0*/  @P5 LEA.HI.X R7, R226, R5, R37, 0x1, P6 ;  /* 0x00000005e2075211 */ /* 0x000fe200030f0c25 */
[----:B------:R3:W-:Y:S01]  /*9ce0*/  @!P3 ST.E.128 desc[UR40][R28.64], R48 ;  /* 0x000000301c00b985 */ /* 0x0007e2000c101d28 */
[----:B------:R-:W-:-:S03]  /*9cf0*/  LOP3.LUT P0, RZ, R3, 0x80, RZ, 0xc0, !PT ;  /* 0x0000008003ff7812 */ /* 0x000fc6000780c0ff */
[----:B------:R3:W-:Y:S04]  /*9d00*/  @!P4 ST.E.128 desc[UR40][R30.64], R56 ;  /* 0x000000381e00c985 */ /* 0x0007e8000c101d28 */
[----:B------:R3:W-:Y:S06]  /*9d10*/  @P5 ST.E.128 desc[UR40][R6.64], R64 ;  /* 0x0000004006005985 */ /* 0x0007ec000c101d28 */
[----:B------:R-:W-:Y:S05]  /*9d20*/  @!P0 BRA `(.L_x_424) ;  /* 0x00000024007c8947 */ /* 0x000fea0003800000 */
[----:B------:R-:W-:Y:S02]  /*9d30*/  LEA R4, P0, R225, R4, 0x1 ;  /* 0x00000004e1047211 */ /* 0x000fe400078008ff */
[----:B------:R-:W-:-:S04]  /*9d40*/  SHF.R.S32.HI R0, RZ, 0x1f, R225 ;  /* 0x0000001fff007819 */ /* 0x000fc800000114e1 */
[----:B------:R-:W-:-:S05]  /*9d50*/  LEA.HI.X R5, R225, R5, R0, 0x1, P0 ;  /* 0x00000005e1057211 */ /* 0x000fca00000f0c00 */
[----:B------:R0:W-:Y:S01]  /*9d60*/  ST.E.128 desc[UR40][R4.64], R72 ;  /* 0x0000004804007985 */ /* 0x0001e2000c101d28 */
[----:B------:R-:W-:Y:S05]  /*9d70*/  BRA `(.L_x_424) ;  /* 0x0000002400687947 */ /* 0x000fea0003800000 */
.L_x_421:
[----:B------:R-:W2:Y:S01]  /*9d80*/  LDL R0, [R1+0x58] ;  /* 0x0000580001007983 */ /* 0x000ea20000100800 */
[----:B------:R-:W-:Y:S01]  /*9d90*/  ULDC.64 UR12, c[0x0][0xb08] ;  /* 0x0002c200000c7ab9 */ /* 0x000fe20000000a00 */
[----:B------:R-:W-:Y:S01]  /*9da0*/  ULDC UR14, c[0x0][0xbe8] ;  /* 0x0002fa00000e7ab9 */ /* 0x000fe20000000800 */
[----:B------:R-:W-:Y:S01]  /*9db0*/  UIMAD UR18, UR18, UR12, URZ ;  /* 0x0000000c121272a4 */ /* 0x000fe2000f8e023f */
[----:B0-----:R-:W-:Y:S01]  /*9dc0*/  IMAD.U32 R6, RZ, RZ, UR43 ;  /* 0x0000002bff067e24 */ /* 0x001fe2000f8e00ff */
[----:B------:R-:W-:Y:S01]  /*9dd0*/  UIMAD.WIDE.U32 UR10, UR4, UR12, URZ ;  /* 0x0000000c040a72a5 */ /* 0x000fe2000f8e003f */
[----:B------:R-:W-:Y:S01]  /*9de0*/  BSSY B1, `(.L_x_425) ;  /* 0x00000cc000017945 */ /* 0x000fe20003800000 */
[----:B------:R-:W-:Y:S01]  /*9df0*/  UIMAD UR18, UR4, UR13, UR18 ;  /* 0x0000000d041272a4 */ /* 0x000fe2000f8e0212 */
[----:B------:R-:W-:Y:S01]  /*9e00*/  SHF.R.S32.HI R21, RZ, 0x1f, R203 ;  /* 0x0000001fff157819 */ /* 0x000fe200000114cb */
[----:B------:R-:W-:Y:S01]  /*9e10*/  UISETP.NE.AND UP0, UPT, UR14, 0x1, UPT ;  /* 0x000000010e00788c */ /* 0x000fe2000bf05270 */
[----:B------:R-:W-:Y:S01]  /*9e20*/  SHF.R.S32.HI R152, RZ, 0x1f, R204 ;  /* 0x0000001fff987819 */ /* 0x000fe200000114cc */
[----:B------:R-:W-:Y:S01]  /*9e30*/  UIADD3 UR11, UR11, UR18, URZ ;  /* 0x000000120b0b7290 */ /* 0x000fe2000fffe03f */
[----:B------:R-:W-:Y:S01]  /*9e40*/  SHF.R.S32.HI R153, RZ, 0x1f, R205 ;  /* 0x0000001fff997819 */ /* 0x000fe200000114cd */
[----:B------:R-:W-:Y:S01]  /*9e50*/  ULDC.64 UR12, c[0x0][0xb38] ;  /* 0x0002ce00000c7ab9 */ /* 0x000fe20000000a00 */
[----:B------:R-:W-:Y:S01]  /*9e60*/  USHF.R.S32.HI UR4, URZ, 0x1f, UR9 ;  /* 0x0000001f3f047899 */ /* 0x000fe20008011409 */
[----:B------:R-:W-:Y:S01]  /*9e70*/  PLOP3.LUT P0, PT, PT, PT, UP0, 0x80, 0x0 ;  /* 0x000000000000781c */ /* 0x000fe20003f0f008 */
[----:B------:R-:W-:Y:S01]  /*9e80*/  UIMAD.WIDE.U32 UR10, UR44, UR12, UR10 ;  /* 0x0000000c2c0a72a5 */ /* 0x000fe2000f8e000a */
[----:B------:R-:W-:Y:S01]  /*9e90*/  SHF.R.S32.HI R154, RZ, 0x1f, R206 ;  /* 0x0000001fff9a7819 */ /* 0x000fe200000114ce */
[----:B------:R-:W-:Y:S01]  /*9ea0*/  UIMAD UR8, UR8, UR14, URZ ;  /* 0x0000000e080872a4 */ /* 0x000fe2000f8e023f */
[----:B------:R-:W-:Y:S01]  /*9eb0*/  SHF.R.S32.HI R155, RZ, 0x1f, R207 ;  /* 0x0000001fff9b7819 */ /* 0x000fe200000114cf */
[----:B------:R-:W-:Y:S01]  /*9ec0*/  UIMAD UR11, UR44, UR13, UR11 ;  /* 0x0000000d2c0b72a4 */ /* 0x000fe2000f8e020b */
[----:B------:R-:W-:-:S02]  /*9ed0*/  SHF.R.S32.HI R156, RZ, 0x1f, R208 ;  /* 0x0000001fff9c7819 */ /* 0x000fc400000114d0 */
[----:B------:R-:W-:Y:S01]  /*9ee0*/  ULDC.64 UR12, c[0x0][0xb40] ;  /* 0x0002d000000c7ab9 */ /* 0x000fe20000000a00 */
[----:B------:R-:W-:Y:S01]  /*9ef0*/  SHF.R.S32.HI R157, RZ, 0x1f, R209 ;  /* 0x0000001fff9d7819 */ /* 0x000fe200000114d1 */
[----:B------:R-:W-:Y:S01]  /*9f00*/  UIMAD UR4, UR4, UR12, URZ ;  /* 0x0000000c040472a4 */ /* 0x000fe2000f8e023f */
[----:B------:R-:W-:Y:S01]  /*9f10*/  SHF.R.S32.HI R158, RZ, 0x1f, R210 ;  /* 0x0000001fff9e7819 */ /* 0x000fe200000114d2 */
[----:B------:R-:W-:Y:S01]  /*9f20*/  UIMAD.WIDE.U32 UR10, UR9, UR12, UR10 ;  /* 0x0000000c090a72a5 */ /* 0x000fe2000f8e000a */
[----:B------:R-:W-:Y:S01]  /*9f30*/  SHF.R.S32.HI R159, RZ, 0x1f, R211 ;  /* 0x0000001fff9f7819 */ /* 0x000fe200000114d3 */
[----:B------:R-:W-:Y:S01]  /*9f40*/  UIMAD UR4, UR9, UR13, UR4 ;  /* 0x0000000d090472a4 */ /* 0x000fe2000f8e0204 */
[----:B------:R-:W-:Y:S02]  /*9f50*/  SHF.R.S32.HI R160, RZ, 0x1f, R212 ;  /* 0x0000001fffa07819 */ /* 0x000fe400000114d4 */
[----:B------:R-:W-:Y:S01]  /*9f60*/  @UP0 ULDC UR9, c[0x0][0xbec] ;  /* 0x0002fb0000090ab9 */ /* 0x000fe20000000800 */
[----:B------:R-:W-:Y:S01]  /*9f70*/  UIADD3 UR11, UR11, UR4, URZ ;  /* 0x000000040b0b7290 */ /* 0x000fe2000fffe03f */
[----:B------:R-:W-:Y:S01]  /*9f80*/  SHF.R.S32.HI R161, RZ, 0x1f, R213 ;  /* 0x0000001fffa17819 */ /* 0x000fe200000114d5 */
[----:B------:R-:W-:Y:S01]  /*9f90*/  ULDC.64 UR12, c[0x0][0xb48] ;  /* 0x0002d200000c7ab9 */ /* 0x000fe20000000a00 */
[----:B------:R-:W-:Y:S01]  /*9fa0*/  @UP0 ULDC UR4, c[0x0][0xbf0] ;  /* 0x0002fc0000040ab9 */ /* 0x000fe20000000800 */
[----:B------:R-:W-:Y:S01]  /*9fb0*/  UIMAD.WIDE.U32 UR10, UR45, UR12, UR10 ;  /* 0x0000000c2d0a72a5 */ /* 0x000fe2000f8e000a */
[----:B------:R-:W-:-:S02]  /*9fc0*/  SHF.R.S32.HI R162, RZ, 0x1f, R214 ;  /* 0x0000001fffa27819 */ /* 0x000fc400000114d6 */
[----:B------:R-:W-:Y:S01]  /*9fd0*/  SHF.R.S32.HI R163, RZ, 0x1f, R215 ;  /* 0x0000001fffa37819 */ /* 0x000fe200000114d7 */
[----:B------:R-:W-:Y:S01]  /*9fe0*/  UIMAD UR45, UR45, UR13, UR11 ;  /* 0x0000000d2d2d72a4 */ /* 0x000fe2000f8e020b */
[----:B------:R-:W-:Y:S01]  /*9ff0*/  SHF.R.S32.HI R164, RZ, 0x1f, R216 ;  /* 0x0000001fffa47819 */ /* 0x000fe200000114d8 */
[----:B------:R-:W-:Y:S01]  /*a000*/  IMAD.U32 R5, RZ, RZ, UR11 ;  /* 0x0000000bff057e24 */ /* 0x000fe2000f8e00ff */
[----:B------:R-:W-:Y:S01]  /*a010*/  ULDC.64 UR12, c[0x0][0xb30] ;  /* 0x0002cc00000c7ab9 */ /* 0x000fe20000000a00 */
[----:B------:R-:W-:Y:S01]  /*a020*/  IMAD.U32 R4, RZ, RZ, UR10 ;  /* 0x0000000aff047e24 */ /* 0x000fe2000f8e00ff */
[----:B------:R-:W-:Y:S01]  /*a030*/  ULDC.64 UR10, c[0x0][0xb28] ;  /* 0x0002ca00000a7ab9 */ /* 0x000fe20000000a00 */
[----:B------:R-:W-:Y:S01]  /*a040*/  IMAD.U32 R5, RZ, RZ, UR45 ;  /* 0x0000002dff057e24 */ /* 0x000fe2000f8e00ff */
[----:B------:R-:W-:Y:S02]  /*a050*/  SHF.R.S32.HI R165, RZ, 0x1f, R217 ;  /* 0x0000001fffa57819 */ /* 0x000fe400000114d9 */
[----:B------:R-:W-:-:S02]  /*a060*/  SHF.R.S32.HI R166, RZ, 0x1f, R218 ;  /* 0x0000001fffa67819 */ /* 0x000fc400000114da */
[----:B------:R-:W-:Y:S02]  /*a070*/  SHF.R.S32.HI R167, RZ, 0x1f, R219 ;  /* 0x0000001fffa77819 */ /* 0x000fe400000114db */
[----:B------:R-:W-:Y:S02]  /*a080*/  SHF.R.S32.HI R168, RZ, 0x1f, R220 ;  /* 0x0000001fffa87819 */ /* 0x000fe400000114dc */
[----:B------:R-:W-:Y:S02]  /*a090*/  SHF.R.S32.HI R13, RZ, 0x1f, R221 ;  /* 0x0000001fff0d7819 */ /* 0x000fe400000114dd */
[----:B------:R-:W-:Y:S02]  /*a0a0*/  SHF.R.S32.HI R169, RZ, 0x1f, R222 ;  /* 0x0000001fffa97819 */ /* 0x000fe400000114de */
[----:B------:R-:W-:Y:S02]  /*a0b0*/  SHF.R.S32.HI R170, RZ, 0x1f, R223 ;  /* 0x0000001fffaa7819 */ /* 0x000fe400000114df */
[----:B------:R-:W-:Y:S01]  /*a0c0*/  SHF.R.S32.HI R171, RZ, 0x1f, R17 ;  /* 0x0000001fffab7819 */ /* 0x000fe20000011411 */
[----:B--2---:R-:W-:-:S04]  /*a0d0*/  IMAD R6, R6, 0x40, R0 ;  /* 0x0000004006067824 */ /* 0x004fc800078e0200 */
[----:B------:R-:W-:-:S04]  /*a0e0*/  @P0 IMAD.HI.U32 R0, R6, UR9, RZ ;  /* 0x0000000906000c27 */ /* 0x000fc8000f8e00ff */
[----:B------:R-:W-:Y:S01]  /*a0f0*/  IMAD.MOV.U32 R3, RZ, RZ, R6 ;  /* 0x000000ffff037224 */ /* 0x000fe200078e0006 */
[----:B------:R-:W-:Y:S01]  /*a100*/  @P0 SHF.R.U32.HI R3, RZ, UR4, R0 ;  /* 0x00000004ff030c19 */ /* 0x000fe20008011600 */
[----:B------:R-:W-:-:S03]  /*a110*/  UIADD3 UR4, UR38, 0x28c20, URZ ;  /* 0x00028c2026047890 */ /* 0x000fc6000fffe03f */
[--C-:B------:R-:W-:Y:S01]  /*a120*/  SHF.R.S32.HI R0, RZ, 0x1f, R3.reuse ;  /* 0x0000001fff007819 */ /* 0x100fe20000011403 */
[----:B------:R-:W-:Y:S01]  /*a130*/  IMAD.MOV R7, RZ, RZ, -R3 ;  /* 0x000000ffff077224 */ /* 0x000fe200078e0a03 */
[----:B------:R-:W-:Y:S01]  /*a140*/  UPRMT UR4, URZ, 0x654, UR4 ;  /* 0x000006543f047896 */ /* 0x000fe20008000004 */
[----:B------:R-:W-:-:S04]  /*a150*/  IMAD.WIDE.U32 R4, R3, UR12, R4 ;  /* 0x0000000c03047c25 */ /* 0x000fc8000f8e0004 */
[----:B------:R-:W-:Y:S02]  /*a160*/  IMAD R0, R0, UR12, RZ ;  /* 0x0000000c00007c24 */ /* 0x000fe4000f8e02ff */
[----:B------:R-:W-:Y:S02]  /*a170*/  IMAD R7, R7, UR14, R6 ;  /* 0x0000000e07077c24 */ /* 0x000fe4000f8e0206 */
[----:B------:R-:W-:Y:S01]  /*a180*/  IMAD R9, R3, UR13, R0 ;  /* 0x0000000d03097c24 */ /* 0x000fe2000f8e0200 */
[----:B------:R-:W-:Y:S02]  /*a190*/  SYNCS.ARRIVE.TRANS64.RED.A1T0 RZ, [UR4], RZ ;  /* 0x000000ffffff79a7 */ /* 0x000fe40008100404 */
[----:B------:R-:W-:Y:S01]  /*a1a0*/  SHF.R.S32.HI R0, RZ, 0x1f, R7 ;  /* 0x0000001fff007819 */ /* 0x000fe20000011407 */
[----:B------:R-:W-:Y:S02]  /*a1b0*/  IMAD.IADD R5, R5, 0x1, R9 ;  /* 0x0000000105057824 */ /* 0x000fe400078e0209 */
[----:B------:R-:W-:-:S02]  /*a1c0*/  IMAD.U32 R9, RZ, RZ, UR43 ;  /* 0x0000002bff097e24 */ /* 0x000fc4000f8e00ff */
[----:B------:R-:W-:Y:S02]  /*a1d0*/  IMAD R0, R0, UR10, RZ ;  /* 0x0000000a00007c24 */ /* 0x000fe4000f8e02ff */
[----:B------:R-:W-:-:S04]  /*a1e0*/  IMAD.WIDE.U32 R4, R7, UR10, R4 ;  /* 0x0000000a07047c25 */ /* 0x000fc8000f8e0004 */
[----:B------:R-:W-:Y:S01]  /*a1f0*/  IMAD R3, R7, UR11, R0 ;  /* 0x0000000b07037c24 */ /* 0x000fe2000f8e0200 */
[----:B------:R-:W-:Y:S01]  /*a200*/  ULDC.64 UR10, c[0x0][0xb00] ;  /* 0x0002c000000a7ab9 */ /* 0x000fe20000000a00 */
[----:B------:R-:W-:Y:S02]  /*a210*/  IMAD R0, R9, 0x40, R16 ;  /* 0x0000004009007824 */ /* 0x000fe400078e0210 */
[----:B------:R-:W-:Y:S01]  /*a220*/  IMAD.IADD R5, R5, 0x1, R3 ;  /* 0x0000000105057824 */ /* 0x000fe200078e0203 */
[----:B------:R-:W-:Y:S02]  /*a230*/  LEA R3, P1, R4, UR10, 0x2 ;  /* 0x0000000a04037c11 */ /* 0x000fe4000f8210ff */
[----:B------:R-:W-:Y:S02]  /*a240*/  ISETP.GE.AND P0, PT, R0, UR8, PT ;  /* 0x0000000800007c0c */ /* 0x000fe4000bf06270 */
[----:B------:R-:W-:Y:S01]  /*a250*/  LEA.HI.X R10, R4, UR11, R5, 0x2, P1 ;  /* 0x0000000b040a7c11 */ /* 0x000fe200088f1405 */
[----:B------:R0:W1:Y:S04]  /*a260*/  SHFL.IDX PT, R11, R3, RZ, 0x1c1f ;  /* 0x001c1fff030b7589 */ /* 0x00006800000e0000 */
[----:B------:R0:W2:Y:S06]  /*a270*/  SHFL.IDX PT, R12, R10, RZ, 0x1c1f ;  /* 0x001c1fff0a0c7589 */ /* 0x0000ac00000e0000 */
[----:B------:R-:W-:Y:S05]  /*a280*/  @P0 BRA `(.L_x_426) ;  /* 0x0000000800040947 */ /* 0x000fea0003800000 */
[----:B------:R-:W-:Y:S02]  /*a290*/  ULDC UR4, c[0x0][0xac8] ;  /* 0x0002b20000047ab9 */ /* 0x000fe40000000800 */
[----:B------:R-:W-:Y:S02]  /*a2a0*/  ISETP.GE.AND P3, PT, R17, UR4, PT ;  /* 0x0000000411007c0c */ /* 0x000fe4000bf66270 */
[----:B------:R-:W-:Y:S02]  /*a2b0*/  ISETP.GE.AND P4, PT, R223, UR4, PT ;  /* 0x00000004df007c0c */ /* 0x000fe4000bf86270 */
[----:B------:R-:W-:Y:S02]  /*a2c0*/  ISETP.GE.AND P2, PT, R222, UR4, PT ;  /* 0x00000004de007c0c */ /* 0x000fe4000bf46270 */
[----:B------:R-:W-:-:S07]  /*a2d0*/  ISETP.GE.AND P1, PT, R221, UR4, PT ;  /* 0x00000004dd007c0c */ /* 0x000fce000bf26270 */
[-C--:B-1----:R-:W-:Y:S02]  /*a2e0*/  @!P3 LEA R4, P0, R17, R11.reuse, 0x2 ;  /* 0x0000000b1104b211 */ /* 0x082fe400078010ff */
[----:B------:R-:W-:Y:S02]  /*a2f0*/  @!P4 LEA R6, P5, R223, R11, 0x2 ;  /* 0x0000000bdf06c211 */ /* 0x000fe400078a10ff */
[-C--:B--2---:R-:W-:Y:S02]  /*a300*/  @!P3 LEA.HI.X R5, R17, R12.reuse, R171, 0x2, P0 ;  /* 0x0000000c1105b211 */ /* 0x084fe400000f14ab */
[----:B------:R-:W-:Y:S02]  /*a310*/  ISETP.GE.AND P0, PT, R220, UR4, PT ;  /* 0x00000004dc007c0c */ /* 0x000fe4000bf06270 */
[----:B------:R-:W-:Y:S01]  /*a320*/  @!P4 LEA.HI.X R7, R223, R12, R170, 0x2, P5 ;  /* 0x0000000cdf07c211 */ /* 0x000fe200028f14aa */
[----:B------:R1:W-:Y:S01]  /*a330*/  @!P3 ST.E.64 desc[UR40][R4.64], R24 ;  /* 0x000000180400b985 */ /* 0x0003e2000c101b28 */
[----:B------:R-:W-:-:S03]  /*a340*/  ISETP.GE.AND P3, PT, R219, UR4, PT ;  /* 0x00000004db007c0c */ /* 0x000fc6000bf66270 */
[----:B------:R2:W-:Y:S01]  /*a350*/  @!P4 ST.E.64 desc[UR40][R6.64], R28 ;  /* 0x0000001c0600c985 */ /* 0x0005e2000c101b28 */
[----:B------:R-:W-:Y:S02]  /*a360*/  ISETP.GE.AND P4, PT, R218, UR4, PT ;  /* 0x00000004da007c0c */ /* 0x000fe4000bf86270 */
[CC--:B-1----:R-:W-:Y:S02]  /*a370*/  @!P2 LEA R4, P6, R222.reuse, R11.reuse, 0x2 ;  /* 0x0000000bde04a211 */ /* 0x0c2fe400078c10ff */
[CC--:B--2---:R-:W-:Y:S02]  /*a380*/  @!P1 LEA R6, P5, R221.reuse, R11.reuse, 0x2 ;  /* 0x0000000bdd069211 */ /* 0x0c4fe400078a10ff */
[-C--:B------:R-:W-:Y:S02]  /*a390*/  @!P2 LEA.HI.X R5, R222, R12.reuse, R169, 0x2, P6 ;  /* 0x0000000cde05a211 */ /* 0x080fe400030f14a9 */
[----:B------:R-:W-:Y:S02]  /*a3a0*/  @!P0 LEA R8, P6, R220, R11, 0x2 ;  /* 0x0000000bdc088211 */ /* 0x000fe400078c10ff */
[----:B------:R-:W-:Y:S01]  /*a3b0*/  @!P1 LEA.HI.X R7, R221, R12, R13, 0x2, P5 ;  /* 0x0000000cdd079211 */ /* 0x000fe200028f140d */
[----:B------:R1:W-:Y:S01]  /*a3c0*/  @!P2 ST.E.64 desc[UR40][R4.64], R32 ;  /* 0x000000200400a985 */ /* 0x0003e2000c101b28 */
[----:B------:R-:W-:-:S02]  /*a3d0*/  ISETP.GE.AND P5, PT, R217, UR4, PT ;  /* 0x00000004d9007c0c */ /* 0x000fc4000bfa6270 */
[----:B------:R-:W-:Y:S01]  /*a3e0*/  @!P0 LEA.HI.X R9, R220, R12, R168, 0x2, P6 ;  /* 0x0000000cdc098211 */ /* 0x000fe200030f14a8 */
[----:B------:R2:W-:Y:S04]  /*a3f0*/  @!P1 ST.E.64 desc[UR40][R6.64], R36 ;  /* 0x0000002406009985 */ /* 0x0005e8000c101b28 */
[----:B------:R3:W-:Y:S01]  /*a400*/  @!P0 ST.E.64 desc[UR40][R8.64], R40 ;  /* 0x0000002808008985 */ /* 0x0007e2000c101b28 */
[----:B------:R-:W-:Y:S02]  /*a410*/  ISETP.GE.AND P0, PT, R216, UR4, PT ;  /* 0x00000004d8007c0c */ /* 0x000fe4000bf06270 */
[-C--:B-1----:R-:W-:Y:S02]  /*a420*/  @!P3 LEA R4, P1, R219, R11.reuse, 0x2 ;  /* 0x0000000bdb04b211 */ /* 0x082fe400078210ff */
[----:B--2---:R-:W-:-:S02]  /*a430*/  @!P4 LEA R6, P2, R218, R11, 0x2 ;  /* 0x0000000bda06c211 */ /* 0x004fc400078410ff */
[-C--:B------:R-:W-:Y:S02]  /*a440*/  @!P3 LEA.HI.X R5, R219, R12.reuse, R167, 0x2, P1 ;  /* 0x0000000cdb05b211 */ /* 0x080fe400008f14a7 */
[----:B------:R-:W-:Y:S02]  /*a450*/  ISETP.GE.AND P1, PT, R215, UR4, PT ;  /* 0x00000004d7007c0c */ /* 0x000fe4000bf26270 */
[----:B------:R-:W-:Y:S01]  /*a460*/  @!P4 LEA.HI.X R7, R218, R12, R166, 0x2, P2 ;  /* 0x0000000cda07c211 */ /* 0x000fe200010f14a6 */
[----:B------:R1:W-:Y:S01]  /*a470*/  @!P3 ST.E.64 desc[UR40][R4.64], R44 ;  /* 0x0000002c0400b985 */ /* 0x0003e2000c101b28 */
[----:B------:R-:W-:Y:S02]  /*a480*/  ISETP.GE.AND P2, PT, R214, UR4, PT ;  /* 0x00000004d6007c0c */ /* 0x000fe4000bf46270 */
[----:B---3--:R-:W-:Y:S01]  /*a490*/  @!P5 LEA R8, P6, R217, R11, 0x2 ;  /* 0x0000000bd908d211 */ /* 0x008fe200078c10ff */
[----:B------:R2:W-:Y:S01]  /*a4a0*/  @!P4 ST.E.64 desc[UR40][R6.64], R48 ;  /* 0x000000300600c985 */ /* 0x0005e2000c101b28 */
[----:B------:R-:W-:-:S02]  /*a4b0*/  ISETP.GE.AND P3, PT, R213, UR4, PT ;  /* 0x00000004d5007c0c */ /* 0x000fc4000bf66270 */
[----:B------:R-:W-:Y:S02]  /*a4c0*/  @!P5 LEA.HI.X R9, R217, R12, R165, 0x2, P6 ;  /* 0x0000000cd909d211 */ /* 0x000fe400030f14a5 */
[----:B------:R-:W-:-:S03]  /*a4d0*/  ISETP.GE.AND P4, PT, R212, UR4, PT ;  /* 0x00000004d4007c0c */ /* 0x000fc6000bf86270 */
[----:B------:R3:W-:Y:S01]  /*a4e0*/  @!P5 ST.E.64 desc[UR40][R8.64], R52 ;  /* 0x000000340800d985 */ /* 0x0007e2000c101b28 */
[CC--:B-1----:R-:W-:Y:S02]  /*a4f0*/  @!P0 LEA R4, P6, R216.reuse, R11.reuse, 0x2 ;  /* 0x0000000bd8048211 */ /* 0x0c2fe400078c10ff */
[CC--:B--2---:R-:W-:Y:S02]  /*a500*/  @!P1 LEA R6, P5, R215.reuse, R11.reuse, 0x2 ;  /* 0x0000000bd7069211 */ /* 0x0c4fe400078a10ff */
[-C--:B------:R-:W-:Y:S02]  /*a510*/  @!P0 LEA.HI.X R5, R216, R12.reuse, R164, 0x2, P6 ;  /* 0x0000000cd8058211 */ /* 0x080fe400030f14a4 */
[----:B------:R-:W-:Y:S02]  /*a520*/  @!P1 LEA.HI.X R7, R215, R12, R163, 0x2, P5 ;  /* 0x0000000cd7079211 */ /* 0x000fe400028f14a3 */
[----:B------:R-:W-:Y:S01]  /*a530*/  ISETP.GE.AND P5, PT, R211, UR4, PT ;  /* 0x00000004d3007c0c */ /* 0x000fe2000bfa6270 */
[----:B------:R1:W-:Y:S01]  /*a540*/  @!P0 ST.E.64 desc[UR40][R4.64], R56 ;  /* 0x0000003804008985 */ /* 0x0003e2000c101b28 */
[----:B---3--:R-:W-:-:S02]  /*a550*/  @!P2 LEA R8, P6, R214, R11, 0x2 ;  /* 0x0000000bd608a211 */ /* 0x008fc400078c10ff */
[----:B------:R-:W-:Y:S01]  /*a560*/  ISETP.GE.AND P0, PT, R210, UR4, PT ;  /* 0x00000004d2007c0c */ /* 0x000fe2000bf06270 */
[----:B------:R2:W-:Y:S01]  /*a570*/  @!P1 ST.E.64 desc[UR40][R6.64], R60 ;  /* 0x0000003c06009985 */ /* 0x0005e2000c101b28 */
        /* <DEDUP_REMOVED lines=9> */
[----:B---3--:R-:W-:-:S03]  /*a610*/  @!P5 LEA R8, P6, R211, R11, 0x2 ;  /* 0x0000000bd308d211 */ /* 0x008fc600078c10ff */
[----:B------:R2:W-:Y:S01]  /*a620*/  @!P4 ST.E.64 desc[UR40][R6.64], R72 ;  /* 0x000000480600c985 */ /* 0x0005e2000c101b28 */
[----:B------:R-:W-:-:S05]  /*a630*/  @!P5 LEA.HI.X R9, R211, R12, R159, 0x2, P6 ;  /* 0x0000000cd309d211 */ /* 0x000fca00030f149f */
[----:B------:R3:W-:Y:S01]  /*a640*/  @!P5 ST.E.64 desc[UR40][R8.64], R76 ;  /* 0x0000004c0800d985 */ /* 0x0007e2000c101b28 */
[----:B------:R-:W-:Y:S02]  /*a650*/  ISETP.GE.AND P5, PT, R207, UR4, PT ;  /* 0x00000004cf007c0c */ /* 0x000fe4000bfa6270 */
[----:B-1----:R-:W-:-:S04]  /*a660*/  @!P0 LEA R4, P4, R210, R11, 0x2 ;  /* 0x0000000bd2048211 */ /* 0x002fc800078810ff */
[-C--:B------:R-:W-:Y:S02]  /*a670*/  @!P0 LEA.HI.X R5, R210, R12.reuse, R158, 0x2, P4 ;  /* 0x0000000cd2058211 */ /* 0x080fe400020f149e */
[----:B------:R-:W-:Y:S02]  /*a680*/  ISETP.GE.AND P4, PT, R206, UR4, PT ;  /* 0x00000004ce007c0c */ /* 0x000fe4000bf86270 */
[CC--:B--2---:R-:W-:Y:S01]  /*a690*/  @!P1 LEA R6, P3, R209.reuse, R11.reuse, 0x2 ;  /* 0x0000000bd1069211 */ /* 0x0c4fe200078610ff */
[----:B------:R1:W-:Y:S01]  /*a6a0*/  @!P0 ST.E.64 desc[UR40][R4.64], R80 ;  /* 0x0000005004008985 */ /* 0x0003e2000c101b28 */
[----:B---3--:R-:W-:Y:S02]  /*a6b0*/  @!P2 LEA R8, P6, R208, R11, 0x2 ;  /* 0x0000000bd008a211 */ /* 0x008fe400078c10ff */
[----:B------:R-:W-:Y:S02]  /*a6c0*/  @!P1 LEA.HI.X R7, R209, R12, R157, 0x2, P3 ;  /* 0x0000000cd1079211 */ /* 0x000fe400018f149d */
[----:B------:R-:W-:-:S02]  /*a6d0*/  ISETP.GE.AND P3, PT, R205, UR4, PT ;  /* 0x00000004cd007c0c */ /* 0x000fc4000bf66270 */
[----:B------:R-:W-:Y:S01]  /*a6e0*/  @!P2 LEA.HI.X R9, R208, R12, R156, 0x2, P6 ;  /* 0x0000000cd009a211 */ /* 0x000fe200030f149c */
[----:B------:R2:W-:Y:S01]  /*a6f0*/  @!P1 ST.E.64 desc[UR40][R6.64], R84 ;  /* 0x0000005406009985 */ /* 0x0005e2000c101b28 */
[----:B------:R-:W-:-:S03]  /*a700*/  ISETP.GE.AND P1, PT, R203, UR4, PT ;  /* 0x00000004cb007c0c */ /* 0x000fc6000bf26270 */
[----:B------:R3:W-:Y:S01]  /*a710*/  @!P2 ST.E.64 desc[UR40][R8.64], R88 ;  /* 0x000000580800a985 */ /* 0x0007e2000c101b28 */
[----:B------:R-:W-:Y:S02]  /*a720*/  ISETP.GE.AND P2, PT, R204, UR4, PT ;  /* 0x00000004cc007c0c */ /* 0x000fe4000bf46270 */
[----:B-1----:R-:W-:-:S04]  /*a730*/  @!P5 LEA R4, P6, R207, R11, 0x2 ;  /* 0x0000000bcf04d211 */ /* 0x002fc800078c10ff */
[----:B------:R-:W-:Y:S02]  /*a740*/  @!P5 LEA.HI.X R5, R207, R12, R155, 0x2, P6 ;  /* 0x0000000ccf05d211 */ /* 0x000fe400030f149b */
[----:B--2---:R-:W-:-:S03]  /*a750*/  @!P4 LEA R6, P0, R206, R11, 0x2 ;  /* 0x0000000bce06c211 */ /* 0x004fc600078010ff */
[----:B------:R1:W-:Y:S01]  /*a760*/  @!P5 ST.E.64 desc[UR40][R4.64], R92 ;  /* 0x0000005c0400d985 */ /* 0x0003e2000c101b28 */
[----:B------:R-:W-:Y:S02]  /*a770*/  ISETP.GE.AND P5, PT, R201, UR4, PT ;  /* 0x00000004c9007c0c */ /* 0x000fe4000bfa6270 */
[-C--:B------:R-:W-:Y:S02]  /*a780*/  @!P4 LEA.HI.X R7, R206, R12.reuse, R154, 0x2, P0 ;  /* 0x0000000cce07c211 */ /* 0x080fe400000f149a */
[----:B------:R-:W-:Y:S02]  /*a790*/  ISETP.GE.AND P0, PT, R202, UR4, PT ;  /* 0x00000004ca007c0c */ /* 0x000fe4000bf06270 */
[C---:B---3--:R-:W-:Y:S01]  /*a7a0*/  @!P3 LEA R8, P6, R205.reuse, R11, 0x2 ;  /* 0x0000000bcd08b211 */ /* 0x048fe200078c10ff */
[----:B------:R2:W-:Y:S01]  /*a7b0*/  @!P4 ST.E.64 desc[UR40][R6.64], R96 ;  /* 0x000000600600c985 */ /* 0x0005e2000c101b28 */
[----:B------:R-:W-:Y:S02]  /*a7c0*/  ISETP.GE.AND P4, PT, R200, UR4, PT ;  /* 0x00000004c8007c0c */ /* 0x000fe4000bf86270 */
[----:B------:R-:W-:-:S02]  /*a7d0*/  @!P3 LEA.HI.X R9, R205, R12, R153, 0x2, P6 ;  /* 0x0000000ccd09b211 */ /* 0x000fc400030f1499 */
[----:B-1----:R-:W-:-:S03]  /*a7e0*/  @!P2 LEA R4, P6, R204, R11, 0x2 ;  /* 0x0000000bcc04a211 */ /* 0x002fc600078c10ff */
[----:B------:R1:W-:Y:S01]  /*a7f0*/  @!P3 ST.E.64 desc[UR40][R8.64], R100 ;  /* 0x000000640800b985 */ /* 0x0003e2000c101b28 */
[----:B------:R-:W-:Y:S02]  /*a800*/  @!P2 LEA.HI.X R5, R204, R12, R152, 0x2, P6 ;  /* 0x0000000ccc05a211 */ /* 0x000fe400030f1498 */
[----:B--2---:R-:W-:-:S03]  /*a810*/  @!P1 LEA R6, P3, R203, R11, 0x2 ;  /* 0x0000000bcb069211 */ /* 0x004fc600078610ff */
[----:B------:R2:W-:Y:S01]  /*a820*/  @!P2 ST.E.64 desc[UR40][R4.64], R104 ;  /* 0x000000680400a985 */ /* 0x0005e2000c101b28 */
[-C--:B------:R-:W-:Y:S02]  /*a830*/  @!P1 LEA.HI.X R7, R203, R12.reuse, R21, 0x2, P3 ;  /* 0x0000000ccb079211 */ /* 0x080fe400018f1415 */
[----:B------:R-:W-:Y:S02]  /*a840*/  ISETP.GE.AND P3, PT, R199, UR4, PT ;  /* 0x00000004c7007c0c */ /* 0x000fe4000bf66270 */
[CC--:B-1----:R-:W-:Y:S01]  /*a850*/  @!P0 LEA R8, P6, R202.reuse, R11.reuse, 0x2 ;  /* 0x0000000bca088211 */ /* 0x0c2fe200078c10ff */
[----:B------:R1:W-:Y:S03]  /*a860*/  @!P1 ST.E.64 desc[UR40][R6.64], R108 ;  /* 0x0000006c06009985 */ /* 0x0003e6000c101b28 */
[----:B------:R-:W-:Y:S02]  /*a870*/  @!P0 LEA.HI.X R9, R202, R12, R237, 0x2, P6 ;  /* 0x0000000cca098211 */ /* 0x000fe400030f14ed */
[----:B--2---:R-:W-:-:S03]  /*a880*/  @!P5 LEA R4, P1, R201, R11, 0x2 ;  /* 0x0000000bc904d211 */ /* 0x004fc600078210ff */
[----:B------:R2:W-:Y:S01]  /*a890*/  @!P0 ST.E.64 desc[UR40][R8.64], R112 ;  /* 0x0000007008008985 */ /* 0x0005e2000c101b28 */
[----:B------:R-:W-:Y:S02]  /*a8a0*/  ISETP.GE.AND P0, PT, R198, UR4, PT ;  /* 0x00000004c6007c0c */ /* 0x000fe4000bf06270 */
[-C--:B------:R-:W-:Y:S02]  /*a8b0*/  @!P5 LEA.HI.X R5, R201, R12.reuse, R236, 0x2, P1 ;  /* 0x0000000cc905d211 */ /* 0x080fe400008f14ec */
[----:B------:R-:W-:Y:S02]  /*a8c0*/  ISETP.GE.AND P1, PT, R197, UR4, PT ;  /* 0x00000004c5007c0c */ /* 0x000fe4000bf26270 */
[C---:B-1----:R-:W-:Y:S01]  /*a8d0*/  @!P4 LEA R6, P2, R200.reuse, R11, 0x2 ;  /* 0x0000000bc806c211 */ /* 0x042fe200078410ff */
[----:B------:R1:W-:Y:S03]  /*a8e0*/  @!P5 ST.E.64 desc[UR40][R4.64], R116 ;  /* 0x000000740400d985 */ /* 0x0003e6000c101b28 */
[----:B------:R-:W-:-:S02]  /*a8f0*/  @!P4 LEA.HI.X R7, R200, R12, R235, 0x2, P2 ;  /* 0x0000000cc807c211 */ /* 0x000fc400010f14eb */
[----:B------:R-:W-:Y:S02]  /*a900*/  ISETP.GE.AND P2, PT, R194, UR4, PT ;  /* 0x00000004c2007c0c */ /* 0x000fe4000bf46270 */
[CC--:B--2---:R-:W-:Y:S01]  /*a910*/  @!P3 LEA R8, P6, R199.reuse, R11.reuse, 0x2 ;  /* 0x0000000bc708b211 */ /* 0x0c4fe200078c10ff */
[----:B------:R2:W-:Y:S01]  /*a920*/  @!P4 ST.E.64 desc[UR40][R6.64], R120 ;  /* 0x000000780600c985 */ /* 0x0005e2000c101b28 */
[----:B------:R-:W-:Y:S02]  /*a930*/  ISETP.GE.AND P4, PT, R196, UR4, PT ;  /* 0x00000004c4007c0c */ /* 0x000fe4000bf86270 */
[----:B------:R-:W-:Y:S02]  /*a940*/  @!P3 LEA.HI.X R9, R199, R12, R234, 0x2, P6 ;  /* 0x0000000cc709b211 */ /* 0x000fe400030f14ea */
[----:B-1----:R-:W-:-:S03]  /*a950*/  @!P0 LEA R4, P5, R198, R11, 0x2 ;  /* 0x0000000bc6048211 */ /* 0x002fc600078a10ff */
[----:B------:R1:W-:Y:S01]  /*a960*/  @!P3 ST.E.64 desc[UR40][R8.64], R124 ;  /* 0x0000007c0800b985 */ /* 0x0003e2000c101b28 */
[----:B------:R-:W-:Y:S02]  /*a970*/  ISETP.GE.AND P3, PT, R195, UR4, PT ;  /* 0x00000004c3007c0c */ /* 0x000fe4000bf66270 */
[-C--:B------:R-:W-:Y:S02]  /*a980*/  @!P0 LEA.HI.X R5, R198, R12.reuse, R233, 0x2, P5 ;  /* 0x0000000cc6058211 */ /* 0x080fe400028f14e9 */
[----:B------:R-:W-:Y:S02]  /*a990*/  ISETP.GE.AND P5, PT, R193, UR4, PT ;  /* 0x00000004c1007c0c */ /* 0x000fe4000bfa6270 */
[C---:B--2---:R-:W-:Y:S01]  /*a9a0*/  @!P1 LEA R6, P6, R197.reuse, R11, 0x2 ;  /* 0x0000000bc5069211 */ /* 0x044fe200078c10ff */
[----:B------:R2:W-:Y:S03]  /*a9b0*/  @!P0 ST.E.64 desc[UR40][R4.64], R128 ;  /* 0x0000008004008985 */ /* 0x0005e6000c101b28 */
[----:B------:R-:W-:-:S03]  /*a9c0*/  @!P1 LEA.HI.X R7, R197, R12, R232, 0x2, P6 ;  /* 0x0000000cc5079211 */ /* 0x000fc600030f14e8 */
[CC--:B-1----:R-:W-:Y:S02]  /*a9d0*/  @!P3 LEA R8, P6, R195.reuse, R11.reuse, 0x2 ;  /* 0x0000000bc308b211 */ /* 0x0c2fe400078c10ff */
[----:B------:R1:W-:Y:S02]  /*a9e0*/  @!P1 ST.E.64 desc[UR40][R6.64], R132 ;  /* 0x0000008406009985 */ /* 0x0003e4000c101b28 */
[----:B------:R-:W-:Y:S02]  /*a9f0*/  @!P3 LEA.HI.X R9, R195, R12, R230, 0x2, P6 ;  /* 0x0000000cc309b211 */ /* 0x000fe400030f14e6 */
[----:B--2---:R-:W-:-:S04]  /*aa00*/  @!P4 LEA R4, P0, R196, R11, 0x2 ;  /* 0x0000000bc404c211 */ /* 0x004fc800078010ff */
[-C--:B------:R-:W-:Y:S02]  /*aa10*/  @!P4 LEA.HI.X R5, R196, R12.reuse, R231, 0x2, P0 ;  /* 0x0000000cc405c211 */ /* 0x080fe400000f14e7 */
[CC--:B------:R-:W-:Y:S02]  /*aa20*/  @!P5 LEA R14, P0, R193.reuse, R11.reuse, 0x2 ;  /* 0x0000000bc10ed211 */ /* 0x0c0fe400078010ff */
[C---:B-1----:R-:W-:Y:S01]  /*aa30*/  @!P2 LEA R6, P1, R194.reuse, R11, 0x2 ;  /* 0x0000000bc206a211 */ /* 0x042fe200078210ff */
[----:B------:R3:W-:Y:S01]  /*aa40*/  @!P4 ST.E.64 desc[UR40][R4.64], R136 ;  /* 0x000000880400c985 */ /* 0x0007e2000c101b28 */
[-C--:B------:R-:W-:Y:S02]  /*aa50*/  @!P5 LEA.HI.X R15, R193, R12.reuse, R228, 0x2, P0 ;  /* 0x0000000cc10fd211 */ /* 0x080fe400000f14e4 */
[----:B------:R-:W-:Y:S01]  /*aa60*/  @!P2 LEA.HI.X R7, R194, R12, R229, 0x2, P1 ;  /* 0x0000000cc207a211 */ /* 0x000fe200008f14e5 */
[----:B------:R3:W-:Y:S04]  /*aa70*/  @!P3 ST.E.64 desc[UR40][R8.64], R140 ;  /* 0x0000008c0800b985 */ /* 0x0007e8000c101b28 */
[----:B------:R3:W-:Y:S04]  /*aa80*/  @!P2 ST.E.64 desc[UR40][R6.64], R144 ;  /* 0x000000900600a985 */ /* 0x0007e8000c101b28 */
[----:B------:R3:W-:Y:S02]  /*aa90*/  @!P5 ST.E.64 desc[UR40][R14.64], R148 ;  /* 0x000000940e00d985 */ /* 0x0007e4000c101b28 */
.L_x_426:
[----:B------:R-:W-:Y:S05]  /*aaa0*/  BSYNC B1 ;  /* 0x0000000000017941 */ /* 0x000fea0003800000 */
.L_x_425:
[----:B------:R-:W-:Y:S01]  /*aab0*/  VIADD R0, R0, 0x8 ;  /* 0x0000000800007836 */ /* 0x000fe20000000000 */
[----:B------:R4:W0:Y:S04]  /*aac0*/  SHFL.IDX PT, R20, R10, 0x1, 0x1c1f ;  /* 0x003c1f000a147f89 */ /* 0x00082800000e0000 */
[----:B------:R-:W-:Y:S01]  /*aad0*/  ISETP.GE.AND P0, PT, R0, UR8, PT ;  /* 0x0000000800007c0c */ /* 0x000fe2000bf06270 */
[----:B------:R4:W0:-:S12]  /*aae0*/  SHFL.IDX PT, R24, R3, 0x1, 0x1c1f ;  /* 0x003c1f0003187f89 */ /* 0x00081800000e0000 */
[----:B----4-:R-:W-:Y:S05]  /*aaf0*/  @P0 BRA `(.L_x_424) ;  /* 0x0000001800080947 */ /* 0x010fea0003800000 */
[----:B------:R-:W-:Y:S02]  /*ab00*/  ULDC UR4, c[0x0][0xac8] ;  /* 0x0002b20000047ab9 */ /* 0x000fe40000000800 */
[----:B------:R-:W-:Y:S02]  /*ab10*/  ISETP.GE.AND P4, PT, R17, UR4, PT ;  /* 0x0000000411007c0c */ /* 0x000fe4000bf86270 */
[----:B------:R-:W-:Y:S02]  /*ab20*/  ISETP.GE.AND P2, PT, R223, UR4, PT ;  /* 0x00000004df007c0c */ /* 0x000fe4000bf46270 */
[----:B------:R-:W-:Y:S02]  /*ab30*/  ISETP.GE.AND P1, PT, R222, UR4, PT ;  /* 0x00000004de007c0c */ /* 0x000fe4000bf26270 */
[----:B------:R-:W-:-:S07]  /*ab40*/  ISETP.GE.AND P0, PT, R221, UR4, PT ;  /* 0x00000004dd007c0c */ /* 0x000fce000bf06270 */
[-C--:B0-----:R-:W-:Y:S02]  /*ab50*/  @!P4 LEA R10, P3, R17, R24.reuse, 0x2 ;  /* 0x00000018110ac211 */ /* 0x081fe400078610ff */
[----:B---3--:R-:W-:Y:S02]  /*ab60*/  @!P2 LEA R4, P6, R223, R24, 0x2 ;  /* 0x00000018df04a211 */ /* 0x008fe400078c10ff */
[----:B-1----:R-:W-:Y:S02]  /*ab70*/  @!P4 LEA.HI.X R11, R17, R20, R171, 0x2, P3 ;  /* 0x00000014110bc211 */ /* 0x002fe400018f14ab */
[----:B------:R-:W-:Y:S02]  /*ab80*/  ISETP.GE.AND P3, PT, R220, UR4, PT ;  /* 0x00000004dc007c0c */ /* 0x000fe4000bf66270 */
[----:B------:R-:W-:Y:S01]  /*ab90*/  @!P1 LEA R6, P5, R222, R24, 0x2 ;  /* 0x00000018de069211 */ /* 0x000fe200078a10ff */
[----:B------:R0:W-:Y:S01]  /*aba0*/  @!P4 ST.E.64 desc[UR40][R10.64], R26 ;  /* 0x0000001a0a00c985 */ /* 0x0001e2000c101b28 */
[----:B------:R-:W-:-:S02]  /*abb0*/  ISETP.GE.AND P4, PT, R219, UR4, PT ;  /* 0x00000004db007c0c */ /* 0x000fc4000bf86270 */
[----:B------:R-:W-:Y:S02]  /*abc0*/  @!P2 LEA.HI.X R5, R223, R20, R170, 0x2, P6 ;  /* 0x00000014df05a211 */ /* 0x000fe400030f14aa */
[C---:B------:R-:W-:Y:S02]  /*abd0*/  @!P0 LEA R8, P6, R221.reuse, R24, 0x2 ;  /* 0x00000018dd088211 */ /* 0x040fe400078c10ff */
[-C--:B------:R-:W-:Y:S01]  /*abe0*/  @!P1 LEA.HI.X R7, R222, R20.reuse, R169, 0x2, P5 ;  /* 0x00000014de079211 */ /* 0x080fe200028f14a9 */
[----:B------:R1:W-:Y:S01]  /*abf0*/  @!P2 ST.E.64 desc[UR40][R4.64], R30 ;  /* 0x0000001e0400a985 */ /* 0x0003e2000c101b28 */
[----:B------:R-:W-:Y:S02]  /*ac00*/  ISETP.GE.AND P5, PT, R218, UR4, PT ;  /* 0x00000004da007c0c */ /* 0x000fe4000bfa6270 */
[----:B------:R-:W-:Y:S01]  /*ac10*/  @!P0 LEA.HI.X R9, R221, R20, R13, 0x2, P6 ;  /* 0x00000014dd098211 */ /* 0x000fe200030f140d */
[----:B------:R3:W-:Y:S01]  /*ac20*/  @!P1 ST.E.64 desc[UR40][R6.64], R34 ;  /* 0x0000002206009985 */ /* 0x0007e2000c101b28 */
[----:B0-----:R-:W-:-:S03]  /*ac30*/  @!P3 LEA R10, P1, R220, R24, 0x2 ;  /* 0x00000018dc0ab211 */ /* 0x001fc600078210ff */
[----:B------:R0:W-:Y:S01]  /*ac40*/  @!P0 ST.E.64 desc[UR40][R8.64], R38 ;  /* 0x0000002608008985 */ /* 0x0001e2000c101b28 */
[----:B------:R-:W-:Y:S02]  /*ac50*/  ISETP.GE.AND P0, PT, R217, UR4, PT ;  /* 0x00000004d9007c0c */ /* 0x000fe4000bf06270 */
[C---:B--2---:R-:W-:Y:S02]  /*ac60*/  @!P4 LEA R12, P2, R219.reuse, R24, 0x2 ;  /* 0x00000018db0cc211 */ /* 0x044fe400078410ff */
[-C--:B------:R-:W-:Y:S02]  /*ac70*/  @!P3 LEA.HI.X R11, R220, R20.reuse, R168, 0x2, P1 ;  /* 0x00000014dc0bb211 */ /* 0x080fe400008f14a8 */
[----:B------:R-:W-:Y:S02]  /*ac80*/  ISETP.GE.AND P1, PT, R216, UR4, PT ;  /* 0x00000004d8007c0c */ /* 0x000fe4000bf26270 */
[----:B------:R-:W-:Y:S01]  /*ac90*/  @!P4 LEA.HI.X R13, R219, R20, R167, 0x2, P2 ;  /* 0x00000014db0dc211 */ /* 0x000fe200010f14a7 */
[----:B------:R2:W-:Y:S01]  /*aca0*/  @!P3 ST.E.64 desc[UR40][R10.64], R42 ;  /* 0x0000002a0a00b985 */ /* 0x0005e2000c101b28 */
[----:B------:R-:W-:-:S02]  /*acb0*/  ISETP.GE.AND P2, PT, R215, UR4, PT ;  /* 0x00000004d7007c0c */ /* 0x000fc4000bf46270 */
[----:B------:R-:W-:Y:S01]  /*acc0*/  @!P5 LEA R14, P6, R218, R24, 0x2 ;  /* 0x00000018da0ed211 */ /* 0x000fe200078c10ff */
[----:B------:R4:W-:Y:S01]  /*acd0*/  @!P4 ST.E.64 desc[UR40][R12.64], R46 ;  /* 0x0000002e0c00c985 */ /* 0x0009e2000c101b28 */
[----:B------:R-:W-:Y:S02]  /*ace0*/  ISETP.GE.AND P3, PT, R214, UR4, PT ;  /* 0x00000004d6007c0c */ /* 0x000fe4000bf66270 */
[----:B------:R-:W-:Y:S02]  /*acf0*/  @!P5 LEA.HI.X R15, R218, R20, R166, 0x2, P6 ;  /* 0x00000014da0fd211 */ /* 0x000fe400030f14a6 */
[-C--:B-1----:R-:W-:Y:S02]  /*ad00*/  @!P0 LEA R4, P6, R217, R24.reuse, 0x2 ;  /* 0x00000018d9048211 */ /* 0x082fe400078c10ff */
[----:B------:R-:W-:Y:S01]  /*ad10*/  ISETP.GE.AND P4, PT, R213, UR4, PT ;  /* 0x00000004d5007c0c */ /* 0x000fe2000bf86270 */
[----:B------:R1:W-:Y:S01]  /*ad20*/  @!P5 ST.E.64 desc[UR40][R14.64], R50 ;  /* 0x000000320e00d985 */ /* 0x0003e2000c101b28 */
[----:B---3--:R-:W-:-:S02]  /*ad30*/  @!P1 LEA R6, P5, R216, R24, 0x2 ;  /* 0x00000018d8069211 */ /* 0x008fc400078a10ff */
[----:B------:R-:W-:Y:S02]  /*ad40*/  @!P0 LEA.HI.X R5, R217, R20, R165, 0x2, P6 ;  /* 0x00000014d9058211 */ /* 0x000fe400030f14a5 */
[C---:B0-----:R-:W-:Y:S02]  /*ad50*/  @!P2 LEA R8, P6, R215.reuse, R24, 0x2 ;  /* 0x00000018d708a211 */ /* 0x041fe400078c10ff */
[-C--:B------:R-:W-:Y:S01]  /*ad60*/  @!P1 LEA.HI.X R7, R216, R20.reuse, R164, 0x2, P5 ;  /* 0x00000014d8079211 */ /* 0x080fe200028f14a4 */
[----:B------:R0:W-:Y:S01]  /*ad70*/  @!P0 ST.E.64 desc[UR40][R4.64], R54 ;  /* 0x0000003604008985 */ /* 0x0001e2000c101b28 */
[----:B------:R-:W-:Y:S02]  /*ad80*/  ISETP.GE.AND P5, PT, R212, UR4, PT ;  /* 0x00000004d4007c0c */ /* 0x000fe4000bfa6270 */
[----:B------:R-:W-:Y:S01]  /*ad90*/  @!P2 LEA.HI.X R9, R215, R20, R163, 0x2, P6 ;  /* 0x00000014d709a211 */ /* 0x000fe200030f14a3 */
[----:B------:R3:W-:Y:S01]  /*ada0*/  @!P1 ST.E.64 desc[UR40][R6.64], R58 ;  /* 0x0000003a06009985 */ /* 0x0007e2000c101b28 */
[----:B------:R-:W-:-:S02]  /*adb0*/  ISETP.GE.AND P0, PT, R211, UR4, PT ;  /* 0x00000004d3007c0c */ /* 0x000fc4000bf06270 */
[-C--:B--2---:R-:W-:Y:S01]  /*adc0*/  @!P3 LEA R10, P6, R214, R24.reuse, 0x2 ;  /* 0x00000018d60ab211 */ /* 0x084fe200078c10ff */
[----:B------:R2:W-:Y:S01]  /*add0*/  @!P2 ST.E.64 desc[UR40][R8.64], R62 ;  /* 0x0000003e0800a985 */ /* 0x0005e2000c101b28 */
[C---:B----4-:R-:W-:Y:S02]  /*ade0*/  @!P4 LEA R12, P2, R213.reuse, R24, 0x2 ;  /* 0x00000018d50cc211 */ /* 0x050fe400078410ff */
[----:B------:R-:W-:Y:S02]  /*adf0*/  ISETP.GE.AND P1, PT, R210, UR4, PT ;  /* 0x00000004d2007c0c */ /* 0x000fe4000bf26270 */
[-C--:B------:R-:W-:Y:S02]  /*ae00*/  @!P3 LEA.HI.X R11, R214, R20.reuse, R162, 0x2, P6 ;  /* 0x00000014d60bb211 */ /* 0x080fe400030f14a2 */
[----:B------:R-:W-:Y:S02]  /*ae10*/  @!P4 LEA.HI.X R13, R213, R20, R161, 0x2, P2 ;  /* 0x00000014d50dc211 */ /* 0x000fe400010f14a1 */
[----:B------:R-:W-:Y:S01]  /*ae20*/  ISETP.GE.AND P2, PT, R209, UR4, PT ;  /* 0x00000004d1007c0c */ /* 0x000fe2000bf46270 */
[----:B------:R-:W-:Y:S01]  /*ae30*/  @!P3 ST.E.64 desc[UR40][R10.64], R66 ;  /* 0x000000420a00b985 */ /* 0x000fe2000c101b28 */
[----:B-1----:R-:W-:-:S03]  /*ae40*/  @!P5 LEA R14, P6, R212, R24, 0x2 ;  /* 0x00000018d40ed211 */ /* 0x002fc600078c10ff */
[----:B------:R1:W-:Y:S01]  /*ae50*/  @!P4 ST.E.64 desc[UR40][R12.64], R70 ;  /* 0x000000460c00c985 */ /* 0x0003e2000c101b28 */
[----:B------:R-:W-:Y:S02]  /*ae60*/  @!P5 LEA.HI.X R15, R212, R20, R160, 0x2, P6 ;  /* 0x00000014d40fd211 */ /* 0x000fe400030f14a0 */
[CC--:B0-----:R-:W-:Y:S02]  /*ae70*/  @!P0 LEA R4, P4, R211.reuse, R24.reuse, 0x2 ;  /* 0x00000018d3048211 */ /* 0x0c1fe400078810ff */
[----:B---3--:R-:W-:Y:S01]  /*ae80*/  @!P1 LEA R6, P3, R210, R24, 0x2 ;  /* 0x00000018d2069211 */ /* 0x008fe200078610ff */
[----:B------:R0:W-:Y:S01]  /*ae90*/  @!P5 ST.E.64 desc[UR40][R14.64], R74 ;  /* 0x0000004a0e00d985 */ /* 0x0001e2000c101b28 */
[----:B------:R-:W-:Y:S02]  /*aea0*/  @!P0 LEA.HI.X R5, R211, R20, R159, 0x2, P4 ;  /* 0x00000014d3058211 */ /* 0x000fe400020f149f */
[----:B------:R-:W-:Y:S02]  /*aeb0*/  ISETP.GE.AND P4, PT, R207, UR4, PT ;  /* 0x00000004cf007c0c */ /* 0x000fe4000bf86270 */
[----:B------:R-:W-:Y:S01]  /*aec0*/  ISETP.GE.AND P5, PT, R208, UR4, PT ;  /* 0x00000004d0007c0c */ /* 0x000fe2000bfa6270 */
[----:B------:R3:W-:Y:S01]  /*aed0*/  @!P0 ST.E.64 desc[UR40][R4.64], R78 ;  /* 0x0000004e04008985 */ /* 0x0007e2000c101b28 */
[----:B--2---:R-:W-:-:S02]  /*aee0*/  @!P2 LEA R8, P6, R209, R24, 0x2 ;  /* 0x00000018d108a211 */ /* 0x004fc400078c10ff */
[-C--:B------:R-:W-:Y:S02]  /*aef0*/  @!P1 LEA.HI.X R7, R210, R20.reuse, R158, 0x2, P3 ;  /* 0x00000014d2079211 */ /* 0x080fe400018f149e */
[----:B------:R-:W-:Y:S02]  /*af00*/  ISETP.GE.AND P3, PT, R206, UR4, PT ;  /* 0x00000004ce007c0c */ /* 0x000fe4000bf66270 */
[----:B------:R-:W-:Y:S01]  /*af10*/  @!P2 LEA.HI.X R9, R209, R20, R157, 0x2, P6 ;  /* 0x00000014d109a211 */ /* 0x000fe200030f149d */
[----:B------:R2:W-:Y:S01]  /*af20*/  @!P1 ST.E.64 desc[UR40][R6.64], R82 ;  /* 0x0000005206009985 */ /* 0x0005e2000c101b28 */
[----:B------:R-:W-:Y:S02]  /*af30*/  ISETP.GE.AND P1, PT, R204, UR4, PT ;  /* 0x00000004cc007c0c */ /* 0x000fe4000bf26270 */
[----:B-1----:R-:W-:Y:S01]  /*af40*/  @!P4 LEA R12, P0, R207, R24, 0x2 ;  /* 0x00000018cf0cc211 */ /* 0x002fe200078010ff */
[----:B------:R1:W-:Y:S01]  /*af50*/  @!P2 ST.E.64 desc[UR40][R8.64], R86 ;  /* 0x000000560800a985 */ /* 0x0003e2000c101b28 */
[----:B------:R-:W-:-:S02]  /*af60*/  ISETP.GE.AND P2, PT, R205, UR4, PT ;  /* 0x00000004cd007c0c */ /* 0x000fc4000bf46270 */
[C---:B------:R-:W-:Y:S02]  /*af70*/  @!P5 LEA R10, P6, R208.reuse, R24, 0x2 ;  /* 0x00000018d00ad211 */ /* 0x040fe400078c10ff */
[-C--:B------:R-:W-:Y:S02]  /*af80*/  @!P4 LEA.HI.X R13, R207, R20.reuse, R155, 0x2, P0 ;  /* 0x00000014cf0dc211 */ /* 0x080fe400000f149b */
[----:B------:R-:W-:Y:S02]  /*af90*/  @!P5 LEA.HI.X R11, R208, R20, R156, 0x2, P6 ;  /* 0x00000014d00bd211 */ /* 0x000fe400030f149c */
[----:B------:R-:W-:Y:S02]  /*afa0*/  ISETP.GE.AND P0, PT, R203, UR4, PT ;  /* 0x00000004cb007c0c */ /* 0x000fe4000bf06270 */
[----:B0-----:R-:W-:Y:S01]  /*afb0*/  @!P3 LEA R14, P6, R206, R24, 0x2 ;  /* 0x00000018ce0eb211 */ /* 0x001fe200078c10ff */
[----:B------:R0:W-:Y:S01]  /*afc0*/  @!P5 ST.E.64 desc[UR40][R10.64], R90 ;  /* 0x0000005a0a00d985 */ /* 0x0001e2000c101b28 */
[----:B------:R-:W-:-:S02]  /*afd0*/  ISETP.GE.AND P5, PT, R202, UR4, PT ;  /* 0x00000004ca007c0c */ /* 0x000fc4000bfa6270 */
[----:B------:R-:W-:Y:S01]  /*afe0*/  @!P3 LEA.HI.X R15, R206, R20, R154, 0x2, P6 ;  /* 0x00000014ce0fb211 */ /* 0x000fe200030f149a */
[----:B------:R4:W-:Y:S01]  /*aff0*/  @!P4 ST.E.64 desc[UR40][R12.64], R94 ;  /* 0x0000005e0c00c985 */ /* 0x0009e2000c101b28 */
[-C--:B---3--:R-:W-:Y:S02]  /*b000*/  @!P2 LEA R4, P6, R205, R24.reuse, 0x2 ;  /* 0x00000018cd04a211 */ /* 0x088fe400078c10ff */
[----:B------:R-:W-:Y:S01]  /*b010*/  ISETP.GE.AND P4, PT, R201, UR4, PT ;  /* 0x00000004c9007c0c */ /* 0x000fe2000bf86270 */
[----:B------:R3:W-:Y:S01]  /*b020*/  @!P3 ST.E.64 desc[UR40][R14.64], R98 ;  /* 0x000000620e00b985 */ /* 0x0007e2000c101b28 */
[----:B--2---:R-:W-:Y:S02]  /*b030*/  @!P1 LEA R6, P3, R204, R24, 0x2 ;  /* 0x00000018cc069211 */ /* 0x004fe400078610ff */
[----:B------:R-:W-:Y:S02]  /*b040*/  @!P2 LEA.HI.X R5, R205, R20, R153, 0x2, P6 ;  /* 0x00000014cd05a211 */ /* 0x000fe400030f1499 */
[----:B-1----:R-:W-:-:S02]  /*b050*/  @!P0 LEA R8, P6, R203, R24, 0x2 ;  /* 0x00000018cb088211 */ /* 0x002fc400078c10ff */
[-C--:B------:R-:W-:Y:S01]  /*b060*/  @!P1 LEA.HI.X R7, R204, R20.reuse, R152, 0x2, P3 ;  /* 0x00000014cc079211 */ /* 0x080fe200018f1498 */
[----:B------:R1:W-:Y:S01]  /*b070*/  @!P2 ST.E.64 desc[UR40][R4.64], R102 ;  /* 0x000000660400a985 */ /* 0x0003e2000c101b28 */
[----:B------:R-:W-:Y:S02]  /*b080*/  ISETP.GE.AND P3, PT, R200, UR4, PT ;  /* 0x00000004c8007c0c */ /* 0x000fe4000bf66270 */
[----:B------:R-:W-:Y:S01]  /*b090*/  @!P0 LEA.HI.X R9, R203, R20, R21, 0x2, P6 ;  /* 0x00000014cb098211 */ /* 0x000fe200030f1415 */
[----:B------:R2:W-:Y:S01]  /*b0a0*/  @!P1 ST.E.64 desc[UR40][R6.64], R106 ;  /* 0x0000006a06009985 */ /* 0x0005e2000c101b28 */
[-C--:B0-----:R-:W-:Y:S02]  /*b0b0*/  @!P5 LEA R10, P1, R202, R24.reuse, 0x2 ;  /* 0x00000018ca0ad211 */ /* 0x081fe400078210ff */
[----:B----4-:R-:W-:Y:S01]  /*b0c0*/  @!P4 LEA R12, P2, R201, R24, 0x2 ;  /* 0x00000018c90cc211 */ /* 0x010fe200078410ff */
[----:B------:R0:W-:Y:S01]  /*b0d0*/  @!P0 ST.E.64 desc[UR40][R8.64], R110 ;  /* 0x0000006e08008985 */ /* 0x0001e2000c101b28 */
[----:B------:R-:W-:-:S02]  /*b0e0*/  ISETP.GE.AND P0, PT, R199, UR4, PT ;  /* 0x00000004c7007c0c */ /* 0x000fc4000bf06270 */
[----:B------:R-:W-:Y:S02]  /*b0f0*/  @!P5 LEA.HI.X R11, R202, R20, R237, 0x2, P1 ;  /* 0x00000014ca0bd211 */ /* 0x000fe400008f14ed */
[----:B------:R-:W-:Y:S02]  /*b100*/  ISETP.GE.AND P1, PT, R198, UR4, PT ;  /* 0x00000004c6007c0c */ /* 0x000fe4000bf26270 */
[C---:B---3--:R-:W-:Y:S01]  /*b110*/  @!P3 LEA R14, P6, R200.reuse, R24, 0x2 ;  /* 0x00000018c80eb211 */ /* 0x048fe200078c10ff */
[----:B------:R3:W-:Y:S01]  /*b120*/  @!P5 ST.E.64 desc[UR40][R10.64], R114 ;  /* 0x000000720a00d985 */ /* 0x0007e2000c101b28 */
[-C--:B------:R-:W-:Y:S02]  /*b130*/  @!P4 LEA.HI.X R13, R201, R20.reuse, R236, 0x2, P2 ;  /* 0x00000014c90dc211 */ /* 0x080fe400010f14ec */
[----:B------:R-:W-:Y:S02]  /*b140*/  @!P3 LEA.HI.X R15, R200, R20, R235, 0x2, P6 ;  /* 0x00000014c80fb211 */ /* 0x000fe400030f14eb */
[----:B------:R-:W-:Y:S01]  /*b150*/  ISETP.GE.AND P2, PT, R195, UR4, PT ;  /* 0x00000004c3007c0c */ /* 0x000fe2000bf46270 */
[----:B------:R4:W-:Y:S01]  /*b160*/  @!P4 ST.E.64 desc[UR40][R12.64], R118 ;  /* 0x000000760c00c985 */ /* 0x0009e2000c101b28 */
[----:B------:R-:W-:-:S02]  /*b170*/  ISETP.GE.AND P4, PT, R197, UR4, PT ;  /* 0x00000004c5007c0c */ /* 0x000fc4000bf86270 */
[C---:B-1----:R-:W-:Y:S01]  /*b180*/  @!P0 LEA R4, P5, R199.reuse, R24, 0x2 ;  /* 0x00000018c7048211 */ /* 0x042fe200078a10ff */
[----:B------:R1:W-:Y:S01]  /*b190*/  @!P3 ST.E.64 desc[UR40][R14.64], R122 ;  /* 0x0000007a0e00b985 */ /* 0x0003e2000c101b28 */
[----:B------:R-:W-:Y:S02]  /*b1a0*/  ISETP.GE.AND P3, PT, R196, UR4, PT ;  /* 0x00000004c4007c0c */ /* 0x000fe4000bf66270 */
[----:B------:R-:W-:Y:S02]  /*b1b0*/  @!P0 LEA.HI.X R5, R199, R20, R234, 0x2, P5 ;  /* 0x00000014c7058211 */ /* 0x000fe400028f14ea */
[----:B------:R-:W-:Y:S02]  /*b1c0*/  ISETP.GE.AND P5, PT, R194, UR4, PT ;  /* 0x00000004c2007c0c */ /* 0x000fe4000bfa6270 */
[-C--:B--2---:R-:W-:Y:S01]  /*b1d0*/  @!P1 LEA R6, P6, R198, R24.reuse, 0x2 ;  /* 0x00000018c6069211 */ /* 0x084fe200078c10ff */
[----:B------:R2:W-:Y:S02]  /*b1e0*/  @!P0 ST.E.64 desc[UR40][R4.64], R126 ;  /* 0x0000007e04008985 */ /* 0x0005e4000c101b28 */
[----:B0-----:R-:W-:-:S02]  /*b1f0*/  @!P4 LEA R8, P0, R197, R24, 0x2 ;  /* 0x00000018c508c211 */ /* 0x001fc400078010ff */
[----:B------:R-:W-:Y:S02]  /*b200*/  @!P1 LEA.HI.X R7, R198, R20, R233, 0x2, P6 ;  /* 0x00000014c6079211 */ /* 0x000fe400030f14e9 */
[----:B---3--:R-:W-:Y:S02]  /*b210*/  @!P3 LEA R10, P6, R196, R24, 0x2 ;  /* 0x00000018c40ab211 */ /* 0x008fe400078c10ff */
[----:B------:R-:W-:Y:S01]  /*b220*/  @!P4 LEA.HI.X R9, R197, R20, R232, 0x2, P0 ;  /* 0x00000014c509c211 */ /* 0x000fe200000f14e8 */
[----:B------:R2:W-:Y:S01]  /*b230*/  @!P1 ST.E.64 desc[UR40][R6.64], R130 ;  /* 0x0000008206009985 */ /* 0x0005e2000c101b28 */
[-C--:B----4-:R-:W-:Y:S02]  /*b240*/  @!P2 LEA R12, P1, R195, R24.reuse, 0x2 ;  /* 0x00000018c30ca211 */ /* 0x090fe400078210ff */
[----:B-1----:R-:W-:Y:S01]  /*b250*/  @!P5 LEA R14, P0, R194, R24, 0x2 ;  /* 0x00000018c20ed211 */ /* 0x002fe200078010ff */
[----:B------:R2:W-:Y:S01]  /*b260*/  @!P4 ST.E.64 desc[UR40][R8.64], R134 ;  /* 0x000000860800c985 */ /* 0x0005e2000c101b28 */
[----:B------:R-:W-:-:S02]  /*b270*/  @!P3 LEA.HI.X R11, R196, R20, R231, 0x2, P6 ;  /* 0x00000014c40bb211 */ /* 0x000fc400030f14e7 */
[-C--:B------:R-:W-:Y:S02]  /*b280*/  @!P2 LEA.HI.X R13, R195, R20.reuse, R230, 0x2, P1 ;  /* 0x00000014c30da211 */ /* 0x080fe400008f14e6 */
[----:B------:R-:W-:Y:S01]  /*b290*/  @!P5 LEA.HI.X R15, R194, R20, R229, 0x2, P0 ;  /* 0x00000014c20fd211 */ /* 0x000fe200000f14e5 */
[----:B------:R2:W-:Y:S01]  /*b2a0*/  @!P3 ST.E.64 desc[UR40][R10.64], R138 ;  /* 0x0000008a0a00b985 */ /* 0x0005e2000c101b28 */
[----:B------:R-:W-:-:S03]  /*b2b0*/  ISETP.GE.AND P0, PT, R193, UR4, PT ;  /* 0x00000004c1007c0c */ /* 0x000fc6000bf06270 */
[----:B------:R2:W-:Y:S04]  /*b2c0*/  @!P2 ST.E.64 desc[UR40][R12.64], R142 ;  /* 0x0000008e0c00a985 */ /* 0x0005e8000c101b28 */
[----:B------:R2:W-:Y:S06]  /*b2d0*/  @!P5 ST.E.64 desc[UR40][R14.64], R146 ;  /* 0x000000920e00d985 */ /* 0x0005ec000c101b28 */
[----:B------:R-:W-:Y:S05]  /*b2e0*/  @P0 BRA `(.L_x_424) ;  /* 0x00000010000c0947 */ /* 0x000fea0003800000 */
[----:B--2---:R-:W-:-:S04]  /*b2f0*/  LEA R4, P0, R193, R24, 0x2 ;  /* 0x00000018c1047211 */ /* 0x004fc800078010ff */
[----:B------:R-:W-:-:S05]  /*b300*/  LEA.HI.X R5, R193, R20, R228, 0x2, P0 ;  /* 0x00000014c1057211 */ /* 0x000fca00000f14e4 */
[----:B------:R0:W-:Y:S01]  /*b310*/  ST.E.64 desc[UR40][R4.64], R150 ;  /* 0x0000009604007985 */ /* 0x0001e2000c101b28 */
[----:B------:R-:W-:Y:S05]  /*b320*/  BRA `(.L_x_424) ;  /* 0x0000000c00fc7947 */ /* 0x000fea0003800000 */
.L_x_418:
[----:B------:R-:W-:Y:S02]  /*b330*/  ULDC.64 UR8, c[0x0][0xc00] ;  /* 0x0003000000087ab9 */ /* 0x000fe40000000a00 */
[----:B------:R-:W-:-:S04]  /*b340*/  UISETP.NE.U32.AND UP0, UPT, UR8, URZ, UPT ;  /* 0x0000003f0800728c */ /* 0x000fc8000bf05070 */
[----:B------:R-:W-:-:S03]  /*b350*/  UISETP.NE.AND.EX UP0, UPT, UR9, URZ, UPT, UP0 ;  /* 0x0000003f0900728c */ /* 0x000fc6000bf05300 */
[----:B------:R-:W-:Y:S02]  /*b360*/  ULDC.64 UR8, c[0x0][0xc00] ;  /* 0x0003000000087ab9 */ /* 0x000fe40000000a00 */
[----:B------:R-:W-:Y:S01]  /*b370*/  UIMAD.WIDE UR8, UR39, 0x4, UR8 ;  /* 0x00000004270878a5 */ /* 0x000fe2000f8e0208 */
[----:B------:R-:W-:-:S05]  /*b380*/  PLOP3.LUT P1, PT, PT, PT, UP0, 0x80, 0x0 ;  /* 0x000000000000781c */ /* 0x000fca0003f2f008 */
[----:B------:R-:W-:Y:S02]  /*b390*/  IMAD.U32 R4, RZ, RZ, UR8 ;  /* 0x00000008ff047e24 */ /* 0x000fe4000f8e00ff */
[----:B------:R-:W-:Y:S01]  /*b3a0*/  IMAD.U32 R5, RZ, RZ, UR9 ;  /* 0x00000009ff057e24 */ /* 0x000fe2000f8e00ff */
[----:B------:R-:W-:Y:S02]  /*b3b0*/  ULDC.64 UR8, c[0x0][0xc08] ;  /* 0x0003020000087ab9 */ /* 0x000fe40000000a00 */
[----:B------:R-:W-:-:S03]  /*b3c0*/  UISETP.NE.U32.AND UP1, UPT, UR8, URZ, UPT ;  /* 0x0000003f0800728c */ /* 0x000fc6000bf25070 */
[----:B------:R-:W2:Y:S01]  /*b3d0*/  @P1 LDG.E R8, desc[UR40][R4.64] ;  /* 0x0000002804081981 */ /* 0x000ea2000c1e1900 */
[----:B------:R-:W-:Y:S01]  /*b3e0*/  UISETP.NE.AND.EX UP1, UPT, UR9, URZ, UPT, UP1 ;  /* 0x0000003f0900728c */ /* 0x000fe2000bf25310 */
[----:B------:R-:W-:Y:S02]  /*b3f0*/  ULDC UR4, c[0x0][0xa88] ;  /* 0x0002a20000047ab9 */ /* 0x000fe40000000800 */
[----:B------:R-:W-:-:S03]  /*b400*/  IMAD.U32 R0, RZ, RZ, UR4 ;  /* 0x00000004ff007e24 */ /* 0x000fc6000f8e00ff */
[----:B------:R-:W-:-:S05]  /*b410*/  PLOP3.LUT P2, PT, PT, PT, UP1, 0x80, 0x0 ;  /* 0x000000000000781c */ /* 0x000fca0003f4f018 */
[----:B------:R-:W-:Y:S02]  /*b420*/  @UP1 ULDC.64 UR8, c[0x0][0xc08] ;  /* 0x0003020000081ab9 */ /* 0x000fe40000000a00 */
[----:B------:R-:W-:-:S06]  /*b430*/  @UP1 UIMAD.WIDE UR8, UR39, 0x4, UR8 ;  /* 0x00000004270818a5 */ /* 0x000fcc000f8e0208 */
[----:B------:R-:W-:Y:S02]  /*b440*/  IMAD.U32 R6, RZ, RZ, UR8 ;  /* 0x00000008ff067e24 */ /* 0x000fe4000f8e00ff */
[----:B------:R-:W-:-:S05]  /*b450*/  IMAD.U32 R7, RZ, RZ, UR9 ;  /* 0x00000009ff077e24 */ /* 0x000fca000f8e00ff */
[----:B------:R0:W5:Y:S01]  /*b460*/  @P2 LDG.E R0, desc[UR40][R6.64] ;  /* 0x0000002806002981 */ /* 0x000162000c1e1900 */
[----:B------:R-:W-:Y:S01]  /*b470*/  UMOV UR4, URZ ;  /* 0x0000003f00047c82 */ /* 0x000fe20008000000 */
[----:B------:R-:W-:Y:S01]  /*b480*/  UISETP.NE.AND UP1, UPT, UR46, URZ, UPT ;  /* 0x0000003f2e00728c */ /* 0x000fe2000bf25270 */
[----:B------:R-:W1:Y:S10]  /*b490*/  S2R R3, SR_TID.X ;  /* 0x0000000000037919 */ /* 0x000e740000002100 */
[----:B------:R-:W-:Y:S01]  /*b4a0*/  @!UP1 ULDC UR46, c[0x0][0xad4] ;  /* 0x0002b500002e9ab9 */ /* 0x000fe20000000800 */
[----:B--2---:R-:W-:Y:S01]  /*b4b0*/  @P1 R2UR UR4, R8 ;  /* 0x00000000080412ca */ /* 0x004fe200000e0000 */
[----:B-1----:R-:W-:-:S05]  /*b4c0*/  VIADD R8, R3, 0xffffff80 ;  /* 0xffffff8003087836 */ /* 0x002fca0000000000 */
[----:B------:R-:W-:-:S07]  /*b4d0*/  ISETP.GT.AND P0, PT, R8, 0x3f, PT ;  /* 0x0000003f0800780c */ /* 0x000fce0003f04270 */
[----:B------:R-:W-:Y:S01]  /*b4e0*/  USHF.R.S32.HI UR19, URZ, 0x1f, UR4 ;  /* 0x0000001f3f137899 */ /* 0x000fe20008011404 */
[----:B0-----:R-:W-:Y:S11]  /*b4f0*/  @P2 BRA `(.L_x_427) ;  /* 0x0000000000102947 */ /* 0x001ff60003800000 */
[----:B------:R-:W-:Y:S05]  /*b500*/  @!P1 BRA `(.L_x_427) ;  /* 0x00000000000c9947 */ /* 0x000fea0003800000 */
[----:B------:R-:W2:Y:S04]  /*b510*/  LDG.E R3, desc[UR40][R4.64] ;  /* 0x0000002804037981 */ /* 0x000ea8000c1e1900 */
[----:B-----5:R-:W2:Y:S02]  /*b520*/  LDG.E R0, desc[UR40][R4.64+0x4] ;  /* 0x0000042804007981 */ /* 0x020ea4000c1e1900 */
[----:B--2---:R-:W-:-:S07]  /*b530*/  IMAD.IADD R0, R0, 0x1, -R3 ;  /* 0x0000000100007824 */ /* 0x004fce00078e0a03 */
.L_x_427:
[----:B------:R-:W-:Y:S01]  /*b540*/  USEL UR39, UR39, URZ, !UP0 ;  /* 0x0000003f27277287 */ /* 0x000fe2000c000000 */
[----:B------:R-:W-:Y:S01]  /*b550*/  BSSY B1, `(.L_x_428) ;  /* 0x0000039000017945 */ /* 0x000fe20003800000 */
[----:B------:R-:W-:-:S03]  /*b560*/  USEL UR42, UR42, URZ, !UP0 ;  /* 0x0000003f2a2a7287 */ /* 0x000fc6000c000000 */
[----:B------:R-:W-:Y:S09]  /*b570*/  @P0 BRA `(.L_x_429) ;  /* 0x0000000000d80947 */ /* 0x000ff20003800000 */
[----:B------:R-:W0:Y:S01]  /*b580*/  S2R R3, SR_TID.X ;  /* 0x0000000000037919 */ /* 0x000e220000002100 */
[----:B------:R-:W1:Y:S01]  /*b590*/  LDC R9, c[0x0][0xbe8] ;  /* 0x0002fa00ff097b82 */ /* 0x000e620000000800 */
[----:B------:R-:W-:-:S04]  /*b5a0*/  IMAD.U32 R4, RZ, RZ, UR43 ;  /* 0x0000002bff047e24 */ /* 0x000fc8000f8e00ff */
[----:B0-----:R-:W-:Y:S02]  /*b5b0*/  IMAD R3, R4, 0x40, R3 ;  /* 0x0000004004037824 */ /* 0x001fe400078e0203 */
[----:B-1---5:R-:W-:Y:S02]  /*b5c0*/  IMAD R4, R0, R9, RZ ;  /* 0x0000000900047224 */ /* 0x022fe400078e02ff */
[----:B------:R-:W-:-:S05]  /*b5d0*/  VIADD R6, R3, 0xffffff80 ;  /* 0xffffff8003067836 */ /* 0x000fca0000000000 */
[----:B------:R-:W-:-:S13]  /*b5e0*/  ISETP.GE.AND P0, PT, R6, R4, PT ;  /* 0x000000040600720c */ /* 0x000fda0003f06270 */
[----:B------:R-:W-:Y:S05]  /*b5f0*/  @P0 BRA `(.L_x_429) ;  /* 0x0000000000b80947 */ /* 0x000fea0003800000 */
[----:B------:R-:W-:Y:S01]  /*b600*/  ISETP.NE.AND P0, PT, R9, 0x1, PT ;  /* 0x000000010900780c */ /* 0x000fe20003f05270 */
[----:B------:R-:W-:Y:S01]  /*b610*/  UISETP.GT.AND UP0, UPT, UR46, 0x1, UPT ;  /* 0x000000012e00788c */ /* 0x000fe2000bf04270 */
[----:B------:R-:W-:-:S03]  /*b620*/  UMOV UR17, 0x9b8 ;  /* 0x000009b800117882 */ /* 0x000fc60000000000 */
[----:B------:R-:W-:Y:S02]  /*b630*/  USEL UR17, UR17, 0x978, UP0 ;  /* 0x0000097811117887 */ /* 0x000fe40008000000 */
[----:B------:R-:W-:-:S06]  /*b640*/  USEL UR16, UR45, URZ, UP0 ;  /* 0x0000003f2d107287 */ /* 0x000fcc0008000000 */
[----:B------:R-:W0:Y:S04]  /*b650*/  @P0 LDC R3, c[0x0][0xbec] ;  /* 0x0002fb00ff030b82 */ /* 0x000e280000000800 */
[----:B------:R-:W-:Y:S01]  /*b660*/  ULDC.64 UR8, c[0x0][UR17+0x218] ;  /* 0x0000860011087abb */ /* 0x000fe20008000a00 */
[----:B------:R-:W-:Y:S01]  /*b670*/  ULDC.64 UR12, c[0x0][UR17+0x220] ;  /* 0x00008800110c7abb */ /* 0x000fe20008000a00 */
[----:B------:R-:W-:Y:S01]  /*b680*/  ULDC.64 UR14, c[0x0][UR17+0x228] ;  /* 0x00008a00110e7abb */ /* 0x000fe20008000a00 */
[----:B------:R-:W-:Y:S01]  /*b690*/  UIMAD.WIDE.U32 UR10, UR8, UR44, URZ ;  /* 0x0000002c080a72a5 */ /* 0x000fe2000f8e003f */
[----:B------:R-:W1:Y:S01]  /*b6a0*/  @P0 LDC R5, c[0x0][0xbf0] ;  /* 0x0002fc00ff050b82 */ /* 0x000e620000000800 */
[----:B------:R-:W-:Y:S02]  /*b6b0*/  UIMAD UR18, UR9, UR44, URZ ;  /* 0x0000002c091272a4 */ /* 0x000fe4000f8e023f */
[----:B------:R-:W-:-:S02]  /*b6c0*/  UIMAD UR13, UR13, UR39, URZ ;  /* 0x000000270d0d72a4 */ /* 0x000fc4000f8e023f */
[----:B------:R-:W-:Y:S02]  /*b6d0*/  UIMAD.WIDE.U32 UR20, UR14, UR16, URZ ;  /* 0x000000100e1472a5 */ /* 0x000fe4000f8e003f */
[----:B------:R-:W-:Y:S02]  /*b6e0*/  UIMAD.WIDE.U32 UR8, UR12, UR39, URZ ;  /* 0x000000270c0872a5 */ /* 0x000fe4000f8e003f */
[----:B------:R-:W-:Y:S02]  /*b6f0*/  UIMAD UR14, UR15, UR16, URZ ;  /* 0x000000100f0e72a4 */ /* 0x000fe4000f8e023f */
[----:B------:R-:W-:Y:S02]  /*b700*/  UIMAD UR13, UR12, UR42, UR13 ;  /* 0x0000002a0c0d72a4 */ /* 0x000fe4000f8e020d */
[----:B------:R-:W-:Y:S02]  /*b710*/  UIADD3 UR10, UP1, UP2, UR8, UR10, UR4 ;  /* 0x0000000a080a7290 */ /* 0x000fe4000fa3e004 */
[----:B------:R-:W-:Y:S01]  /*b720*/  UIADD3 UR14, UR21, UR14, URZ ;  /* 0x0000000e150e7290 */ /* 0x000fe2000fffe03f */
[----:B0-----:R-:W-:Y:S01]  /*b730*/  @P0 IMAD.HI.U32 R4, R6, R3, RZ ;  /* 0x0000000306040227 */ /* 0x001fe200078e00ff */
[----:B------:R-:W-:-:S02]  /*b740*/  UIADD3 UR18, UR11, UR18, URZ ;  /* 0x000000120b127290 */ /* 0x000fc4000fffe03f */
[----:B------:R-:W-:Y:S01]  /*b750*/  UIADD3 UR13, UR9, UR13, URZ ;  /* 0x0000000d090d7290 */ /* 0x000fe2000fffe03f */
[----:B------:R-:W-:Y:S02]  /*b760*/  IMAD.MOV.U32 R3, RZ, RZ, R6 ;  /* 0x000000ffff037224 */ /* 0x000fe400078e0006 */
[----:B------:R-:W-:Y:S01]  /*b770*/  IMAD.U32 R10, RZ, RZ, UR14 ;  /* 0x0000000eff0a7e24 */ /* 0x000fe2000f8e00ff */
[----:B------:R-:W-:Y:S01]  /*b780*/  ULDC.64 UR8, c[0x0][UR17+0x210] ;  /* 0x0000840011087abb */ /* 0x000fe20008000a00 */
[----:B-1----:R-:W-:Y:S01]  /*b790*/  @P0 SHF.R.U32.HI R3, RZ, R5, R4 ;  /* 0x00000005ff030219 */ /* 0x002fe20000011604 */
[----:B------:R-:W-:Y:S02]  /*b7a0*/  IMAD.U32 R4, RZ, RZ, UR20 ;  /* 0x00000014ff047e24 */ /* 0x000fe4000f8e00ff */
[----:B------:R-:W-:Y:S01]  /*b7b0*/  IMAD.U32 R5, RZ, RZ, UR21 ;  /* 0x00000015ff057e24 */ /* 0x000fe2000f8e00ff */
[--C-:B------:R-:W-:Y:S01]  /*b7c0*/  SHF.R.S32.HI R5, RZ, 0x1f, R3.reuse ;  /* 0x0000001fff057819 */ /* 0x100fe20000011403 */
[----:B------:R-:W-:Y:S01]  /*b7d0*/  IMAD.MOV R7, RZ, RZ, -R3 ;  /* 0x000000ffff077224 */ /* 0x000fe200078e0a03 */
[----:B------:R-:W-:Y:S01]  /*b7e0*/  IADD3 R4, P0, P1, R3, UR10, R4 ;  /* 0x0000000a03047c10 */ /* 0x000fe2000f91e004 */
[----:B------:R-:W-:-:S02]  /*b7f0*/  UIADD3.X UR10, UR13, UR18, UR19, UP1, UP2 ;  /* 0x000000120d0a7290 */ /* 0x000fc40008fe4413 */
[----:B------:R-:W-:-:S04]  /*b800*/  IMAD R7, R9, R7, R6 ;  /* 0x0000000709077224 */ /* 0x000fc800078e0206 */
[----:B------:R-:W-:Y:S01]  /*b810*/  IADD3.X R5, R5, UR10, R10, P0, P1 ;  /* 0x0000000a05057c10 */ /* 0x000fe200087e240a */
[C---:B------:R-:W-:Y:S01]  /*b820*/  IMAD R6, R7.reuse, UR9, RZ ;  /* 0x0000000907067c24 */ /* 0x040fe2000f8e02ff */
[----:B------:R-:W-:Y:S01]  /*b830*/  SHF.R.S32.HI R3, RZ, 0x1f, R7 ;  /* 0x0000001fff037819 */ /* 0x000fe20000011407 */
[----:B------:R-:W-:Y:S01]  /*b840*/  ULDC.64 UR10, c[0x0][0xba8] ;  /* 0x0002ea00000a7ab9 */ /* 0x000fe20000000a00 */
[----:B------:R-:W-:Y:S01]  /*b850*/  @!UP0 ULDC UR10, c[0x0][0xb50] ;  /* 0x0002d400000a8ab9 */ /* 0x000fe20000000800 */
[----:B------:R-:W-:Y:S01]  /*b860*/  IMAD.WIDE.U32 R4, R7, UR8, R4 ;  /* 0x0000000807047c25 */ /* 0x000fe2000f8e0004 */
[----:B------:R-:W-:-:S03]  /*b870*/  @!UP0 ULDC UR11, c[0x0][0xb54] ;  /* 0x0002d500000b8ab9 */ /* 0x000fc60000000800 */
[----:B------:R-:W-:Y:S01]  /*b880*/  IMAD R3, R3, UR8, R6 ;  /* 0x0000000803037c24 */ /* 0x000fe2000f8e0206 */
[----:B------:R-:W-:-:S03]  /*b890*/  LEA R6, P0, R4, UR10, 0x2 ;  /* 0x0000000a04067c11 */ /* 0x000fc6000f8010ff */
[----:B------:R-:W-:-:S05]  /*b8a0*/  IMAD.IADD R3, R5, 0x1, R3 ;  /* 0x0000000105037824 */ /* 0x000fca00078e0203 */
[----:B------:R-:W-:Y:S01]  /*b8b0*/  LEA.HI.X R7, R4, UR11, R3, 0x2, P0 ;  /* 0x0000000b04077c11 */ /* 0x000fe200080f1403 */
[----:B------:R-:W-:-:S05]  /*b8c0*/  IMAD.MOV.U32 R3, RZ, RZ, -0x800000 ;  /* 0xff800000ff037424 */ /* 0x000fca00078e00ff */
[----:B------:R0:W-:Y:S02]  /*b8d0*/  STG.E desc[UR40][R6.64], R3 ;  /* 0x0000000306007986 */ /* 0x0001e4000c101928 */
.L_x_429:
[----:B------:R-:W-:Y:S05]  /*b8e0*/  BSYNC B1 ;  /* 0x0000000000017941 */ /* 0x000fea0003800000 */
.L_x_428:
[----:B------:R-:W-:-:S06]  /*b8f0*/  UISETP.GT.AND UP0, UPT, UR46, 0x1, UPT ;  /* 0x000000012e00788c */ /* 0x000fcc000bf04270 */
[----:B------:R-:W-:-:S13]  /*b900*/  PLOP3.LUT P0, PT, PT, PT, UP0, 0x80, 0x0 ;  /* 0x000000000000781c */ /* 0x000fda0003f0f008 */
[----:B------:R-:W-:Y:S05]  /*b910*/  @P0 BRA `(.L_x_424) ;  /* 0x0000000800800947 */ /* 0x000fea0003800000 */
[----:B------:R-:W1:Y:S01]  /*b920*/  LDC R11, c[0x0][0xbe8] ;  /* 0x0002fa00ff0b7b82 */ /* 0x000e620000000800 */
[----:B0-----:R-:W-:Y:S01]  /*b930*/  SHF.R.S32.HI R3, RZ, 0x1f, R8 ;  /* 0x0000001fff037819 */ /* 0x001fe20000011408 */
[----:B------:R-:W-:Y:S01]  /*b940*/  ULDC.64 UR12, c[0x0][0xaa0] ;  /* 0x0002a800000c7ab9 */ /* 0x000fe20000000a00 */
[----:B------:R-:W-:Y:S01]  /*b950*/  BSSY B1, `(.L_x_430) ;  /* 0x0000078000017945 */ /* 0x000fe20003800000 */
[----:B------:R-:W-:Y:S01]  /*b960*/  UIMAD UR10, UR19, UR12, URZ ;  /* 0x0000000c130a72a4 */ /* 0x000fe2000f8e023f */
[----:B------:R-:W-:Y:S01]  /*b970*/  LEA.HI R3, R3, R8, RZ, 0x3 ;  /* 0x0000000803037211 */ /* 0x000fe200078f18ff */
[----:B------:R-:W-:Y:S01]  /*b980*/  UIMAD.WIDE.U32 UR8, UR4, UR12, URZ ;  /* 0x0000000c040872a5 */ /* 0x000fe2000f8e003f */
[----:B------:R-:W-:Y:S01]  /*b990*/  SHF.R.S32.HI R27, RZ, 0x1f, R187 ;  /* 0x0000001fff1b7819 */ /* 0x000fe200000114bb */
[----:B------:R-:W-:Y:S01]  /*b9a0*/  UIMAD UR10, UR4, UR13, UR10 ;  /* 0x0000000d040a72a4 */ /* 0x000fe2000f8e020a */
[----:B------:R-:W-:Y:S01]  /*b9b0*/  LOP3.LUT R7, R3, 0xfffffff8, RZ, 0xc0, !PT ;  /* 0xfffffff803077812 */ /* 0x000fe200078ec0ff */
[----:B------:R-:W-:Y:S01]  /*b9c0*/  ULDC UR12, c[0x0][0xac8] ;  /* 0x0002b200000c7ab9 */ /* 0x000fe20000000800 */
[----:B------:R-:W-:Y:S01]  /*b9d0*/  SHF.R.S32.HI R26, RZ, 0x3, R3 ;  /* 0x00000003ff1a7819 */ /* 0x000fe20000011403 */
[----:B------:R-:W-:Y:S01]  /*b9e0*/  UIADD3 UR9, UR9, UR10, URZ ;  /* 0x0000000a09097290 */ /* 0x000fe2000fffe03f */
[----:B------:R-:W-:Y:S01]  /*b9f0*/  ISETP.GE.AND P2, PT, R192, UR12, PT ;  /* 0x0000000cc0007c0c */ /* 0x000fe2000bf46270 */
[----:B------:R-:W-:Y:S01]  /*ba00*/  IMAD.IADD R9, R8, 0x1, -R7 ;  /* 0x0000000108097824 */ /* 0x000fe200078e0a07 */
[----:B------:R-:W-:Y:S01]  /*ba10*/  ULDC.64 UR10, c[0x0][0xae8] ;  /* 0x0002ba00000a7ab9 */ /* 0x000fe20000000a00 */
[----:B------:R-:W-:Y:S01]  /*ba20*/  IMAD.U32 R8, RZ, RZ, UR43 ;  /* 0x0000002bff087e24 */ /* 0x000fe2000f8e00ff */
[----:B------:R-:W-:Y:S01]  /*ba30*/  ISETP.GE.AND P1, PT, R187, UR12, PT ;  /* 0x0000000cbb007c0c */ /* 0x000fe2000bf26270 */
[----:B------:R-:W-:Y:S01]  /*ba40*/  IMAD R3, R9, 0x20, R26 ;  /* 0x0000002009037824 */ /* 0x000fe200078e021a */
[----:B------:R-:W-:Y:S01]  /*ba50*/  UIMAD.WIDE.U32 UR8, UR44, UR10, UR8 ;  /* 0x0000000a2c0872a5 */ /* 0x000fe2000f8e0008 */
[----:B------:R-:W-:-:S02]  /*ba60*/  ISETP.GE.AND P3, PT, R2, UR12, PT ;  /* 0x0000000c02007c0c */ /* 0x000fc4000bf66270 */
[----:B------:R-:W-:Y:S01]  /*ba70*/  IMAD R8, R8, 0x40, R3 ;  /* 0x0000004008087824 */ /* 0x000fe200078e0203 */
[----:B------:R-:W-:Y:S01]  /*ba80*/  SEL R3, RZ, 0xffffffff, P2 ;  /* 0xffffffffff037807 */ /* 0x000fe20001000000 */
[----:B------:R-:W-:Y:S01]  /*ba90*/  UIMAD UR9, UR44, UR11, UR9 ;  /* 0x0000000b2c0972a4 */ /* 0x000fe2000f8e0209 */
[----:B-1----:R-:W-:Y:S01]  /*baa0*/  ISETP.NE.AND P0, PT, R11, 0x1, PT ;  /* 0x000000010b00780c */ /* 0x002fe20003f05270 */
[----:B-----5:R-:W-:Y:S01]  /*bab0*/  IMAD R25, R0, R11, RZ ;  /* 0x0000000b00197224 */ /* 0x020fe200078e02ff */
[----:B------:R-:W-:Y:S01]  /*bac0*/  SEL R9, RZ, 0xffffffff, P1 ;  /* 0xffffffffff097807 */ /* 0x000fe20000800000 */
[----:B------:R-:W-:Y:S01]  /*bad0*/  IMAD.SHL.U32 R13, R3, 0x2, RZ ;  /* 0x00000002030d7824 */ /* 0x000fe200078e00ff */
[----:B------:R-:W-:Y:S01]  /*bae0*/  SEL R6, RZ, 0x1, P3 ;  /* 0x00000001ff067807 */ /* 0x000fe20001800000 */
[----:B------:R-:W-:Y:S01]  /*baf0*/  ULDC.64 UR10, c[0x0][0xaf0] ;  /* 0x0002bc00000a7ab9 */ /* 0x000fe20000000a00 */
[----:B------:R-:W-:Y:S01]  /*bb00*/  IMAD.MOV.U32 R3, RZ, RZ, R8 ;  /* 0x000000ffff037224 */ /* 0x000fe200078e0008 */
[----:B------:R-:W-:Y:S01]  /*bb10*/  UIMAD UR42, UR42, UR10, URZ ;  /* 0x0000000a2a2a72a4 */ /* 0x000fe2000f8e023f */
[----:B------:R-:W-:Y:S01]  /*bb20*/  IMAD.SHL.U32 R9, R9, 0x4, RZ ;  /* 0x0000000409097824 */ /* 0x000fe200078e00ff */
[----:B------:R-:W-:Y:S01]  /*bb30*/  LOP3.LUT R6, R13, 0x2, R6, 0xe2, !PT ;  /* 0x000000020d067812 */ /* 0x000fe200078ee206 */
[----:B------:R-:W-:Y:S01]  /*bb40*/  UIMAD.WIDE.U32 UR8, UR39, UR10, UR8 ;  /* 0x0000000a270872a5 */ /* 0x000fe2000f8e0008 */
[----:B------:R-:W-:Y:S01]  /*bb50*/  ISETP.GE.AND P1, PT, R225, UR12, PT ;  /* 0x0000000ce1007c0c */ /* 0x000fe2000bf26270 */
[----:B------:R-:W-:Y:S01]  /*bb60*/  UIMAD UR4, UR39, UR11, UR42 ;  /* 0x0000000b270472a4 */ /* 0x000fe2000f8e022a */
[----:B------:R-:W0:Y:S01]  /*bb70*/  @P0 LDC R5, c[0x0][0xbec] ;  /* 0x0002fb00ff050b82 */ /* 0x000e220000000800 */
[----:B------:R-:W-:-:S02]  /*bb80*/  LOP3.LUT R10, R9, 0x4, R6, 0xe2, !PT ;  /* 0x00000004090a7812 */ /* 0x000fc400078ee206 */
[----:B------:R-:W-:Y:S01]  /*bb90*/  UIADD3 UR4, UR9, UR4, URZ ;  /* 0x0000000409047290 */ /* 0x000fe2000fffe03f */
[----:B------:R-:W-:Y:S02]  /*bba0*/  SEL R0, RZ, 0x80, P1 ;  /* 0x00000080ff007807 */ /* 0x000fe40000800000 */
[----:B------:R-:W-:Y:S02]  /*bbb0*/  SHF.R.S32.HI R28, RZ, 0x1f, R225 ;  /* 0x0000001fff1c7819 */ /* 0x000fe400000114e1 */
[----:B------:R-:W1:Y:S01]  /*bbc0*/  @P0 LDC R7, c[0x0][0xbf0] ;  /* 0x0002fc00ff070b82 */ /* 0x000e620000000800 */
[----:B------:R-:W-:Y:S02]  /*bbd0*/  SHF.R.S32.HI R29, RZ, 0x1f, R186 ;  /* 0x0000001fff1d7819 */ /* 0x000fe400000114ba */
[----:B------:R-:W-:Y:S02]  /*bbe0*/  SHF.R.S32.HI R31, RZ, 0x1f, R226 ;  /* 0x0000001fff1f7819 */ /* 0x000fe400000114e2 */
[----:B------:R-:W-:-:S02]  /*bbf0*/  SHF.R.S32.HI R30, RZ, 0x1f, R185 ;  /* 0x0000001fff1e7819 */ /* 0x000fc400000114b9 */
[----:B------:R-:W-:Y:S02]  /*bc00*/  SHF.R.S32.HI R33, RZ, 0x1f, R184 ;  /* 0x0000001fff217819 */ /* 0x000fe400000114b8 */
[----:B------:R-:W-:Y:S01]  /*bc10*/  SHF.R.S32.HI R32, RZ, 0x1f, R192 ;  /* 0x0000001fff207819 */ /* 0x000fe200000114c0 */
[----:B0-----:R-:W-:-:S04]  /*bc20*/  @P0 IMAD.HI.U32 R4, R8, R5, RZ ;  /* 0x0000000508040227 */ /* 0x001fc800078e00ff */
[----:B------:R-:W-:Y:S02]  /*bc30*/  IMAD.U32 R5, RZ, RZ, UR9 ;  /* 0x00000009ff057e24 */ /* 0x000fe4000f8e00ff */
[----:B------:R-:W-:Y:S01]  /*bc40*/  IMAD.U32 R5, RZ, RZ, UR4 ;  /* 0x00000004ff057e24 */ /* 0x000fe2000f8e00ff */
[----:B-1----:R-:W-:Y:S01]  /*bc50*/  @P0 SHF.R.U32.HI R3, RZ, R7, R4 ;  /* 0x00000007ff030219 */ /* 0x002fe20000011604 */
[----:B------:R-:W-:Y:S01]  /*bc60*/  IMAD.U32 R4, RZ, RZ, UR8 ;  /* 0x00000008ff047e24 */ /* 0x000fe2000f8e00ff */
[----:B------:R-:W-:Y:S01]  /*bc70*/  ISETP.GE.AND P0, PT, R186, UR12, PT ;  /* 0x0000000cba007c0c */ /* 0x000fe2000bf06270 */
[----:B------:R-:W-:Y:S01]  /*bc80*/  ULDC.64 UR8, c[0x0][0xae0] ;  /* 0x0002b80000087ab9 */ /* 0x000fe20000000a00 */
[--C-:B------:R-:W-:Y:S01]  /*bc90*/  SHF.R.S32.HI R6, RZ, 0x1f, R3.reuse ;  /* 0x0000001fff067819 */ /* 0x100fe20000011403 */
[----:B------:R-:W-:Y:S01]  /*bca0*/  IMAD.MOV R7, RZ, RZ, -R3 ;  /* 0x000000ffff077224 */ /* 0x000fe200078e0a03 */
[----:B------:R-:W-:Y:S01]  /*bcb0*/  SEL R9, RZ, 0xffffffff, P0 ;  /* 0xffffffffff097807 */ /* 0x000fe20000000000 */
[----:B------:R-:W-:Y:S01]  /*bcc0*/  IMAD.WIDE.U32 R4, R3, UR8, R4 ;  /* 0x0000000803047c25 */ /* 0x000fe2000f8e0004 */
[----:B------:R-:W-:-:S03]  /*bcd0*/  ISETP.GE.AND P0, PT, R185, UR12, PT ;  /* 0x0000000cb9007c0c */ /* 0x000fc6000bf06270 */
[----:B------:R-:W-:Y:S02]  /*bce0*/  IMAD R6, R6, UR8, RZ ;  /* 0x0000000806067c24 */ /* 0x000fe4000f8e02ff */
[----:B------:R-:W-:Y:S02]  /*bcf0*/  IMAD.SHL.U32 R13, R9, 0x8, RZ ;  /* 0x00000008090d7824 */ /* 0x000fe400078e00ff */
[----:B------:R-:W-:Y:S01]  /*bd00*/  IMAD R9, R3, UR9, R6 ;  /* 0x0000000903097c24 */ /* 0x000fe2000f8e0206 */
[----:B------:R-:W-:Y:S01]  /*bd10*/  SEL R6, RZ, 0xffffffff, P0 ;  /* 0xffffffffff067807 */ /* 0x000fe20000000000 */
[----:B------:R-:W-:Y:S01]  /*bd20*/  IMAD R7, R11, R7, R8 ;  /* 0x000000070b077224 */ /* 0x000fe200078e0208 */
[----:B------:R-:W-:Y:S01]  /*bd30*/  ISETP.GE.AND P0, PT, R184, UR12, PT ;  /* 0x0000000cb8007c0c */ /* 0x000fe2000bf06270 */
[----:B------:R-:W-:Y:S01]  /*bd40*/  IMAD.IADD R5, R5, 0x1, R9 ;  /* 0x0000000105057824 */ /* 0x000fe200078e0209 */
[----:B------:R-:W-:Y:S01]  /*bd50*/  LOP3.LUT R10, R13, 0x8, R10, 0xe2, !PT ;  /* 0x000000080d0a7812 */ /* 0x000fe200078ee20a */
[----:B------:R-:W-:Y:S01]  /*bd60*/  IMAD.SHL.U32 R13, R6, 0x10, RZ ;  /* 0x00000010060d7824 */ /* 0x000fe200078e00ff */
[----:B------:R-:W-:Y:S01]  /*bd70*/  SEL R8, RZ, 0xffffffff, P0 ;  /* 0xffffffffff087807 */ /* 0x000fe20000000000 */
[----:B------:R-:W-:Y:S01]  /*bd80*/  ULDC.64 UR8, c[0x0][0xad8] ;  /* 0x0002b60000087ab9 */ /* 0x000fe20000000a00 */
[----:B------:R-:W-:Y:S01]  /*bd90*/  SHF.R.S32.HI R3, RZ, 0x1f, R7 ;  /* 0x0000001fff037819 */ /* 0x000fe20000011407 */
[----:B------:R-:W-:Y:S01]  /*bda0*/  IMAD.WIDE.U32 R4, R7, UR8, R4 ;  /* 0x0000000807047c25 */ /* 0x000fe2000f8e0004 */
[----:B------:R-:W-:-:S02]  /*bdb0*/  LOP3.LUT R10, R13, 0x10, R10, 0xe2, !PT ;  /* 0x000000100d0a7812 */ /* 0x000fc400078ee20a */
[----:B------:R-:W-:Y:S01]  /*bdc0*/  ISETP.GE.AND P0, PT, R226, UR12, PT ;  /* 0x0000000ce2007c0c */ /* 0x000fe2000bf06270 */
[----:B------:R-:W-:Y:S02]  /*bdd0*/  IMAD.SHL.U32 R9, R8, 0x20, RZ ;  /* 0x0000002008097824 */ /* 0x000fe400078e00ff */
[----:B------:R-:W-:-:S03]  /*bde0*/  IMAD R6, R3, UR8, RZ ;  /* 0x0000000803067c24 */ /* 0x000fc6000f8e02ff */
[----:B------:R-:W-:Y:S01]  /*bdf0*/  LOP3.LUT R10, R9, 0x20, R10, 0xe2, !PT ;  /* 0x00000020090a7812 */ /* 0x000fe200078ee20a */
[----:B------:R-:W-:Y:S01]  /*be00*/  IMAD R3, R7, UR9, R6 ;  /* 0x0000000907037c24 */ /* 0x000fe2000f8e0206 */
[----:B------:R-:W-:Y:S01]  /*be10*/  ULDC.64 UR8, c[0x0][0xa80] ;  /* 0x0002a00000087ab9 */ /* 0x000fe20000000a00 */
[----:B------:R-:W-:Y:S01]  /*be20*/  IMAD.U32 R9, RZ, RZ, UR43 ;  /* 0x0000002bff097e24 */ /* 0x000fe2000f8e00ff */
[----:B------:R-:W-:Y:S01]  /*be30*/  SEL R7, RZ, 0x40, P0 ;  /* 0x00000040ff077807 */ /* 0x000fe20000000000 */
[----:B------:R-:W-:Y:S01]  /*be40*/  IMAD.IADD R3, R5, 0x1, R3 ;  /* 0x0000000105037824 */ /* 0x000fe200078e0203 */
[----:B------:R-:W-:Y:S01]  /*be50*/  LEA R20, P0, R4, UR8, 0x1 ;  /* 0x0000000804147c11 */ /* 0x000fe2000f8008ff */
[----:B------:R-:W-:Y:S01]  /*be60*/  IMAD R26, R9, 0x40, R26 ;  /* 0x00000040091a7824 */ /* 0x000fe200078e021a */
[----:B------:R-:W-:Y:S02]  /*be70*/  LOP3.LUT R21, R10, R7, RZ, 0xfc, !PT ;  /* 0x000000070a157212 */ /* 0x000fe400078efcff */
[----:B------:R-:W-:Y:S01]  /*be80*/  LEA.HI.X R3, R4, UR9, R3, 0x1, P0 ;  /* 0x0000000904037c11 */ /* 0x000fe200080f0c03 */
[----:B------:R0:W1:Y:S01]  /*be90*/  SHFL.IDX PT, R6, R20, RZ, 0x181f ;  /* 0x00181fff14067589 */ /* 0x00006200000e0000 */
[----:B------:R-:W-:-:S02]  /*bea0*/  ISETP.GE.AND P0, PT, R26, R25, PT ;  /* 0x000000191a00720c */ /* 0x000fc40003f06270 */
[----:B------:R-:W-:Y:S01]  /*beb0*/  LOP3.LUT R24, R21, R0, RZ, 0xfc, !PT ;  /* 0x0000000015187212 */ /* 0x000fe200078efcff */
[----:B------:R0:W2:Y:S10]  /*bec0*/  SHFL.IDX PT, R7, R3, RZ, 0x181f ;  /* 0x00181fff03077589 */ /* 0x0000b400000e0000 */
[----:B0-----:R-:W-:Y:S05]  /*bed0*/  @P0 BRA `(.L_x_431) ;  /* 0x00000000007c0947 */ /* 0x001fea0003800000 */
[----:B------:R-:W-:Y:S02]  /*bee0*/  ISETP.GE.AND P2, PT, R192, UR12, PT ;  /* 0x0000000cc0007c0c */ /* 0x000fe4000bf46270 */
[----:B------:R-:W-:Y:S02]  /*bef0*/  ISETP.GE.AND P1, PT, R2, UR12, PT ;  /* 0x0000000c02007c0c */ /* 0x000fe4000bf26270 */
[----:B------:R-:W-:Y:S02]  /*bf00*/  ISETP.GE.AND P5, PT, R187, UR12, PT ;  /* 0x0000000cbb007c0c */ /* 0x000fe4000bfa6270 */
[----:B------:R-:W-:-:S07]  /*bf10*/  ISETP.GE.AND P3, PT, R186, UR12, PT ;  /* 0x0000000cba007c0c */ /* 0x000fce000bf66270 */
[-C--:B-1----:R-:W-:Y:S02]  /*bf20*/  @!P2 LEA R8, P0, R192, R6.reuse, 0x1 ;  /* 0x00000006c008a211 */ /* 0x082fe400078008ff */
[----:B--2---:R-:W-:Y:S02]  /*bf30*/  @!P1 IMAD.WIDE R4, R2, 0x2, R6 ;  /* 0x0000000202049825 */ /* 0x004fe400078e0206 */
[----:B------:R-:W-:Y:S02]  /*bf40*/  @!P2 LEA.HI.X R9, R192, R7, R32, 0x1, P0 ;  /* 0x00000007c009a211 */ /* 0x000fe400000f0c20 */
[----:B------:R-:W-:Y:S01]  /*bf50*/  @!P5 LEA R10, P4, R187, R6, 0x1 ;  /* 0x00000006bb0ad211 */ /* 0x000fe200078808ff */
[----:B------:R-:W-:Y:S01]  /*bf60*/  @!P1 ST.E.128 desc[UR40][R4.64], RZ ;  /* 0x000000ff04009985 */ /* 0x000fe2000c101d28 */
[----:B------:R-:W-:Y:S02]  /*bf70*/  ISETP.GE.AND P1, PT, R184, UR12, PT ;  /* 0x0000000cb8007c0c */ /* 0x000fe4000bf26270 */
[----:B------:R-:W-:Y:S01]  /*bf80*/  LOP3.LUT P0, RZ, R21, 0x40, RZ, 0xc0, !PT ;  /* 0x0000004015ff7812 */ /* 0x000fe2000780c0ff */
[----:B------:R0:W-:Y:S01]  /*bf90*/  @!P2 ST.E.128 desc[UR40][R8.64], RZ ;  /* 0x000000ff0800a985 */ /* 0x0001e2000c101d28 */
[----:B------:R-:W-:-:S02]  /*bfa0*/  ISETP.GE.AND P2, PT, R185, UR12, PT ;  /* 0x0000000cb9007c0c */ /* 0x000fc4000bf46270 */
[-C--:B------:R-:W-:Y:S02]  /*bfb0*/  @!P5 LEA.HI.X R11, R187, R7.reuse, R27, 0x1, P4 ;  /* 0x00000007bb0bd211 */ /* 0x080fe400020f0c1b */
[----:B------:R-:W-:Y:S02]  /*bfc0*/  LOP3.LUT P4, RZ, R24, 0x80, RZ, 0xc0, !PT ;  /* 0x0000008018ff7812 */ /* 0x000fe4000788c0ff */
[CC--:B------:R-:W-:Y:S01]  /*bfd0*/  @!P3 LEA R12, P6, R186.reuse, R6.reuse, 0x1 ;  /* 0x00000006ba0cb211 */ /* 0x0c0fe200078c08ff */
[----:B------:R3:W-:Y:S03]  /*bfe0*/  @!P5 ST.E.128 desc[UR40][R10.64], RZ ;  /* 0x000000ff0a00d985 */ /* 0x0007e6000c101d28 */
[----:B------:R-:W-:Y:S02]  /*bff0*/  @!P3 LEA.HI.X R13, R186, R7, R29, 0x1, P6 ;  /* 0x00000007ba0db211 */ /* 0x000fe400030f0c1d */
[----:B0-----:R-:W-:-:S02]  /*c000*/  @!P1 LEA R8, P6, R184, R6, 0x1 ;  /* 0x00000006b8089211 */ /* 0x001fc400078c08ff */
[CC--:B------:R-:W-:Y:S01]  /*c010*/  @!P2 LEA R4, P5, R185.reuse, R6.reuse, 0x1 ;  /* 0x00000006b904a211 */ /* 0x0c0fe200078a08ff */
[----:B------:R3:W-:Y:S01]  /*c020*/  @!P3 ST.E.128 desc[UR40][R12.64], RZ ;  /* 0x000000ff0c00b985 */ /* 0x0007e2000c101d28 */
[-C--:B------:R-:W-:Y:S02]  /*c030*/  @P0 LEA R14, P3, R226, R6.reuse, 0x1 ;  /* 0x00000006e20e0211 */ /* 0x080fe400078608ff */
[-C--:B------:R-:W-:Y:S02]  /*c040*/  @!P2 LEA.HI.X R5, R185, R7.reuse, R30, 0x1, P5 ;  /* 0x00000007b905a211 */ /* 0x080fe400028f0c1e */
[----:B------:R-:W-:Y:S02]  /*c050*/  @P4 LEA R6, P5, R225, R6, 0x1 ;  /* 0x00000006e1064211 */ /* 0x000fe400078a08ff */
[-C--:B------:R-:W-:Y:S01]  /*c060*/  @!P1 LEA.HI.X R9, R184, R7.reuse, R33, 0x1, P6 ;  /* 0x00000007b8099211 */ /* 0x080fe200030f0c21 */
[----:B------:R3:W-:Y:S01]  /*c070*/  @!P2 ST.E.128 desc[UR40][R4.64], RZ ;  /* 0x000000ff0400a985 */ /* 0x0007e2000c101d28 */
[----:B------:R-:W-:-:S02]  /*c080*/  @P0 LEA.HI.X R15, R226, R7, R31, 0x1, P3 ;  /* 0x00000007e20f0211 */ /* 0x000fc400018f0c1f */
[----:B------:R-:W-:Y:S01]  /*c090*/  @P4 LEA.HI.X R7, R225, R7, R28, 0x1, P5 ;  /* 0x00000007e1074211 */ /* 0x000fe200028f0c1c */
[----:B------:R3:W-:Y:S04]  /*c0a0*/  @!P1 ST.E.128 desc[UR40][R8.64], RZ ;  /* 0x000000ff08009985 */ /* 0x0007e8000c101d28 */
[----:B------:R3:W-:Y:S04]  /*c0b0*/  @P0 ST.E.128 desc[UR40][R14.64], RZ ;  /* 0x000000ff0e000985 */ /* 0x0007e8000c101d28 */
[----:B------:R3:W-:Y:S02]  /*c0c0*/  @P4 ST.E.128 desc[UR40][R6.64], RZ ;  /* 0x000000ff06004985 */ /* 0x0007e4000c101d28 */
.L_x_431:
[----:B------:R-:W-:Y:S05]  /*c0d0*/  BSYNC B1 ;  /* 0x0000000000017941 */ /* 0x000fea0003800000 */
.L_x_430:
[----:B------:R-:W-:Y:S01]  /*c0e0*/  VIADD R0, R26, 0x20 ;  /* 0x000000201a007836 */ /* 0x000fe20000000000 */
[----:B--23--:R0:W2:Y:S04]  /*c0f0*/  SHFL.IDX PT, R7, R3, 0x1, 0x181f ;  /* 0x00381f0003077f89 */ /* 0x00c0a800000e0000 */
[----:B------:R-:W-:Y:S01]  /*c100*/  ISETP.GE.AND P0, PT, R0, R25, PT ;  /* 0x000000190000720c */ /* 0x000fe20003f06270 */
[----:B-1----:R0:W1:-:S12]  /*c110*/  SHFL.IDX PT, R6, R20, 0x1, 0x181f ;  /* 0x00381f0014067f89 */ /* 0x00205800000e0000 */
[----:B0-----:R-:W-:Y:S05]  /*c120*/  @P0 BRA `(.L_x_424) ;  /* 0x00000000007c0947 */ /* 0x001fea0003800000 */
[----:B------:R-:W-:Y:S02]  /*c130*/  ISETP.GE.AND P1, PT, R2, UR12, PT ;  /* 0x0000000c02007c0c */ /* 0x000fe4000bf26270 */
[----:B------:R-:W-:Y:S02]  /*c140*/  ISETP.GE.AND P5, PT, R192, UR12, PT ;  /* 0x0000000cc0007c0c */ /* 0x000fe4000bfa6270 */
[----:B------:R-:W-:Y:S02]  /*c150*/  ISETP.GE.AND P4, PT, R187, UR12, PT ;  /* 0x0000000cbb007c0c */ /* 0x000fe4000bf86270 */
[----:B------:R-:W-:Y:S02]  /*c160*/  ISETP.GE.AND P3, PT, R186, UR12, PT ;  /* 0x0000000cba007c0c */ /* 0x000fe4000bf66270 */
[----:B------:R-:W-:-:S05]  /*c170*/  ISETP.GE.AND P2, PT, R185, UR12, PT ;  /* 0x0000000cb9007c0c */ /* 0x000fca000bf46270 */
[----:B-12---:R-:W-:Y:S02]  /*c180*/  @!P1 IMAD.WIDE R4, R2, 0x2, R6 ;  /* 0x0000000202049825 */ /* 0x006fe400078e0206 */
[CC--:B------:R-:W-:Y:S02]  /*c190*/  @!P5 LEA R8, P0, R192.reuse, R6.reuse, 0x1 ;  /* 0x00000006c008d211 */ /* 0x0c0fe400078008ff */
[-C--:B------:R-:W-:Y:S01]  /*c1a0*/  @!P4 LEA R10, P6, R187, R6.reuse, 0x1 ;  /* 0x00000006bb0ac211 */ /* 0x080fe200078c08ff */
[----:B------:R0:W-:Y:S01]  /*c1b0*/  @!P1 ST.E.128 desc[UR40][R4.64], RZ ;  /* 0x000000ff04009985 */ /* 0x0001e2000c101d28 */
[----:B------:R-:W-:Y:S02]  /*c1c0*/  @!P5 LEA.HI.X R9, R192, R7, R32, 0x1, P0 ;  /* 0x00000007c009d211 */ /* 0x000fe400000f0c20 */
[----:B------:R-:W-:Y:S02]  /*c1d0*/  ISETP.GE.AND P1, PT, R184, UR12, PT ;  /* 0x0000000cb8007c0c */ /* 0x000fe4000bf26270 */
[----:B------:R-:W-:Y:S01]  /*c1e0*/  LOP3.LUT P0, RZ, R21, 0x40, RZ, 0xc0, !PT ;  /* 0x0000004015ff7812 */ /* 0x000fe2000780c0ff */
[----:B------:R1:W-:Y:S01]  /*c1f0*/  @!P5 ST.E.128 desc[UR40][R8.64], RZ ;  /* 0x000000ff0800d985 */ /* 0x0003e2000c101d28 */
[----:B------:R-:W-:-:S02]  /*c200*/  @!P3 LEA R12, P5, R186, R6, 0x1 ;  /* 0x00000006ba0cb211 */ /* 0x000fc400078a08ff */
[-C--:B------:R-:W-:Y:S02]  /*c210*/  @!P4 LEA.HI.X R11, R187, R7.reuse, R27, 0x1, P6 ;  /* 0x00000007bb0bc211 */ /* 0x080fe400030f0c1b */
[CC--:B------:R-:W-:Y:S02]  /*c220*/  @!P2 LEA R14, P6, R185.reuse, R6.reuse, 0x1 ;  /* 0x00000006b90ea211 */ /* 0x0c0fe400078c08ff */
[-C--:B------:R-:W-:Y:S01]  /*c230*/  @!P3 LEA.HI.X R13, R186, R7.reuse, R29, 0x1, P5 ;  /* 0x00000007ba0db211 */ /* 0x080fe200028f0c1d */
[----:B------:R1:W-:Y:S01]  /*c240*/  @!P4 ST.E.128 desc[UR40][R10.64], RZ ;  /* 0x000000ff0a00c985 */ /* 0x0003e2000c101d28 */
[----:B------:R-:W-:Y:S02]  /*c250*/  LOP3.LUT P5, RZ, R24, 0x80, RZ, 0xc0, !PT ;  /* 0x0000008018ff7812 */ /* 0x000fe400078ac0ff */
[----:B------:R-:W-:Y:S01]  /*c260*/  @!P2 LEA.HI.X R15, R185, R7, R30, 0x1, P6 ;  /* 0x00000007b90fa211 */ /* 0x000fe200030f0c1e */
[----:B------:R1:W-:Y:S01]  /*c270*/  @!P3 ST.E.128 desc[UR40][R12.64], RZ ;  /* 0x000000ff0c00b985 */ /* 0x0003e2000c101d28 */
[----:B0-----:R-:W-:-:S03]  /*c280*/  @!P1 LEA R4, P6, R184, R6, 0x1 ;  /* 0x00000006b8049211 */ /* 0x001fc600078c08ff */
[----:B------:R1:W-:Y:S01]  /*c290*/  @!P2 ST.E.128 desc[UR40][R14.64], RZ ;  /* 0x000000ff0e00a985 */ /* 0x0003e2000c101d28 */
[----:B------:R-:W-:Y:S02]  /*c2a0*/  @!P1 LEA.HI.X R5, R184, R7, R33, 0x1, P6 ;  /* 0x00000007b8059211 */ /* 0x000fe400030f0c21 */
[----:B------:R-:W-:-:S03]  /*c2b0*/  @P0 LEA R20, P6, R226, R6, 0x1 ;  /* 0x00000006e2140211 */ /* 0x000fc600078c08ff */
[----:B------:R1:W-:Y:S01]  /*c2c0*/  @!P1 ST.E.128 desc[UR40][R4.64], RZ ;  /* 0x000000ff04009985 */ /* 0x0003e2000c101d28 */
[----:B------:R-:W-:Y:S02]  /*c2d0*/  @P0 LEA.HI.X R21, R226, R7, R31, 0x1, P6 ;  /* 0x00000007e2150211 */ /* 0x000fe400030f0c1f */
[----:B------:R-:W-:-:S03]  /*c2e0*/  @P5 LEA R6, P6, R225, R6, 0x1 ;  /* 0x00000006e1065211 */ /* 0x000fc600078c08ff */
[----:B------:R1:W-:Y:S01]  /*c2f0*/  @P0 ST.E.128 desc[UR40][R20.64], RZ ;  /* 0x000000ff14000985 */ /* 0x0003e2000c101d28 */
[----:B------:R-:W-:-:S05]  /*c300*/  @P5 LEA.HI.X R7, R225, R7, R28, 0x1, P6 ;  /* 0x00000007e1075211 */ /* 0x000fca00030f0c1c */
[----:B------:R1:W-:Y:S04]  /*c310*/  @P5 ST.E.128 desc[UR40][R6.64], RZ ;  /* 0x000000ff06005985 */ /* 0x0003e8000c101d28 */
.L_x_424:
[----:B------:R-:W-:Y:S05]  /*c320*/  BSYNC B0 ;  /* 0x0000000000007941 */ /* 0x000fea0003800000 */
.L_x_417:
[----:B------:R-:W-:Y:S02]  /*c330*/  ULDC UR4, c[0x0][0xc3c] ;  /* 0x00030f0000047ab9 */ /* 0x000fe40000000800 */
[----:B------:R-:W-:-:S06]  /*c340*/  UISETP.GE.AND UP0, UPT, UR7, UR4, UPT ;  /* 0x000000040700728c */ /* 0x000fcc000bf06270 */
[----:B------:R-:W-:-:S13]  /*c350*/  PLOP3.LUT P0, PT, PT, PT, UP0, 0x80, 0x0 ;  /* 0x000000000000781c */ /* 0x000fda0003f0f008 */
[----:B------:R-:W-:Y:S05]  /*c360*/  @!P0 BRA `(.L_x_432) ;  /* 0xffffff5000248947 */ /* 0x000fea000383ffff */
[----:B------:R-:W-:Y:S05]  /*c370*/  EXIT ;  /* 0x000000000000794d */ /* 0x000fea0003800000 */
.L_x_382:
[----:B------:R-:W-:-:S08]  /*c380*/  NOP ;  /* 0x0000000000007918 */ /* 0x000fd00000000000 */
[----:B------:R-:W0:-:S00]  /*c390*/  USETMAXREG.DEALLOC.CTAPOOL 0x18 ;  /* 0x00000018000079c8 */ /* 0x000e0000080e0500 */
[----:B0-----:R-:W-:Y:S01]  /*c3a0*/  LOP3.LUT R0, R0, 0x3, RZ, 0xc0, !PT ;  /* 0x0000000300007812 */ /* 0x001fe200078ec0ff */
[----:B------:R-:W-:-:S05]  /*c3b0*/  IMAD.MOV.U32 R7, RZ, RZ, RZ ;  /* 0x000000ffff077224 */ /* 0x000fca00078e00ff */
[----:B------:R-:W0:Y:S02]  /*c3c0*/  SHFL.IDX PT, R0, R0, RZ, 0x1f ;  /* 0x00001fff00007589 */ /* 0x000e2400000e0000 */
[----:B0-----:R-:W-:-:S04]  /*c3d0*/  ISETP.NE.AND P0, PT, R0, RZ, PT ;  /* 0x000000ff0000720c */ /* 0x001fc80003f05270 */
[----:B------:R-:W-:-:S05]  /*c3e0*/  P2R R0, PR, RZ, 0x1 ;  /* 0x00000001ff007803 */ /* 0x000fca0000000000 */
[----:B------:R0:W-:Y:S04]  /*c3f0*/  STL [R1+0x60], R0 ;  /* 0x0000600001007387 */ /* 0x0001e80000100800 */
[----:B------:R-:W-:Y:S05]  /*c400*/  @!P0 BRA `(.L_x_433) ;  /* 0x0000000000248947 */ /* 0x000fea0003800000 */
[----:B------:R-:W1:Y:S08]  /*c410*/  S2UR UR5, SR_CgaCtaId ;  /* 0x00000000000579c3 */ /* 0x000e700000008800 */
[----:B------:R-:W-:Y:S06]  /*c420*/  BAR.SYNC.DEFER_BLOCKING 0x5, 0x180 ;  /* 0x0146000000007b1d */ /* 0x000fec0000010000 */
[----:B------:R-:W-:-:S02]  /*c430*/  UMOV UR4, 0x400 ;  /* 0x0000040000047882 */ /* 0x000fc40000000000 */
[----:B-1----:R-:W-:-:S09]  /*c440*/  ULEA UR4, UR5, UR4, 0x18 ;  /* 0x0000000405047291 */ /* 0x002fd2000f8ec03f */
[----:B------:R-:W1:Y:S04]  /*c450*/  LDS.128 R8, [UR4+0x28cd0] ;  /* 0x028cd004ff087984 */ /* 0x000e680008000c00 */
[----:B-1----:R2:W-:Y:S04]  /*c460*/  STL.64 [R1], R8 ;  /* 0x0000000801007387 */ /* 0x0025e80000100a00 */
[----:B------:R2:W-:Y:S01]  /*c470*/  STL.64 [R1+0x8], R10 ;  /* 0x0000080a01007387 */ /* 0x0005e20000100a00 */
[----:B------:R-:W-:Y:S06]  /*c480*/  BAR.ARV 0x4, 0x180 ;  /* 0x0106000000007b1d */ /* 0x000fec0000002000 */
[----:B------:R-:W-:Y:S05]  /*c490*/  BRA `(.L_x_434) ;  /* 0x0000000800a47947 */ /* 0x000fea0003800000 */
.L_x_433:
[----:B0-----:R-:W-:Y:S01]  /*c4a0*/  LOP3.LUT R0, R6, 0x1f, RZ, 0xc0, !PT ;  /* 0x0000001f06007812 */ /* 0x001fe200078ec0ff */
[----:B------:R-:W-:Y:S01]  /*c4b0*/  ULDC UR4, c[0x0][0xc3c] ;  /* 0x00030f0000047ab9 */ /* 0x000fe20000000800 */
[----:B------:R-:W-:Y:S01]  /*c4c0*/  IMAD.MOV.U32 R10, RZ, RZ, RZ ;  /* 0x000000ffff0a7224 */ /* 0x000fe200078e00ff */
[----:B------:R-:W0:Y:S01]  /*c4d0*/  S2UR UR6, SR_CTAID.X ;  /* 0x00000000000679c3 */ /* 0x000e220000002500 */
[----:B------:R-:W-:Y:S01]  /*c4e0*/  ISETP.NE.AND P0, PT, R0, 0x1f, PT ;  /* 0x0000001f0000780c */ /* 0x000fe20003f05270 */
[----:B------:R-:W-:-:S03]  /*c4f0*/  ULDC UR5, c[0x0][0xc38] ;  /* 0x00030e0000057ab9 */ /* 0x000fc60000000800 */
[----:B------:R-:W-:-:S13]  /*c500*/  ISETP.GE.OR P1, PT, R0, UR4, !P0 ;  /* 0x0000000400007c0c */ /* 0x000fda000c726670 */
[----:B------:R-:W1:Y:S08]  /*c510*/  @!P1 LDC.64 R2, c[0x0][0xc80] ;  /* 0x00032000ff029b82 */ /* 0x000e700000000a00 */
[----:B------:R-:W2:Y:S01]  /*c520*/  @!P1 LDC.64 R4, c[0x0][0xc78] ;  /* 0x00031e00ff049b82 */ /* 0x000ea20000000a00 */
[----:B-1----:R-:W-:-:S05]  /*c530*/  @!P1 IMAD.WIDE.U32 R2, R0, 0x4, R2 ;  /* 0x0000000400029825 */ /* 0x002fca00078e0002 */
[----:B------:R2:W3:Y:S02]  /*c540*/  @!P1 LDG.E R7, desc[UR40][R2.64] ;  /* 0x0000002802079981 */ /* 0x0004e4000c1e1900 */
[----:B--2---:R-:W-:-:S05]  /*c550*/  @!P1 IMAD.WIDE.U32 R2, R0, 0x4, R4 ;  /* 0x0000000400029825 */ /* 0x004fca00078e0004 */
[----:B------:R-:W3:Y:S01]  /*c560*/  @!P1 LDG.E R10, desc[UR40][R2.64] ;  /* 0x00000028020a9981 */ /* 0x000ee2000c1e1900 */
[C---:B------:R-:W-:Y:S01]  /*c570*/  ISETP.NE.AND P1, PT, R0.reuse, RZ, PT ;  /* 0x000000ff0000720c */ /* 0x040fe20003f25270 */
[----:B------:R-:W-:Y:S01]  /*c580*/  UMOV UR4, URZ ;  /* 0x0000003f00047c82 */ /* 0x000fe20008000000 */
[C---:B------:R-:W-:Y:S02]  /*c590*/  ISETP.GE.U32.AND P2, PT, R0.reuse, 0x2, PT ;  /* 0x000000020000780c */ /* 0x040fe40003f46070 */
[C---:B------:R-:W-:Y:S02]  /*c5a0*/  ISETP.GE.U32.AND P3, PT, R0.reuse, 0x4, PT ;  /* 0x000000040000780c */ /* 0x040fe40003f66070 */
[C---:B------:R-:W-:Y:S02]  /*c5b0*/  ISETP.GE.U32.AND P4, PT, R0.reuse, 0x8, PT ;  /* 0x000000080000780c */ /* 0x040fe40003f86070 */
[----:B------:R-:W-:Y:S01]  /*c5c0*/  ISETP.GE.U32.AND P5, PT, R0, 0x10, PT ;  /* 0x000000100000780c */ /* 0x000fe20003fa6070 */
[----:B---3--:R-:W-:-:S05]  /*c5d0*/  IMAD R4, R7, R10, RZ ;  /* 0x0000000a07047224 */ /* 0x008fca00078e02ff */
[----:B------:R-:W1:Y:S02]  /*c5e0*/  SHFL.UP PT, R5, R4, 0x1, RZ ;  /* 0x0420000004057989 */ /* 0x000e6400000e00ff */
[----:B-1----:R-:W-:-:S05]  /*c5f0*/  SEL R5, R5, RZ, P1 ;  /* 0x000000ff05057207 */ /* 0x002fca0000800000 */
[----:B------:R-:W-:-:S05]  /*c600*/  IMAD.IADD R5, R4, 0x1, R5 ;  /* 0x0000000104057824 */ /* 0x000fca00078e0205 */
        /* <DEDUP_REMOVED lines=12> */
[----:B------:R-:W1:Y:S02]  /*c6d0*/  SHFL.IDX PT, R8, R2, 0x1f, 0x1f ;  /* 0x03e01f0002087f89 */ /* 0x000e6400000e0000 */
[----:B-1----:R-:W-:-:S04]  /*c6e0*/  IMAD R8, R8, UR5, RZ ;  /* 0x0000000508087c24 */ /* 0x002fc8000f8e02ff */
[----:B------:R-:W-:Y:S01]  /*c6f0*/  IMAD.MOV.U32 R11, RZ, RZ, R8 ;  /* 0x000000ffff0b7224 */ /* 0x000fe200078e0008 */
[----:B0-----:R-:W-:-:S13]  /*c700*/  ISETP.GT.AND P6, PT, R8, UR6, PT ;  /* 0x0000000608007c0c */ /* 0x001fda000bfc4270 */
[----:B------:R-:W-:Y:S05]  /*c710*/  @P6 BRA `(.L_x_435) ;  /* 0x0000000000a46947 */ /* 0x000fea0003800000 */
[----:B------:R-:W-:Y:S01]  /*c720*/  IMAD.MOV.U32 R8, RZ, RZ, R11 ;  /* 0x000000ffff087224 */ /* 0x000fe200078e000b */
[----:B------:R-:W-:Y:S01]  /*c730*/  UMOV UR4, URZ ;  /* 0x0000003f00047c82 */ /* 0x000fe20008000000 */
[----:B------:R-:W-:-:S05]  /*c740*/  ULDC UR5, c[0x0][0xc38] ;  /* 0x00030e0000057ab9 */ /* 0x000fca0000000800 */
.L_x_437:
[----:B------:R-:W0:Y:S01]  /*c750*/  LDC R2, c[0x0][0xc3c] ;  /* 0x00030f00ff027b82 */ /* 0x000e220000000800 */
[----:B------:R-:W-:Y:S01]  /*c760*/  ULDC UR7, c[0x0][0xc3c] ;  /* 0x00030f0000077ab9 */ /* 0x000fe20000000800 */
[----:B------:R-:W-:Y:S01]  /*c770*/  UIADD3 UR4, UR4, 0x1f, URZ ;  /* 0x0000001f04047890 */ /* 0x000fe2000fffe03f */
[----:B------:R-:W-:-:S05]  /*c780*/  IMAD.U32 R3, RZ, RZ, UR7 ;  /* 0x00000007ff037e24 */ /* 0x000fca000f8e00ff */
[----:B------:R1:W-:Y:S01]  /*c790*/  STL [R1+0xc], R3 ;  /* 0x00000c0301007387 */ /* 0x0003e20000100800 */
[----:B0-----:R-:W-:-:S13]  /*c7a0*/  ISETP.LE.AND P6, PT, R2, UR4, PT ;  /* 0x0000000402007c0c */ /* 0x001fda000bfc3270 */
[----:B-1----:R-:W-:Y:S05]  /*c7b0*/  @P6 BRA `(.L_x_436) ;  /* 0x0000000400a46947 */ /* 0x002fea0003800000 */
[----:B------:R-:W-:Y:S02]  /*c7c0*/  VIADD R9, R0, UR4 ;  /* 0x0000000400097c36 */ /* 0x000fe40008000000 */
[----:B------:R-:W-:-:S03]  /*c7d0*/  IMAD.MOV.U32 R7, RZ, RZ, RZ ;  /* 0x000000ffff077224 */ /* 0x000fc600078e00ff */
[----:B------:R-:W-:-:S13]  /*c7e0*/  ISETP.GE.OR P6, PT, R9, R2, !P0 ;  /* 0x000000020900720c */ /* 0x000fda00047c6670 */
[----:B------:R-:W0:Y:S08]  /*c7f0*/  @!P6 LDC.64 R2, c[0x0][0xc80] ;  /* 0x00032000ff02eb82 */ /* 0x000e300000000a00 */
[----:B------:R-:W1:Y:S01]  /*c800*/  @!P6 LDC.64 R4, c[0x0][0xc78] ;  /* 0x00031e00ff04eb82 */ /* 0x000e620000000a00 */
[----:B------:R-:W-:Y:S02]  /*c810*/  IMAD.MOV.U32 R10, RZ, RZ, RZ ;  /* 0x000000ffff0a7224 */ /* 0x000fe400078e00ff */
[----:B0-----:R-:W-:-:S05]  /*c820*/  @!P6 IMAD.WIDE R2, R9, 0x4, R2 ;  /* 0x000000040902e825 */ /* 0x001fca00078e0202 */
[----:B------:R1:W2:Y:S02]  /*c830*/  @!P6 LDG.E R7, desc[UR40][R2.64] ;  /* 0x000000280207e981 */ /* 0x0002a4000c1e1900 */
[----:B-1----:R-:W-:-:S05]  /*c840*/  @!P6 IMAD.WIDE R2, R9, 0x4, R4 ;  /* 0x000000040902e825 */ /* 0x002fca00078e0204 */
[----:B------:R-:W2:Y:S02]  /*c850*/  @!P6 LDG.E R10, desc[UR40][R2.64] ;  /* 0x00000028020ae981 */ /* 0x000ea4000c1e1900 */
[----:B--2---:R-:W-:-:S05]  /*c860*/  IMAD R11, R7, R10, RZ ;  /* 0x0000000a070b7224 */ /* 0x004fca00078e02ff */
[----:B------:R-:W0:Y:S02]  /*c870*/  SHFL.UP PT, R4, R11, 0x1, RZ ;  /* 0x042000000b047989 */ /* 0x000e2400000e00ff */
[----:B0-----:R-:W-:-:S05]  /*c880*/  SEL R4, R4, RZ, P1 ;  /* 0x000000ff04047207 */ /* 0x001fca0000800000 */
[----:B------:R-:W-:-:S05]  /*c890*/  IMAD.IADD R4, R11, 0x1, R4 ;  /* 0x000000010b047824 */ /* 0x000fca00078e0204 */
        /* <DEDUP_REMOVED lines=12> */
[----:B------:R-:W0:Y:S02]  /*c960*/  SHFL.IDX PT, R4, R2, 0x1f, 0x1f ;  /* 0x03e01f0002047f89 */ /* 0x000e2400000e0000 */
[----:B0-----:R-:W-:-:S04]  /*c970*/  IMAD R11, R4, UR5, RZ ;  /* 0x00000005040b7c24 */ /* 0x001fc8000f8e02ff */
[----:B------:R-:W-:-:S05]  /*c980*/  IMAD.IADD R8, R11, 0x1, R8 ;  /* 0x000000010b087824 */ /* 0x000fca00078e0208 */
[----:B------:R-:W-:-:S13]  /*c990*/  ISETP.GT.AND P6, PT, R8, UR6, PT ;  /* 0x0000000608007c0c */ /* 0x000fda000bfc4270 */
[----:B------:R-:W-:Y:S05]  /*c9a0*/  @!P6 BRA `(.L_x_437) ;  /* 0xfffffffc0068e947 */ /* 0x000fea000383ffff */
.L_x_435:
[----:B------:R-:W-:Y:S02]  /*c9b0*/  IMAD.IADD R11, R8, 0x1, -R11 ;  /* 0x00000001080b7824 */ /* 0x000fe400078e0a0b */
[----:B------:R-:W-:Y:S02]  /*c9c0*/  IMAD.MOV.U32 R14, RZ, RZ, RZ ;  /* 0x000000ffff0e7224 */ /* 0x000fe400078e00ff */
[----:B------:R-:W-:-:S05]  /*c9d0*/  IMAD R3, R2, UR5, R11 ;  /* 0x0000000502037c24 */ /* 0x000fca000f8e020b */
[----:B------:R-:W-:-:S13]  /*c9e0*/  ISETP.GT.AND P0, PT, R3, UR6, PT ;  /* 0x0000000603007c0c */ /* 0x000fda000bf04270 */
[----:B------:R-:W-:-:S04]  /*c9f0*/  VOTE.ANY R12, PT, !P0 ;  /* 0x00000000000c7806 */ /* 0x000fc800040e0100 */
[----:B------:R-:W0:Y:S01]  /*ca00*/  POPC R4, R12 ;  /* 0x0000000c00047309 */ /* 0x000e220000000000 */
[----:B------:R-:W-:Y:S01]  /*ca10*/  ISETP.NE.AND P0, PT, R12, RZ, PT ;  /* 0x000000ff0c00720c */ /* 0x000fe20003f05270 */
[----:B0-----:R-:W0:Y:S04]  /*ca20*/  SHFL.IDX PT, R7, R7, R4, 0x1f ;  /* 0x00001f0407077589 */ /* 0x001e2800000e0000 */
[----:B------:R-:W1:Y:S01]  /*ca30*/  SHFL.IDX PT, R9, R10, R4, 0x1f ;  /* 0x00001f040a097589 */ /* 0x000e6200000e0000 */
[----:B0-----:R-:W-:-:S04]  /*ca40*/  IABS R5, R7 ;  /* 0x0000000700057213 */ /* 0x001fc80000000000 */
[----:B------:R-:W0:Y:S01]  /*ca50*/  I2F.RP R13, R5 ;  /* 0x00000005000d7306 */ /* 0x000e220000209400 */
[----:B-1----:R-:W-:-:S07]  /*ca60*/  IABS R8, R9 ;  /* 0x0000000900087213 */ /* 0x002fce0000000000 */
[----:B------:R-:W-:Y:S08]  /*ca70*/  I2F.RP R12, R8 ;  /* 0x00000008000c7306 */ /* 0x000ff00000209400 */
[----:B0-----:R-:W0:Y:S02]  /*ca80*/  MUFU.RCP R13, R13 ;  /* 0x0000000d000d7308 */ /* 0x001e240000001000 */
[----:B0-----:R-:W-:-:S06]  /*ca90*/  VIADD R3, R13, 0xffffffe ;  /* 0x0ffffffe0d037836 */ /* 0x001fcc0000000000 */
[----:B------:R-:W0:Y:S02]  /*caa0*/  F2I.FTZ.U32.TRUNC.NTZ R3, R3 ;  /* 0x0000000300037305 */ /* 0x000e24000021f000 */
[----:B0-----:R-:W-:Y:S01]  /*cab0*/  IMAD.MOV R16, RZ, RZ, -R3 ;  /* 0x000000ffff107224 */ /* 0x001fe200078e0a03 */
[----:B------:R-:W-:Y:S06]  /*cac0*/  @!P0 BRA `(.L_x_438) ;  /* 0x0000000000088947 */ /* 0x000fec0003800000 */
[----:B------:R-:W-:-:S05]  /*cad0*/  VIADD R13, R4, 0xffffffff ;  /* 0xffffffff040d7836 */ /* 0x000fca0000000000 */
[----:B------:R0:W1:Y:S02]  /*cae0*/  SHFL.IDX PT, R14, R2, R13, 0x1f ;  /* 0x00001f0d020e7589 */ /* 0x00006400000e0000 */
.L_x_438:
[----:B-1----:R-:W-:Y:S01]  /*caf0*/  IMAD R10, R14, UR5, R11 ;  /* 0x000000050e0a7c24 */ /* 0x002fe2000f8e020b */
[----:B------:R-:W1:Y:S01]  /*cb00*/  MUFU.RCP R12, R12 ;  /* 0x0000000c000c7308 */ /* 0x000e620000001000 */
[----:B------:R-:W-:Y:S02]  /*cb10*/  IMAD R11, R16, R5, RZ ;  /* 0x00000005100b7224 */ /* 0x000fe400078e02ff */
[----:B0-----:R-:W-:Y:S01]  /*cb20*/  IMAD.MOV.U32 R2, RZ, RZ, RZ ;  /* 0x000000ffff027224 */ /* 0x001fe200078e00ff */
[----:B------:R0:W-:Y:S03]  /*cb30*/  STL [R1], R10 ;  /* 0x0000000a01007387 */ /* 0x0001e60000100800 */
[----:B------:R-:W-:Y:S01]  /*cb40*/  IMAD.HI.U32 R2, R3, R11, R2 ;  /* 0x0000000b03027227 */ /* 0x000fe200078e0002 */
[----:B------:R-:W-:-:S05]  /*cb50*/  IABS R11, R7 ;  /* 0x00000007000b7213 */ /* 0x000fca0000000000 */
[----:B------:R-:W-:Y:S01]  /*cb60*/  IMAD.MOV R14, RZ, RZ, -R11 ;  /* 0x000000ffff0e7224 */ /* 0x000fe200078e0a0b */
[----:B0-----:R-:W-:-:S04]  /*cb70*/  IADD3 R10, -R10, UR6, RZ ;  /* 0x000000060a0a7c10 */ /* 0x001fc8000fffe1ff */
[----:B------:R-:W-:-:S05]  /*cb80*/  IABS R3, R10 ;  /* 0x0000000a00037213 */ /* 0x000fca0000000000 */
[----:B------:R-:W-:-:S04]  /*cb90*/  IMAD.HI.U32 R11, R2, R3, RZ ;  /* 0x00000003020b7227 */ /* 0x000fc800078e00ff */
[----:B------:R-:W-:Y:S02]  /*cba0*/  IMAD R2, R11, R14, R3 ;  /* 0x0000000e0b027224 */ /* 0x000fe400078e0203 */
[----:B-1----:R-:W-:-:S03]  /*cbb0*/  VIADD R3, R12, 0xffffffe ;  /* 0x0ffffffe0c037836 */ /* 0x002fc60000000000 */
[----:B------:R-:W-:-:S03]  /*cbc0*/  ISETP.GT.U32.AND P1, PT, R5, R2, PT ;  /* 0x000000020500720c */ /* 0x000fc60003f24070 */
[----:B------:R-:W0:Y:S10]  /*cbd0*/  F2I.FTZ.U32.TRUNC.NTZ R3, R3 ;  /* 0x0000000300037305 */ /* 0x000e34000021f000 */
[----:B------:R-:W-:-:S02]  /*cbe0*/  @!P1 IMAD.IADD R2, R2, 0x1, -R5 ;  /* 0x0000000102029824 */ /* 0x000fc400078e0a05 */
[----:B------:R-:W-:Y:S01]  /*cbf0*/  @!P1 VIADD R11, R11, 0x1 ;  /* 0x000000010b0b9836 */ /* 0x000fe20000000000 */
[----:B------:R-:W-:Y:S02]  /*cc00*/  ISETP.NE.AND P1, PT, R7, RZ, PT ;  /* 0x000000ff0700720c */ /* 0x000fe40003f25270 */
[----:B------:R-:W-:Y:S01]  /*cc10*/  ISETP.GE.U32.AND P0, PT, R2, R5, PT ;  /* 0x000000050200720c */ /* 0x000fe20003f06070 */
[----:B0-----:R-:W-:Y:S02]  /*cc20*/  IMAD.MOV R5, RZ, RZ, -R3 ;  /* 0x000000ffff057224 */ /* 0x001fe400078e0a03 */
[----:B------:R-:W-:Y:S02]  /*cc30*/  IMAD.MOV.U32 R2, RZ, RZ, RZ ;  /* 0x000000ffff027224 */ /* 0x000fe400078e00ff */
[----:B------:R-:W-:-:S04]  /*cc40*/  IMAD R5, R5, R8, RZ ;  /* 0x0000000805057224 */ /* 0x000fc800078e02ff */
[----:B------:R-:W-:Y:S01]  /*cc50*/  IMAD.HI.U32 R5, R3, R5, R2 ;  /* 0x0000000503057227 */ /* 0x000fe200078e0002 */
[----:B------:R-:W-:Y:S02]  /*cc60*/  LOP3.LUT R2, R10, R7, RZ, 0x3c, !PT ;  /* 0x000000070a027212 */ /* 0x000fe400078e3cff */
[----:B------:R-:W-:Y:S01]  /*cc70*/  IABS R3, R9 ;  /* 0x0000000900037213 */ /* 0x000fe20000000000 */
[----:B------:R-:W-:Y:S01]  /*cc80*/  @P0 VIADD R11, R11, 0x1 ;  /* 0x000000010b0b0836 */ /* 0x000fe20000000000 */
[----:B------:R-:W-:-:S03]  /*cc90*/  ISETP.GE.AND P2, PT, R2, RZ, PT ;  /* 0x000000ff0200720c */ /* 0x000fc60003f46270 */
[----:B------:R-:W-:-:S10]  /*cca0*/  IMAD.MOV R3, RZ, RZ, -R3 ;  /* 0x000000ffff037224 */ /* 0x000fd400078e0a03 */
[----:B------:R-:W-:Y:S01]  /*ccb0*/  @!P2 IMAD.MOV R11, RZ, RZ, -R11 ;  /* 0x000000ffff0ba224 */ /* 0x000fe200078e0a0b */
[----:B------:R-:W-:-:S04]  /*ccc0*/  @!P1 LOP3.LUT R11, RZ, R7, RZ, 0x33, !PT ;  /* 0x00000007ff0b9212 */ /* 0x000fc800078e33ff */
[-C--:B------:R-:W-:Y:S01]  /*ccd0*/  IABS R2, R11.reuse ;  /* 0x0000000b00027213 */ /* 0x080fe20000000000 */
[----:B------:R-:W-:-:S04]  /*cce0*/  IMAD R7, R7, R11, RZ ;  /* 0x0000000b07077224 */ /* 0x000fc800078e02ff */
[----:B------:R-:W-:-:S04]  /*ccf0*/  IMAD.HI.U32 R5, R5, R2, RZ ;  /* 0x0000000205057227 */ /* 0x000fc800078e00ff */
[----:B------:R-:W-:Y:S01]  /*cd00*/  IMAD R3, R5, R3, R2 ;  /* 0x0000000305037224 */ /* 0x000fe200078e0202 */
[----:B------:R-:W-:-:S04]  /*cd10*/  LOP3.LUT R2, R11, R9, RZ, 0x3c, !PT ;  /* 0x000000090b027212 */ /* 0x000fc800078e3cff */
[----:B------:R-:W-:Y:S02]  /*cd20*/  ISETP.GT.U32.AND P1, PT, R8, R3, PT ;  /* 0x000000030800720c */ /* 0x000fe40003f24070 */
[----:B------:R-:W-:-:S11]  /*cd30*/  ISETP.GE.AND P2, PT, R2, RZ, PT ;  /* 0x000000ff0200720c */ /* 0x000fd60003f46270 */
[----:B------:R-:W-:Y:S02]  /*cd40*/  @!P1 IMAD.IADD R3, R3, 0x1, -R8 ;  /* 0x0000000103039824 */ /* 0x000fe400078e0a08 */
[----:B------:R-:W-:Y:S01]  /*cd50*/  @!P1 VIADD R5, R5, 0x1 ;  /* 0x0000000105059836 */ /* 0x000fe20000000000 */
[----:B------:R-:W-:Y:S02]  /*cd60*/  ISETP.NE.AND P1, PT, R9, RZ, PT ;  /* 0x000000ff0900720c */ /* 0x000fe40003f25270 */
[----:B------:R-:W-:-:S13]  /*cd70*/  ISETP.GE.U32.AND P0, PT, R3, R8, PT ;  /* 0x000000080300720c */ /* 0x000fda0003f06070 */
[----:B------:R-:W-:-:S04]  /*cd80*/  @P0 VIADD R5, R5, 0x1 ;  /* 0x0000000105050836 */ /* 0x000fc80000000000 */
[----:B------:R-:W-:Y:S01]  /*cd90*/  @!P2 IMAD.MOV R5, RZ, RZ, -R5 ;  /* 0x000000ffff05a224 */ /* 0x000fe200078e0a05 */
[----:B------:R-:W-:-:S05]  /*cda0*/  @!P1 LOP3.LUT R5, RZ, R9, RZ, 0x33, !PT ;  /* 0x00000009ff059212 */ /* 0x000fca00078e33ff */
[----:B------:R-:W-:-:S04]  /*cdb0*/  IMAD.MOV R2, RZ, RZ, -R5 ;  /* 0x000000ffff027224 */ /* 0x000fc800078e0a05 */
[C---:B------:R-:W-:Y:S02]  /*cdc0*/  IMAD R11, R9.reuse, R2, R11 ;  /* 0x00000002090b7224 */ /* 0x040fe400078e020b */
[----:B------:R-:W-:Y:S02]  /*cdd0*/  IMAD R2, R9, 0x1000000, R5 ;  /* 0x0100000009027824 */ /* 0x000fe400078e0205 */
[----:B------:R-:W-:Y:S02]  /*cde0*/  IMAD.IADD R5, R10, 0x1, -R7 ;  /* 0x000000010a057824 */ /* 0x000fe400078e0a07 */
[----:B------:R-:W-:Y:S02]  /*cdf0*/  IMAD R3, R11, 0x10000, R2 ;  /* 0x000100000b037824 */ /* 0x000fe400078e0202 */
[----:B------:R-:W-:Y:S01]  /*ce00*/  VIADD R2, R4, UR4 ;  /* 0x0000000404027c36 */ /* 0x000fe20008000000 */
[----:B------:R0:W-:Y:S04]  /*ce10*/  STL [R1+0x4], R5 ;  /* 0x0000040501007387 */ /* 0x0001e80000100800 */
[----:B------:R0:W-:Y:S04]  /*ce20*/  STL [R1+0xc], R2 ;  /* 0x00000c0201007387 */ /* 0x0001e80000100800 */
[----:B------:R0:W-:Y:S01]  /*ce30*/  STL [R1+0x8], R3 ;  /* 0x0000080301007387 */ /* 0x0001e20000100800 */
[----:B------:R-:W-:Y:S05]  /*ce40*/  BRA `(.L_x_439) ;  /* 0x0000000000107947 */ /* 0x000fea0003800000 */
.L_x_436:
[----:B------:R-:W-:Y:S01]  /*ce50*/  IMAD.U32 R2, RZ, RZ, UR6 ;  /* 0x00000006ff027e24 */ /* 0x000fe2000f8e00ff */
[----:B------:R1:W-:Y:S04]  /*ce60*/  STL [R1+0x4], RZ ;  /* 0x000004ff01007387 */ /* 0x0003e80000100800 */
[----:B------:R1:W-:Y:S04]  /*ce70*/  STL [R1+0x8], RZ ;  /* 0x000008ff01007387 */ /* 0x0003e80000100800 */
[----:B------:R1:W-:Y:S02]  /*ce80*/  STL [R1], R2 ;  /* 0x0000000201007387 */ /* 0x0003e40000100800 */
.L_x_439:
[----:B------:R-:W2:Y:S04]  /*ce90*/  LDL R8, [R1] ;  /* 0x0000000001087983 */ /* 0x000ea80000100800 */
[----:B------:R-:W2:Y:S04]  /*cea0*/  LDL R9, [R1+0x4] ;  /* 0x0000040001097983 */ /* 0x000ea80000100800 */
[----:B------:R-:W2:Y:S04]  /*ceb0*/  LDL R10, [R1+0x8] ;  /* 0x00000800010a7983 */ /* 0x000ea80000100800 */
[----:B------:R-:W2:Y:S01]  /*cec0*/  LDL R11, [R1+0xc] ;  /* 0x00000c00010b7983 */ /* 0x000ea20000100800 */
[----:B------:R-:W-:-:S13]  /*ced0*/  ISETP.NE.AND P0, PT, R0, RZ, PT ;  /* 0x000000ff0000720c */ /* 0x000fda0003f05270 */
[----:B0-----:R-:W0:Y:S01]  /*cee0*/  @!P0 S2R R3, SR_CgaCtaId ;  /* 0x0000000000038919 */ /* 0x001e220000008800 */
[----:B------:R-:W-:-:S04]  /*cef0*/  @!P0 MOV R0, 0x400 ;  /* 0x0000040000008802 */ /* 0x000fc80000000f00 */
[----:B0-----:R-:W-:-:S05]  /*cf00*/  @!P0 LEA R0, R3, R0, 0x18 ;  /* 0x0000000003008211 */ /* 0x001fca00078ec0ff */
[----:B--2---:R0:W-:Y:S01]  /*cf10*/  @!P0 STS.128 [R0+0x28cd0], R8 ;  /* 0x028cd00800008388 */ /* 0x0041e20000000c00 */
[----:B------:R-:W-:Y:S06]  /*cf20*/  BAR.ARV 0x5, 0x180 ;  /* 0x0146000000007b1d */ /* 0x000fec0000002000 */
.L_x_434:
[----:B0-----:R-:W3:Y:S01]  /*cf30*/  LDL R0, [R1+0xc] ;  /* 0x00000c0001007983 */ /* 0x001ee20000100800 */
[----:B------:R-:W-:Y:S01]  /*cf40*/  ULDC UR4, c[0x0][0xc3c] ;  /* 0x00030f0000047ab9 */ /* 0x000fe20000000800 */
[----:B------:R-:W-:Y:S02]  /*cf50*/  IMAD.MOV.U32 R19, RZ, RZ, RZ ;  /* 0x000000ffff137224 */ /* 0x000fe400078e00ff */
[----:B------:R0:W-:Y:S01]  /*cf60*/  STL [R1+0x50], RZ ;  /* 0x000050ff01007387 */ /* 0x0001e20000100800 */
[----:B---3--:R-:W-:Y:S01]  /*cf70*/  ISETP.GE.AND P0, PT, R0, UR4, PT ;  /* 0x0000000400007c0c */ /* 0x008fe2000bf06270 */
[----:B------:R-:W-:-:S05]  /*cf80*/  IMAD.MOV.U32 R0, RZ, RZ, 0x1 ;  /* 0x00000001ff007424 */ /* 0x000fca00078e00ff */
[----:B------:R0:W-:Y:S07]  /*cf90*/  STL [R1+0x10], R0 ;  /* 0x0000100001007387 */ /* 0x0001ee0000100800 */
[----:B------:R-:W-:Y:S05]  /*cfa0*/  @P0 BRA `(.L_x_440) ;  /* 0x00000060006c0947 */ /* 0x000fea0003800000 */
[----:B------:R-:W3:Y:S01]  /*cfb0*/  S2UR UR5, SR_CgaCtaId ;  /* 0x00000000000579c3 */ /* 0x000ee20000008800 */
[C---:B0-----:R-:W-:Y:S01]  /*cfc0*/  IMAD.SHL.U32 R0, R6.reuse, 0x8, RZ ;  /* 0x0000000806007824 */ /* 0x041fe200078e00ff */
[----:B------:R-:W-:Y:S01]  /*cfd0*/  LOP3.LUT R4, R6, 0x7f, RZ, 0xc0, !PT ;  /* 0x0000007f06047812 */ /* 0x000fe200078ec0ff */
[----:B------:R-:W-:Y:S01]  /*cfe0*/  UMOV UR4, 0x400 ;  /* 0x0000040000047882 */ /* 0x000fe20000000000 */
[----:B------:R-:W-:Y:S01]  /*cff0*/  BSSY B8, `(.L_x_440) ;  /* 0x0000616000087945 */ /* 0x000fe20003800000 */
[----:B------:R-:W-:Y:S01]  /*d000*/  IMAD.MOV.U32 R19, RZ, RZ, RZ ;  /* 0x000000ffff137224 */ /* 0x000fe200078e00ff */
[----:B------:R-:W-:Y:S01]  /*d010*/  LOP3.LUT R3, R0, 0x1f8, RZ, 0xc0, !PT ;  /* 0x000001f800037812 */ /* 0x000fe200078ec0ff */
[----:B-1----:R-:W-:Y:S01]  /*d020*/  IMAD.SHL.U32 R2, R4, 0x8, RZ ;  /* 0x0000000804027824 */ /* 0x002fe200078e00ff */
[----:B------:R-:W-:Y:S01]  /*d030*/  ULDC UR37, c[0x0][0xc] ;  /* 0x0000030000257ab9 */ /* 0x000fe20000000800 */
[----:B------:R-:W-:Y:S01]  /*d040*/  IMAD.MOV.U32 R0, RZ, RZ, 0x1 ;  /* 0x00000001ff007424 */ /* 0x000fe200078e00ff */
[----:B------:R-:W-:Y:S01]  /*d050*/  LOP3.LUT R3, R3, 0x38, R6, 0x78, !PT ;  /* 0x0000003803037812 */ /* 0x000fe200078e7806 */
[----:B------:R-:W-:Y:S01]  /*d060*/  IMAD.SHL.U32 R6, R6, 0x10, RZ ;  /* 0x0000001006067824 */ /* 0x000fe200078e00ff */
[----:B------:R-:W-:-:S02]  /*d070*/  ULDC.64 UR38, c[0x0][0x198] ;  /* 0x0000660000267ab9 */ /* 0x000fc40000000a00 */
[----:B------:R-:W-:Y:S02]  /*d080*/  LOP3.LUT R3, R3, 0x200, R2, 0xf8, !PT ;  /* 0x0000020003037812 */ /* 0x000fe400078ef802 */
[----:B------:R-:W-:-:S04]  /*d090*/  SHF.R.U32.HI R2, RZ, 0x3, R4 ;  /* 0x00000003ff027819 */ /* 0x000fc80000011604 */
[----:B------:R-:W-:Y:S01]  /*d0a0*/  LOP3.LUT R4, R2, 0x70, R6, 0xf8, !PT ;  /* 0x0000007002047812 */ /* 0x000fe200078ef806 */
[----:B---3--:R-:W-:-:S06]  /*d0b0*/  ULEA UR4, UR5, UR4, 0x18 ;  /* 0x0000000405047291 */ /* 0x008fcc000f8ec03f */
[----:B------:R-:W-:-:S04]  /*d0c0*/  IMAD.U32 R18, RZ, RZ, UR4 ;  /* 0x00000004ff127e24 */ /* 0x000fc8000f8e00ff */
[----:B------:R-:W-:-:S05]  /*d0d0*/  IMAD R2, R3, 0x2, R18 ;  /* 0x0000000203027824 */ /* 0x000fca00078e0212 */
[----:B------:R0:W-:Y:S04]  /*d0e0*/  STL [R1+0x54], R2 ;  /* 0x0000540201007387 */ /* 0x0001e80000100800 */
[----:B------:R0:W-:Y:S04]  /*d0f0*/  STL [R1+0x10], R0 ;  /* 0x0000100001007387 */ /* 0x0001e80000100800 */
[----:B------:R0:W-:Y:S02]  /*d100*/  STL [R1+0x50], RZ ;  /* 0x000050ff01007387 */ /* 0x0001e40000100800 */
.L_x_558:
[----:B0--3--:R-:W3:Y:S01]  /*d110*/  LDL R0, [R1+0xc] ;  /* 0x00000c0001007983 */ /* 0x009ee20000100800 */
[----:B------:R-:W3:Y:S01]  /*d120*/  LDC.64 R2, c[0x0][0xc88] ;  /* 0x00032200ff027b82 */ /* 0x000ee20000000a00 */
[----:B------:R-:W-:Y:S05]  /*d130*/  YIELD ;  /* 0x0000000000007946 */ /* 0x000fea0003800000 */
[----:B------:R-:W-:Y:S01]  /*d140*/  ULDC.64 UR4, c[0x0][0xa28] ;  /* 0x00028a0000047ab9 */ /* 0x000fe20000000a00 */
[----:B-1----:R-:W-:Y:S01]  /*d150*/  IMAD.MOV.U32 R6, RZ, RZ, RZ ;  /* 0x000000ffff067224 */ /* 0x002fe200078e00ff */
[----:B------:R-:W-:Y:S01]  /*d160*/  ISETP.NE.U32.AND P0, PT, RZ, UR4, PT ;  /* 0x00000004ff007c0c */ /* 0x000fe2000bf05070 */
[----:B------:R-:W-:Y:S01]  /*d170*/  ULDC.64 UR6, c[0x0][0xa18] ;  /* 0x0002860000067ab9 */ /* 0x000fe20000000a00 */
[----:B------:R-:W-:Y:S01]  /*d180*/  ULDC.64 UR8, c[0x0][0xa08] ;  /* 0x0002820000087ab9 */ /* 0x000fe20000000a00 */
[----:B---3--:R-:W-:-:S05]  /*d190*/  IMAD.WIDE R2, R0, 0x4, R2 ;  /* 0x0000000400027825 */ /* 0x008fca00078e0202 */
[----:B--2---:R-:W2:Y:S01]  /*d1a0*/  LDG.E R10, desc[UR40][R2.64] ;  /* 0x00000028020a7981 */ /* 0x004ea2000c1e1900 */
[----:B------:R-:W-:Y:S01]  /*d1b0*/  ISETP.NE.AND.EX P0, PT, RZ, UR5, PT, P0 ;  /* 0x00000005ff007c0c */ /* 0x000fe2000bf05300 */
[----:B------:R-:W-:Y:S01]  /*d1c0*/  IMAD.MOV.U32 R0, RZ, RZ, RZ ;  /* 0x000000ffff007224 */ /* 0x000fe200078e00ff */
[----:B--2---:R-:W-:Y:S01]  /*d1d0*/  SHF.R.S32.HI R4, RZ, 0x1f, R10 ;  /* 0x0000001fff047819 */ /* 0x004fe2000001140a */
[----:B------:R-:W-:-:S10]  /*d1e0*/  IMAD.SHL.U32 R16, R10, 0x4, RZ ;  /* 0x000000040a107824 */ /* 0x000fd400078e00ff */
[C---:B------:R-:W-:Y:S01]  /*d1f0*/  @P0 LEA R2, P1, R10.reuse, UR4, 0x2 ;  /* 0x000000040a020c11 */ /* 0x040fe2000f8210ff */
[----:B------:R-:W-:Y:S03]  /*d200*/  STL [R1+0x24], R10 ;  /* 0x0000240a01007387 */ /* 0x000fe60000100800 */
[C-C-:B------:R-:W-:Y:S01]  /*d210*/  @P0 LEA.HI.X R3, R10.reuse, UR5, R4.reuse, 0x2, P1 ;  /* 0x000000050a030c11 */ /* 0x140fe200088f1404 */
[----:B------:R-:W-:Y:S01]  /*d220*/  ULDC.64 UR4, c[0x0][0xa00] ;  /* 0x0002800000047ab9 */ /* 0x000fe20000000a00 */
[----:B------:R-:W-:Y:S01]  /*d230*/  SHF.L.U64.HI R9, R10, 0x2, R4 ;  /* 0x000000020a097819 */ /* 0x000fe20000010204 */
[----:B------:R0:W-:Y:S01]  /*d240*/  STL [R1+0x38], R4 ;  /* 0x0000380401007387 */ /* 0x0001e20000100800 */
[----:B------:R-:W-:-:S03]  /*d250*/  ISETP.NE.U32.AND P1, PT, RZ, UR4, PT ;  /* 0x00000004ff007c0c */ /* 0x000fc6000bf25070 */
[----:B------:R1:W5:Y:S01]  /*d260*/  @P0 LDG.E R0, desc[UR40][R2.64] ;  /* 0x0000002802000981 */ /* 0x000362000c1e1900 */
[----:B------:R-:W-:Y:S01]  /*d270*/  ISETP.NE.AND.EX P1, PT, RZ, UR5, PT, P1 ;  /* 0x00000005ff007c0c */ /* 0x000fe2000bf25310 */
[----:B------:R-:W-:Y:S01]  /*d280*/  IMAD.MOV.U32 R8, RZ, RZ, RZ ;  /* 0x000000ffff087224 */ /* 0x000fe200078e00ff */
[----:B------:R-:W-:Y:S01]  /*d290*/  ISETP.NE.U32.AND P2, PT, RZ, UR6, PT ;  /* 0x00000006ff007c0c */ /* 0x000fe2000bf45070 */
[----:B------:R-:W-:Y:S01]  /*d2a0*/  STL [R1+0x14], R9 ;  /* 0x0000140901007387 */ /* 0x000fe20000100800 */
[----:B------:R-:W-:Y:S02]  /*d2b0*/  ISETP.NE.U32.AND P0, PT, RZ, UR8, PT ;  /* 0x00000008ff007c0c */ /* 0x000fe4000bf05070 */
[C---:B0-----:R-:W-:Y:S02]  /*d2c0*/  IADD3 R4, P4, R16.reuse, UR8, RZ ;  /* 0x0000000810047c10 */ /* 0x041fe4000ff9e0ff */
[----:B-1----:R-:W-:Y:S02]  /*d2d0*/  IADD3 R2, P3, R16, UR4, RZ ;  /* 0x0000000410027c10 */ /* 0x002fe4000ff7e0ff */
[----:B------:R-:W-:-:S02]  /*d2e0*/  ISETP.NE.AND.EX P2, PT, RZ, UR7, PT, P2 ;  /* 0x00000007ff007c0c */ /* 0x000fc4000bf45320 */
[C---:B------:R-:W-:Y:S02]  /*d2f0*/  IADD3.X R3, R9.reuse, UR5, RZ, P3, !PT ;  /* 0x0000000509037c10 */ /* 0x040fe40009ffe4ff */
[----:B------:R-:W-:Y:S02]  /*d300*/  ISETP.NE.AND.EX P0, PT, RZ, UR9, PT, P0 ;  /* 0x00000009ff007c0c */ /* 0x000fe4000bf05300 */
[----:B------:R-:W-:Y:S01]  /*d310*/  IADD3.X R5, R9, UR9, RZ, P4, !PT ;  /* 0x0000000909057c10 */ /* 0x000fe2000a7fe4ff */
[----:B------:R-:W2:Y:S01]  /*d320*/  @P1 LDG.E R6, desc[UR40][R2.64] ;  /* 0x0000002802061981 */ /* 0x000ea2000c1e1900 */
[----:B------:R-:W-:Y:S02]  /*d330*/  ULDC UR4, c[0x0][0x288] ;  /* 0x0000a20000047ab9 */ /* 0x000fe40000000800 */
[----:B------:R-:W-:Y:S01]  /*d340*/  IMAD.U32 R11, RZ, RZ, UR4 ;  /* 0x00000004ff0b7e24 */ /* 0x000fe2000f8e00ff */
[----:B------:R-:W-:-:S06]  /*d350*/  ULDC.64 UR4, c[0x0][0x418] ;  /* 0x0001060000047ab9 */ /* 0x000fcc0000000a00 */
[----:B------:R-:W5:Y:S04]  /*d360*/  @P0 LDG.E R8, desc[UR40][R4.64] ;  /* 0x0000002804080981 */ /* 0x000f68000c1e1900 */
[----:B--2---:R0:W-:Y:S02]  /*d370*/  STL [R1+0x30], R6 ;  /* 0x0000300601007387 */ /* 0x0041e40000100800 */
[----:B0-----:R-:W-:-:S04]  /*d380*/  @P2 IADD3 R6, P3, R16, UR6, RZ ;  /* 0x0000000610062c10 */ /* 0x001fc8000ff7e0ff */
[----:B------:R-:W-:-:S05]  /*d390*/  @P2 IADD3.X R7, R9, UR7, RZ, P3, !PT ;  /* 0x0000000709072c10 */ /* 0x000fca0009ffe4ff */
[----:B------:R0:W2:Y:S01]  /*d3a0*/  @P2 LDG.E R11, desc[UR40][R6.64] ;  /* 0x00000028060b2981 */ /* 0x0000a2000c1e1900 */
[----:B------:R-:W-:-:S03]  /*d3b0*/  UISETP.NE.U32.AND UP0, UPT, UR4, URZ, UPT ;  /* 0x0000003f0400728c */ /* 0x000fc6000bf05070 */
[----:B------:R-:W-:Y:S01]  /*d3c0*/  ULDC UR4, c[0x0][0x424] ;  /* 0x0001090000047ab9 */ /* 0x000fe20000000800 */
[----:B------:R-:W-:-:S03]  /*d3d0*/  UISETP.NE.AND.EX UP0, UPT, UR5, URZ, UPT, UP0 ;  /* 0x0000003f0500728c */ /* 0x000fc6000bf05300 */
[----:B------:R-:W-:Y:S01]  /*d3e0*/  ULDC UR5, c[0x0][0x2f0] ;  /* 0x0000bc0000057ab9 */ /* 0x000fe20000000800 */
[----:B------:R-:W-:-:S04]  /*d3f0*/  USEL UR4, UR4, 0x1, UP0 ;  /* 0x0000000104047887 */ /* 0x000fc80008000000 */
[----:B------:R-:W-:-:S06]  /*d400*/  UIMAD UR4, UR4, UR5, URZ ;  /* 0x00000005040472a4 */ /* 0x000fcc000f8e023f */
[----:B0-----:R-:W-:Y:S01]  /*d410*/  IMAD.U32 R6, RZ, RZ, UR4 ;  /* 0x00000004ff067e24 */ /* 0x001fe2000f8e00ff */
[----:B--2---:R0:W-:Y:S01]  /*d420*/  STL [R1+0x40], R11 ;  /* 0x0000400b01007387 */ /* 0x0041e20000100800 */
[----:B------:R-:W-:Y:S05]  /*d430*/  @P2 BRA `(.L_x_441) ;  /* 0x0000000000142947 */ /* 0x000fea0003800000 */
[----:B------:R-:W-:Y:S05]  /*d440*/  @!P1 BRA `(.L_x_441) ;  /* 0x0000000000109947 */ /* 0x000fea0003800000 */
[----:B------:R-:W2:Y:S04]  /*d450*/  LDG.E R7, desc[UR40][R2.64] ;  /* 0x0000002802077981 */ /* 0x000ea8000c1e1900 */
[----:B------:R-:W2:Y:S02]  /*d460*/  LDG.E R2, desc[UR40][R2.64+0x4] ;  /* 0x0000042802027981 */ /* 0x000ea4000c1e1900 */
[----:B--2---:R-:W-:-:S05]  /*d470*/  IMAD.IADD R2, R2, 0x1, -R7 ;  /* 0x0000000102027824 */ /* 0x004fca00078e0a07 */
[----:B------:R1:W-:Y:S02]  /*d480*/  STL [R1+0x40], R2 ;  /* 0x0000400201007387 */ /* 0x0003e40000100800 */
.L_x_441:
[----:B------:R-:W1:Y:S01]  /*d490*/  LDL.LU R7, [R1+0x8] ;  /* 0x0000080001077983 */ /* 0x000e620000300800 */
[----:B------:R-:W-:Y:S02]  /*d4a0*/  ULDC.64 UR4, c[0x0][0xa20] ;  /* 0x0002880000047ab9 */ /* 0x000fe40000000a00 */
[----:B------:R-:W-:-:S04]  /*d4b0*/  ISETP.NE.U32.AND P1, PT, RZ, UR4, PT ;  /* 0x00000004ff007c0c */ /* 0x000fc8000bf25070 */
[----:B------:R-:W-:Y:S02]  /*d4c0*/  ISETP.NE.AND.EX P1, PT, RZ, UR5, PT, P1 ;  /* 0x00000005ff007c0c */ /* 0x000fe4000bf25310 */
[C---:B-1----:R-:W-:Y:S02]  /*d4d0*/  LOP3.LUT R2, R7.reuse, 0xff000000, RZ, 0xc0, !PT ;  /* 0xff00000007027812 */ /* 0x042fe400078ec0ff */
[C---:B------:R-:W-:Y:S02]  /*d4e0*/  LOP3.LUT R3, R7.reuse, 0xff0000, RZ, 0xc0, !PT ;  /* 0x00ff000007037812 */ /* 0x040fe400078ec0ff */
[----:B------:R-:W-:Y:S02]  /*d4f0*/  SHF.R.U32.HI R2, RZ, 0x8, R2 ;  /* 0x00000008ff027819 */ /* 0x000fe40000011602 */
[----:B------:R-:W-:Y:S01]  /*d500*/  LOP3.LUT R17, R7, 0xffff, RZ, 0xc0, !PT ;  /* 0x0000ffff07117812 */ /* 0x000fe200078ec0ff */
[----:B-----5:R-:W-:Y:S01]  /*d510*/  IMAD.IADD R7, R8, 0x1, R0 ;  /* 0x0000000108077824 */ /* 0x020fe200078e0200 */
[----:B------:R-:W-:Y:S01]  /*d520*/  LEA.HI R2, R3, R2, RZ, 0x10 ;  /* 0x0000000203027211 */ /* 0x000fe200078f80ff */
[----:B------:R-:W-:-:S05]  /*d530*/  IMAD.MOV.U32 R3, RZ, RZ, R10 ;  /* 0x000000ffff037224 */ /* 0x000fca00078e000a */
[----:B------:R1:W-:Y:S04]  /*d540*/  STL [R1+0x8], R3 ;  /* 0x0000080301007387 */ /* 0x0003e80000100800 */
[----:B------:R1:W-:Y:S01]  /*d550*/  STL [R1+0x1c], R7 ;  /* 0x00001c0701007387 */ /* 0x0003e20000100800 */
[----:B------:R-:W-:Y:S05]  /*d560*/  @!P1 BRA `(.L_x_442) ;  /* 0x0000000000109947 */ /* 0x000fea0003800000 */
[----:B------:R-:W-:-:S04]  /*d570*/  IADD3 R6, P0, R16, UR4, RZ ;  /* 0x0000000410067c10 */ /* 0x000fc8000ff1e0ff */
[----:B-1----:R-:W-:-:S05]  /*d580*/  IADD3.X R7, R9, UR5, RZ, P0, !PT ;  /* 0x0000000509077c10 */ /* 0x002fca00087fe4ff */
[----:B------:R2:W5:Y:S01]  /*d590*/  LDG.E R6, desc[UR40][R6.64] ;  /* 0x0000002806067981 */ /* 0x000562000c1e1900 */
[----:B------:R-:W-:Y:S05]  /*d5a0*/  BRA `(.L_x_443) ;  /* 0x0000000000107947 */ /* 0x000fea0003800000 */
.L_x_442:
[----:B------:R-:W-:Y:S05]  /*d5b0*/  @!P0 BRA `(.L_x_443) ;  /* 0x00000000000c8947 */ /* 0x000fea0003800000 */
[----:B------:R-:W2:Y:S04]  /*d5c0*/  LDG.E R6, desc[UR40][R4.64] ;  /* 0x0000002804067981 */ /* 0x000ea8000c1e1900 */
[----:B------:R-:W2:Y:S02]  /*d5d0*/  LDG.E R4, desc[UR40][R4.64+0x4] ;  /* 0x0000042804047981 */ /* 0x000ea4000c1e1900 */
[----:B--2---:R-:W-:-:S07]  /*d5e0*/  IMAD.IADD R6, R4, 0x1, -R6 ;  /* 0x0000000104067824 */ /* 0x004fce00078e0a06 */
.L_x_443:
[----:B-----5:R-:W-:Y:S01]  /*d5f0*/  IMAD.IADD R6, R6, 0x1, -R0 ;  /* 0x0000000106067824 */ /* 0x020fe200078e0a00 */
[----:B------:R-:W-:Y:S01]  /*d600*/  LOP3.LUT R9, R2, 0xff, RZ, 0xc0, !PT ;  /* 0x000000ff02097812 */ /* 0x000fe200078ec0ff */
[----:B------:R-:W-:Y:S01]  /*d610*/  IMAD.MOV.U32 R4, RZ, RZ, RZ ;  /* 0x000000ffff047224 */ /* 0x000fe200078e00ff */
[----:B------:R-:W-:Y:S01]  /*d620*/  BSSY B0, `(.L_x_444) ;  /* 0x000002a000007945 */ /* 0x000fe20003800000 */
[C---:B------:R-:W-:Y:S01]  /*d630*/  VIADD R0, R6.reuse, 0x3f ;  /* 0x0000003f06007836 */ /* 0x040fe20000000000 */
[----:B------:R-:W-:Y:S01]  /*d640*/  ISETP.GE.AND P0, PT, R6, 0x1, PT ;  /* 0x000000010600780c */ /* 0x000fe20003f06270 */
[----:B------:R-:W-:-:S03]  /*d650*/  IMAD.MOV.U32 R10, RZ, RZ, R4 ;  /* 0x000000ffff0a7224 */ /* 0x000fc600078e0004 */
[----:B-1----:R-:W-:-:S04]  /*d660*/  SHF.R.S32.HI R3, RZ, 0x1f, R0 ;  /* 0x0000001fff037819 */ /* 0x002fc80000011400 */
[----:B------:R-:W-:-:S04]  /*d670*/  LEA.HI R3, R3, R0, RZ, 0x6 ;  /* 0x0000000003037211 */ /* 0x000fc800078f30ff */
[----:B------:R-:W-:-:S05]  /*d680*/  SHF.R.S32.HI R8, RZ, 0x6, R3 ;  /* 0x00000006ff087819 */ /* 0x000fca0000011403 */
[----:B------:R1:W-:Y:S04]  /*d690*/  STL [R1+0x3c], R8 ;  /* 0x00003c0801007387 */ /* 0x0003e80000100800 */
[----:B------:R1:W-:Y:S04]  /*d6a0*/  STL [R1+0x34], R4 ;  /* 0x0000340401007387 */ /* 0x0003e80000100800 */
[----:B------:R1:W-:Y:S01]  /*d6b0*/  STL [R1+0x58], R9 ;  /* 0x0000580901007387 */ /* 0x0003e20000100800 */
[----:B------:R-:W-:Y:S05]  /*d6c0*/  @!P0 BRA `(.L_x_445) ;  /* 0x00000000007c8947 */ /* 0x000fea0003800000 */
[----:B------:R-:W-:-:S04]  /*d6d0*/  SHF.R.U32.HI R0, RZ, 0x10, R2 ;  /* 0x00000010ff007819 */ /* 0x000fc80000011602 */
[----:B------:R-:W-:-:S13]  /*d6e0*/  ISETP.NE.AND P0, PT, R0, RZ, PT ;  /* 0x000000ff0000720c */ /* 0x000fda0003f05270 */
[----:B------:R-:W1:Y:S02]  /*d6f0*/  @!P0 LDC R0, c[0x0][0x9f0] ;  /* 0x00027c00ff008b82 */ /* 0x000e640000000800 */
[----:B-1----:R-:W-:-:S04]  /*d700*/  IABS R4, R0 ;  /* 0x0000000000047213 */ /* 0x002fc80000000000 */
[----:B------:R-:W1:Y:S08]  /*d710*/  I2F.RP R2, R4 ;  /* 0x0000000400027306 */ /* 0x000e700000209400 */
[----:B-1----:R-:W1:Y:S02]  /*d720*/  MUFU.RCP R2, R2 ;  /* 0x0000000200027308 */ /* 0x002e640000001000 */
[----:B-1----:R-:W-:-:S06]  /*d730*/  VIADD R2, R2, 0xffffffe ;  /* 0x0ffffffe02027836 */ /* 0x002fcc0000000000 */
[----:B------:R-:W1:Y:S02]  /*d740*/  F2I.FTZ.U32.TRUNC.NTZ R3, R2 ;  /* 0x0000000200037305 */ /* 0x000e64000021f000 */
[----:B-1----:R-:W-:-:S04]  /*d750*/  IMAD.MOV R2, RZ, RZ, -R3 ;  /* 0x000000ffff027224 */ /* 0x002fc800078e0a03 */
[----:B------:R-:W-:Y:S02]  /*d760*/  IMAD R5, R2, R4, RZ ;  /* 0x0000000402057224 */ /* 0x000fe400078e02ff */
[----:B------:R-:W-:-:S04]  /*d770*/  IMAD.MOV.U32 R2, RZ, RZ, RZ ;  /* 0x000000ffff027224 */ /* 0x000fc800078e00ff */
[----:B--2---:R-:W-:Y:S01]  /*d780*/  IMAD.HI.U32 R7, R3, R5, R2 ;  /* 0x0000000503077227 */ /* 0x004fe200078e0002 */
[----:B------:R-:W-:Y:S02]  /*d790*/  IABS R2, R0 ;  /* 0x0000000000027213 */ /* 0x000fe40000000000 */
[----:B------:R-:W-:-:S03]  /*d7a0*/  IADD3 R3, R0, -0x1, R8 ;  /* 0xffffffff00037810 */ /* 0x000fc60007ffe008 */
[----:B------:R-:W-:Y:S01]  /*d7b0*/  IMAD.MOV R2, RZ, RZ, -R2 ;  /* 0x000000ffff027224 */ /* 0x000fe200078e0a02 */
[----:B------:R-:W-:Y:S02]  /*d7c0*/  IABS R5, R3 ;  /* 0x0000000300057213 */ /* 0x000fe40000000000 */
[----:B------:R-:W-:Y:S01]  /*d7d0*/  LOP3.LUT R3, R3, R0, RZ, 0x3c, !PT ;  /* 0x0000000003037212 */ /* 0x000fe200078e3cff */
[----:B------:R-:W-:Y:S02]  /*d7e0*/  IMAD.MOV.U32 R6, RZ, RZ, R2 ;  /* 0x000000ffff067224 */ /* 0x000fe400078e0002 */
[----:B------:R-:W-:Y:S01]  /*d7f0*/  IMAD.HI.U32 R2, R7, R5, RZ ;  /* 0x0000000507027227 */ /* 0x000fe200078e00ff */
[----:B------:R-:W-:-:S03]  /*d800*/  ISETP.GE.AND P2, PT, R3, RZ, PT ;  /* 0x000000ff0300720c */ /* 0x000fc60003f46270 */
        /* <DEDUP_REMOVED lines=8> */
[----:B------:R-:W-:-:S05]  /*d890*/  @!P1 LOP3.LUT R2, RZ, R0, RZ, 0x33, !PT ;  /* 0x00000000ff029212 */ /* 0x000fca00078e33ff */
[----:B------:R-:W-:-:S05]  /*d8a0*/  IMAD.MOV.U32 R10, RZ, RZ, R2 ;  /* 0x000000ffff0a7224 */ /* 0x000fca00078e0002 */
[----:B------:R3:W-:Y:S02]  /*d8b0*/  STL [R1+0x34], R10 ;  /* 0x0000340a01007387 */ /* 0x0007e40000100800 */
.L_x_445:
[----:B------:R-:W-:Y:S05]  /*d8c0*/  BSYNC B0 ;  /* 0x0000000000007941 */ /* 0x000fea0003800000 */
.L_x_444:
[----:B------:R-:W-:Y:S01]  /*d8d0*/  IMAD.MOV.U32 R0, RZ, RZ, R10 ;  /* 0x000000ffff007224 */ /* 0x000fe200078e000a */
[----:B------:R-:W-:Y:S03]  /*d8e0*/  BSSY B7, `(.L_x_446) ;  /* 0x00004ad000077945 */ /* 0x000fe60003800000 */
[----:B------:R-:W-:-:S05]  /*d8f0*/  IMAD R2, R9, R0, RZ ;  /* 0x0000000009027224 */ /* 0x000fca00078e02ff */
[----:B------:R-:W-:Y:S01]  /*d900*/  VIADDMNMX R0, R2, R0, R8, PT ;  /* 0x0000000002007246 */ /* 0x000fe20003800108 */
[----:B------:R4:W-:Y:S03]  /*d910*/  STL [R1+0x20], R2 ;  /* 0x0000200201007387 */ /* 0x0009e60000100800 */
[----:B------:R-:W-:Y:S01]  /*d920*/  ISETP.GT.AND P0, PT, R0, R2, PT ;  /* 0x000000020000720c */ /* 0x000fe20003f04270 */
[----:B------:R4:W-:-:S12]  /*d930*/  STL [R1+0x2c], R0 ;  /* 0x00002c0001007387 */ /* 0x0009d80000100800 */
[----:B----4-:R-:W-:Y:S05]  /*d940*/  @P0 BRA `(.L_x_447) ;  /* 0x0000000000480947 */ /* 0x010fea0003800000 */
[----:B------:R-:W4:Y:S02]  /*d950*/  S2R R0, SR_TID.X ;  /* 0x0000000000007919 */ /* 0x000f240000002100 */
[----:B----4-:R-:W-:-:S04]  /*d960*/  LOP3.LUT R0, R0, 0x7f, RZ, 0xc0, !PT ;  /* 0x0000007f00007812 */ /* 0x010fc800078ec0ff */
[----:B------:R-:W-:-:S13]  /*d970*/  ISETP.NE.AND P0, PT, R0, RZ, PT ;  /* 0x000000ff0000720c */ /* 0x000fda0003f05270 */
[----:B------:R-:W-:Y:S05]  /*d980*/  @P0 BRA `(.L_x_448) ;  /* 0x0000004800880947 */ /* 0x000fea0003800000 */
[----:B------:R-:W4:Y:S01]  /*d990*/  S2R R5, SR_LANEID ;  /* 0x0000000000057919 */ /* 0x000f220000000000 */
[----:B------:R-:W-:Y:S01]  /*d9a0*/  VOTEU.ANY UR4, UPT, PT ;  /* 0x0000000000047886 */ /* 0x000fe200038e0100 */
[----:B------:R-:W5:Y:S01]  /*d9b0*/  LDC.64 R2, c[0x0][0xc60] ;  /* 0x00031800ff027b82 */ /* 0x000f620000000a00 */
[----:B------:R-:W4:Y:S02]  /*d9c0*/  FLO.U32 R0, UR4 ;  /* 0x0000000400007d00 */ /* 0x000f2400080e0000 */
[----:B----4-:R-:W-:-:S06]  /*d9d0*/  ISETP.EQ.U32.AND P0, PT, R0, R5, PT ;  /* 0x000000050000720c */ /* 0x010fcc0003f02070 */
[----:B------:R-:W5:Y:S07]  /*d9e0*/  POPC R5, UR4 ;  /* 0x0000000400057d09 */ /* 0x000f6e0008000000 */
[----:B-----5:R-:W4:Y:S01]  /*d9f0*/  @P0 ATOMG.E.ADD.STRONG.GPU PT, R3, desc[UR40][R2.64], R5 ;  /* 0x00000005020309a8 */ /* 0x020f2200081ee1e8 */
[----:B-1----:R-:W1:Y:S02]  /*da00*/  S2R R4, SR_LTMASK ;  /* 0x0000000000047919 */ /* 0x002e640000003900 */
[----:B-1----:R-:W-:-:S04]  /*da10*/  LOP3.LUT R4, R4, UR4, RZ, 0xc0, !PT ;  /* 0x0000000404047c12 */ /* 0x002fc8000f8ec0ff */
[----:B--2---:R-:W1:Y:S01]  /*da20*/  POPC R7, R4 ;  /* 0x0000000400077309 */ /* 0x004e620000000000 */
[----:B----4-:R-:W1:Y:S02]  /*da30*/  SHFL.IDX PT, R0, R3, R0, 0x1f ;  /* 0x00001f0003007589 */ /* 0x010e6400000e0000 */
[----:B-1----:R-:W-:-:S05]  /*da40*/  IADD3 R0, R0, UR37, R7 ;  /* 0x0000002500007c10 */ /* 0x002fca000fffe007 */
[----:B------:R4:W-:Y:S01]  /*da50*/  STL [R1], R0 ;  /* 0x0000000001007387 */ /* 0x0009e20000100800 */
[----:B------:R-:W-:Y:S05]  /*da60*/  BRA `(.L_x_448) ;  /* 0x0000004800507947 */ /* 0x000fea0003800000 */
.L_x_447:
[----:B------:R-:W-:Y:S01]  /*da70*/  VIADD R0, R18, 0x22400 ;  /* 0x0002240012007836 */ /* 0x000fe20000000000 */
[----:B------:R-:W-:Y:S04]  /*da80*/  BSSY B6, `(.L_x_449) ;  /* 0x0000013000067945 */ /* 0x000fe80003800000 */
[----:B------:R-:W-:-:S13]  /*da90*/  LOP3.LUT P0, RZ, R0, 0x3ff, RZ, 0xc0, !PT ;  /* 0x000003ff00ff7812 */ /* 0x000fda000780c0ff */
[----:B------:R-:W-:Y:S05]  /*daa0*/  @!P0 BRA `(.L_x_450) ;  /* 0x0000000000408947 */ /* 0x000fea0003800000 */
[----:B------:R-:W-:Y:S01]  /*dab0*/  MOV R2, 0x0 ;  /* 0x0000000000027802 */ /* 0x000fe20000000f00 */
[----:B------:R-:W-:Y:S01]  /*dac0*/  ULDC.64 UR6, c[0x4][0x90] ;  /* 0x0100240000067ab9 */ /* 0x000fe20000000a00 */
[----:B------:R-:W-:Y:S01]  /*dad0*/  ULDC.64 UR8, c[0x4][0x98] ;  /* 0x0100260000087ab9 */ /* 0x000fe20000000a00 */
[----:B------:R-:W-:Y:S01]  /*dae0*/  ULDC.64 UR4, c[0x4][0x8] ;  /* 0x0100020000047ab9 */ /* 0x000fe20000000a00 */
[----:B-1----:R-:W-:Y:S02]  /*daf0*/  IMAD.U32 R4, RZ, RZ, UR6 ;  /* 0x00000006ff047e24 */ /* 0x002fe4000f8e00ff */
[----:B------:R-:W1:Y:S01]  /*db00*/  LDC.64 R2, c[0x4][R2] ;  /* 0x0100000002027b82 */ /* 0x000e620000000a00 */
[----:B------:R-:W-:Y:S02]  /*db10*/  IMAD.U32 R5, RZ, RZ, UR7 ;  /* 0x00000007ff057e24 */ /* 0x000fe4000f8e00ff */
[----:B------:R-:W-:Y:S02]  /*db20*/  IMAD.U32 R6, RZ, RZ, UR8 ;  /* 0x00000008ff067e24 */ /* 0x000fe4000f8e00ff */
[----:B--2---:R-:W-:-:S02]  /*db30*/  IMAD.U32 R7, RZ, RZ, UR9 ;  /* 0x00000009ff077e24 */ /* 0x004fc4000f8e00ff */
[----:B---3--:R-:W-:Y:S02]  /*db40*/  IMAD.U32 R10, RZ, RZ, UR4 ;  /* 0x00000004ff0a7e24 */ /* 0x008fe4000f8e00ff */
[----:B0-----:R-:W-:Y:S02]  /*db50*/  IMAD.U32 R11, RZ, RZ, UR5 ;  /* 0x00000005ff0b7e24 */ /* 0x001fe4000f8e00ff */
[----:B------:R-:W-:Y:S02]  /*db60*/  IMAD.MOV.U32 R8, RZ, RZ, 0x70 ;  /* 0x00000070ff087424 */ /* 0x000fe400078e00ff */
[----:B------:R-:W-:Y:S02]  /*db70*/  IMAD.MOV.U32 R12, RZ, RZ, 0x1 ;  /* 0x00000001ff0c7424 */ /* 0x000fe400078e00ff */
[----:B------:R-:W-:-:S07]  /*db80*/  IMAD.MOV.U32 R13, RZ, RZ, RZ ;  /* 0x000000ffff0d7224 */ /* 0x000fce00078e00ff */
[----:B------:R-:W-:-:S07]  /*db90*/  LEPC R20, `(.L_x_450) ;  /* 0x000000001014794e */ /* 0x000fce0000000000 */
[----:B-1----:R-:W-:Y:S05]  /*dba0*/  CALL.ABS.NOINC R2 ;  /* 0x0000000002007343 */ /* 0x002fea0003c00000 */
.L_x_450:
[----:B------:R-:W-:Y:S05]  /*dbb0*/  BSYNC B6 ;  /* 0x0000000000067941 */ /* 0x000fea0003800000 */
.L_x_449:
        /* <DEDUP_REMOVED lines=8> */
[----:B------:R4:W4:Y:S01]  /*dc40*/  LDC.64 R2, c[0x4][R0] ;  /* 0x0100000000027b82 */ /* 0x0009220000000a00 */
[----:B-1----:R-:W-:Y:S02]  /*dc50*/  IMAD.U32 R4, RZ, RZ, UR6 ;  /* 0x00000006ff047e24 */ /* 0x002fe4000f8e00ff */
        /* <DEDUP_REMOVED lines=9> */
[----:B----4-:R-:W-:Y:S05]  /*dcf0*/  CALL.ABS.NOINC R2 ;  /* 0x0000000002007343 */ /* 0x010fea0003c00000 */
.L_x_453:
        /* <DEDUP_REMOVED lines=16> */
.L_x_452:
[----:B------:R-:W-:Y:S05]  /*de00*/  BSYNC B6 ;  /* 0x0000000000067941 */ /* 0x000fea0003800000 */
.L_x_451:
[----:B-1----:R-:W4:Y:S01]  /*de10*/  LDL.LU R4, [R1+0x14] ;  /* 0x0000140001047983 */ /* 0x002f220000300800 */
[----:B------:R-:W-:-:S03]  /*de20*/  ULDC.64 UR4, c[0x0][0x9f8] ;  /* 0x00027e0000047ab9 */ /* 0x000fc60000000a00 */
[----:B--2---:R-:W2:Y:S01]  /*de30*/  LDL R7, [R1+0x8] ;  /* 0x0000080001077983 */ /* 0x004ea20000100800 */
[----:B------:R-:W-:-:S03]  /*de40*/  ISETP.NE.U32.AND P0, PT, RZ, UR4, PT ;  /* 0x00000004ff007c0c */ /* 0x000fc6000bf05070 */
[----:B------:R-:W5:Y:S01]  /*de50*/  LDL R0, [R1+0x2c] ;  /* 0x00002c0001007983 */ /* 0x000f620000100800 */
[----:B------:R-:W-:-:S13]  /*de60*/  ISETP.NE.AND.EX P0, PT, RZ, UR5, PT, P0 ;  /* 0x00000005ff007c0c */ /* 0x000fda000bf05300 */
[----:B------:R-:W-:-:S04]  /*de70*/  @P0 IADD3 R2, P1, R16, UR4, RZ ;  /* 0x0000000410020c10 */ /* 0x000fc8000ff3e0ff */
[----:B----4-:R-:W-:Y:S01]  /*de80*/  @P0 IADD3.X R3, R4, UR5, RZ, P1, !PT ;  /* 0x0000000504030c10 */ /* 0x010fe20008ffe4ff */
[----:B------:R-:W-:-:S04]  /*de90*/  ULDC.64 UR4, c[0x0][0xa08] ;  /* 0x0002820000047ab9 */ /* 0x000fc80000000a00 */
[----:B--2---:R1:W2:Y:S02]  /*dea0*/  @P0 LDG.E R7, desc[UR40][R2.64] ;  /* 0x0000002802070981 */ /* 0x0042a4000c1e1900 */
[----:B-1----:R-:W1:Y:S01]  /*deb0*/  LDC.64 R2, c[0x0][0x418] ;  /* 0x00010600ff027b82 */ /* 0x002e620000000a00 */
[----:B-----5:R-:W-:Y:S01]  /*dec0*/  VIADD R0, R0, 0xffffffff ;  /* 0xffffffff00007836 */ /* 0x020fe20000000000 */
[----:B--2---:R-:W-:Y:S01]  /*ded0*/  SHF.R.S32.HI R8, RZ, 0x1f, R7 ;  /* 0x0000001fff087819 */ /* 0x004fe20000011407 */
[----:B------:R2:W-:Y:S04]  /*dee0*/  @P0 STL [R1+0x8], R7 ;  /* 0x0000080701000387 */ /* 0x0005e80000100800 */
[----:B------:R2:W-:Y:S01]  /*def0*/  STL [R1+0x14], R8 ;  /* 0x0000140801007387 */ /* 0x0005e20000100800 */
[----:B-1----:R-:W-:Y:S01]  /*df00*/  LOP3.LUT P0, RZ, R2, UR4, RZ, 0xfc, !PT ;  /* 0x0000000402ff7c12 */ /* 0x002fe2000f80fcff */
[----:B------:R-:W-:-:S03]  /*df10*/  UMOV UR4, 0xffffffff ;  /* 0xffffffff00047882 */ /* 0x000fc60000000000 */
[----:B------:R-:W-:-:S04]  /*df20*/  LOP3.LUT P0, RZ, R3, UR5, RZ, 0xfc, P0 ;  /* 0x0000000503ff7c12 */ /* 0x000fc8000800fcff */
[----:B------:R-:W-:Y:S01]  /*df30*/  SEL R16, R7, RZ, !P0 ;  /* 0x000000ff07107207 */ /* 0x000fe20004000000 */
[----:B--2---:R-:W-:Y:S08]  /*df40*/  BRA.DIV UR4, `(.L_x_454) ;  /* 0x0000005a040c7947 */ /* 0x004ff0000b800000 */
[----:B------:R-:W1:Y:S02]  /*df50*/  S2R R4, SR_TID.X ;  /* 0x0000000000047919 */ /* 0x000e640000002100 */
[----:B-1----:R-:W-:-:S04]  /*df60*/  SHF.R.U32.HI R4, RZ, 0x5, R4 ;  /* 0x00000005ff047819 */ /* 0x002fc80000011604 */
[----:B------:R-:W-:-:S05]  /*df70*/  LOP3.LUT R4, R4, 0x3, RZ, 0xc0, !PT ;  /* 0x0000000304047812 */ /* 0x000fca00078ec0ff */
[----:B------:R1:W2:Y:S02]  /*df80*/  SHFL.IDX PT, R14, R4, RZ, 0x1f ;  /* 0x00001fff040e7589 */ /* 0x0002a400000e0000 */
.L_x_575:
[----:B------:R-:W-:Y:S01]  /*df90*/  PLOP3.LUT P1, PT, PT, PT, PT, 0x8, 0x0 ;  /* 0x000000000000781c */ /* 0x000fe20003f2e170 */
[----:B------:R4:W-:Y:S01]  /*dfa0*/  STL [R1+0x28], R0 ;  /* 0x0000280001007387 */ /* 0x0009e20000100800 */
[----:B--2---:R-:W-:Y:S02]  /*dfb0*/  ISETP.NE.AND P0, PT, R14, RZ, PT ;  /* 0x000000ff0e00720c */ /* 0x004fe40003f05270 */
[----:B-1----:R-:W-:-:S05]  /*dfc0*/  P2R R4, PR, RZ, 0x2 ;  /* 0x00000002ff047803 */ /* 0x002fca0000000000 */
[----:B------:R4:W-:Y:S06]  /*dfd0*/  STL [R1+0x18], R4 ;  /* 0x0000180401007387 */ /* 0x0009ec0000100800 */
[----:B------:R-:W-:Y:S05]  /*dfe0*/  @P0 BRA `(.L_x_455) ;  /* 0x0000000400040947 */ /* 0x000fea0003800000 */
[----:B------:R-:W-:-:S03]  /*dff0*/  UMOV UR4, 0xffffffff ;  /* 0xffffffff00047882 */ /* 0x000fc60000000000 */
[----:B------:R-:W-:Y:S05]  /*e000*/  BRA.DIV UR4, `(.L_x_456) ;  /* 0x0000005a04107947 */ /* 0x000fea000b800000 */
[----:B------:R-:W-:-:S13]  /*e010*/  ELECT P6, URZ, PT ;  /* 0x00000000003f782f */ /* 0x000fda00038c0000 */
.L_x_578:
[----:B------:R-:W-:Y:S05]  /*e020*/  @!P6 BRA `(.L_x_455) ;  /* 0x0000000000f4e947 */ /* 0x000fea0003800000 */
[----:B------:R-:W-:-:S04]  /*e030*/  ISETP.NE.U32.AND P0, PT, R2, RZ, PT ;  /* 0x000000ff0200720c */ /* 0x000fc80003f05070 */
[----:B------:R-:W-:-:S13]  /*e040*/  ISETP.NE.AND.EX P0, PT, R3, RZ, PT, P0 ;  /* 0x000000ff0300720c */ /* 0x000fda0003f05300 */
[----:B------:R-:W-:Y:S05]  /*e050*/  @!P0 BRA `(.L_x_457) ;  /* 0x0000000000508947 */ /* 0x000fea0003800000 */
[----:B------:R-:W1:Y:S01]  /*e060*/  LDC R6, c[0x0][0x43c] ;  /* 0x00010f00ff067b82 */ /* 0x000e620000000800 */
[----:B------:R-:W-:Y:S01]  /*e070*/  IMAD.MOV.U32 R9, RZ, RZ, R0 ;  /* 0x000000ffff097224 */ /* 0x000fe200078e0000 */
[----:B------:R-:W-:-:S03]  /*e080*/  ULDC.64 UR4, c[0x0][0x428] ;  /* 0x00010a0000047ab9 */ /* 0x000fc60000000a00 */
[----:B----4-:R-:W-:Y:S01]  /*e090*/  IMAD.MOV.U32 R0, RZ, RZ, R9 ;  /* 0x000000ffff007224 */ /* 0x010fe200078e0009 */
[----:B-1----:R-:W-:-:S13]  /*e0a0*/  ISETP.NE.AND P0, PT, R6, 0x1, PT ;  /* 0x000000010600780c */ /* 0x002fda0003f05270 */
[----:B------:R-:W1:Y:S02]  /*e0b0*/  @P0 LDC.64 R4, c[0x0][0x440] ;  /* 0x00011000ff040b82 */ /* 0x000e640000000a00 */
[----:B-1----:R-:W-:-:S05]  /*e0c0*/  @P0 IMAD.HI.U32 R4, R9, R4, RZ ;  /* 0x0000000409040227 */ /* 0x002fca00078e00ff */
[----:B------:R-:W-:-:S04]  /*e0d0*/  @P0 SHF.R.U32.HI R0, RZ, R5, R4 ;  /* 0x00000005ff000219 */ /* 0x000fc80000011604 */
[--C-:B------:R-:W-:Y:S01]  /*e0e0*/  SHF.R.S32.HI R5, RZ, 0x1f, R0.reuse ;  /* 0x0000001fff057819 */ /* 0x100fe20000011400 */
[----:B------:R-:W-:-:S04]  /*e0f0*/  IMAD.MOV R4, RZ, RZ, -R0 ;  /* 0x000000ffff047224 */ /* 0x000fc800078e0a00 */
[----:B------:R-:W-:Y:S02]  /*e100*/  IMAD R9, R6, R4, R9 ;  /* 0x0000000406097224 */ /* 0x000fe400078e0209 */
[----:B------:R-:W-:Y:S02]  /*e110*/  IMAD R6, R8, UR4, RZ ;  /* 0x0000000408067c24 */ /* 0x000fe4000f8e02ff */
[----:B------:R-:W-:Y:S01]  /*e120*/  IMAD.MOV.U32 R4, RZ, RZ, R0 ;  /* 0x000000ffff047224 */ /* 0x000fe200078e0000 */
[----:B------:R1:W-:Y:S01]  /*e130*/  STL [R1+0x28], R9 ;  /* 0x0000280901007387 */ /* 0x0003e20000100800 */
[C---:B------:R-:W-:Y:S02]  /*e140*/  IMAD R0, R7.reuse, UR5, R6 ;  /* 0x0000000507007c24 */ /* 0x040fe4000f8e0206 */
[----:B------:R-:W-:-:S04]  /*e150*/  IMAD.WIDE.U32 R4, R7, UR4, R4 ;  /* 0x0000000407047c25 */ /* 0x000fc8000f8e0004 */
[----:B------:R-:W-:Y:S01]  /*e160*/  IMAD.IADD R0, R5, 0x1, R0 ;  /* 0x0000000105007824 */ /* 0x000fe200078e0200 */
[----:B------:R-:W-:-:S04]  /*e170*/  LEA R2, P0, R4, R2, 0x2 ;  /* 0x0000000204027211 */ /* 0x000fc800078010ff */
[----:B------:R-:W-:-:S05]  /*e180*/  LEA.HI.X R3, R4, R3, R0, 0x2, P0 ;  /* 0x0000000304037211 */ /* 0x000fca00000f1400 */
[----:B------:R1:W5:Y:S04]  /*e190*/  LDG.E R16, desc[UR40][R2.64] ;  /* 0x0000002802107981 */ /* 0x000368000c1e1900 */
.L_x_457:
[----:B-1----:R-:W2:Y:S01]  /*e1a0*/  LDL R2, [R1+0x10] ;  /* 0x0000100001027983 */ /* 0x002ea20000100800 */
[----:B----4-:R-:W-:Y:S01]  /*e1b0*/  IMAD R0, R19, 0x8, R18 ;  /* 0x0000000813007824 */ /* 0x010fe200078e0212 */
[----:B--2---:R-:W-:-:S04]  /*e1c0*/  SHF.L.U32 R2, R2, 0x1f, RZ ;  /* 0x0000001f02027819 */ /* 0x004fc800000006ff */
[----:B------:R-:W1:Y:S02]  /*e1d0*/  SYNCS.PHASECHK.TRANS64.TRYWAIT P0, [R0+URZ+0x28c40], R2 ;  /* 0x028c4002000075a7 */ /* 0x000e64000800017f */
[----:B-1----:R-:W-:Y:S05]  /*e1e0*/  @!P0 BRA `(.L_x_458) ;  /* 0x0000005400b88947 */ /* 0x002fea0003800000 */
.L_x_579:
[----:B------:R-:W2:Y:S02]  /*e1f0*/  S2R R3, SR_TID.X ;  /* 0x0000000000037919 */ /* 0x000ea40000002100 */
[----:B--2---:R-:W-:-:S04]  /*e200*/  LOP3.LUT R3, R3, 0x7f, RZ, 0xc0, !PT ;  /* 0x0000007f03037812 */ /* 0x004fc800078ec0ff */
[----:B------:R-:W-:-:S13]  /*e210*/  ISETP.NE.AND P0, PT, R3, RZ, PT ;  /* 0x000000ff0300720c */ /* 0x000fda0003f05270 */
[----:B------:R-:W-:Y:S05]  /*e220*/  @P0 BRA `(.L_x_459) ;  /* 0x00000000001c0947 */ /* 0x000fea0003800000 */
[----:B------:R-:W2:Y:S01]  /*e230*/  S2R R3, SR_TID.X ;  /* 0x0000000000037919 */ /* 0x000ea20000002100 */
[----:B-1----:R-:W-:-:S04]  /*e240*/  IMAD.MOV.U32 R2, RZ, RZ, 0x2000 ;  /* 0x00002000ff027424 */ /* 0x002fc800078e00ff */
[----:B------:R4:W-:Y:S01]  /*e250*/  SYNCS.ARRIVE.TRANS64 RZ, [R0+URZ+0x28c30], R2 ;  /* 0x028c300200ff79a7 */ /* 0x0009e2000800003f */
[----:B--2---:R-:W-:-:S04]  /*e260*/  LOP3.LUT R3, R3, 0x1f, RZ, 0xc0, !PT ;  /* 0x0000001f03037812 */ /* 0x004fc800078ec0ff */
[----:B------:R-:W-:-:S13]  /*e270*/  ISETP.NE.AND P0, PT, R3, RZ, PT ;  /* 0x000000ff0300720c */ /* 0x000fda0003f05270 */
[----:B----4-:R-:W-:Y:S05]  /*e280*/  @!P0 BRA `(.L_x_459) ;  /* 0x0000000000048947 */ /* 0x010fea0003800000 */
[----:B------:R-:W-:Y:S01]  /*e290*/  BPT.TRAP 0x1 ;  /* 0x000000040000795c */ /* 0x000fe20000300000 */
.L_x_459:
[----:B------:R-:W2:Y:S04]  /*e2a0*/  LDL R3, [R1+0x28] ;  /* 0x0000280001037983 */ /* 0x000ea80000100800 */
[----:B-1----:R-:W4:Y:S01]  /*e2b0*/  LDL R2, [R1+0x1c] ;  /* 0x00001c0001027983 */ /* 0x002f220000100800 */
[----:B------:R-:W-:Y:S01]  /*e2c0*/  R2UR UR9, R0 ;  /* 0x00000000000972ca */ /* 0x000fe200000e0000 */
[----:B------:R-:W-:Y:S01]  /*e2d0*/  IMAD R0, R19, 0x2000, R18 ;  /* 0x0000200013007824 */ /* 0x000fe200078e0212 */
[----:B------:R-:W-:Y:S01]  /*e2e0*/  UIADD3 UR6, UP0, UR38, 0x370, URZ ;  /* 0x0000037026067890 */ /* 0x000fe2000ff1e03f */
[----:B------:R-:W-:Y:S01]  /*e2f0*/  R2UR UR12, R17 ;  /* 0x00000000110c72ca */ /* 0x000fe200000e0000 */
[----:B------:R-:W-:Y:S01]  /*e300*/  UMOV UR5, 0x14f00000 ;  /* 0x14f0000000057882 */ /* 0x000fe20000000000 */
[----:B-----5:R-:W-:Y:S01]  /*e310*/  R2UR UR13, R16 ;  /* 0x00000000100d72ca */ /* 0x020fe200000e0000 */
[----:B------:R-:W-:Y:S01]  /*e320*/  UIADD3.X UR7, URZ, UR39, URZ, UP0, !UPT ;  /* 0x000000273f077290 */ /* 0x000fe200087fe43f */
[----:B------:R-:W-:Y:S01]  /*e330*/  R2UR UR8, R0 ;  /* 0x00000000000872ca */ /* 0x000fe200000e0000 */
[----:B------:R-:W-:Y:S01]  /*e340*/  UMOV UR10, URZ ;  /* 0x0000003f000a7c82 */ /* 0x000fe20008000000 */
[----:B------:R-:W-:-:S04]  /*e350*/  PLOP3.LUT P0, PT, PT, PT, PT, 0x80, 0x0 ;  /* 0x000000000000781c */ /* 0x000fc80003f0f070 */
[----:B------:R-:W-:Y:S01]  /*e360*/  UIADD3 UR9, UR9, 0x28c30, URZ ;  /* 0x00028c3009097890 */ /* 0x000fe2000fffe03f */
[----:B------:R-:W-:-:S05]  /*e370*/  P2R R0, PR, RZ, 0x1 ;  /* 0x00000001ff007803 */ /* 0x000fca0000000000 */
[----:B------:R1:W-:Y:S01]  /*e380*/  STL [R1+0x18], R0 ;  /* 0x0000180001007387 */ /* 0x0003e20000100800 */
[----:B------:R-:W-:Y:S01]  /*e390*/  UIADD3 UR8, UR8, 0x22400, URZ ;  /* 0x0002240008087890 */ /* 0x000fe2000fffe03f */
[----:B--2---:R-:W-:Y:S02]  /*e3a0*/  R2UR UR11, R3 ;  /* 0x00000000030b72ca */ /* 0x004fe400000e0000 */
[----:B----4-:R-:W-:-:S13]  /*e3b0*/  R2UR UR4, R2 ;  /* 0x00000000020472ca */ /* 0x010fda00000e0000 */
[----:B------:R-:W-:-:S03]  /*e3c0*/  ULEA UR11, UR11, UR4, 0x6 ;  /* 0x000000040b0b7291 */ /* 0x000fc6000f8e303f */
[----:B------:R-:W-:-:S06]  /*e3d0*/  UMOV UR4, 0x0 ;  /* 0x0000000000047882 */ /* 0x000fcc0000000000 */
[----:B------:R1:W-:Y:S02]  /*e3e0*/  UTMALDG.4D [UR8], [UR6], desc[UR4] ;  /* 0x00000408060075b4 */ /* 0x0003e40008019000 */
[----:B-1----:R-:W-:Y:S01]  /*e3f0*/  NOP ;  /* 0x0000000000007918 */ /* 0x002fe20000000000 */
.L_x_455:
[----:B------:R-:W2:Y:S04]  /*e400*/  LDL.LU R3, [R1+0x30] ;  /* 0x0000300001037983 */ /* 0x000ea80000300800 */
[----:B------:R-:W5:Y:S04]  /*e410*/  LDL.LU R5, [R1+0x24] ;  /* 0x0000240001057983 */ /* 0x000f680000300800 */
[----:B----4-:R-:W4:Y:S01]  /*e420*/  LDL.LU R4, [R1+0x38] ;  /* 0x0000380001047983 */ /* 0x010f220000300800 */
[----:B------:R-:W-:Y:S05]  /*e430*/  WARPSYNC.ALL ;  /* 0x0000000000007948 */ /* 0x000fea0003800000 */
[----:B------:R-:W-:Y:S01]  /*e440*/  ULDC.64 UR6, c[0x0][0xa00] ;  /* 0x0002800000067ab9 */ /* 0x000fe20000000a00 */
[----:B------:R-:W-:Y:S01]  /*e450*/  ULDC.64 UR4, c[0x0][0x298] ;  /* 0x0000a60000047ab9 */ /* 0x000fe20000000a00 */
[----:B------:R-:W-:Y:S01]  /*e460*/  BAR.SYNC.DEFER_BLOCKING 0x8, 0x100 ;  /* 0x0204000000007b1d */ /* 0x000fe20000010000 */
[----:B------:R-:W-:Y:S01]  /*e470*/  ISETP.NE.U32.AND P0, PT, RZ, UR6, PT ;  /* 0x00000006ff007c0c */ /* 0x000fe2000bf05070 */
[----:B------:R-:W-:-:S03]  /*e480*/  VIADD R2, R18, 0x20400 ;  /* 0x0002040012027836 */ /* 0x000fc60000000000 */
[----:B------:R-:W-:Y:S01]  /*e490*/  ISETP.NE.AND.EX P0, PT, RZ, UR7, PT, P0 ;  /* 0x00000007ff007c0c */ /* 0x000fe2000bf05300 */
[----:B------:R-:W-:Y:S01]  /*e4a0*/  BSSY B6, `(.L_x_460) ;  /* 0x000001e000067945 */ /* 0x000fe20003800000 */
[----:B------:R-:W-:Y:S02]  /*e4b0*/  LOP3.LUT P1, RZ, R2, 0x3ff, RZ, 0xc0, !PT ;  /* 0x000003ff02ff7812 */ /* 0x000fe4000782c0ff */
[----:B--2---:R-:W-:Y:S02]  /*e4c0*/  SHF.R.S32.HI R0, RZ, 0x1f, R3 ;  /* 0x0000001fff007819 */ /* 0x004fe40000011403 */
[----:B-----5:R-:W-:-:S03]  /*e4d0*/  SEL R5, R5, RZ, !P0 ;  /* 0x000000ff05057207 */ /* 0x020fc60004000000 */
[----:B------:R-:W-:Y:S01]  /*e4e0*/  IMAD R0, R0, UR4, RZ ;  /* 0x0000000400007c24 */ /* 0x000fe2000f8e02ff */
[----:B----4-:R-:W-:-:S03]  /*e4f0*/  SEL R4, R4, RZ, !P0 ;  /* 0x000000ff04047207 */ /* 0x010fc60004000000 */
[C---:B------:R-:W-:Y:S02]  /*e500*/  IMAD R0, R3.reuse, UR5, R0 ;  /* 0x0000000503007c24 */ /* 0x040fe4000f8e0200 */
[----:B------:R-:W-:-:S04]  /*e510*/  IMAD.WIDE.U32 R2, R3, UR4, RZ ;  /* 0x0000000403027c25 */ /* 0x000fc8000f8e00ff */
[----:B------:R-:W-:Y:S01]  /*e520*/  IMAD.IADD R0, R3, 0x1, R0 ;  /* 0x0000000103007824 */ /* 0x000fe200078e0200 */
[----:B------:R1:W-:Y:S04]  /*e530*/  STL.64 [R1+0x48], R2 ;  /* 0x0000480201007387 */ /* 0x0003e80000100a00 */
[----:B------:R1:W-:Y:S04]  /*e540*/  STL [R1+0x24], R5 ;  /* 0x0000240501007387 */ /* 0x0003e80000100800 */
[----:B------:R1:W-:Y:S04]  /*e550*/  STL [R1+0x38], R4 ;  /* 0x0000380401007387 */ /* 0x0003e80000100800 */
[----:B------:R1:W-:Y:S01]  /*e560*/  STL [R1+0x30], R0 ;  /* 0x0000300001007387 */ /* 0x0003e20000100800 */
[----:B------:R-:W-:Y:S05]  /*e570*/  @!P1 BRA `(.L_x_461) ;  /* 0x0000000000409947 */ /* 0x000fea0003800000 */
[----:B-1----:R-:W-:Y:S01]  /*e580*/  MOV R2, 0x0 ;  /* 0x0000000000027802 */ /* 0x002fe20000000f00 */
[----:B------:R-:W-:Y:S01]  /*e590*/  ULDC.64 UR4, c[0x4][0x90] ;  /* 0x0100240000047ab9 */ /* 0x000fe20000000a00 */
[----:B------:R-:W-:Y:S01]  /*e5a0*/  ULDC.64 UR6, c[0x4][0x98] ;  /* 0x0100260000067ab9 */ /* 0x000fe20000000a00 */
[----:B------:R-:W-:Y:S01]  /*e5b0*/  ULDC.64 UR8, c[0x4][0x20] ;  /* 0x0100080000087ab9 */ /* 0x000fe20000000a00 */
[----:B------:R-:W-:Y:S02]  /*e5c0*/  IMAD.U32 R4, RZ, RZ, UR4 ;  /* 0x00000004ff047e24 */ /* 0x000fe4000f8e00ff */
[----:B------:R-:W1:Y:S01]  /*e5d0*/  LDC.64 R2, c[0x4][R2] ;  /* 0x0100000002027b82 */ /* 0x000e620000000a00 */
[----:B------:R-:W-:Y:S02]  /*e5e0*/  IMAD.U32 R5, RZ, RZ, UR5 ;  /* 0x00000005ff057e24 */ /* 0x000fe4000f8e00ff */
[----:B------:R-:W-:Y:S02]  /*e5f0*/  IMAD.U32 R6, RZ, RZ, UR6 ;  /* 0x00000006ff067e24 */ /* 0x000fe4000f8e00ff */
[----:B------:R-:W-:-:S02]  /*e600*/  IMAD.U32 R7, RZ, RZ, UR7 ;  /* 0x00000007ff077e24 */ /* 0x000fc4000f8e00ff */
[----:B---3--:R-:W-:Y:S02]  /*e610*/  IMAD.U32 R10, RZ, RZ, UR8 ;  /* 0x00000008ff0a7e24 */ /* 0x008fe4000f8e00ff */
[----:B0-----:R-:W-:Y:S02]  /*e620*/  IMAD.U32 R11, RZ, RZ, UR9 ;  /* 0x00000009ff0b7e24 */ /* 0x001fe4000f8e00ff */
[----:B------:R-:W-:Y:S02]  /*e630*/  IMAD.MOV.U32 R8, RZ, RZ, 0x70 ;  /* 0x00000070ff087424 */ /* 0x000fe400078e00ff */
[----:B------:R-:W-:Y:S02]  /*e640*/  IMAD.MOV.U32 R12, RZ, RZ, 0x1 ;  /* 0x00000001ff0c7424 */ /* 0x000fe400078e00ff */
[----:B------:R-:W-:-:S07]  /*e650*/  IMAD.MOV.U32 R13, RZ, RZ, RZ ;  /* 0x000000ffff0d7224 */ /* 0x000fce00078e00ff */
[----:B------:R-:W-:-:S07]  /*e660*/  LEPC R20, `(.L_x_461) ;  /* 0x000000001014794e */ /* 0x000fce0000000000 */
[----:B-1----:R-:W-:Y:S05]  /*e670*/  CALL.ABS.NOINC R2 ;  /* 0x0000000002007343 */ /* 0x002fea0003c00000 */
.L_x_461:
[----:B------:R-:W-:Y:S05]  /*e680*/  BSYNC B6 ;  /* 0x0000000000067941 */ /* 0x000fea0003800000 */
.L_x_460:
[----:B-1----:R-:W2:Y:S01]  /*e690*/  LDL.LU R0, [R1+0x38] ;  /* 0x0000380001007983 */ /* 0x002ea20000300800 */
[----:B------:R-:W-:Y:S01]  /*e6a0*/  ULDC.64 UR4, c[0x0][0x2d8] ;  /* 0x0000b60000047ab9 */ /* 0x000fe20000000a00 */
[----:B------:R-:W1:Y:S01]  /*e6b0*/  LDC R7, c[0x0][0x448] ;  /* 0x00011200ff077b82 */ /* 0x000e620000000800 */
[----:B------:R-:W-:Y:S01]  /*e6c0*/  ULDC UR6, c[0x0][0x2b8] ;  /* 0x0000ae0000067ab9 */ /* 0x000fe20000000800 */
[----:B------:R-:W4:Y:S04]  /*e6d0*/  LDL.LU R4, [R1+0x30] ;  /* 0x0000300001047983 */ /* 0x000f280000300800 */
[----:B------:R-:W4:Y:S04]  /*e6e0*/  LDL.LU.64 R2, [R1+0x48] ;  /* 0x0000480001027983 */ /* 0x000f280000300a00 */
[----:B------:R-:W2:Y:S04]  /*e6f0*/  LDL.LU R5, [R1+0x24] ;  /* 0x0000240001057983 */ /* 0x000ea80000300800 */
[----:B---3--:R-:W3:Y:S04]  /*e700*/  LDL R10, [R1+0x4] ;  /* 0x00000400010a7983 */ /* 0x008ee80000100800 */
[----:B------:R0:W5:Y:S01]  /*e710*/  LDL R8, [R1+0x54] ;  /* 0x0000540001087983 */ /* 0x0001620000100800 */
[----:B-1----:R-:W-:-:S13]  /*e720*/  ISETP.NE.AND P0, PT, R7, 0x1, PT ;  /* 0x000000010700780c */ /* 0x002fda0003f05270 */
[----:B------:R-:W1:Y:S01]  /*e730*/  @P0 LDC R6, c[0x0][0x450] ;  /* 0x00011400ff060b82 */ /* 0x000e620000000800 */
[----:B------:R-:W0:Y:S02]  /*e740*/  S2R R9, SR_TID.X ;  /* 0x0000000000097919 */ /* 0x000e240000002100 */
[----:B0-----:R-:W-:-:S05]  /*e750*/  IMAD.SHL.U32 R9, R9, 0x8, RZ ;  /* 0x0000000809097824 */ /* 0x001fca00078e00ff */
[----:B------:R-:W-:Y:S01]  /*e760*/  LOP3.LUT R9, R9, 0x38, RZ, 0xc0, !PT ;  /* 0x0000003809097812 */ /* 0x000fe200078ec0ff */
[----:B----4-:R-:W-:Y:S02]  /*e770*/  IMAD.MOV.U32 R3, RZ, RZ, R4 ;  /* 0x000000ffff037224 */ /* 0x010fe400078e0004 */
[----:B------:R-:W0:Y:S01]  /*e780*/  S2R R4, SR_TID.X ;  /* 0x0000000000047919 */ /* 0x000e220000002100 */
[----:B------:R-:W-:-:S04]  /*e790*/  IMAD.WIDE.U32 R2, R17, UR4, R2 ;  /* 0x0000000411027c25 */ /* 0x000fc8000f8e0002 */
[----:B------:R-:W-:Y:S01]  /*e7a0*/  IMAD R3, R17, UR5, R3 ;  /* 0x0000000511037c24 */ /* 0x000fe2000f8e0203 */
[----:B------:R-:W-:Y:S02]  /*e7b0*/  ULDC.64 UR4, c[0x0][0x2e0] ;  /* 0x0000b80000047ab9 */ /* 0x000fe40000000a00 */
[----:B--2---:R-:W-:Y:S02]  /*e7c0*/  IMAD R0, R0, UR4, RZ ;  /* 0x0000000400007c24 */ /* 0x004fe4000f8e02ff */
[----:B------:R-:W-:-:S04]  /*e7d0*/  IMAD.WIDE.U32 R2, R5, UR4, R2 ;  /* 0x0000000405027c25 */ /* 0x000fc8000f8e0002 */
[----:B------:R-:W-:Y:S01]  /*e7e0*/  IMAD R0, R5, UR5, R0 ;  /* 0x0000000505007c24 */ /* 0x000fe2000f8e0200 */
[----:B------:R-:W-:-:S03]  /*e7f0*/  ULDC.64 UR4, c[0x0][0x2d0] ;  /* 0x0000b40000047ab9 */ /* 0x000fc60000000a00 */
[----:B------:R-:W-:Y:S01]  /*e800*/  IMAD.IADD R3, R3, 0x1, R0 ;  /* 0x0000000103037824 */ /* 0x000fe200078e0200 */
[----:B0-----:R-:W-:-:S04]  /*e810*/  LOP3.LUT R4, R4, 0x7f, RZ, 0xc0, !PT ;  /* 0x0000007f04047812 */ /* 0x001fc800078ec0ff */
[----:B------:R-:W-:Y:S02]  /*e820*/  SHF.R.U32.HI R5, RZ, 0x3, R4 ;  /* 0x00000003ff057819 */ /* 0x000fe40000011604 */
[----:B------:R-:W0:Y:S02]  /*e830*/  S2R R4, SR_TID.X ;  /* 0x0000000000047919 */ /* 0x000e240000002100 */
[----:B0-----:R-:W-:-:S05]  /*e840*/  IMAD.SHL.U32 R4, R4, 0x10, RZ ;  /* 0x0000001004047824 */ /* 0x001fca00078e00ff */
[----:B------:R-:W-:Y:S02]  /*e850*/  LOP3.LUT R4, R5, 0x70, R4, 0xf8, !PT ;  /* 0x0000007005047812 */ /* 0x000fe400078ef804 */
[----:B------:R-:W0:Y:S03]  /*e860*/  @P0 LDC R5, c[0x0][0x44c] ;  /* 0x00011300ff050b82 */ /* 0x000e260000000800 */
[----:B---3--:R-:W-:-:S04]  /*e870*/  IMAD R0, R10, 0x40, R4 ;  /* 0x000000400a007824 */ /* 0x008fc800078e0204 */
[----:B------:R-:W-:Y:S02]  /*e880*/  IMAD.MOV.U32 R4, RZ, RZ, R0 ;  /* 0x000000ffff047224 */ /* 0x000fe400078e0000 */
[----:B0-----:R-:W-:-:S05]  /*e890*/  @P0 IMAD.HI.U32 R5, R0, R5, RZ ;  /* 0x0000000500050227 */ /* 0x001fca00078e00ff */
[----:B-1----:R-:W-:-:S05]  /*e8a0*/  @P0 SHF.R.U32.HI R4, RZ, R6, R5 ;  /* 0x00000006ff040219 */ /* 0x002fca0000011605 */
[----:B------:R-:W-:-:S04]  /*e8b0*/  IMAD.MOV R5, RZ, RZ, -R4 ;  /* 0x000000ffff057224 */ /* 0x000fc800078e0a04 */
[----:B------:R-:W-:Y:S01]  /*e8c0*/  IMAD R0, R7, R5, R0 ;  /* 0x0000000507007224 */ /* 0x000fe200078e0200 */
[----:B------:R-:W-:Y:S01]  /*e8d0*/  SHF.R.S32.HI R5, RZ, 0x1f, R4 ;  /* 0x0000001fff057819 */ /* 0x000fe20000011404 */
[----:B------:R-:W-:-:S04]  /*e8e0*/  IMAD.WIDE.U32 R2, R4, UR4, R2 ;  /* 0x0000000404027c25 */ /* 0x000fc8000f8e0002 */
[----:B------:R-:W-:-:S04]  /*e8f0*/  IMAD R5, R5, UR4, RZ ;  /* 0x0000000405057c24 */ /* 0x000fc8000f8e02ff */
[----:B------:R-:W-:Y:S01]  /*e900*/  IMAD R4, R4, UR5, R5 ;  /* 0x0000000504047c24 */ /* 0x000fe2000f8e0205 */
[----:B------:R-:W-:-:S03]  /*e910*/  ULDC.64 UR4, c[0x0][0x2c8] ;  /* 0x0000b20000047ab9 */ /* 0x000fc60000000a00 */
[----:B------:R-:W-:Y:S01]  /*e920*/  IMAD.IADD R3, R3, 0x1, R4 ;  /* 0x0000000103037824 */ /* 0x000fe200078e0204 */
[----:B------:R-:W-:-:S05]  /*e930*/  SHF.R.S32.HI R4, RZ, 0x1f, R0 ;  /* 0x0000001fff047819 */ /* 0x000fca0000011400 */
[----:B------:R-:W-:Y:S02]  /*e940*/  IMAD R4, R4, UR4, RZ ;  /* 0x0000000404047c24 */ /* 0x000fe4000f8e02ff */
[----:B------:R-:W-:-:S04]  /*e950*/  IMAD.WIDE.U32 R2, R0, UR4, R2 ;  /* 0x0000000400027c25 */ /* 0x000fc8000f8e0002 */
[----:B------:R-:W-:Y:S01]  /*e960*/  IMAD R0, R0, UR5, R4 ;  /* 0x0000000500007c24 */ /* 0x000fe2000f8e0204 */
[----:B------:R-:W-:Y:S02]  /*e970*/  ULDC.64 UR4, c[0x0][0x280] ;  /* 0x0000a00000047ab9 */ /* 0x000fe40000000a00 */
[----:B------:R-:W-:Y:S01]  /*e980*/  LEA R4, P1, R2, UR4, 0x1 ;  /* 0x0000000402047c11 */ /* 0x000fe2000f8208ff */
[----:B------:R-:W-:Y:S01]  /*e990*/  IMAD.IADD R0, R3, 0x1, R0 ;  /* 0x0000000103007824 */ /* 0x000fe200078e0200 */
[----:B------:R-:W-:Y:S01]  /*e9a0*/  UMOV UR4, 0xffffffff ;  /* 0xffffffff00047882 */ /* 0x000fe20000000000 */
[----:B------:R-:W-:-:S03]  /*e9b0*/  ISETP.GE.AND P0, PT, R9, UR6, PT ;  /* 0x0000000609007c0c */ /* 0x000fc6000bf06270 */
[----:B------:R-:W-:Y:S01]  /*e9c0*/  LEA.HI.X R3, R2, UR5, R0, 0x1, P1 ;  /* 0x0000000502037c11 */ /* 0x000fe200088f0c00 */
[----:B------:R-:W-:Y:S09]  /*e9d0*/  BRA.DIV UR4, `(.L_x_462) ;  /* 0x0000004e04d07947 */ /* 0x000ff2000b800000 */
[----:B------:R-:W2:Y:S01]  /*e9e0*/  LDL.LU R6, [R1+0x40] ;  /* 0x0000400001067983 */ /* 0x000ea20000300800 */
[----:B------:R-:W0:Y:S02]  /*e9f0*/  S2R R11, SR_TID.X ;  /* 0x00000000000b7919 */ /* 0x000e240000002100 */
[----:B0-----:R-:W-:-:S04]  /*ea00*/  LOP3.LUT R11, R11, 0x7f, RZ, 0xc0, !PT ;  /* 0x0000007f0b0b7812 */ /* 0x001fc800078ec0ff */
[----:B------:R-:W-:-:S05]  /*ea10*/  SHF.R.U32.HI R11, RZ, 0x3, R11 ;  /* 0x00000003ff0b7819 */ /* 0x000fca000001160b */
[----:B------:R-:W-:-:S04]  /*ea20*/  IMAD R2, R10, 0x40, R11 ;  /* 0x000000400a027824 */ /* 0x000fc800078e020b */
[----:B------:R-:W-:Y:S02]  /*ea30*/  VIADD R5, R2, 0x10 ;  /* 0x0000001002057836 */ /* 0x000fe40000000000 */
[----:B--2---:R-:W-:Y:S02]  /*ea40*/  IMAD R0, R6, R7, RZ ;  /* 0x0000000706007224 */ /* 0x004fe400078e02ff */
[----:B------:R-:W0:Y:S04]  /*ea50*/  SHFL.IDX PT, R7, R4, RZ, 0x181f ;  /* 0x00181fff04077589 */ /* 0x000e2800000e0000 */
[----:B------:R-:W1:Y:S01]  /*ea60*/  SHFL.IDX PT, R6, R3, RZ, 0x181f ;  /* 0x00181fff03067589 */ /* 0x000e6200000e0000 */
[----:B------:R-:W-:-:S13]  /*ea70*/  ISETP.GE.AND P1, PT, R2, R0, PT ;  /* 0x000000000200720c */ /* 0x000fda0003f26270 */
[----:B0-----:R-:W-:-:S05]  /*ea80*/  @!P1 LEA R7, P2, R9, R7, 0x1 ;  /* 0x0000000709079211 */ /* 0x001fca00078408ff */
[----:B-1----:R-:W-:-:S05]  /*ea90*/  @!P1 IMAD.X R6, RZ, RZ, R6, P2 ;  /* 0x000000ffff069224 */ /* 0x002fca00010e0606 */
[----:B------:R-:W-:-:S04]  /*eaa0*/  @!P1 LOP3.LUT R7, R7, R6, RZ, 0x3c, !PT ;  /* 0x0000000607079212 */ /* 0x000fc800078e3cff */
[----:B------:R-:W-:-:S04]  /*eab0*/  @!P1 LOP3.LUT R6, R7, R6, RZ, 0x3c, !PT ;  /* 0x0000000607069212 */ /* 0x000fc800078e3cff */
[----:B------:R-:W-:-:S05]  /*eac0*/  @!P1 LOP3.LUT R7, R7, R6, RZ, 0x3c, !PT ;  /* 0x0000000607079212 */ /* 0x000fca00078e3cff */
[----:B------:R-:W-:Y:S01]  /*ead0*/  @!PT LDS RZ, [RZ] ;  /* 0x00000000fffff984 */ /* 0x000fe20000000800 */
[----:B-----5:R0:W-:Y:S01]  /*eae0*/  @!P1 LDGSTS.E.BYPASS.LTC128B.128 [R8+0x20400], desc[UR40][R6.64], !P0 ;  /* 0x2040000006089fae */ /* 0x0201e2000c101d68 */
[----:B------:R-:W-:-:S03]  /*eaf0*/  ISETP.GE.AND P1, PT, R5, R0, PT ;  /* 0x000000000500720c */ /* 0x000fc60003f26270 */
[----:B------:R-:W1:Y:S04]  /*eb00*/  SHFL.IDX PT, R5, R4, 0x1, 0x181f ;  /* 0x00381f0004057f89 */ /* 0x000e6800000e0000 */
[----:B0-----:R-:W0:Y:S06]  /*eb10*/  SHFL.IDX PT, R6, R3, 0x1, 0x181f ;  /* 0x00381f0003067f89 */ /* 0x001e2c00000e0000 */
[----:B-1----:R-:W-:-:S05]  /*eb20*/  @!P1 LEA R5, P2, R9, R5, 0x1 ;  /* 0x0000000509059211 */ /* 0x002fca00078408ff */
[----:B0-----:R-:W-:-:S04]  /*eb30*/  @!P1 IMAD.X R6, RZ, RZ, R6, P2 ;  /* 0x000000ffff069224 */ /* 0x001fc800010e0606 */
[----:B------:R-:W-:Y:S02]  /*eb40*/  @!P1 IMAD.MOV.U32 R7, RZ, RZ, R6 ;  /* 0x000000ffff079224 */ /* 0x000fe400078e0006 */
[----:B------:R-:W-:Y:S02]  /*eb50*/  @!P1 IMAD.MOV.U32 R6, RZ, RZ, R5 ;  /* 0x000000ffff069224 */ /* 0x000fe400078e0005 */
[----:B------:R-:W-:-:S03]  /*eb60*/  VIADD R5, R2, 0x20 ;  /* 0x0000002002057836 */ /* 0x000fc60000000000 */
[----:B------:R0:W-:Y:S02]  /*eb70*/  @!P1 LDGSTS.E.BYPASS.LTC128B.128 [R8+0x20c00], desc[UR40][R6.64], !P0 ;  /* 0x20c0000006089fae */ /* 0x0001e4000c101d68 */
[----:B------:R-:W-:Y:S02]  /*eb80*/  ISETP.GE.AND P1, PT, R5, R0, PT ;  /* 0x000000000500720c */ /* 0x000fe40003f26270 */
[----:B------:R-:W1:Y:S04]  /*eb90*/  SHFL.IDX PT, R5, R4, 0x2, 0x181f ;  /* 0x00581f0004057f89 */ /* 0x000e6800000e0000 */
[----:B0-----:R-:W0:Y:S07]  /*eba0*/  SHFL.IDX PT, R6, R3, 0x2, 0x181f ;  /* 0x00581f0003067f89 */ /* 0x001e2e00000e0000 */
[----:B-1----:R-:W-:-:S05]  /*ebb0*/  @!P1 LEA R5, P2, R9, R5, 0x1 ;  /* 0x0000000509059211 */ /* 0x002fca00078408ff */
[----:B0-----:R-:W-:-:S04]  /*ebc0*/  @!P1 IMAD.X R6, RZ, RZ, R6, P2 ;  /* 0x000000ffff069224 */ /* 0x001fc800010e0606 */
[----:B------:R-:W-:Y:S02]  /*ebd0*/  @!P1 IMAD.MOV.U32 R7, RZ, RZ, R6 ;  /* 0x000000ffff079224 */ /* 0x000fe400078e0006 */
[----:B------:R-:W-:Y:S02]  /*ebe0*/  @!P1 IMAD.MOV.U32 R6, RZ, RZ, R5 ;  /* 0x000000ffff069224 */ /* 0x000fe400078e0005 */
[----:B------:R0:W1:Y:S04]  /*ebf0*/  SHFL.IDX PT, R5, R3, 0x3, 0x181f ;  /* 0x00781f0003057f89 */ /* 0x00006800000e0000 */
[----:B------:R0:W-:Y:S04]  /*ec00*/  @!P1 LDGSTS.E.BYPASS.LTC128B.128 [R8+0x21400], desc[UR40][R6.64], !P0 ;  /* 0x2140000006089fae */ /* 0x0001e8000c101d68 */
[----:B------:R0:W2:Y:S02]  /*ec10*/  SHFL.IDX PT, R3, R4, 0x3, 0x181f ;  /* 0x00781f0004037f89 */ /* 0x0000a400000e0000 */
.L_x_588:
[----:B------:R-:W-:-:S05]  /*ec20*/  VIADD R2, R2, 0x30 ;  /* 0x0000003002027836 */ /* 0x000fca0000000000 */
[----:B------:R-:W-:-:S13]  /*ec30*/  ISETP.GE.AND P1, PT, R2, R0, PT ;  /* 0x000000000200720c */ /* 0x000fda0003f26270 */
[----:B--2---:R-:W-:-:S05]  /*ec40*/  @!P1 LEA R2, P2, R9, R3, 0x1 ;  /* 0x0000000309029211 */ /* 0x004fca00078408ff */
[----:B01----:R-:W-:-:S05]  /*ec50*/  @!P1 IMAD.X R3, RZ, RZ, R5, P2 ;  /* 0x000000ffff039224 */ /* 0x003fca00010e0605 */
[----:B------:R-:W-:Y:S01]  /*ec60*/  @!PT LDS RZ, [RZ] ;  /* 0x00000000fffff984 */ /* 0x000fe20000000800 */
[----:B------:R-:W-:Y:S01]  /*ec70*/  @!PT LDS RZ, [RZ] ;  /* 0x00000000fffff984 */ /* 0x000fe20000000800 */
[----:B------:R-:W-:Y:S01]  /*ec80*/  @!PT LDS RZ, [RZ] ;  /* 0x00000000fffff984 */ /* 0x000fe20000000800 */
[----:B------:R0:W-:Y:S01]  /*ec90*/  @!P1 LDGSTS.E.BYPASS.LTC128B.128 [R8+0x21c00], desc[UR40][R2.64], !P0 ;  /* 0x21c0000002089fae */ /* 0x0001e2000c101d68 */
[----:B------:R-:W-:Y:S01]  /*eca0*/  PLOP3.LUT P0, PT, PT, PT, PT, 0x80, 0x0 ;  /* 0x000000000000781c */ /* 0x000fe20003f0f070 */
[----:B------:R-:W-:-:S12]  /*ecb0*/  NOP ;  /* 0x0000000000007918 */ /* 0x000fd80000000000 */
.L_x_463:
[----:B------:R-:W-:Y:S02]  /*ecc0*/  PLOP3.LUT P1, PT, P1, P0, PT, 0xa2, 0x0 ;  /* 0x000000000000781c */ /* 0x000fe40000f21472 */
[----:B------:R-:W-:-:S08]  /*ecd0*/  @P0 R2UR P1, UR4, R18 ;  /* 0x00000000120402ca */ /* 0x000fd00000020000 */
[----:B------:R-:W-:-:S05]  /*ece0*/  @P0 PLOP3.LUT P0, PT, P1, PT, PT, 0x80, 0x0 ;  /* 0x000000000000081c */ /* 0x000fca0000f0f070 */
[----:B------:R-:W-:Y:S01]  /*ecf0*/  @!P1 SYNCS.ARRIVE.TRANS64.RED.A0T1 RZ, [UR4+0x28c00], RZ ;  /* 0x028c00ffffff99a7 */ /* 0x000fe20008200404 */
[----:B------:R-:W-:Y:S07]  /*ed00*/  @!P1 ARRIVES.LDGSTSBAR.64.TRANSCNT [UR4+0x28c00] ;  /* 0x028c0000ff0099b0 */ /* 0x000fee0008000a84 */
[----:B------:R-:W-:Y:S05]  /*ed10*/  @P0 BRA.U.ANY `(.L_x_463) ;  /* 0xfffffffd00e80947 */ /* 0x000fea000393ffff */
[----:B0-----:R-:W2:Y:S02]  /*ed20*/  LDL.LU R2, [R1+0x50] ;  /* 0x0000500001027983 */ /* 0x001ea40000300800 */
[----:B--2---:R-:W-:-:S05]  /*ed30*/  VIADD R2, R2, 0x1 ;  /* 0x0000000102027836 */ /* 0x004fca0000000000 */
[----:B------:R0:W-:Y:S01]  /*ed40*/  STL [R1+0x50], R2 ;  /* 0x0000500201007387 */ /* 0x0001e20000100800 */
[----:B------:R-:W-:-:S04]  /*ed50*/  LEA.HI R0, R2, R2, RZ, 0x1 ;  /* 0x0000000202007211 */ /* 0x000fc800078f08ff */
[----:B------:R-:W-:-:S05]  /*ed60*/  LOP3.LUT R0, R0, 0xfffffffe, RZ, 0xc0, !PT ;  /* 0xfffffffe00007812 */ /* 0x000fca00078ec0ff */
[----:B------:R-:W-:-:S05]  /*ed70*/  IMAD.IADD R0, R2, 0x1, -R0 ;  /* 0x0000000102007824 */ /* 0x000fca00078e0a00 */
[----:B------:R-:W-:Y:S01]  /*ed80*/  SHF.L.U32 R0, R0, 0x1f, RZ ;  /* 0x0000001f00007819 */ /* 0x000fe200000006ff */
[----:B------:R-:W-:Y:S01]  /*ed90*/  NOP ;  /* 0x0000000000007918 */ /* 0x000fe20000000000 */
[----:B------:R0:W-:Y:S01]  /*eda0*/  SYNCS.ARRIVE.TRANS64.A1T0 RZ, [R18+URZ+0x28c00], RZ ;  /* 0x028c00ff12ff79a7 */ /* 0x0001e2000810003f */
[----:B------:R-:W-:Y:S01]  /*edb0*/  BSSY B0, `(.L_x_464) ;  /* 0x0000003000007945 */ /* 0x000fe20003800000 */
[----:B------:R-:W1:Y:S03]  /*edc0*/  SYNCS.PHASECHK.TRANS64.TRYWAIT P0, [R18+URZ+0x28c20], R0 ;  /* 0x028c2000120075a7 */ /* 0x000e66000800017f */
[----:B01----:R-:W-:Y:S05]  /*edd0*/  @!P0 BRA `(.L_x_465) ;  /* 0x00000050001c8947 */ /* 0x003fea0003800000 */
.L_x_589:
[----:B------:R-:W-:Y:S05]  /*ede0*/  BSYNC B0 ;  /* 0x0000000000007941 */ /* 0x000fea0003800000 */
.L_x_464:
[----:B------:R-:W2:Y:S01]  /*edf0*/  LDL R2, [R1+0x18] ;  /* 0x0000180001027983 */ /* 0x000ea20000100800 */
[----:B------:R-:W-:Y:S01]  /*ee00*/  BSSY B0, `(.L_x_466) ;  /* 0x0000096000007945 */ /* 0x000fe20003800000 */
[----:B--2---:R-:W-:-:S13]  /*ee10*/  ISETP.NE.AND P0, PT, R2, RZ, PT ;  /* 0x000000ff0200720c */ /* 0x004fda0003f05270 */
[----:B------:R-:W-:Y:S05]  /*ee20*/  @!P0 BRA `(.L_x_467) ;  /* 0x00000008004c8947 */ /* 0x000fea0003800000 */
[----:B------:R-:W2:Y:S01]  /*ee30*/  LDL R2, [R1+0x10] ;  /* 0x0000100001027983 */ /* 0x000ea20000100800 */
[----:B0-----:R-:W-:Y:S01]  /*ee40*/  IMAD R0, R19, 0x8, R18 ;  /* 0x0000000813007824 */ /* 0x001fe200078e0212 */
[----:B------:R-:W-:Y:S01]  /*ee50*/  BSSY B1, `(.L_x_468) ;  /* 0x0000007000017945 */ /* 0x000fe20003800000 */
[----:B------:R-:W0:Y:S02]  /*ee60*/  S2R R3, SR_TID.X ;  /* 0x0000000000037919 */ /* 0x000e240000002100 */
[----:B0-----:R-:W-:-:S04]  /*ee70*/  LOP3.LUT R3, R3, 0x7f, RZ, 0xc0, !PT ;  /* 0x0000007f03037812 */ /* 0x001fc800078ec0ff */
[----:B------:R-:W-:Y:S02]  /*ee80*/  ISETP.NE.AND P1, PT, R3, RZ, PT ;  /* 0x000000ff0300720c */ /* 0x000fe40003f25270 */
[----:B--2---:R-:W-:-:S04]  /*ee90*/  SHF.L.U32 R2, R2, 0x1f, RZ ;  /* 0x0000001f02027819 */ /* 0x004fc800000006ff */
[----:B------:R-:W0:Y:S02]  /*eea0*/  SYNCS.PHASECHK.TRANS64.TRYWAIT P0, [R0+URZ+0x28c60], R2 ;  /* 0x028c6002000075a7 */ /* 0x000e24000800017f */
[----:B0-----:R-:W-:Y:S05]  /*eeb0*/  @!P0 BRA `(.L_x_469) ;  /* 0x0000004c00f88947 */ /* 0x001fea0003800000 */
.L_x_590:
[----:B------:R-:W-:Y:S05]  /*eec0*/  BSYNC B1 ;  /* 0x0000000000017941 */ /* 0x000fea0003800000 */
.L_x_468:
[----:B------:R-:W-:Y:S04]  /*eed0*/  BSSY B1, `(.L_x_470) ;  /* 0x0000009000017945 */ /* 0x000fe80003800000 */
[----:B------:R-:W-:Y:S05]  /*eee0*/  @P1 BRA `(.L_x_471) ;  /* 0x00000000001c1947 */ /* 0x000fea0003800000 */
[----:B------:R-:W1:Y:S01]  /*eef0*/  S2R R3, SR_TID.X ;  /* 0x0000000000037919 */ /* 0x000e620000002100 */
[----:B0-----:R-:W-:-:S04]  /*ef00*/  IMAD.MOV.U32 R2, RZ, RZ, 0x10000 ;  /* 0x00010000ff027424 */ /* 0x001fc800078e00ff */
[----:B------:R2:W-:Y:S01]  /*ef10*/  SYNCS.ARRIVE.TRANS64 RZ, [R0+URZ+0x28c50], R2 ;  /* 0x028c500200ff79a7 */ /* 0x0005e2000800003f */
[----:B-1----:R-:W-:-:S04]  /*ef20*/  LOP3.LUT R3, R3, 0x1f, RZ, 0xc0, !PT ;  /* 0x0000001f03037812 */ /* 0x002fc800078ec0ff */
[----:B------:R-:W-:-:S13]  /*ef30*/  ISETP.NE.AND P0, PT, R3, RZ, PT ;  /* 0x000000ff0300720c */ /* 0x000fda0003f05270 */
[----:B--2---:R-:W-:Y:S05]  /*ef40*/  @!P0 BRA `(.L_x_471) ;  /* 0x0000000000048947 */ /* 0x004fea0003800000 */
[----:B------:R-:W-:Y:S01]  /*ef50*/  BPT.TRAP 0x1 ;  /* 0x000000040000795c */ /* 0x000fe20000300000 */
.L_x_471:
[----:B------:R-:W-:Y:S05]  /*ef60*/  BSYNC B1 ;  /* 0x0000000000017941 */ /* 0x000fea0003800000 */
.L_x_470:
[----:B------:R-:W2:Y:S04]  /*ef70*/  LDL R3, [R1+0x1c] ;  /* 0x00001c0001037983 */ /* 0x000ea80000100800 */
[----:B0-----:R-:W2:Y:S01]  /*ef80*/  LDL.LU R2, [R1+0x28] ;  /* 0x0000280001027983 */ /* 0x001ea20000300800 */
[----:B------:R-:W-:Y:S01]  /*ef90*/  UIADD3 UR4, UP0, UR38, 0x470, URZ ;  /* 0x0000047026047890 */ /* 0x000fe2000ff1e03f */
[----:B------:R-:W-:Y:S01]  /*efa0*/  PLOP3.LUT P0, PT, PT, PT, PT, 0x80, 0x0 ;  /* 0x000000000000781c */ /* 0x000fe20003f0f070 */
[----:B------:R-:W-:Y:S01]  /*efb0*/  VIADD R0, R0, 0x28c50 ;  /* 0x00028c5000007836 */ /* 0x000fe20000000000 */
[----:B------:R-:W-:Y:S01]  /*efc0*/  UMOV UR6, 0x0 ;  /* 0x0000000000067882 */ /* 0x000fe20000000000 */
[----:B------:R-:W-:Y:S01]  /*efd0*/  UIADD3.X UR5, URZ, UR39, URZ, UP0, !UPT ;  /* 0x000000273f057290 */ /* 0x000fe200087fe43f */
[----:B------:R-:W-:Y:S01]  /*efe0*/  UMOV UR7, 0x14f00000 ;  /* 0x14f0000000077882 */ /* 0x000fe20000000000 */
[----:B------:R-:W-:Y:S01]  /*eff0*/  UMOV UR10, URZ ;  /* 0x0000003f000a7c82 */ /* 0x000fe20008000000 */
[----:B--2---:R-:W-:-:S02]  /*f000*/  IMAD R3, R2, 0x40, R3 ;  /* 0x0000004002037824 */ /* 0x004fc400078e0203 */
[----:B------:R-:W-:-:S04]  /*f010*/  IMAD R2, R19, 0x10000, R18 ;  /* 0x0001000013027824 */ /* 0x000fc800078e0212 */
[----:B------:R-:W-:-:S07]  /*f020*/  VIADD R4, R2, 0x400 ;  /* 0x0000040002047836 */ /* 0x000fce0000000000 */
.L_x_472:
[----:B------:R-:W-:-:S13]  /*f030*/  @P0 ELECT P1, URZ, PT ;  /* 0x00000000003f082f */ /* 0x000fda0003820000 */
[----:B------:R-:W-:Y:S02]  /*f040*/  @P1 R2UR UR13, R16 ;  /* 0x00000000100d12ca */ /* 0x000fe400000e0000 */
[----:B------:R-:W-:Y:S02]  /*f050*/  @P1 R2UR UR12, R17 ;  /* 0x00000000110c12ca */ /* 0x000fe400000e0000 */
[----:B------:R-:W-:Y:S02]  /*f060*/  @P1 R2UR UR11, R3 ;  /* 0x00000000030b12ca */ /* 0x000fe400000e0000 */
[----:B------:R-:W-:Y:S02]  /*f070*/  @P1 R2UR UR9, R0 ;  /* 0x00000000000912ca */ /* 0x000fe400000e0000 */
[----:B------:R-:W-:Y:S02]  /*f080*/  @P1 R2UR UR8, R4 ;  /* 0x00000000040812ca */ /* 0x000fe400000e0000 */
[----:B------:R-:W-:-:S02]  /*f090*/  @P1 PLOP3.LUT P0, PT, P1, PT, PT, 0x8, 0x0 ;  /* 0x000000000000181c */ /* 0x000fc40000f0e170 */
[----:B------:R-:W-:-:S09]  /*f0a0*/  PLOP3.LUT P1, PT, PT, PT, PT, 0x8, 0x0 ;  /* 0x000000000000781c */ /* 0x000fd20003f2e170 */
[----:B------:R0:W-:Y:S02]  /*f0b0*/  UTMALDG.4D [UR8], [UR4], desc[UR6] ;  /* 0x00000608040075b4 */ /* 0x0001e40008019000 */
[----:B0-----:R-:W-:Y:S05]  /*f0c0*/  @P0 BRA.U.ANY `(.L_x_472) ;  /* 0xfffffffd00d80947 */ /* 0x001fea000393ffff */
[----:B------:R-:W-:Y:S01]  /*f0d0*/  PLOP3.LUT P0, PT, PT, PT, PT, 0x80, 0x0 ;  /* 0x000000000000781c */ /* 0x000fe20003f0f070 */
[----:B------:R-:W-:Y:S01]  /*f0e0*/  VIADD R4, R2, 0x2400 ;  /* 0x0000240002047836 */ /* 0x000fe20000000000 */
[----:B------:R-:W-:Y:S01]  /*f0f0*/  UMOV UR6, 0x0 ;  /* 0x0000000000067882 */ /* 0x000fe20000000000 */
[----:B------:R-:W-:Y:S01]  /*f100*/  UMOV UR7, 0x14f00000 ;  /* 0x14f0000000077882 */ /* 0x000fe20000000000 */
[----:B------:R-:W-:-:S09]  /*f110*/  UMOV UR10, 0x40 ;  /* 0x00000040000a7882 */ /* 0x000fd20000000000 */
.L_x_473:
        /* <DEDUP_REMOVED lines=15> */
.L_x_474:
        /* <DEDUP_REMOVED lines=15> */
.L_x_475:
        /* <DEDUP_REMOVED lines=15> */
.L_x_476:
        /* <DEDUP_REMOVED lines=15> */
.L_x_477:
        /* <DEDUP_REMOVED lines=15> */
.L_x_478:
        /* <DEDUP_REMOVED lines=15> */
.L_x_479:
        /* <DEDUP_REMOVED lines=9> */
[----:B-1----:R-:W-:Y:S05]  /*f750*/  @P0 BRA.U.ANY `(.L_x_479) ;  /* 0xfffffffd00d80947 */ /* 0x002fea000393ffff */
.L_x_467:
[----:B------:R-:W-:Y:S05]  /*f760*/  BSYNC B0 ;  /* 0x0000000000007941 */ /* 0x000fea0003800000 */
.L_x_466:
[----:B------:R-:W0:Y:S04]  /*f770*/  LDL R4, [R1+0x2c] ;  /* 0x00002c0001047983 */ /* 0x000e280000100800 */
[----:B------:R-:W2:Y:S01]  /*f780*/  LDL R5, [R1+0x20] ;  /* 0x0000200001057983 */ /* 0x000ea20000100800 */
[----:B------:R-:W-:Y:S01]  /*f790*/  BSSY B0, `(.L_x_480) ;  /* 0x00002a7000007945 */ /* 0x000fe20003800000 */
[----:B0-----:R-:W-:-:S05]  /*f7a0*/  VIADD R0, R4, 0xfffffffe ;  /* 0xfffffffe04007836 */ /* 0x001fca0000000000 */
[----:B--2---:R-:W-:-:S13]  /*f7b0*/  ISETP.GE.AND P0, PT, R0, R5, PT ;  /* 0x000000050000720c */ /* 0x004fda0003f06270 */
[----:B------:R-:W-:Y:S05]  /*f7c0*/  @!P0 BRA `(.L_x_481) ;  /* 0x00000028008c8947 */ /* 0x000fea0003800000 */
[----:B------:R-:W2:Y:S04]  /*f7d0*/  LDL.LU R7, [R1+0x58] ;  /* 0x0000580001077983 */ /* 0x000ea80000300800 */
[----:B------:R-:W3:Y:S04]  /*f7e0*/  LDL.LU R6, [R1+0x34] ;  /* 0x0000340001067983 */ /* 0x000ee80000300800 */
[----:B------:R-:W4:Y:S01]  /*f7f0*/  LDL.LU R4, [R1+0x3c] ;  /* 0x00003c0001047983 */ /* 0x000f220000300800 */
[----:B------:R-:W-:Y:S01]  /*f800*/  LOP3.LUT R5, RZ, R5, RZ, 0x33, !PT ;  /* 0x00000005ff057212 */ /* 0x000fe200078e33ff */
[----:B------:R-:W-:Y:S01]  /*f810*/  BSSY B2, `(.L_x_482) ;  /* 0x00000e4000027945 */ /* 0x000fe20003800000 */
[----:B--2---:R-:W-:-:S04]  /*f820*/  VIADD R2, R7, 0x1 ;  /* 0x0000000107027836 */ /* 0x004fc80000000000 */
[----:B---3--:R-:W-:-:S05]  /*f830*/  IMAD R2, R2, R6, RZ ;  /* 0x0000000602027224 */ /* 0x008fca00078e02ff */
[----:B----4-:R-:W-:-:S05]  /*f840*/  VIMNMX R4, R4, R2, PT ;  /* 0x0000000204047248 */ /* 0x010fca0003fe0100 */
[----:B------:R-:W-:-:S05]  /*f850*/  IMAD.MOV R2, RZ, RZ, -R4 ;  /* 0x000000ffff027224 */ /* 0x000fca00078e0a04 */
[----:B------:R-:W-:-:S05]  /*f860*/  VIADDMNMX R5, R2, 0x1, R5, !PT ;  /* 0x0000000102057846 */ /* 0x000fca0007800105 */
[----:B------:R-:W-:-:S05]  /*f870*/  IMAD.IADD R2, R4, 0x1, R5 ;  /* 0x0000000104027824 */ /* 0x000fca00078e0205 */
[----:B------:R-:W-:-:S04]  /*f880*/  LOP3.LUT R2, R2, 0x1, RZ, 0xc0, !PT ;  /* 0x0000000102027812 */ /* 0x000fc800078ec0ff */
[----:B------:R-:W-:-:S13]  /*f890*/  ISETP.NE.U32.AND P0, PT, R2, 0x1, PT ;  /* 0x000000010200780c */ /* 0x000fda0003f05070 */
[----:B------:R-:W-:Y:S05]  /*f8a0*/  @P0 BRA `(.L_x_483) ;  /* 0x0000000c00680947 */ /* 0x000fea0003800000 */
[----:B------:R-:W2:Y:S04]  /*f8b0*/  LDL R6, [R1+0x18] ;  /* 0x0000180001067983 */ /* 0x000ea80000100800 */
[----:B------:R-:W3:Y:S01]  /*f8c0*/  LDL.LU R8, [R1+0x10] ;  /* 0x0000100001087983 */ /* 0x000ee20000300800 */
[----:B------:R-:W-:Y:S01]  /*f8d0*/  VIADD R19, R19, 0x1 ;  /* 0x0000000113137836 */ /* 0x000fe20000000000 */
[----:B------:R-:W-:Y:S04]  /*f8e0*/  BSSY B1, `(.L_x_484) ;  /* 0x00000d4000017945 */ /* 0x000fe80003800000 */
[----:B------:R-:W-:-:S04]  /*f8f0*/  ISETP.NE.AND P0, PT, R19, 0x2, PT ;  /* 0x000000021300780c */ /* 0x000fc80003f05270 */
[----:B------:R-:W-:Y:S02]  /*f900*/  SEL R2, RZ, 0x1, P0 ;  /* 0x00000001ff027807 */ /* 0x000fe40000000000 */
[----:B------:R-:W-:Y:S02]  /*f910*/  SEL R19, R19, RZ, P0 ;  /* 0x000000ff13137207 */ /* 0x000fe40000000000 */
[----:B--2---:R-:W-:Y:S02]  /*f920*/  ISETP.NE.AND P2, PT, R6, RZ, PT ;  /* 0x000000ff0600720c */ /* 0x004fe40003f45270 */
[----:B---3--:R-:W-:-:S05]  /*f930*/  LOP3.LUT R8, R8, R2, RZ, 0x3c, !PT ;  /* 0x0000000208087212 */ /* 0x008fca00078e3cff */
[----:B------:R0:W-:Y:S06]  /*f940*/  STL [R1+0x10], R8 ;  /* 0x0000100801007387 */ /* 0x0001ec0000100800 */
[----:B------:R-:W-:Y:S05]  /*f950*/  @!P2 BRA `(.L_x_485) ;  /* 0x0000000c0030a947 */ /* 0x000fea0003800000 */
[----:B------:R-:W-:Y:S02]  /*f960*/  ULDC.64 UR4, c[0x0][0x418] ;  /* 0x0001060000047ab9 */ /* 0x000fe40000000a00 */
[----:B------:R-:W-:-:S04]  /*f970*/  ISETP.NE.U32.AND P0, PT, RZ, UR4, PT ;  /* 0x00000004ff007c0c */ /* 0x000fc8000bf05070 */
[----:B------:R-:W-:-:S13]  /*f980*/  ISETP.NE.AND.EX P0, PT, RZ, UR5, PT, P0 ;  /* 0x00000005ff007c0c */ /* 0x000fda000bf05300 */
[----:B------:R-:W-:Y:S05]  /*f990*/  @!P0 BRA `(.L_x_486) ;  /* 0x00000000004c8947 */ /* 0x000fea0003800000 */
[----:B------:R-:W2:Y:S01]  /*f9a0*/  LDL R10, [R1+0x14] ;  /* 0x00001400010a7983 */ /* 0x000ea20000100800 */
[----:B------:R-:W1:Y:S01]  /*f9b0*/  LDC R7, c[0x0][0x43c] ;  /* 0x00010f00ff077b82 */ /* 0x000e620000000800 */
[----:B------:R-:W-:Y:S02]  /*f9c0*/  ULDC.64 UR6, c[0x0][0x428] ;  /* 0x00010a0000067ab9 */ /* 0x000fe40000000a00 */
[----:B------:R-:W3:Y:S01]  /*f9d0*/  LDL R9, [R1+0x8] ;  /* 0x0000080001097983 */ /* 0x000ee20000100800 */
[----:B-1----:R-:W-:-:S13]  /*f9e0*/  ISETP.NE.AND P0, PT, R7, 0x1, PT ;  /* 0x000000010700780c */ /* 0x002fda0003f05270 */
[----:B------:R-:W1:Y:S02]  /*f9f0*/  @P0 LDC.64 R2, c[0x0][0x440] ;  /* 0x00011000ff020b82 */ /* 0x000e640000000a00 */
[----:B-1----:R-:W-:-:S04]  /*fa00*/  @P0 IMAD.HI.U32 R6, R0, R2, RZ ;  /* 0x0000000200060227 */ /* 0x002fc800078e00ff */
[----:B------:R-:W-:Y:S01]  /*fa10*/  IMAD.MOV.U32 R2, RZ, RZ, R0 ;  /* 0x000000ffff027224 */ /* 0x000fe200078e0000 */
[----:B------:R-:W-:-:S05]  /*fa20*/  @P0 SHF.R.U32.HI R2, RZ, R3, R6 ;  /* 0x00000003ff020219 */ /* 0x000fca0000011606 */
[----:B------:R-:W-:-:S04]  /*fa30*/  IMAD.MOV R3, RZ, RZ, -R2 ;  /* 0x000000ffff037224 */ /* 0x000fc800078e0a02 */
[----:B------:R-:W-:Y:S01]  /*fa40*/  IMAD R0, R7, R3, R0 ;  /* 0x0000000307007224 */ /* 0x000fe200078e0200 */
[----:B------:R-:W-:Y:S01]  /*fa50*/  SHF.R.S32.HI R3, RZ, 0x1f, R2 ;  /* 0x0000001fff037819 */ /* 0x000fe20000011402 */
[----:B--2---:R-:W-:-:S04]  /*fa60*/  IMAD R6, R10, UR6, RZ ;  /* 0x000000060a067c24 */ /* 0x004fc8000f8e02ff */
[C---:B---3--:R-:W-:Y:S02]  /*fa70*/  IMAD R6, R9.reuse, UR7, R6 ;  /* 0x0000000709067c24 */ /* 0x048fe4000f8e0206 */
[----:B------:R-:W-:-:S04]  /*fa80*/  IMAD.WIDE.U32 R2, R9, UR6, R2 ;  /* 0x0000000609027c25 */ /* 0x000fc8000f8e0002 */
[----:B------:R-:W-:Y:S01]  /*fa90*/  IMAD.IADD R3, R6, 0x1, R3 ;  /* 0x0000000106037824 */ /* 0x000fe200078e0203 */
[----:B------:R-:W-:-:S04]  /*faa0*/  LEA R6, P0, R2, UR4, 0x2 ;  /* 0x0000000402067c11 */ /* 0x000fc8000f8010ff */
[----:B------:R-:W-:-:S05]  /*fab0*/  LEA.HI.X R7, R2, UR5, R3, 0x2, P0 ;  /* 0x0000000502077c11 */ /* 0x000fca00080f1403 */
[----:B------:R1:W5:Y:S04]  /*fac0*/  LDG.E R16, desc[UR40][R6.64] ;  /* 0x0000002806107981 */ /* 0x000368000c1e1900 */
.L_x_486:
[----:B------:R-:W-:Y:S01]  /*fad0*/  IMAD R3, R19, 0x8, R18 ;  /* 0x0000000813037824 */ /* 0x000fe200078e0212 */
[----:B------:R-:W-:Y:S01]  /*fae0*/  SHF.L.U32 R2, R8, 0x1f, RZ ;  /* 0x0000001f08027819 */ /* 0x000fe200000006ff */
[----:B-1----:R-:W1:Y:S01]  /*faf0*/  S2R R6, SR_TID.X ;  /* 0x0000000000067919 */ /* 0x002e620000002100 */
[----:B------:R-:W-:Y:S02]  /*fb00*/  BSSY B3, `(.L_x_487) ;  /* 0x0000005000037945 */ /* 0x000fe40003800000 */
[----:B------:R-:W2:Y:S01]  /*fb10*/  SYNCS.PHASECHK.TRANS64.TRYWAIT P0, [R3+URZ+0x28c40], R2 ;  /* 0x028c4002030075a7 */ /* 0x000ea2000800017f */
[----:B-1----:R-:W-:-:S04]  /*fb20*/  LOP3.LUT R6, R6, 0x7f, RZ, 0xc0, !PT ;  /* 0x0000007f06067812 */ /* 0x002fc800078ec0ff */
[----:B------:R-:W-:Y:S01]  /*fb30*/  ISETP.NE.AND P1, PT, R6, RZ, PT ;  /* 0x000000ff0600720c */ /* 0x000fe20003f25270 */
[----:B--2---:R-:W-:-:S12]  /*fb40*/  @!P0 BRA `(.L_x_488) ;  /* 0x0000004000e88947 */ /* 0x004fd80003800000 */
.L_x_591:
[----:B------:R-:W-:Y:S05]  /*fb50*/  BSYNC B3 ;  /* 0x0000000000037941 */ /* 0x000fea0003800000 */
.L_x_487:
[----:B------:R-:W-:Y:S04]  /*fb60*/  BSSY B3, `(.L_x_489) ;  /* 0x0000009000037945 */ /* 0x000fe80003800000 */
[----:B------:R-:W-:Y:S05]  /*fb70*/  @P1 BRA `(.L_x_490) ;  /* 0x00000000001c1947 */ /* 0x000fea0003800000 */
[----:B------:R-:W2:Y:S01]  /*fb80*/  S2R R7, SR_TID.X ;  /* 0x0000000000077919 */ /* 0x000ea20000002100 */
[----:B------:R-:W-:-:S04]  /*fb90*/  IMAD.MOV.U32 R6, RZ, RZ, 0x2000 ;  /* 0x00002000ff067424 */ /* 0x000fc800078e00ff */
[----:B------:R3:W-:Y:S01]  /*fba0*/  SYNCS.ARRIVE.TRANS64 RZ, [R3+URZ+0x28c30], R6 ;  /* 0x028c300603ff79a7 */ /* 0x0007e2000800003f */
[----:B--2---:R-:W-:-:S04]  /*fbb0*/  LOP3.LUT R7, R7, 0x1f, RZ, 0xc0, !PT ;  /* 0x0000001f07077812 */ /* 0x004fc800078ec0ff */
[----:B------:R-:W-:-:S13]  /*fbc0*/  ISETP.NE.AND P0, PT, R7, RZ, PT ;  /* 0x000000ff0700720c */ /* 0x000fda0003f05270 */
[----:B---3--:R-:W-:Y:S05]  /*fbd0*/  @!P0 BRA `(.L_x_490) ;  /* 0x0000000000048947 */ /* 0x008fea0003800000 */
[----:B------:R-:W-:Y:S01]  /*fbe0*/  BPT.TRAP 0x1 ;  /* 0x000000040000795c */ /* 0x000fe20000300000 */
.L_x_490:
[----:B------:R-:W-:Y:S05]  /*fbf0*/  BSYNC B3 ;  /* 0x0000000000037941 */ /* 0x000fea0003800000 */
.L_x_489:
[----:B------:R-:W2:Y:S01]  /*fc00*/  LDL R7, [R1+0x1c] ;  /* 0x00001c0001077983 */ /* 0x000ea20000100800 */
[----:B------:R-:W-:Y:S01]  /*fc10*/  IMAD.MOV.U32 R10, RZ, RZ, RZ ;  /* 0x000000ffff0a7224 */ /* 0x000fe200078e00ff */
[----:B------:R-:W-:Y:S01]  /*fc20*/  UIADD3 UR4, UP0, UR38, 0x370, URZ ;  /* 0x0000037026047890 */ /* 0x000fe2000ff1e03f */
[----:B------:R-:W-:Y:S01]  /*fc30*/  IMAD R6, R19, 0x2000, R18 ;  /* 0x0000200013067824 */ /* 0x000fe200078e0212 */
[----:B------:R-:W-:Y:S01]  /*fc40*/  PLOP3.LUT P0, PT, PT, PT, PT, 0x80, 0x0 ;  /* 0x000000000000781c */ /* 0x000fe20003f0f070 */
[----:B------:R-:W-:Y:S01]  /*fc50*/  UMOV UR6, 0x0 ;  /* 0x0000000000067882 */ /* 0x000fe20000000000 */
[----:B------:R-:W-:Y:S01]  /*fc60*/  R2UR UR10, R10 ;  /* 0x000000000a0a72ca */ /* 0x000fe200000e0000 */
[----:B------:R-:W-:Y:S01]  /*fc70*/  VIADD R6, R6, 0x22400 ;  /* 0x0002240006067836 */ /* 0x000fe20000000000 */
[----:B------:R-:W-:Y:S01]  /*fc80*/  UIADD3.X UR5, URZ, UR39, URZ, UP0, !UPT ;  /* 0x000000273f057290 */ /* 0x000fe200087fe43f */
[----:B------:R-:W-:Y:S01]  /*fc90*/  UMOV UR7, 0x14f00000 ;  /* 0x14f0000000077882 */ /* 0x000fe20000000000 */
[----:B--2---:R-:W-:-:S02]  /*fca0*/  IMAD R0, R0, 0x40, R7 ;  /* 0x0000004000007824 */ /* 0x004fc400078e0207 */
[----:B------:R-:W-:-:S09]  /*fcb0*/  VIADD R7, R3, 0x28c30 ;  /* 0x00028c3003077836 */ /* 0x000fd20000000000 */
.L_x_491:
[----:B------:R-:W-:-:S13]  /*fcc0*/  @P0 ELECT P2, URZ, PT ;  /* 0x00000000003f082f */ /* 0x000fda0003840000 */
[----:B-----5:R-:W-:Y:S02]  /*fcd0*/  @P2 R2UR UR13, R16 ;  /* 0x00000000100d22ca */ /* 0x020fe400000e0000 */
[----:B------:R-:W-:Y:S02]  /*fce0*/  @P2 R2UR UR12, R17 ;  /* 0x00000000110c22ca */ /* 0x000fe400000e0000 */
[----:B------:R-:W-:Y:S02]  /*fcf0*/  @P2 R2UR UR11, R0 ;  /* 0x00000000000b22ca */ /* 0x000fe400000e0000 */
[----:B------:R-:W-:Y:S02]  /*fd00*/  @P2 R2UR UR9, R7 ;  /* 0x00000000070922ca */ /* 0x000fe400000e0000 */
[----:B------:R-:W-:Y:S02]  /*fd10*/  @P2 R2UR UR8, R6 ;  /* 0x00000000060822ca */ /* 0x000fe400000e0000 */
[----:B------:R-:W-:-:S02]  /*fd20*/  @P2 PLOP3.LUT P0, PT, P2, PT, PT, 0x8, 0x0 ;  /* 0x000000000000281c */ /* 0x000fc4000170e170 */
[----:B------:R-:W-:-:S09]  /*fd30*/  PLOP3.LUT P2, PT, PT, PT, PT, 0x8, 0x0 ;  /* 0x000000000000781c */ /* 0x000fd20003f4e170 */
[----:B------:R2:W-:Y:S02]  /*fd40*/  UTMALDG.4D [UR8], [UR4], desc[UR6] ;  /* 0x00000608040075b4 */ /* 0x0005e40008019000 */
[----:B--2---:R-:W-:Y:S05]  /*fd50*/  @P0 BRA.U.ANY `(.L_x_491) ;  /* 0xfffffffd00d80947 */ /* 0x004fea000393ffff */
[----:B------:R-:W2:Y:S01]  /*fd60*/  SYNCS.PHASECHK.TRANS64.TRYWAIT P0, [R3+URZ+0x28c60], R2 ;  /* 0x028c6002030075a7 */ /* 0x000ea2000800017f */
[----:B------:R-:W-:Y:S04]  /*fd70*/  BSSY B3, `(.L_x_492) ;  /* 0x0000002000037945 */ /* 0x000fe80003800000 */
[----:B--2---:R-:W-:Y:S05]  /*fd80*/  @!P0 BRA `(.L_x_493) ;  /* 0x00000040006c8947 */ /* 0x004fea0003800000 */
.L_x_592:
[----:B------:R-:W-:Y:S05]  /*fd90*/  BSYNC B3 ;  /* 0x0000000000037941 */ /* 0x000fea0003800000 */
.L_x_492:
[----:B------:R-:W-:Y:S01]  /*fda0*/  BSSY B3, `(.L_x_494) ;  /* 0x000000b000037945 */ /* 0x000fe20003800000 */
[----:B0-----:R-:W-:Y:S02]  /*fdb0*/  IMAD.MOV.U32 R8, RZ, RZ, 0x0 ;  /* 0x00000000ff087424 */ /* 0x001fe400078e00ff */
[----:B------:R-:W-:Y:S01]  /*fdc0*/  IMAD.MOV.U32 R9, RZ, RZ, 0x14f00000 ;  /* 0x14f00000ff097424 */ /* 0x000fe200078e00ff */
[----:B------:R-:W-:Y:S06]  /*fdd0*/  @P1 BRA `(.L_x_495) ;  /* 0x00000000001c1947 */ /* 0x000fec0003800000 */
[----:B------:R-:W0:Y:S01]  /*fde0*/  S2R R6, SR_TID.X ;  /* 0x0000000000067919 */ /* 0x000e220000002100 */
[----:B-12---:R-:W-:-:S04]  /*fdf0*/  IMAD.MOV.U32 R2, RZ, RZ, 0x10000 ;  /* 0x00010000ff027424 */ /* 0x006fc800078e00ff */
[----:B------:R3:W-:Y:S01]  /*fe00*/  SYNCS.ARRIVE.TRANS64 RZ, [R3+URZ+0x28c50], R2 ;  /* 0x028c500203ff79a7 */ /* 0x0007e2000800003f */
[----:B0-----:R-:W-:-:S04]  /*fe10*/  LOP3.LUT R6, R6, 0x1f, RZ, 0xc0, !PT ;  /* 0x0000001f06067812 */ /* 0x001fc800078ec0ff */
[----:B------:R-:W-:-:S13]  /*fe20*/  ISETP.NE.AND P0, PT, R6, RZ, PT ;  /* 0x000000ff0600720c */ /* 0x000fda0003f05270 */
[----:B---3--:R-:W-:Y:S05]  /*fe30*/  @!P0 BRA `(.L_x_495) ;  /* 0x0000000000048947 */ /* 0x008fea0003800000 */
[----:B------:R-:W-:Y:S01]  /*fe40*/  BPT.TRAP 0x1 ;  /* 0x000000040000795c */ /* 0x000fe20000300000 */
.L_x_495:
[----:B------:R-:W-:Y:S05]  /*fe50*/  BSYNC B3 ;  /* 0x0000000000037941 */ /* 0x000fea0003800000 */
.L_x_494:
[----:B------:R-:W-:Y:S01]  /*fe60*/  R2UR UR10, R10 ;  /* 0x000000000a0a72ca */ /* 0x000fe200000e0000 */
[----:B-12---:R-:W-:Y:S01]  /*fe70*/  IMAD R2, R19, 0x10000, R18 ;  /* 0x0001000013027824 */ /* 0x006fe200078e0212 */
[----:B------:R-:W-:Y:S01]  /*fe80*/  R2UR UR6, R8 ;  /* 0x00000000080672ca */ /* 0x000fe200000e0000 */
[----:B------:R-:W-:Y:S01]  /*fe90*/  UIADD3 UR4, UP0, UR38, 0x470, URZ ;  /* 0x0000047026047890 */ /* 0x000fe2000ff1e03f */
[----:B------:R-:W-:Y:S01]  /*fea0*/  R2UR UR7, R9 ;  /* 0x00000000090772ca */ /* 0x000fe200000e0000 */
[----:B------:R-:W-:Y:S01]  /*feb0*/  VIADD R3, R3, 0x28c50 ;  /* 0x00028c5003037836 */ /* 0x000fe20000000000 */
[----:B------:R-:W-:Y:S01]  /*fec0*/  PLOP3.LUT P0, PT, PT, PT, PT, 0x80, 0x0 ;  /* 0x000000000000781c */ /* 0x000fe20003f0f070 */
[----:B------:R-:W-:Y:S01]  /*fed0*/  VIADD R6, R2, 0x400 ;  /* 0x0000040002067836 */ /* 0x000fe20000000000 */
[----:B------:R-:W-:-:S12]  /*fee0*/  UIADD3.X UR5, URZ, UR39, URZ, UP0, !UPT ;  /* 0x000000273f057290 */ /* 0x000fd800087fe43f */
.L_x_496:
        /* <DEDUP_REMOVED lines=10> */
[----:B------:R-:W-:Y:S01]  /*ff90*/  R2UR UR6, R8 ;  /* 0x00000000080672ca */ /* 0x000fe200000e0000 */
[----:B------:R-:W-:Y:S01]  /*ffa0*/  VIADD R6, R2, 0x2400 ;  /* 0x0000240002067836 */ /* 0x000fe20000000000 */
[----:B------:R-:W-:Y:S01]  /*ffb0*/  R2UR UR7, R9 ;  /* 0x00000000090772ca */ /* 0x000fe200000e0000 */
[----:B------:R-:W-:Y:S01]  /*ffc0*/  UMOV UR10, 0x40 ;  /* 0x00000040000a7882 */ /* 0x000fe20000000000 */
[----:B------:R-:W-:-:S13]  /*ffd0*/  PLOP3.LUT P0, PT, PT, PT, PT, 0x80, 0x0 ;  /* 0x000000000000781c */ /* 0x000fda0003f0f070 */
.L_x_497:
        /* <DEDUP_REMOVED lines=15> */
.L_x_498:
        /* <DEDUP_REMOVED lines=15> */
.L_x_499:
        /* <DEDUP_REMOVED lines=15> */
.L_x_500:
        /* <DEDUP_REMOVED lines=15> */
.L_x_501:
        /* <DEDUP_REMOVED lines=15> */
.L_x_502:
        /* <DEDUP_REMOVED lines=15> */
.L_x_503:
        /* <DEDUP_REMOVED lines=10> */
.L_x_485:
[----:B------:R-:W-:Y:S05]  /*10620*/  BSYNC B1 ;  /* 0x0000000000017941 */ /* 0x000fea0003800000 */
.L_x_484:
[----:B------:R-:W2:Y:S02]  /*10630*/  LDL.LU R6, [R1+0x2c] ;  /* 0x00002c0001067983 */ /* 0x000ea40000300800 */
[----:B--2---:R-:W-:-:S07]  /*10640*/  VIADD R0, R6, 0xfffffffd ;  /* 0xfffffffd06007836 */ /* 0x004fce0000000000 */
.L_x_483:
[----:B------:R-:W-:Y:S05]  /*10650*/  BSYNC B2 ;  /* 0x0000000000027941 */ /* 0x000fea0003800000 */
.L_x_482:
[----:B------:R-:W-:Y:S01]  /*10660*/  VIADD R5, R5, 0xfffffffe ;  /* 0xfffffffe05057836 */ /* 0x000fe20000000000 */
[----:B------:R-:W-:-:S04]  /*10670*/  LOP3.LUT R4, RZ, R4, RZ, 0x33, !PT ;  /* 0x00000004ff047212 */ /* 0x000fc800078e33ff */
[----:B------:R-:W-:-:S13]  /*10680*/  ISETP.NE.AND P0, PT, R5, R4, PT ;  /* 0x000000040500720c */ /* 0x000fda0003f05270 */
[----:B------:R-:W-:Y:S05]  /*10690*/  @!P0 BRA `(.L_x_481) ;  /* 0x0000001800d88947 */ /* 0x000fea0003800000 */
.L_x_544:
[----:B------:R-:W2:Y:S04]  /*106a0*/  LDL R3, [R1+0x18] ;  /* 0x0000180001037983 */ /* 0x000ea80000100800 */
[----:B------:R-:W3:Y:S01]  /*106b0*/  LDL.LU R2, [R1+0x10] ;  /* 0x0000100001027983 */ /* 0x000ee20000300800 */
[----:B------:R-:W-:Y:S01]  /*106c0*/  VIADD R7, R19, 0x1 ;  /* 0x0000000113077836 */ /* 0x000fe20000000000 */
[----:B------:R-:W-:Y:S05]  /*106d0*/  YIELD ;  /* 0x0000000000007946 */ /* 0x000fea0003800000 */
[----:B------:R-:W-:Y:S01]  /*106e0*/  ISETP.NE.AND P0, PT, R7, 0x2, PT ;  /* 0x000000020700780c */ /* 0x000fe20003f05270 */
[----:B------:R-:W-:Y:S03]  /*106f0*/  BSSY B1, `(.L_x_504) ;  /* 0x00000d3000017945 */ /* 0x000fe60003800000 */
[----:B------:R-:W-:-:S02]  /*10700*/  SEL R6, RZ, 0x1, P0 ;  /* 0x00000001ff067807 */ /* 0x000fc40000000000 */
[----:B------:R-:W-:Y:S02]  /*10710*/  SEL R7, R7, RZ, P0 ;  /* 0x000000ff07077207 */ /* 0x000fe40000000000 */
[----:B--2---:R-:W-:Y:S02]  /*10720*/  ISETP.NE.AND P1, PT, R3, RZ, PT ;  /* 0x000000ff0300720c */ /* 0x004fe40003f25270 */
[----:B---3--:R-:W-:-:S11]  /*10730*/  LOP3.LUT R6, R2, R6, RZ, 0x3c, !PT ;  /* 0x0000000602067212 */ /* 0x008fd600078e3cff */
[----:B------:R-:W-:Y:S05]  /*10740*/  @!P1 BRA `(.L_x_505) ;  /* 0x0000000c00349947 */ /* 0x000fea0003800000 */
[----:B------:R-:W-:Y:S01]  /*10750*/  ULDC.64 UR4, c[0x0][0x418] ;  /* 0x0001060000047ab9 */ /* 0x000fe20000000a00 */
[----:B0-----:R-:W-:Y:S01]  /*10760*/  IMAD.MOV.U32 R8, RZ, RZ, R0 ;  /* 0x000000ffff087224 */ /* 0x001fe200078e0000 */
[----:B------:R-:W-:-:S04]  /*10770*/  ISETP.NE.U32.AND P0, PT, RZ, UR4, PT ;  /* 0x00000004ff007c0c */ /* 0x000fc8000bf05070 */
[----:B------:R-:W-:-:S13]  /*10780*/  ISETP.NE.AND.EX P0, PT, RZ, UR5, PT, P0 ;  /* 0x00000005ff007c0c */ /* 0x000fda000bf05300 */
[----:B------:R-:W-:Y:S05]  /*10790*/  @!P0 BRA `(.L_x_506) ;  /* 0x00000000004c8947 */ /* 0x000fea0003800000 */
[----:B------:R-:W2:Y:S01]  /*107a0*/  LDL R9, [R1+0x14] ;  /* 0x0000140001097983 */ /* 0x000ea20000100800 */
[----:B------:R-:W0:Y:S01]  /*107b0*/  LDC R8, c[0x0][0x43c] ;  /* 0x00010f00ff087b82 */ /* 0x000e220000000800 */
[----:B------:R-:W-:Y:S02]  /*107c0*/  ULDC.64 UR6, c[0x0][0x428] ;  /* 0x00010a0000067ab9 */ /* 0x000fe40000000a00 */
[----:B------:R-:W3:Y:S01]  /*107d0*/  LDL R5, [R1+0x8] ;  /* 0x0000080001057983 */ /* 0x000ee20000100800 */
[----:B0-----:R-:W-:-:S13]  /*107e0*/  ISETP.NE.AND P0, PT, R8, 0x1, PT ;  /* 0x000000010800780c */ /* 0x001fda0003f05270 */
[----:B------:R-:W0:Y:S02]  /*107f0*/  @P0 LDC.64 R2, c[0x0][0x440] ;  /* 0x00011000ff020b82 */ /* 0x000e240000000a00 */
[----:B0-----:R-:W-:-:S04]  /*10800*/  @P0 IMAD.HI.U32 R4, R0, R2, RZ ;  /* 0x0000000200040227 */ /* 0x001fc800078e00ff */
        /* <DEDUP_REMOVED lines=12> */
.L_x_506:
[----:B0-----:R-:W-:Y:S01]  /*108d0*/  IMAD R4, R7, 0x8, R18 ;  /* 0x0000000807047824 */ /* 0x001fe200078e0212 */
[----:B------:R-:W-:Y:S01]  /*108e0*/  SHF.L.U32 R2, R6, 0x1f, RZ ;  /* 0x0000001f06027819 */ /* 0x000fe200000006ff */
[----:B------:R-:W0:Y:S01]  /*108f0*/  S2R R3, SR_TID.X ;  /* 0x0000000000037919 */ /* 0x000e220000002100 */
[----:B------:R-:W-:Y:S02]  /*10900*/  BSSY B2, `(.L_x_507) ;  /* 0x0000005000027945 */ /* 0x000fe40003800000 */
[----:B------:R-:W1:Y:S01]  /*10910*/  SYNCS.PHASECHK.TRANS64.TRYWAIT P0, [R4+URZ+0x28c40], R2 ;  /* 0x028c4002040075a7 */ /* 0x000e62000800017f */
[----:B0-----:R-:W-:-:S04]  /*10920*/  LOP3.LUT R3, R3, 0x7f, RZ, 0xc0, !PT ;  /* 0x0000007f03037812 */ /* 0x001fc800078ec0ff */
[----:B------:R-:W-:Y:S01]  /*10930*/  ISETP.NE.AND P1, PT, R3, RZ, PT ;  /* 0x000000ff0300720c */ /* 0x000fe20003f25270 */
[----:B-1----:R-:W-:-:S12]  /*10940*/  @!P0 BRA `(.L_x_508) ;  /* 0x0000003400908947 */ /* 0x002fd80003800000 */
.L_x_593:
[----:B------:R-:W-:Y:S05]  /*10950*/  BSYNC B2 ;  /* 0x0000000000027941 */ /* 0x000fea0003800000 */
.L_x_507:
[----:B------:R-:W-:Y:S04]  /*10960*/  BSSY B2, `(.L_x_509) ;  /* 0x0000009000027945 */ /* 0x000fe80003800000 */
[----:B------:R-:W-:Y:S05]  /*10970*/  @P1 BRA `(.L_x_510) ;  /* 0x00000000001c1947 */ /* 0x000fea0003800000 */
[----:B------:R-:W1:Y:S01]  /*10980*/  S2R R5, SR_TID.X ;  /* 0x0000000000057919 */ /* 0x000e620000002100 */
[----:B------:R-:W-:-:S04]  /*10990*/  IMAD.MOV.U32 R3, RZ, RZ, 0x2000 ;  /* 0x00002000ff037424 */ /* 0x000fc800078e00ff */
[----:B------:R2:W-:Y:S01]  /*109a0*/  SYNCS.ARRIVE.TRANS64 RZ, [R4+URZ+0x28c30], R3 ;  /* 0x028c300304ff79a7 */ /* 0x0005e2000800003f */
[----:B-1----:R-:W-:-:S04]  /*109b0*/  LOP3.LUT R5, R5, 0x1f, RZ, 0xc0, !PT ;  /* 0x0000001f05057812 */ /* 0x002fc800078ec0ff */
[----:B------:R-:W-:-:S13]  /*109c0*/  ISETP.NE.AND P0, PT, R5, RZ, PT ;  /* 0x000000ff0500720c */ /* 0x000fda0003f05270 */
[----:B--2---:R-:W-:Y:S05]  /*109d0*/  @!P0 BRA `(.L_x_510) ;  /* 0x0000000000048947 */ /* 0x004fea0003800000 */
[----:B------:R-:W-:Y:S01]  /*109e0*/  BPT.TRAP 0x1 ;  /* 0x000000040000795c */ /* 0x000fe20000300000 */
.L_x_510:
[----:B------:R-:W-:Y:S05]  /*109f0*/  BSYNC B2 ;  /* 0x0000000000027941 */ /* 0x000fea0003800000 */
.L_x_509:
        /* <DEDUP_REMOVED lines=12> */
.L_x_511:
        /* <DEDUP_REMOVED lines=10> */
[----:B------:R-:W1:Y:S01]  /*10b60*/  SYNCS.PHASECHK.TRANS64.TRYWAIT P0, [R4+URZ+0x28c60], R2 ;  /* 0x028c6002040075a7 */ /* 0x000e62000800017f */
[----:B------:R-:W-:Y:S04]  /*10b70*/  BSSY B2, `(.L_x_512) ;  /* 0x0000002000027945 */ /* 0x000fe80003800000 */
[----:B-1----:R-:W-:Y:S05]  /*10b80*/  @!P0 BRA `(.L_x_513) ;  /* 0x0000003400148947 */ /* 0x002fea0003800000 */
.L_x_594:
[----:B------:R-:W-:Y:S05]  /*10b90*/  BSYNC B2 ;  /* 0x0000000000027941 */ /* 0x000fea0003800000 */
.L_x_512:
[----:B------:R-:W-:Y:S01]  /*10ba0*/  BSSY B2, `(.L_x_514) ;  /* 0x000000b000027945 */ /* 0x000fe20003800000 */
[----:B01----:R-:W-:Y:S02]  /*10bb0*/  IMAD.MOV.U32 R2, RZ, RZ, 0x0 ;  /* 0x00000000ff027424 */ /* 0x003fe400078e00ff */
[----:B------:R-:W-:Y:S01]  /*10bc0*/  IMAD.MOV.U32 R3, RZ, RZ, 0x14f00000 ;  /* 0x14f00000ff037424 */ /* 0x000fe200078e00ff */
[----:B------:R-:W-:Y:S06]  /*10bd0*/  @P1 BRA `(.L_x_515) ;  /* 0x00000000001c1947 */ /* 0x000fec0003800000 */
[----:B------:R-:W0:Y:S01]  /*10be0*/  S2R R10, SR_TID.X ;  /* 0x00000000000a7919 */ /* 0x000e220000002100 */
[----:B------:R-:W-:-:S04]  /*10bf0*/  IMAD.MOV.U32 R5, RZ, RZ, 0x10000 ;  /* 0x00010000ff057424 */ /* 0x000fc800078e00ff */
[----:B------:R1:W-:Y:S01]  /*10c00*/  SYNCS.ARRIVE.TRANS64 RZ, [R4+URZ+0x28c50], R5 ;  /* 0x028c500504ff79a7 */ /* 0x0003e2000800003f */
[----:B0-----:R-:W-:-:S04]  /*10c10*/  LOP3.LUT R10, R10, 0x1f, RZ, 0xc0, !PT ;  /* 0x0000001f0a0a7812 */ /* 0x001fc800078ec0ff */
[----:B------:R-:W-:-:S13]  /*10c20*/  ISETP.NE.AND P0, PT, R10, RZ, PT ;  /* 0x000000ff0a00720c */ /* 0x000fda0003f05270 */
[----:B-1----:R-:W-:Y:S05]  /*10c30*/  @!P0 BRA `(.L_x_515) ;  /* 0x0000000000048947 */ /* 0x002fea0003800000 */
[----:B------:R-:W-:Y:S01]  /*10c40*/  BPT.TRAP 0x1 ;  /* 0x000000040000795c */ /* 0x000fe20000300000 */
.L_x_515:
[----:B------:R-:W-:Y:S05]  /*10c50*/  BSYNC B2 ;  /* 0x0000000000027941 */ /* 0x000fea0003800000 */
.L_x_514:
[----:B------:R-:W-:Y:S01]  /*10c60*/  R2UR UR6, R2 ;  /* 0x00000000020672ca */ /* 0x000fe200000e0000 */
[----:B------:R-:W-:Y:S01]  /*10c70*/  IMAD R5, R7, 0x10000, R18 ;  /* 0x0001000007057824 */ /* 0x000fe200078e0212 */
[----:B------:R-:W-:Y:S01]  /*10c80*/  R2UR UR7, R3 ;  /* 0x00000000030772ca */ /* 0x000fe200000e0000 */
[----:B------:R-:W-:Y:S01]  /*10c90*/  UIADD3 UR4, UP0, UR38, 0x470, URZ ;  /* 0x0000047026047890 */ /* 0x000fe2000ff1e03f */
[----:B------:R-:W-:Y:S01]  /*10ca0*/  R2UR UR10, R9 ;  /* 0x00000000090a72ca */ /* 0x000fe200000e0000 */
[----:B------:R-:W-:Y:S01]  /*10cb0*/  VIADD R4, R4, 0x28c50 ;  /* 0x00028c5004047836 */ /* 0x000fe20000000000 */
[----:B------:R-:W-:Y:S01]  /*10cc0*/  PLOP3.LUT P0, PT, PT, PT, PT, 0x80, 0x0 ;  /* 0x000000000000781c */ /* 0x000fe20003f0f070 */
[----:B------:R-:W-:Y:S01]  /*10cd0*/  VIADD R9, R5, 0x400 ;  /* 0x0000040005097836 */ /* 0x000fe20000000000 */
[----:B------:R-:W-:-:S12]  /*10ce0*/  UIADD3.X UR5, URZ, UR39, URZ, UP0, !UPT ;  /* 0x000000273f057290 */ /* 0x000fd800087fe43f */
.L_x_516:
        /* <DEDUP_REMOVED lines=15> */
.L_x_517:
        /* <DEDUP_REMOVED lines=15> */
.L_x_518:
        /* <DEDUP_REMOVED lines=15> */
.L_x_519:
        /* <DEDUP_REMOVED lines=15> */
.L_x_520:
        /* <DEDUP_REMOVED lines=15> */
.L_x_521:
        /* <DEDUP_REMOVED lines=15> */
.L_x_522:
        /* <DEDUP_REMOVED lines=15> */
.L_x_523:
        /* <DEDUP_REMOVED lines=10> */
.L_x_505:
[----:B------:R-:W-:Y:S05]  /*11420*/  BSYNC B1 ;  /* 0x0000000000017941 */ /* 0x000fea0003800000 */
.L_x_504:
[----:B------:R-:W2:Y:S01]  /*11430*/  LDL R2, [R1+0x18] ;  /* 0x0000180001027983 */ /* 0x000ea20000100800 */
[----:B------:R-:W-:Y:S01]  /*11440*/  VIADD R7, R7, 0x1 ;  /* 0x0000000107077836 */ /* 0x000fe20000000000 */
[----:B------:R-:W-:Y:S04]  /*11450*/  BSSY B1, `(.L_x_524) ;  /* 0x00000d6000017945 */ /* 0x000fe80003800000 */
[----:B------:R-:W-:-:S04]  /*11460*/  ISETP.NE.AND P0, PT, R7, 0x2, PT ;  /* 0x000000020700780c */ /* 0x000fc80003f05270 */
[----:B------:R-:W-:Y:S02]  /*11470*/  SEL R19, R7, RZ, P0 ;  /* 0x000000ff07137207 */ /* 0x000fe40000000000 */
[----:B--2---:R-:W-:Y:S02]  /*11480*/  ISETP.NE.AND P2, PT, R2, RZ, PT ;  /* 0x000000ff0200720c */ /* 0x004fe40003f45270 */
[----:B------:R-:W-:-:S04]  /*11490*/  SEL R2, RZ, 0x1, P0 ;  /* 0x00000001ff027807 */ /* 0x000fc80000000000 */
[----:B0-----:R-:W-:Y:S01]  /*114a0*/  LOP3.LUT R8, R6, R2, RZ, 0x3c, !PT ;  /* 0x0000000206087212 */ /* 0x001fe200078e3cff */
[----:B------:R-:W-:-:S04]  /*114b0*/  VIADD R6, R0, 0xffffffff ;  /* 0xffffffff00067836 */ /* 0x000fc80000000000 */
[----:B------:R0:W-:Y:S02]  /*114c0*/  STL [R1+0x10], R8 ;  /* 0x0000100801007387 */ /* 0x0001e40000100800 */
[----:B------:R-:W-:Y:S05]  /*114d0*/  @!P2 BRA `(.L_x_525) ;  /* 0x0000000c0034a947 */ /* 0x000fea0003800000 */
[----:B------:R-:W-:Y:S01]  /*114e0*/  ULDC.64 UR4, c[0x0][0x418] ;  /* 0x0001060000047ab9 */ /* 0x000fe20000000a00 */
[----:B------:R-:W-:Y:S01]  /*114f0*/  IMAD.MOV.U32 R7, RZ, RZ, R6 ;  /* 0x000000ffff077224 */ /* 0x000fe200078e0006 */
        /* <DEDUP_REMOVED lines=22> */
.L_x_526:
[----:B-1----:R-:W-:Y:S01]  /*11660*/  IMAD R4, R19, 0x8, R18 ;  /* 0x0000000813047824 */ /* 0x002fe200078e0212 */
[----:B------:R-:W-:Y:S01]  /*11670*/  SHF.L.U32 R2, R8, 0x1f, RZ ;  /* 0x0000001f08027819 */ /* 0x000fe200000006ff */
[----:B------:R-:W1:Y:S01]  /*11680*/  S2R R3, SR_TID.X ;  /* 0x0000000000037919 */ /* 0x000e620000002100 */
[----:B------:R-:W-:Y:S02]  /*11690*/  BSSY B2, `(.L_x_527) ;  /* 0x0000005000027945 */ /* 0x000fe40003800000 */
[----:B------:R-:W2:Y:S01]  /*116a0*/  SYNCS.PHASECHK.TRANS64.TRYWAIT P0, [R4+URZ+0x28c40], R2 ;  /* 0x028c4002040075a7 */ /* 0x000ea2000800017f */
[----:B-1----:R-:W-:-:S04]  /*116b0*/  LOP3.LUT R3, R3, 0x7f, RZ, 0xc0, !PT ;  /* 0x0000007f03037812 */ /* 0x002fc800078ec0ff */
[----:B------:R-:W-:Y:S01]  /*116c0*/  ISETP.NE.AND P1, PT, R3, RZ, PT ;  /* 0x000000ff0300720c */ /* 0x000fe20003f25270 */
[----:B--2---:R-:W-:-:S12]  /*116d0*/  @!P0 BRA `(.L_x_528) ;  /* 0x0000002800548947 */ /* 0x004fd80003800000 */
.L_x_595:
[----:B------:R-:W-:Y:S05]  /*116e0*/  BSYNC B2 ;  /* 0x0000000000027941 */ /* 0x000fea0003800000 */
.L_x_527:
        /* <DEDUP_REMOVED lines=9> */
.L_x_530:
[----:B------:R-:W-:Y:S05]  /*11780*/  BSYNC B2 ;  /* 0x0000000000027941 */ /* 0x000fea0003800000 */
.L_x_529:
[----:B------:R-:W2:Y:S01]  /*11790*/  LDL R5, [R1+0x1c] ;  /* 0x00001c0001057983 */ /* 0x000ea20000100800 */
[----:B0-----:R-:W-:Y:S01]  /*117a0*/  IMAD.MOV.U32 R8, RZ, RZ, RZ ;  /* 0x000000ffff087224 */ /* 0x001fe200078e00ff */
        /* <DEDUP_REMOVED lines=10> */
.L_x_531:
        /* <DEDUP_REMOVED lines=10> */
[----:B------:R-:W0:Y:S01]  /*118f0*/  SYNCS.PHASECHK.TRANS64.TRYWAIT P0, [R4+URZ+0x28c60], R2 ;  /* 0x028c6002040075a7 */ /* 0x000e22000800017f */
[----:B------:R-:W-:Y:S04]  /*11900*/  BSSY B2, `(.L_x_532) ;  /* 0x0000002000027945 */ /* 0x000fe80003800000 */
[----:B0-----:R-:W-:Y:S05]  /*11910*/  @!P0 BRA `(.L_x_533) ;  /* 0x0000002400d88947 */ /* 0x001fea0003800000 */
.L_x_596:
[----:B------:R-:W-:Y:S05]  /*11920*/  BSYNC B2 ;  /* 0x0000000000027941 */ /* 0x000fea0003800000 */
.L_x_532:
        /* <DEDUP_REMOVED lines=11> */
.L_x_535:
[----:B------:R-:W-:Y:S05]  /*119e0*/  BSYNC B2 ;  /* 0x0000000000027941 */ /* 0x000fea0003800000 */
.L_x_534:
        /* <DEDUP_REMOVED lines=9> */
.L_x_536:
        /* <DEDUP_REMOVED lines=15> */
.L_x_537:
        /* <DEDUP_REMOVED lines=15> */
.L_x_538:
        /* <DEDUP_REMOVED lines=15> */
.L_x_539:
        /* <DEDUP_REMOVED lines=15> */
.L_x_540:
        /* <DEDUP_REMOVED lines=15> */
.L_x_541:
        /* <DEDUP_REMOVED lines=15> */
.L_x_542:
        /* <DEDUP_REMOVED lines=15> */
.L_x_543:
        /* <DEDUP_REMOVED lines=10> */
.L_x_525:
[----:B------:R-:W-:Y:S05]  /*121b0*/  BSYNC B1 ;  /* 0x0000000000017941 */ /* 0x000fea0003800000 */
.L_x_524:
[----:B------:R-:W2:Y:S01]  /*121c0*/  LDL R2, [R1+0x20] ;  /* 0x0000200001027983 */ /* 0x000ea20000100800 */
[----:B------:R-:W-:Y:S01]  /*121d0*/  VIADD R0, R0, 0xfffffffe ;  /* 0xfffffffe00007836 */ /* 0x000fe20000000000 */
[----:B--2---:R-:W-:-:S13]  /*121e0*/  ISETP.GT.AND P0, PT, R6, R2, PT ;  /* 0x000000020600720c */ /* 0x004fda0003f04270 */
[----:B------:R-:W-:Y:S05]  /*121f0*/  @P0 BRA `(.L_x_544) ;  /* 0xffffffe400280947 */ /* 0x000fea000383ffff */
.L_x_481:
[----:B------:R-:W-:Y:S05]  /*12200*/  BSYNC B0 ;  /* 0x0000000000007941 */ /* 0x000fea0003800000 */
.L_x_480:
[----:B------:R-:W2:Y:S01]  /*12210*/  LDL.LU R2, [R1+0x10] ;  /* 0x0000100001027983 */ /* 0x000ea20000300800 */
[----:B------:R-:W1:Y:S01]  /*12220*/  S2R R3, SR_TID.X ;  /* 0x0000000000037919 */ /* 0x000e620000002100 */
[----:B------:R-:W-:-:S05]  /*12230*/  VIADD R19, R19, 0x1 ;  /* 0x0000000113137836 */ /* 0x000fca0000000000 */
[----:B------:R-:W-:-:S04]  /*12240*/  ISETP.NE.AND P0, PT, R19, 0x2, PT ;  /* 0x000000021300780c */ /* 0x000fc80003f05270 */
[----:B------:R-:W-:Y:S01]  /*12250*/  SEL R0, RZ, 0x1, P0 ;  /* 0x00000001ff007807 */ /* 0x000fe20000000000 */
[----:B------:R-:W-:Y:S01]  /*12260*/  BSSY B0, `(.L_x_545) ;  /* 0x0000013000007945 */ /* 0x000fe20003800000 */
[----:B-1----:R-:W-:-:S04]  /*12270*/  LOP3.LUT R3, R3, 0x7f, RZ, 0xc0, !PT ;  /* 0x0000007f03037812 */ /* 0x002fc800078ec0ff */
[----:B------:R-:W-:Y:S02]  /*12280*/  ISETP.NE.AND P1, PT, R3, RZ, PT ;  /* 0x000000ff0300720c */ /* 0x000fe40003f25270 */
[----:B--2---:R-:W-:-:S05]  /*12290*/  LOP3.LUT R2, R2, R0, RZ, 0x3c, !PT ;  /* 0x0000000002027212 */ /* 0x004fca00078e3cff */
[----:B------:R1:W-:Y:S06]  /*122a0*/  STL [R1+0x10], R2 ;  /* 0x0000100201007387 */ /* 0x0003ec0000100800 */
[----:B------:R-:W-:Y:S05]  /*122b0*/  @P1 BRA `(.L_x_546) ;  /* 0x0000000000341947 */ /* 0x000fea0003800000 */
[----:B------:R-:W2:Y:S01]  /*122c0*/  S2R R5, SR_LANEID ;  /* 0x0000000000057919 */ /* 0x000ea20000000000 */
[----:B------:R-:W-:Y:S01]  /*122d0*/  VOTEU.ANY UR4, UPT, PT ;  /* 0x0000000000047886 */ /* 0x000fe200038e0100 */
[----:B-1----:R-:W1:Y:S01]  /*122e0*/  LDC.64 R2, c[0x0][0xc60] ;  /* 0x00031800ff027b82 */ /* 0x002e620000000a00 */
[----:B------:R-:W2:Y:S02]  /*122f0*/  FLO.U32 R0, UR4 ;  /* 0x0000000400007d00 */ /* 0x000ea400080e0000 */
[----:B--2---:R-:W-:-:S06]  /*12300*/  ISETP.EQ.U32.AND P1, PT, R0, R5, PT ;  /* 0x000000050000720c */ /* 0x004fcc0003f22070 */
[----:B------:R-:W1:Y:S07]  /*12310*/  POPC R5, UR4 ;  /* 0x0000000400057d09 */ /* 0x000e6e0008000000 */
[----:B-1----:R-:W2:Y:S01]  /*12320*/  @P1 ATOMG.E.ADD.STRONG.GPU PT, R3, desc[UR40][R2.64], R5 ;  /* 0x00000005020319a8 */ /* 0x002ea200081ee1e8 */
[----:B------:R-:W1:Y:S02]  /*12330*/  S2R R4, SR_LTMASK ;  /* 0x0000000000047919 */ /* 0x000e640000003900 */
[----:B-1----:R-:W-:-:S04]  /*12340*/  LOP3.LUT R4, R4, UR4, RZ, 0xc0, !PT ;  /* 0x0000000404047c12 */ /* 0x002fc8000f8ec0ff */
[----:B------:R-:W1:Y:S01]  /*12350*/  POPC R7, R4 ;  /* 0x0000000400077309 */ /* 0x000e620000000000 */
[----:B--2---:R-:W1:Y:S02]  /*12360*/  SHFL.IDX PT, R0, R3, R0, 0x1f ;  /* 0x00001f0003007589 */ /* 0x004e6400000e0000 */
[----:B-1----:R-:W-:-:S05]  /*12370*/  IADD3 R0, R0, UR37, R7 ;  /* 0x0000002500007c10 */ /* 0x002fca000fffe007 */
[----:B------:R2:W-:Y:S02]  /*12380*/  STL [R1], R0 ;  /* 0x0000000001007387 */ /* 0x0005e40000100800 */
.L_x_546:
[----:B------:R-:W-:Y:S05]  /*12390*/  BSYNC B0 ;  /* 0x0000000000007941 */ /* 0x000fea0003800000 */
.L_x_545:
[----:B------:R-:W-:-:S07]  /*123a0*/  SEL R19, R19, RZ, P0 ;  /* 0x000000ff13137207 */ /* 0x000fce0000000000 */
.L_x_448:
[----:B------:R-:W-:Y:S05]  /*123b0*/  BSYNC B7 ;  /* 0x0000000000077941 */ /* 0x000fea0003800000 */
.L_x_446:
[----:B--2-4-:R-:W2:Y:S02]  /*123c0*/  LDL R0, [R1+0x60] ;  /* 0x0000600001007983 */ /* 0x014ea40000100800 */
[----:B--2---:R-:W-:-:S13]  /*123d0*/  ISETP.NE.AND P0, PT, R0, RZ, PT ;  /* 0x000000ff0000720c */ /* 0x004fda0003f05270 */
[----:B------:R-:W-:Y:S05]  /*123e0*/  @!P0 BRA `(.L_x_547) ;  /* 0x00000000002c8947 */ /* 0x000fea0003800000 */
[----:B------:R-:W-:Y:S05]  /*123f0*/  WARPSYNC.ALL ;  /* 0x0000000000007948 */ /* 0x000fea0003800000 */
[----:B------:R-:W2:Y:S08]  /*12400*/  S2UR UR5, SR_CgaCtaId ;  /* 0x00000000000579c3 */ /* 0x000eb00000008800 */
[----:B------:R-:W-:Y:S06]  /*12410*/  BAR.SYNC.DEFER_BLOCKING 0x5, 0x180 ;  /* 0x0146000000007b1d */ /* 0x000fec0000010000 */
[----:B------:R-:W-:-:S02]  /*12420*/  UMOV UR4, 0x400 ;  /* 0x0000040000047882 */ /* 0x000fc40000000000 */
[----:B--2---:R-:W-:-:S06]  /*12430*/  ULEA UR4, UR5, UR4, 0x18 ;  /* 0x0000000405047291 */ /* 0x004fcc000f8ec03f */
[----:B------:R-:W-:-:S05]  /*12440*/  IMAD.U32 R18, RZ, RZ, UR4 ;  /* 0x00000004ff127e24 */ /* 0x000fca000f8e00ff */
[----:B-1----:R-:W1:Y:S04]  /*12450*/  LDS.128 R4, [R18+0x28cd0] ;  /* 0x028cd00012047984 */ /* 0x002e680000000c00 */
[----:B-1----:R1:W-:Y:S04]  /*12460*/  STL.64 [R1], R4 ;  /* 0x0000000401007387 */ /* 0x0023e80000100a00 */
[----:B------:R1:W-:Y:S01]  /*12470*/  STL.64 [R1+0x8], R6 ;  /* 0x0000080601007387 */ /* 0x0003e20000100a00 */
[----:B------:R-:W-:Y:S06]  /*12480*/  BAR.ARV 0x4, 0x180 ;  /* 0x0106000000007b1d */ /* 0x000fec0000002000 */
[----:B------:R-:W-:Y:S05]  /*12490*/  BRA `(.L_x_548) ;  /* 0x0000000c001c7947 */ /* 0x000fea0003800000 */
.L_x_547:
[----:B---3--:R-:W2:Y:S01]  /*124a0*/  S2R R10, SR_TID.X ;  /* 0x00000000000a7919 */ /* 0x008ea20000002100 */
[----:B------:R-:W-:Y:S01]  /*124b0*/  UMOV UR4, 0xffffffff ;  /* 0xffffffff00047882 */ /* 0x000fe20000000000 */
[----:B--2---:R-:W-:-:S04]  /*124c0*/  LOP3.LUT R10, R10, 0x1f, RZ, 0xc0, !PT ;  /* 0x0000001f0a0a7812 */ /* 0x004fc800078ec0ff */
[----:B------:R-:W-:Y:S01]  /*124d0*/  ISETP.NE.AND P0, PT, R10, 0x1f, PT ;  /* 0x0000001f0a00780c */ /* 0x000fe20003f05270 */
[----:B------:R-:W-:-:S12]  /*124e0*/  BRA.DIV UR4, `(.L_x_549) ;  /* 0x0000001a04f87947 */ /* 0x000fd8000b800000 */
[----:B------:R-:W1:Y:S01]  /*124f0*/  LDL.LU R3, [R1] ;  /* 0x0000000001037983 */ /* 0x000e620000300800 */
[----:B------:R-:W-:-:S03]  /*12500*/  ULDC UR4, c[0x0][0xc3c] ;  /* 0x00030f0000047ab9 */ /* 0x000fc60000000800 */
[----:B------:R-:W2:Y:S01]  /*12510*/  LDL R5, [R1+0xc] ;  /* 0x00000c0001057983 */ /* 0x000ea20000100800 */
[----:B-1----:R-:W-:Y:S02]  /*12520*/  IMAD.MOV.U32 R9, RZ, RZ, R3 ;  /* 0x000000ffff097224 */ /* 0x002fe400078e0003 */
[----:B--2---:R-:W-:-:S05]  /*12530*/  IMAD.IADD R0, R5, 0x1, R10 ;  /* 0x0000000105007824 */ /* 0x004fca00078e020a */
[----:B------:R-:W-:-:S13]  /*12540*/  ISETP.GE.OR P1, PT, R0, UR4, !P0 ;  /* 0x0000000400007c0c */ /* 0x000fda000c726670 */
[----:B------:R-:W1:Y:S08]  /*12550*/  @!P1 LDC.64 R2, c[0x0][0xc80] ;  /* 0x00032000ff029b82 */ /* 0x000e700000000a00 */
[----:B------:R-:W2:Y:S01]  /*12560*/  @!P1 LDC.64 R4, c[0x0][0xc78] ;  /* 0x00031e00ff049b82 */ /* 0x000ea20000000a00 */
[----:B-1----:R-:W-:-:S05]  /*12570*/  @!P1 IMAD.WIDE R2, R0, 0x4, R2 ;  /* 0x0000000400029825 */ /* 0x002fca00078e0202 */
[----:B0-----:R2:W3:Y:S02]  /*12580*/  @!P1 LDG.E R8, desc[UR40][R2.64] ;  /* 0x0000002802089981 */ /* 0x0014e4000c1e1900 */
[----:B--2---:R-:W-:-:S05]  /*12590*/  @!P1 IMAD.WIDE R2, R0, 0x4, R4 ;  /* 0x0000000400029825 */ /* 0x004fca00078e0204 */
[----:B------:R-:W2:Y:S01]  /*125a0*/  @!P1 LDG.E R4, desc[UR40][R2.64] ;  /* 0x0000002802049981 */ /* 0x000ea2000c1e1900 */
[----:B------:R-:W-:Y:S01]  /*125b0*/  IMAD.MOV.U32 R6, RZ, RZ, RZ ;  /* 0x000000ffff067224 */ /* 0x000fe200078e00ff */
[C---:B------:R-:W-:Y:S02]  /*125c0*/  ISETP.GE.U32.AND P2, PT, R10.reuse, 0x2, PT ;  /* 0x000000020a00780c */ /* 0x040fe40003f46070 */
[C---:B------:R-:W-:Y:S01]  /*125d0*/  ISETP.GE.U32.AND P3, PT, R10.reuse, 0x4, PT ;  /* 0x000000040a00780c */ /* 0x040fe20003f66070 */
[----:B------:R-:W-:Y:S01]  /*125e0*/  SHFL.IDX PT, R0, R9, RZ, 0x1f ;  /* 0x00001fff09007589 */ /* 0x000fe200000e0000 */
[C---:B------:R-:W-:Y:S02]  /*125f0*/  ISETP.GE.U32.AND P4, PT, R10.reuse, 0x8, PT ;  /* 0x000000080a00780c */ /* 0x040fe40003f86070 */
[----:B------:R-:W-:Y:S01]  /*12600*/  ISETP.GE.U32.AND P5, PT, R10, 0x10, PT ;  /* 0x000000100a00780c */ /* 0x000fe20003fa6070 */
[----:B------:R-:W-:Y:S01]  /*12610*/  SHFL.IDX PT, R7, R9, 0x1, 0x1f ;  /* 0x00201f0009077f89 */ /* 0x000fe200000e0000 */
[----:B---3--:R-:W-:-:S02]  /*12620*/  @!P1 IMAD.MOV.U32 R6, RZ, RZ, R8 ;  /* 0x000000ffff069224 */ /* 0x008fc400078e0008 */
[----:B------:R-:W-:Y:S02]  /*12630*/  IMAD.MOV.U32 R8, RZ, RZ, RZ ;  /* 0x000000ffff087224 */ /* 0x000fe400078e00ff */
[----:B--2---:R-:W-:Y:S01]  /*12640*/  @!P1 IMAD.MOV.U32 R8, RZ, RZ, R4 ;  /* 0x000000ffff089224 */ /* 0x004fe200078e0004 */
[----:B------:R-:W-:Y:S01]  /*12650*/  ISETP.NE.AND P1, PT, R10, RZ, PT ;  /* 0x000000ff0a00720c */ /* 0x000fe20003f25270 */
[----:B------:R-:W-:Y:S02]  /*12660*/  IMAD.MOV.U32 R4, RZ, RZ, RZ ;  /* 0x000000ffff047224 */ /* 0x000fe400078e00ff */
[----:B------:R-:W-:-:S05]  /*12670*/  IMAD R2, R8, R6, RZ ;  /* 0x0000000608027224 */ /* 0x000fca00078e02ff */
        /* <DEDUP_REMOVED lines=15> */
[----:B------:R0:W1:Y:S02]  /*12770*/  SHFL.IDX PT, R14, R2, 0x1f, 0x1f ;  /* 0x03e01f00020e7f89 */ /* 0x00006400000e0000 */
.L_x_606:
[----:B------:R-:W-:Y:S02]  /*12780*/  ULDC UR4, c[0x0][0xc38] ;  /* 0x00030e0000047ab9 */ /* 0x000fe40000000800 */
[----:B------:R-:W-:-:S04]  /*12790*/  IMAD.U32 R3, RZ, RZ, UR4 ;  /* 0x00000004ff037e24 */ /* 0x000fc8000f8e00ff */
[----:B-1----:R-:W-:-:S04]  /*127a0*/  IMAD R9, R14, R3, RZ ;  /* 0x000000030e097224 */ /* 0x002fc800078e02ff */
[----:B------:R-:W-:-:S05]  /*127b0*/  IMAD.IADD R5, R7, 0x1, R9 ;  /* 0x0000000107057824 */ /* 0x000fca00078e0209 */
[----:B------:R-:W-:-:S13]  /*127c0*/  ISETP.GT.AND P6, PT, R5, R0, PT ;  /* 0x000000000500720c */ /* 0x000fda0003fc4270 */
[----:B------:R-:W-:Y:S05]  /*127d0*/  @P6 BRA `(.L_x_550) ;  /* 0x0000000000ac6947 */ /* 0x000fea0003800000 */
.L_x_553:
[----:B0-----:R-:W2:Y:S01]  /*127e0*/  LDL.LU R2, [R1+0xc] ;  /* 0x00000c0001027983 */ /* 0x001ea20000300800 */
[----:B------:R-:W0:Y:S01]  /*127f0*/  LDC R3, c[0x0][0xc3c] ;  /* 0x00030f00ff037b82 */ /* 0x000e220000000800 */
[----:B--2---:R-:W-:-:S05]  /*12800*/  VIADD R2, R2, 0x1f ;  /* 0x0000001f02027836 */ /* 0x004fca0000000000 */
[----:B0-----:R-:W-:-:S13]  /*12810*/  ISETP.GE.AND P6, PT, R2, R3, PT ;  /* 0x000000030200720c */ /* 0x001fda0003fc6270 */
[----:B------:R-:W-:Y:S05]  /*12820*/  @P6 BRA `(.L_x_551) ;  /* 0x0000000400d06947 */ /* 0x000fea0003800000 */
[----:B------:R-:W0:Y:S01]  /*12830*/  S2R R6, SR_TID.X ;  /* 0x0000000000067919 */ /* 0x000e220000002100 */
[----:B------:R1:W-:Y:S01]  /*12840*/  STL [R1+0xc], R2 ;  /* 0x00000c0201007387 */ /* 0x0003e20000100800 */
[----:B0-----:R-:W-:-:S05]  /*12850*/  LOP3.LUT R6, R6, 0x1f, RZ, 0xc0, !PT ;  /* 0x0000001f06067812 */ /* 0x001fca00078ec0ff */
[----:B------:R-:W-:Y:S02]  /*12860*/  IMAD.IADD R7, R2, 0x1, R6 ;  /* 0x0000000102077824 */ /* 0x000fe400078e0206 */
[----:B------:R-:W-:-:S03]  /*12870*/  IMAD.MOV.U32 R6, RZ, RZ, RZ ;  /* 0x000000ffff067224 */ /* 0x000fc600078e00ff */
[----:B------:R-:W-:-:S13]  /*12880*/  ISETP.GE.OR P6, PT, R7, R3, !P0 ;  /* 0x000000030700720c */ /* 0x000fda00047c6670 */
[----:B-1----:R-:W0:Y:S02]  /*12890*/  @!P6 LDC.64 R2, c[0x0][0xc80] ;  /* 0x00032000ff02eb82 */ /* 0x002e240000000a00 */
[----:B0-----:R-:W-:-:S05]  /*128a0*/  @!P6 IMAD.WIDE R2, R7, 0x4, R2 ;  /* 0x000000040702e825 */ /* 0x001fca00078e0202 */
[----:B------:R0:W2:Y:S01]  /*128b0*/  @!P6 LDG.E R6, desc[UR40][R2.64] ;  /* 0x000000280206e981 */ /* 0x0000a2000c1e1900 */
[----:B------:R-:W-:Y:S01]  /*128c0*/  IMAD.MOV.U32 R8, RZ, RZ, RZ ;  /* 0x000000ffff087224 */ /* 0x000fe200078e00ff */
[----:B0-----:R-:W0:Y:S02]  /*128d0*/  @!P6 LDC.64 R2, c[0x0][0xc78] ;  /* 0x00031e00ff02eb82 */ /* 0x001e240000000a00 */
[----:B0-----:R-:W-:-:S05]  /*128e0*/  @!P6 IMAD.WIDE R2, R7, 0x4, R2 ;  /* 0x000000040702e825 */ /* 0x001fca00078e0202 */
[----:B------:R-:W2:Y:S01]  /*128f0*/  @!P6 LDG.E R8, desc[UR40][R2.64] ;  /* 0x000000280208e981 */ /* 0x000ea2000c1e1900 */
[----:B------:R-:W-:Y:S01]  /*12900*/  UMOV UR4, 0xffffffff ;  /* 0xffffffff00047882 */ /* 0x000fe20000000000 */
[----:B--2---:R-:W-:Y:S02]  /*12910*/  IMAD R2, R8, R6, RZ ;  /* 0x0000000608027224 */ /* 0x004fe400078e02ff */
[----:B------:R-:W-:Y:S05]  /*12920*/  BRA.DIV UR4, `(.L_x_552) ;  /* 0x0000001e04307947 */ /* 0x000fea000b800000 */
        /* <DEDUP_REMOVED lines=16> */
.L_x_614:
[----:B------:R-:W-:Y:S02]  /*12a30*/  ULDC UR4, c[0x0][0xc38] ;  /* 0x00030e0000047ab9 */ /* 0x000fe40000000800 */
[----:B------:R-:W-:-:S04]  /*12a40*/  IMAD.U32 R3, RZ, RZ, UR4 ;  /* 0x00000004ff037e24 */ /* 0x000fc8000f8e00ff */
[----:B-1----:R-:W-:-:S04]  /*12a50*/  IMAD R9, R14, R3, RZ ;  /* 0x000000030e097224 */ /* 0x002fc800078e02ff */
[----:B------:R-:W-:-:S05]  /*12a60*/  IMAD.IADD R5, R9, 0x1, R5 ;  /* 0x0000000109057824 */ /* 0x000fca00078e0205 */
[----:B------:R-:W-:-:S13]  /*12a70*/  ISETP.GT.AND P6, PT, R5, R0, PT ;  /* 0x000000000500720c */ /* 0x000fda0003fc4270 */
[----:B------:R-:W-:Y:S05]  /*12a80*/  @!P6 BRA `(.L_x_553) ;  /* 0xfffffffc0054e947 */ /* 0x000fea000383ffff */
.L_x_550:
[----:B------:R-:W-:Y:S01]  /*12a90*/  IMAD.IADD R9, R5, 0x1, -R9 ;  /* 0x0000000105097824 */ /* 0x000fe200078e0a09 */
[----:B------:R-:W-:-:S03]  /*12aa0*/  UMOV UR4, 0xffffffff ;  /* 0xffffffff00047882 */ /* 0x000fc60000000000 */
[----:B------:R-:W-:-:S05]  /*12ab0*/  IMAD R5, R2, R3, R9 ;  /* 0x0000000302057224 */ /* 0x000fca00078e0209 */
[----:B------:R-:W-:Y:S01]  /*12ac0*/  ISETP.GT.AND P6, PT, R5, R0, PT ;  /* 0x000000000500720c */ /* 0x000fe20003fc4270 */
[----:B------:R-:W-:-:S12]  /*12ad0*/  BRA.DIV UR4, `(.L_x_554) ;  /* 0x0000001e04847947 */ /* 0x000fd8000b800000 */
[----:B------:R-:W-:-:S04]  /*12ae0*/  VOTE.ANY R7, PT, !P6 ;  /* 0x0000000000077806 */ /* 0x000fc800070e0100 */
[----:B------:R-:W1:Y:S02]  /*12af0*/  POPC R5, R7 ;  /* 0x0000000700057309 */ /* 0x000e640000000000 */
[----:B-1----:R1:W2:Y:S04]  /*12b00*/  SHFL.IDX PT, R6, R6, R5, 0x1f ;  /* 0x00001f0506067589 */ /* 0x0022a800000e0000 */
[----:B------:R1:W3:Y:S02]  /*12b10*/  SHFL.IDX PT, R8, R8, R5, 0x1f ;  /* 0x00001f0508087589 */ /* 0x0002e400000e0000 */
.L_x_619:
[----:B------:R-:W-:-:S13]  /*12b20*/  ISETP.NE.AND P0, PT, R7, RZ, PT ;  /* 0x000000ff0700720c */ /* 0x000fda0003f05270 */
[----:B------:R-:W-:Y:S05]  /*12b30*/  @!P0 BRA `(.L_x_555) ;  /* 0x0000000000108947 */ /* 0x000fea0003800000 */
[----:B------:R-:W-:Y:S01]  /*12b40*/  UMOV UR4, 0xffffffff ;  /* 0xffffffff00047882 */ /* 0x000fe20000000000 */
[----:B------:R-:W-:Y:S02]  /*12b50*/  VIADD R12, R5, 0xffffffff ;  /* 0xffffffff050c7836 */ /* 0x000fe40000000000 */
[----:B------:R-:W-:Y:S05]  /*12b60*/  BRA.DIV UR4, `(.L_x_556) ;  /* 0x0000001e04bc7947 */ /* 0x000fea000b800000 */
[----:B------:R4:W0:Y:S02]  /*12b70*/  SHFL.IDX PT, R4, R2, R12, 0x1f ;  /* 0x00001f0c02047589 */ /* 0x00082400000e0000 */
.L_x_555:
[----:B----4-:R-:W4:Y:S01]  /*12b80*/  LDL.LU R12, [R1+0xc] ;  /* 0x00000c00010c7983 */ /* 0x010f220000300800 */
[----:B0-----:R-:W-:Y:S01]  /*12b90*/  IMAD R9, R4, R3, R9 ;  /* 0x0000000304097224 */ /* 0x001fe200078e0209 */
[----:B--2---:R-:W-:-:S03]  /*12ba0*/  IABS R4, R6 ;  /* 0x0000000600047213 */ /* 0x004fc60000000000 */
[----:B------:R-:W-:Y:S01]  /*12bb0*/  IMAD.IADD R0, R0, 0x1, -R9 ;  /* 0x0000000100007824 */ /* 0x000fe200078e0a09 */
[----:B------:R-:W0:Y:S01]  /*12bc0*/  I2F.RP R10, R4 ;  /* 0x00000004000a7306 */ /* 0x000e220000209400 */
[----:B------:R2:W-:Y:S02]  /*12bd0*/  STL [R1], R9 ;  /* 0x0000000901007387 */ /* 0x0005e40000100800 */
[----:B--2---:R-:W-:-:S05]  /*12be0*/  IABS R9, R6 ;  /* 0x0000000600097213 */ /* 0x004fca0000000000 */
[----:B0-----:R-:W0:Y:S01]  /*12bf0*/  MUFU.RCP R10, R10 ;  /* 0x0000000a000a7308 */ /* 0x001e220000001000 */
[----:B------:R-:W-:Y:S02]  /*12c00*/  IMAD.MOV R9, RZ, RZ, -R9 ;  /* 0x000000ffff097224 */ /* 0x000fe400078e0a09 */
[----:B0-----:R-:W-:-:S05]  /*12c10*/  VIADD R11, R10, 0xffffffe ;  /* 0x0ffffffe0a0b7836 */ /* 0x001fca0000000000 */
[----:B------:R-:W0:Y:S02]  /*12c20*/  F2I.FTZ.U32.TRUNC.NTZ R3, R11 ;  /* 0x0000000b00037305 */ /* 0x000e24000021f000 */
[----:B0-----:R-:W-:-:S04]  /*12c30*/  IMAD.MOV R2, RZ, RZ, -R3 ;  /* 0x000000ffff027224 */ /* 0x001fc800078e0a03 */
[----:B------:R-:W-:Y:S02]  /*12c40*/  IMAD R7, R2, R4, RZ ;  /* 0x0000000402077224 */ /* 0x000fe400078e02ff */
[----:B------:R-:W-:-:S04]  /*12c50*/  IMAD.MOV.U32 R2, RZ, RZ, RZ ;  /* 0x000000ffff027224 */ /* 0x000fc800078e00ff */
[----:B------:R-:W-:Y:S01]  /*12c60*/  IMAD.HI.U32 R2, R3, R7, R2 ;  /* 0x0000000703027227 */ /* 0x000fe200078e0002 */
[----:B------:R-:W-:-:S05]  /*12c70*/  IABS R3, R0 ;  /* 0x0000000000037213 */ /* 0x000fca0000000000 */
[----:B------:R-:W-:-:S04]  /*12c80*/  IMAD.HI.U32 R7, R2, R3, RZ ;  /* 0x0000000302077227 */ /* 0x000fc800078e00ff */
[----:B------:R-:W-:-:S05]  /*12c90*/  IMAD R3, R7, R9, R3 ;  /* 0x0000000907037224 */ /* 0x000fca00078e0203 */
[----:B------:R-:W-:-:S13]  /*12ca0*/  ISETP.GT.U32.AND P1, PT, R4, R3, PT ;  /* 0x000000030400720c */ /* 0x000fda0003f24070 */
[----:B------:R-:W-:Y:S02]  /*12cb0*/  @!P1 IMAD.IADD R3, R3, 0x1, -R4 ;  /* 0x0000000103039824 */ /* 0x000fe400078e0a04 */
[----:B------:R-:W-:Y:S01]  /*12cc0*/  @!P1 VIADD R7, R7, 0x1 ;  /* 0x0000000107079836 */ /* 0x000fe20000000000 */
[----:B------:R-:W-:Y:S02]  /*12cd0*/  ISETP.NE.AND P1, PT, R6, RZ, PT ;  /* 0x000000ff0600720c */ /* 0x000fe40003f25270 */
[----:B------:R-:W-:Y:S02]  /*12ce0*/  ISETP.GE.U32.AND P0, PT, R3, R4, PT ;  /* 0x000000040300720c */ /* 0x000fe40003f06070 */
[----:B---3--:R-:W-:-:S04]  /*12cf0*/  IABS R4, R8 ;  /* 0x0000000800047213 */ /* 0x008fc80000000000 */
[----:B------:R-:W0:Y:S07]  /*12d00*/  I2F.RP R10, R4 ;  /* 0x00000004000a7306 */ /* 0x000e2e0000209400 */
[----:B------:R-:W-:Y:S01]  /*12d10*/  @P0 VIADD R7, R7, 0x1 ;  /* 0x0000000107070836 */ /* 0x000fe20000000000 */
[----:B0-----:R-:W0:Y:S02]  /*12d20*/  MUFU.RCP R10, R10 ;  /* 0x0000000a000a7308 */ /* 0x001e240000001000 */
[----:B0-----:R-:W-:-:S06]  /*12d30*/  VIADD R11, R10, 0xffffffe ;  /* 0x0ffffffe0a0b7836 */ /* 0x001fcc0000000000 */
[----:B------:R-:W0:Y:S02]  /*12d40*/  F2I.FTZ.U32.TRUNC.NTZ R3, R11 ;  /* 0x0000000b00037305 */ /* 0x000e24000021f000 */
[----:B0-----:R-:W-:-:S04]  /*12d50*/  IMAD.MOV R2, RZ, RZ, -R3 ;  /* 0x000000ffff027224 */ /* 0x001fc800078e0a03 */
[----:B------:R-:W-:Y:S02]  /*12d60*/  IMAD R9, R2, R4, RZ ;  /* 0x0000000402097224 */ /* 0x000fe400078e02ff */
[----:B------:R-:W-:-:S04]  /*12d70*/  IMAD.MOV.U32 R2, RZ, RZ, RZ ;  /* 0x000000ffff027224 */ /* 0x000fc800078e00ff */
[----:B------:R-:W-:Y:S01]  /*12d80*/  IMAD.HI.U32 R2, R3, R9, R2 ;  /* 0x0000000903027227 */ /* 0x000fe200078e0002 */
[----:B------:R-:W-:Y:S02]  /*12d90*/  LOP3.LUT R3, R0, R6, RZ, 0x3c, !PT ;  /* 0x0000000600037212 */ /* 0x000fe400078e3cff */
[----:B------:R-:W-:Y:S02]  /*12da0*/  IABS R9, R8 ;  /* 0x0000000800097213 */ /* 0x000fe40000000000 */
[----:B------:R-:W-:-:S03]  /*12db0*/  ISETP.GE.AND P2, PT, R3, RZ, PT ;  /* 0x000000ff0300720c */ /* 0x000fc60003f46270 */
[----:B------:R-:W-:-:S10]  /*12dc0*/  IMAD.MOV R9, RZ, RZ, -R9 ;  /* 0x000000ffff097224 */ /* 0x000fd400078e0a09 */
[----:B------:R-:W-:Y:S01]  /*12dd0*/  @!P2 IMAD.MOV R7, RZ, RZ, -R7 ;  /* 0x000000ffff07a224 */ /* 0x000fe200078e0a07 */
[----:B------:R-:W-:-:S04]  /*12de0*/  @!P1 LOP3.LUT R7, RZ, R6, RZ, 0x33, !PT ;  /* 0x00000006ff079212 */ /* 0x000fc800078e33ff */
[----:B------:R-:W-:-:S05]  /*12df0*/  IABS R3, R7 ;  /* 0x0000000700037213 */ /* 0x000fca0000000000 */
[----:B------:R-:W-:-:S04]  /*12e00*/  IMAD.HI.U32 R2, R2, R3, RZ ;  /* 0x0000000302027227 */ /* 0x000fc800078e00ff */
[----:B------:R-:W-:Y:S02]  /*12e10*/  IMAD R3, R2, R9, R3 ;  /* 0x0000000902037224 */ /* 0x000fe400078e0203 */
[----:B------:R-:W-:-:S03]  /*12e20*/  IMAD R9, R6, R7, RZ ;  /* 0x0000000706097224 */ /* 0x000fc600078e02ff */
[----:B------:R-:W-:-:S13]  /*12e30*/  ISETP.GT.U32.AND P1, PT, R4, R3, PT ;  /* 0x000000030400720c */ /* 0x000fda0003f24070 */
[----:B------:R-:W-:Y:S02]  /*12e40*/  @!P1 IMAD.IADD R3, R3, 0x1, -R4 ;  /* 0x0000000103039824 */ /* 0x000fe400078e0a04 */
[----:B------:R-:W-:Y:S01]  /*12e50*/  @!P1 VIADD R2, R2, 0x1 ;  /* 0x0000000102029836 */ /* 0x000fe20000000000 */
[----:B------:R-:W-:Y:S02]  /*12e60*/  ISETP.NE.AND P1, PT, R8, RZ, PT ;  /* 0x000000ff0800720c */ /* 0x000fe40003f25270 */
[----:B------:R-:W-:Y:S01]  /*12e70*/  ISETP.GE.U32.AND P0, PT, R3, R4, PT ;  /* 0x000000040300720c */ /* 0x000fe20003f06070 */
[----:B------:R-:W-:Y:S01]  /*12e80*/  IMAD.IADD R4, R0, 0x1, -R9 ;  /* 0x0000000100047824 */ /* 0x000fe200078e0a09 */
[----:B------:R-:W-:-:S04]  /*12e90*/  LOP3.LUT R3, R7, R8, RZ, 0x3c, !PT ;  /* 0x0000000807037212 */ /* 0x000fc800078e3cff */
[----:B------:R-:W-:-:S07]  /*12ea0*/  ISETP.GE.AND P2, PT, R3, RZ, PT ;  /* 0x000000ff0300720c */ /* 0x000fce0003f46270 */
[----:B------:R-:W-:-:S06]  /*12eb0*/  @P0 VIADD R2, R2, 0x1 ;  /* 0x0000000102020836 */ /* 0x000fcc0000000000 */
[----:B------:R-:W-:Y:S01]  /*12ec0*/  @!P2 IMAD.MOV R2, RZ, RZ, -R2 ;  /* 0x000000ffff02a224 */ /* 0x000fe200078e0a02 */
[----:B------:R-:W-:-:S05]  /*12ed0*/  @!P1 LOP3.LUT R2, RZ, R8, RZ, 0x33, !PT ;  /* 0x00000008ff029212 */ /* 0x000fca00078e33ff */
[--C-:B------:R-:W-:Y:S02]  /*12ee0*/  IMAD.MOV R3, RZ, RZ, -R2.reuse ;  /* 0x000000ffff037224 */ /* 0x100fe400078e0a02 */
[C---:B------:R-:W-:Y:S02]  /*12ef0*/  IMAD R2, R8.reuse, 0x1000000, R2 ;  /* 0x0100000008027824 */ /* 0x040fe400078e0202 */
[----:B------:R-:W-:-:S04]  /*12f00*/  IMAD R3, R8, R3, R7 ;  /* 0x0000000308037224 */ /* 0x000fc800078e0207 */
[----:B------:R-:W-:-:S05]  /*12f10*/  IMAD R0, R3, 0x10000, R2 ;  /* 0x0001000003007824 */ /* 0x000fca00078e0202 */
[----:B------:R0:W-:Y:S01]  /*12f20*/  STL [R1+0x8], R0 ;  /* 0x0000080001007387 */ /* 0x0001e20000100800 */
[----:B----4-:R-:W-:-:S05]  /*12f30*/  IMAD.IADD R12, R5, 0x1, R12 ;  /* 0x00000001050c7824 */ /* 0x010fca00078e020c */
[----:B------:R0:W-:Y:S04]  /*12f40*/  STL [R1+0xc], R12 ;  /* 0x00000c0c01007387 */ /* 0x0001e80000100800 */
[----:B------:R0:W-:Y:S01]  /*12f50*/  STL [R1+0x4], R4 ;  /* 0x0000040401007387 */ /* 0x0001e20000100800 */
[----:B------:R-:W-:Y:S05]  /*12f60*/  BRA `(.L_x_557) ;  /* 0x0000000000287947 */ /* 0x000fea0003800000 */
.L_x_551:
[----:B------:R-:W-:Y:S01]  /*12f70*/  UMOV UR4, URZ ;  /* 0x0000003f00047c82 */ /* 0x000fe20008000000 */
[----:B------:R-:W-:Y:S01]  /*12f80*/  ULDC UR6, c[0x0][0xc3c] ;  /* 0x00030f0000067ab9 */ /* 0x000fe20000000800 */
[----:B------:R-:W-:Y:S01]  /*12f90*/  UMOV UR5, URZ ;  /* 0x0000003f00057c82 */ /* 0x000fe20008000000 */
[----:B------:R0:W-:Y:S01]  /*12fa0*/  STL [R1], R0 ;  /* 0x0000000001007387 */ /* 0x0001e20000100800 */
[----:B------:R-:W-:Y:S02]  /*12fb0*/  IMAD.U32 R3, RZ, RZ, UR4 ;  /* 0x00000004ff037e24 */ /* 0x000fe4000f8e00ff */
[----:B------:R-:W-:-:S03]  /*12fc0*/  IMAD.U32 R2, RZ, RZ, UR5 ;  /* 0x00000005ff027e24 */ /* 0x000fc6000f8e00ff */
[----:B------:R1:W-:Y:S01]  /*12fd0*/  STL [R1+0x4], R3 ;  /* 0x0000040301007387 */ /* 0x0003e20000100800 */
[----:B0-----:R-:W-:-:S05]  /*12fe0*/  IMAD.U32 R0, RZ, RZ, UR6 ;  /* 0x00000006ff007e24 */ /* 0x001fca000f8e00ff */
[----:B------:R1:W-:Y:S04]  /*12ff0*/  STL [R1+0xc], R0 ;  /* 0x00000c0001007387 */ /* 0x0003e80000100800 */
[----:B------:R1:W-:Y:S02]  /*13000*/  STL [R1+0x8], R2 ;  /* 0x0000080201007387 */ /* 0x0003e40000100800 */
.L_x_557:
[----:B-1----:R-:W2:Y:S04]  /*13010*/  LDL R3, [R1+0x8] ;  /* 0x0000080001037983 */ /* 0x002ea80000100800 */
[----:B------:R-:W3:Y:S04]  /*13020*/  LDL R2, [R1+0xc] ;  /* 0x00000c0001027983 */ /* 0x000ee80000100800 */
[----:B------:R-:W4:Y:S04]  /*13030*/  LDL R5, [R1+0x4] ;  /* 0x0000040001057983 */ /* 0x000f280000100800 */
[----:B0-----:R-:W4:Y:S01]  /*13040*/  LDL R4, [R1] ;  /* 0x0000000001047983 */ /* 0x001f220000100800 */
[----:B------:R-:W0:Y:S01]  /*13050*/  S2R R0, SR_TID.X ;  /* 0x0000000000007919 */ /* 0x000e220000002100 */
[----:B------:R-:W-:Y:S05]  /*13060*/  WARPSYNC.ALL ;  /* 0x0000000000007948 */ /* 0x000fea0003800000 */
[----:B0-----:R-:W-:Y:S01]  /*13070*/  LOP3.LUT R0, R0, 0x1f, RZ, 0xc0, !PT ;  /* 0x0000001f00007812 */ /* 0x001fe200078ec0ff */
[----:B------:R-:W-:Y:S03]  /*13080*/  BAR.SYNC.DEFER_BLOCKING 0x4, 0x180 ;  /* 0x0106000000007b1d */ /* 0x000fe60000010000 */
[----:B------:R-:W-:-:S13]  /*13090*/  ISETP.NE.AND P0, PT, R0, RZ, PT ;  /* 0x000000ff0000720c */ /* 0x000fda0003f05270 */
[----:B------:R-:W-:Y:S01]  /*130a0*/  @!P0 MOV R0, 0x400 ;  /* 0x0000040000008802 */ /* 0x000fe20000000f00 */
[----:B--2---:R-:W-:Y:S02]  /*130b0*/  IMAD.MOV.U32 R6, RZ, RZ, R3 ;  /* 0x000000ffff067224 */ /* 0x004fe400078e0003 */
[----:B------:R-:W0:Y:S01]  /*130c0*/  @!P0 S2R R3, SR_CgaCtaId ;  /* 0x0000000000038919 */ /* 0x000e220000008800 */
[----:B---3--:R-:W-:Y:S01]  /*130d0*/  IMAD.MOV.U32 R7, RZ, RZ, R2 ;  /* 0x000000ffff077224 */ /* 0x008fe200078e0002 */
[----:B0-----:R-:W-:-:S05]  /*130e0*/  @!P0 LEA R18, R3, R0, 0x18 ;  /* 0x0000000003128211 */ /* 0x001fca00078ec0ff */
[----:B----4-:R0:W-:Y:S01]  /*130f0*/  @!P0 STS.128 [R18+0x28cd0], R4 ;  /* 0x028cd00412008388 */ /* 0x0101e20000000c00 */
[----:B------:R-:W-:Y:S06]  /*13100*/  BAR.ARV 0x5, 0x180 ;  /* 0x0146000000007b1d */ /* 0x000fec0000002000 */
.L_x_548:
[----:B------:R-:W2:Y:S01]  /*13110*/  LDL R0, [R1+0xc] ;  /* 0x00000c0001007983 */ /* 0x000ea20000100800 */
[----:B------:R-:W-:Y:S02]  /*13120*/  ULDC UR4, c[0x0][0xc3c] ;  /* 0x00030f0000047ab9 */ /* 0x000fe40000000800 */
[----:B--2---:R-:W-:-:S13]  /*13130*/  ISETP.GE.AND P0, PT, R0, UR4, PT ;  /* 0x0000000400007c0c */ /* 0x004fda000bf06270 */
[----:B------:R-:W-:Y:S05]  /*13140*/  @!P0 BRA `(.L_x_558) ;  /* 0xffffff9c00f08947 */ /* 0x000fea000383ffff */
[----:B------:R-:W-:Y:S05]  /*13150*/  BSYNC B8 ;  /* 0x0000000000087941 */ /* 0x000fea0003800000 */
.L_x_440:
[----:B0-----:R-:W4:Y:S01]  /*13160*/  LDL.LU R0, [R1+0x50] ;  /* 0x0000500001007983 */ /* 0x001f220000300800 */
[----:B------:R-:W-:Y:S01]  /*13170*/  BSSY B0, `(.L_x_559) ;  /* 0x000000b000007945 */ /* 0x000fe20003800000 */
[----:B-1----:R-:W0:Y:S01]  /*13180*/  S2R R5, SR_CgaCtaId ;  /* 0x0000000000057919 */ /* 0x002e220000008800 */
[----:B----4-:R-:W-:-:S05]  /*13190*/  VIADD R0, R0, 0x1 ;  /* 0x0000000100007836 */ /* 0x010fca0000000000 */
[----:B------:R-:W-:-:S04]  /*131a0*/  LEA.HI R2, R0, R0, RZ, 0x1 ;  /* 0x0000000000027211 */ /* 0x000fc800078f08ff */
[----:B------:R-:W-:-:S05]  /*131b0*/  LOP3.LUT R3, R2, 0xfffffffe, RZ, 0xc0, !PT ;  /* 0xfffffffe02037812 */ /* 0x000fca00078ec0ff */
[----:B------:R-:W-:Y:S01]  /*131c0*/  IMAD.IADD R3, R0, 0x1, -R3 ;  /* 0x0000000100037824 */ /* 0x000fe200078e0a03 */
[----:B------:R-:W-:-:S04]  /*131d0*/  MOV R0, 0x400 ;  /* 0x0000040000007802 */ /* 0x000fc80000000f00 */
[----:B0-----:R-:W-:Y:S02]  /*131e0*/  LEA R0, R5, R0, 0x18 ;  /* 0x0000000005007211 */ /* 0x001fe400078ec0ff */
[----:B------:R-:W-:-:S04]  /*131f0*/  SHF.L.U32 R3, R3, 0x1f, RZ ;  /* 0x0000001f03037819 */ /* 0x000fc800000006ff */
[----:B------:R-:W0:Y:S02]  /*13200*/  SYNCS.PHASECHK.TRANS64.TRYWAIT P0, [R0+URZ+0x28c20], R3 ;  /* 0x028c2003000075a7 */ /* 0x000e24000800017f */
[----:B0-----:R-:W-:Y:S05]  /*13210*/  @!P0 BRA `(.L_x_560) ;  /* 0x0000001800388947 */ /* 0x001fea0003800000 */
.L_x_622:
[----:B------:R-:W-:Y:S05]  /*13220*/  BSYNC B0 ;  /* 0x0000000000007941 */ /* 0x000fea0003800000 */
.L_x_559:
[----:B------:R-:W-:-:S03]  /*13230*/  UMOV UR4, 0xffffffff ;  /* 0xffffffff00047882 */ /* 0x000fc60000000000 */
[----:B------:R-:W-:Y:S05]  /*13240*/  BRA.DIV UR4, `(.L_x_561) ;  /* 0x0000001a04407947 */ /* 0x000fea000b800000 */
[----:B------:R-:W1:Y:S02]  /*13250*/  S2R R2, SR_TID.X ;  /* 0x0000000000027919 */ /* 0x000e640000002100 */
[----:B-1----:R-:W-:-:S04]  /*13260*/  SHF.R.U32.HI R2, RZ, 0x5, R2 ;  /* 0x00000005ff027819 */ /* 0x002fc80000011602 */
[----:B------:R-:W-:-:S05]  /*13270*/  LOP3.LUT R2, R2, 0x3, RZ, 0xc0, !PT ;  /* 0x0000000302027812 */ /* 0x000fca00078ec0ff */
[----:B------:R1:W4:Y:S02]  /*13280*/  SHFL.IDX PT, R14, R2, RZ, 0x1f ;  /* 0x00001fff020e7589 */ /* 0x00032400000e0000 */
.L_x_625:
[----:B----4-:R-:W-:Y:S01]  /*13290*/  ISETP.NE.AND P0, PT, R14, RZ, PT ;  /* 0x000000ff0e00720c */ /* 0x010fe20003f05270 */
[----:B------:R-:W-:-:S12]  /*132a0*/  BSSY B0, `(.L_x_562) ;  /* 0x0000025000007945 */ /* 0x000fd80003800000 */
[----:B------:R-:W-:Y:S05]  /*132b0*/  @P0 BRA `(.L_x_563) ;  /* 0x00000000008c0947 */ /* 0x000fea0003800000 */
[----:B------:R-:W-:-:S03]  /*132c0*/  UMOV UR4, 0xffffffff ;  /* 0xffffffff00047882 */ /* 0x000fc60000000000 */
[----:B------:R-:W-:Y:S05]  /*132d0*/  BRA.DIV UR4, `(.L_x_564) ;  /* 0x0000001a04507947 */ /* 0x000fea000b800000 */
[----:B------:R-:W-:-:S13]  /*132e0*/  ELECT P6, URZ, PT ;  /* 0x00000000003f782f */ /* 0x000fda00038c0000 */
.L_x_628:
[----:B------:R-:W-:Y:S05]  /*132f0*/  @!P6 BRA `(.L_x_563) ;  /* 0x00000000007ce947 */ /* 0x000fea0003800000 */
[----:B------:R-:W-:-:S06]  /*13300*/  ULOP3.LUT UR4, UR36, 0x2, URZ, 0xfc, !UPT ;  /* 0x0000000224047892 */ /* 0x000fcc000f8efc3f */
[----:B-1----:R-:W-:-:S05]  /*13310*/  IMAD.U32 R2, RZ, RZ, UR4 ;  /* 0x00000004ff027e24 */ /* 0x002fca000f8e00ff */
[----:B------:R-:W-:-:S13]  /*13320*/  ISETP.NE.AND P2, PT, R2, 0x3, PT ;  /* 0x000000030200780c */ /* 0x000fda0003f45270 */
[----:B------:R-:W-:Y:S05]  /*13330*/  @!P2 BRA `(.L_x_565) ;  /* 0x000000000004a947 */ /* 0x000fea0003800000 */
[----:B------:R-:W-:Y:S01]  /*13340*/  BPT.TRAP 0x1 ;  /* 0x000000040000795c */ /* 0x000fe20000300000 */
.L_x_565:
[----:B------:R-:W4:Y:S01]  /*13350*/  LDL.LU R7, [R1+0x10] ;  /* 0x0000100001077983 */ /* 0x000f220000300800 */
[----:B------:R-:W-:Y:S02]  /*13360*/  VIADD R2, R0, 0x28c40 ;  /* 0x00028c4000027836 */ /* 0x000fe40000000000 */
[C---:B0-----:R-:W-:Y:S02]  /*13370*/  VIADD R3, R19.reuse, 0x1 ;  /* 0x0000000113037836 */ /* 0x041fe40000000000 */
[----:B------:R-:W-:-:S03]  /*13380*/  IMAD R6, R19, 0x8, R2 ;  /* 0x0000000813067824 */ /* 0x000fc600078e0202 */
[----:B------:R-:W-:-:S04]  /*13390*/  ISETP.NE.AND P1, PT, R3, 0x2, PT ;  /* 0x000000020300780c */ /* 0x000fc80003f25270 */
[----:B------:R-:W-:Y:S02]  /*133a0*/  SEL R4, RZ, 0x1, P1 ;  /* 0x00000001ff047807 */ /* 0x000fe40000800000 */
[----:B------:R-:W-:Y:S02]  /*133b0*/  SEL R3, R3, RZ, P1 ;  /* 0x000000ff03037207 */ /* 0x000fe40000800000 */
[C---:B----4-:R-:W-:Y:S02]  /*133c0*/  SHF.L.U32 R5, R7.reuse, 0x1f, RZ ;  /* 0x0000001f07057819 */ /* 0x050fe400000006ff */
[----:B------:R-:W-:Y:S01]  /*133d0*/  LOP3.LUT R4, R7, R4, RZ, 0x3c, !PT ;  /* 0x0000000407047212 */ /* 0x000fe200078e3cff */
[----:B------:R-:W-:Y:S01]  /*133e0*/  IMAD R7, R3, 0x8, R2 ;  /* 0x0000000803077824 */ /* 0x000fe200078e0202 */
[----:B------:R-:W0:Y:S02]  /*133f0*/  SYNCS.PHASECHK.TRANS64.TRYWAIT P0, [R6+URZ], R5 ;  /* 0x00000005060075a7 */ /* 0x000e24000800017f */
[----:B------:R-:W-:Y:S01]  /*13400*/  SHF.L.U32 R2, R4, 0x1f, RZ ;  /* 0x0000001f04027819 */ /* 0x000fe200000006ff */
[----:B0-----:R-:W-:Y:S06]  /*13410*/  @!P0 BRA `(.L_x_566) ;  /* 0x0000001800208947 */ /* 0x001fec0003800000 */
.L_x_629:
[----:B------:R-:W1:Y:S02]  /*13420*/  SYNCS.PHASECHK.TRANS64.TRYWAIT P0, [R7+URZ], R2 ;  /* 0x00000002070075a7 */ /* 0x000e64000800017f */
[----:B-1----:R-:W-:Y:S05]  /*13430*/  @!P0 BRA `(.L_x_567) ;  /* 0x00000018002c8947 */ /* 0x002fea0003800000 */
.L_x_630:
[----:B------:R-:W-:Y:S05]  /*13440*/  @!P2 BRA `(.L_x_568) ;  /* 0x000000000004a947 */ /* 0x000fea0003800000 */
[----:B------:R-:W-:Y:S01]  /*13450*/  BPT.TRAP 0x1 ;  /* 0x000000040000795c */ /* 0x000fe20000300000 */
.L_x_568:
[----:B------:R-:W-:-:S04]  /*13460*/  VIADD R0, R0, 0x28c60 ;  /* 0x00028c6000007836 */ /* 0x000fc80000000000 */
[----:B------:R-:W-:-:S04]  /*13470*/  IMAD R4, R19, 0x8, R0 ;  /* 0x0000000813047824 */ /* 0x000fc800078e0200 */
[----:B------:R-:W4:Y:S02]  /*13480*/  SYNCS.PHASECHK.TRANS64.TRYWAIT P0, [R4+URZ], R5 ;  /* 0x00000005040075a7 */ /* 0x000f24000800017f */
[----:B----4-:R-:W-:Y:S05]  /*13490*/  @!P0 BRA `(.L_x_569) ;  /* 0x0000001800288947 */ /* 0x010fea0003800000 */
.L_x_631:
[----:B------:R-:W-:-:S07]  /*134a0*/  IMAD R3, R3, 0x8, R0 ;  /* 0x0000000803037824 */ /* 0x000fce00078e0200 */
.L_x_570:
[----:B------:R0:W0:Y:S02]  /*134b0*/  SYNCS.PHASECHK.TRANS64.TRYWAIT P0, [R3+URZ], R2 ;  /* 0x00000002030075a7 */ /* 0x000024000800017f */
[----:B0-----:R-:W-:Y:S05]  /*134c0*/  @!P0 NANOSLEEP.SYNCS 0x989680 ;  /* 0x009896800000895d */ /* 0x001fea0003900000 */
[----:B------:R-:W0:Y:S02]  /*134d0*/  @!P0 SYNCS.PHASECHK.TRANS64 P0, [R3+URZ], R2 ;  /* 0x00000002030085a7 */ /* 0x000e24000800007f */
[----:B0-----:R-:W-:Y:S05]  /*134e0*/  @!P0 BRA `(.L_x_570) ;  /* 0xfffffffc00f08947 */ /* 0x001fea000383ffff */
.L_x_563:
[----:B------:R-:W-:Y:S05]  /*134f0*/  BSYNC B0 ;  /* 0x0000000000007941 */ /* 0x000fea0003800000 */
.L_x_562:
[----:B------:R-:W-:Y:S05]  /*13500*/  EXIT ;  /* 0x000000000000794d */ /* 0x000fea0003800000 */
.L_x_389:
[----:B0-----:R-:W-:-:S04]  /*13510*/  IMAD.U32 R3, RZ, RZ, UR17 ;  /* 0x00000011ff037e24 */ /* 0x001fc8000f8e00ff */
[----:B------:R0:W1:Y:S03]  /*13520*/  SYNCS.PHASECHK.TRANS64.TRYWAIT P0, [R3+URZ+0x28c50], R0 ;  /* 0x028c5000030075a7 */ /* 0x000066000800017f */
[----:B-1----:R-:W-:Y:S05]  /*13530*/  @!P0 NANOSLEEP.SYNCS 0x989680 ;  /* 0x009896800000895d */ /* 0x002fea0003900000 */
[----:B------:R-:W1:Y:S02]  /*13540*/  @!P0 SYNCS.PHASECHK.TRANS64 P0, [R3+URZ+0x28c50], R0 ;  /* 0x028c5000030085a7 */ /* 0x000e64000800007f */
[----:B-1----:R-:W-:Y:S05]  /*13550*/  @!P0 BRA `(.L_x_389) ;  /* 0xfffffffc00ec8947 */ /* 0x002fea000383ffff */
[----:B------:R-:W-:Y:S05]  /*13560*/  BRA `(.L_x_571) ;  /* 0xfffffee800bc7947 */ /* 0x000fea000383ffff */
.L_x_394:
[----:B-1----:R-:W-:-:S04]  /*13570*/  IMAD.U32 R3, RZ, RZ, UR6 ;  /* 0x00000006ff037e24 */ /* 0x002fc8000f8e00ff */
[----:B------:R1:W2:Y:S03]  /*13580*/  SYNCS.PHASECHK.TRANS64.TRYWAIT P0, [R3+URZ+0x28c50], R0 ;  /* 0x028c5000030075a7 */ /* 0x0002a6000800017f */
[----:B--2---:R-:W-:Y:S05]  /*13590*/  @!P0 NANOSLEEP.SYNCS 0x989680 ;  /* 0x009896800000895d */ /* 0x004fea0003900000 */
[----:B------:R-:W2:Y:S02]  /*135a0*/  @!P0 SYNCS.PHASECHK.TRANS64 P0, [R3+URZ+0x28c50], R0 ;  /* 0x028c5000030085a7 */ /* 0x000ea4000800007f */
[----:B--2---:R-:W-:Y:S05]  /*135b0*/  @!P0 BRA `(.L_x_394) ;  /* 0xfffffffc00ec8947 */ /* 0x004fea000383ffff */
[----:B------:R-:W-:Y:S05]  /*135c0*/  BRA `(.L_x_393) ;  /* 0xfffffef400d47947 */ /* 0x000fea000383ffff */
.L_x_398:
[----:B0-----:R-:W-:-:S04]  /*135d0*/  IMAD.U32 R3, RZ, RZ, UR38 ;  /* 0x00000026ff037e24 */ /* 0x001fc8000f8e00ff */
[----:B------:R0:W1:Y:S03]  /*135e0*/  SYNCS.PHASECHK.TRANS64.TRYWAIT P1, [R3+URZ+0x28c00], R0 ;  /* 0x028c0000030075a7 */ /* 0x000066000802017f */
[----:B-1----:R-:W-:Y:S05]  /*135f0*/  @!P1 NANOSLEEP.SYNCS 0x989680 ;  /* 0x009896800000995d */ /* 0x002fea0003900000 */
[----:B------:R-:W1:Y:S02]  /*13600*/  @!P1 SYNCS.PHASECHK.TRANS64 P1, [R3+URZ+0x28c00], R0 ;  /* 0x028c0000030095a7 */ /* 0x000e64000802007f */
[----:B-1----:R-:W-:Y:S05]  /*13610*/  @!P1 BRA `(.L_x_398) ;  /* 0xfffffffc00ec9947 */ /* 0x002fea000383ffff */
[----:B------:R-:W-:Y:S05]  /*13620*/  BRA `(.L_x_572) ;  /* 0xffffff0800e47947 */ /* 0x000fea000383ffff */
.L_x_402:
[----:B--2---:R2:W3:Y:S02]  /*13630*/  SYNCS.PHASECHK.TRANS64.TRYWAIT P1, [R7+URZ+0x28c30], R8 ;  /* 0x028c3008070075a7 */ /* 0x0044e4000802017f */
[----:B---3--:R-:W-:Y:S05]  /*13640*/  @!P1 NANOSLEEP.SYNCS 0x989680 ;  /* 0x009896800000995d */ /* 0x008fea0003900000 */
[----:B------:R-:W3:Y:S02]  /*13650*/  @!P1 SYNCS.PHASECHK.TRANS64 P1, [R7+URZ+0x28c30], R8 ;  /* 0x028c3008070095a7 */ /* 0x000ee4000802007f */
[----:B---3--:R-:W-:Y:S05]  /*13660*/  @!P1 BRA `(.L_x_402) ;  /* 0xfffffffc00f09947 */ /* 0x008fea000383ffff */
[----:B------:R-:W-:Y:S05]  /*13670*/  BRA `(.L_x_401) ;  /* 0xffffff0c00007947 */ /* 0x000fea000383ffff */
.L_x_406:
[----:B----4-:R4:W0:Y:S02]  /*13680*/  SYNCS.PHASECHK.TRANS64.TRYWAIT P2, [R7+URZ+0x28c50], R8 ;  /* 0x028c5008070075a7 */ /* 0x010824000804017f */
[----:B0-----:R-:W-:Y:S05]  /*13690*/  @!P2 NANOSLEEP.SYNCS 0x989680 ;  /* 0x009896800000a95d */ /* 0x001fea0003900000 */
[----:B------:R-:W0:Y:S02]  /*136a0*/  @!P2 SYNCS.PHASECHK.TRANS64 P2, [R7+URZ+0x28c50], R8 ;  /* 0x028c50080700a5a7 */ /* 0x000e24000804007f */
[----:B0-----:R-:W-:Y:S05]  /*136b0*/  @!P2 BRA `(.L_x_406) ;  /* 0xfffffffc00f0a947 */ /* 0x001fea000383ffff */
[----:B------:R-:W-:Y:S05]  /*136c0*/  BRA `(.L_x_405) ;  /* 0xffffff1c00147947 */ /* 0x000fea000383ffff */
.L_x_411:
[----:B--2---:R-:W-:-:S04]  /*136d0*/  IMAD.U32 R0, RZ, RZ, UR23 ;  /* 0x00000017ff007e24 */ /* 0x004fc8000f8e00ff */
[----:B------:R2:W3:Y:S03]  /*136e0*/  SYNCS.PHASECHK.TRANS64.TRYWAIT P2, [R0+URZ+0x28c30], R7 ;  /* 0x028c3007000075a7 */ /* 0x0004e6000804017f */
[----:B---3--:R-:W-:Y:S05]  /*136f0*/  @!P2 NANOSLEEP.SYNCS 0x989680 ;  /* 0x009896800000a95d */ /* 0x008fea0003900000 */
[----:B------:R-:W3:Y:S02]  /*13700*/  @!P2 SYNCS.PHASECHK.TRANS64 P2, [R0+URZ+0x28c30], R7 ;  /* 0x028c30070000a5a7 */ /* 0x000ee4000804007f */
[----:B---3--:R-:W-:Y:S05]  /*13710*/  @!P2 BRA `(.L_x_411) ;  /* 0xfffffffc00eca947 */ /* 0x008fea000383ffff */
[----:B------:R-:W-:Y:S05]  /*13720*/  BRA `(.L_x_410) ;  /* 0xffffff1c00f47947 */ /* 0x000fea000383ffff */
.L_x_415:
[----:B--2---:R2:W3:Y:S02]  /*13730*/  SYNCS.PHASECHK.TRANS64.TRYWAIT P2, [R10+URZ+0x28c50], R7 ;  /* 0x028c50070a0075a7 */ /* 0x0044e4000804017f */
[----:B---3--:R-:W-:Y:S05]  /*13740*/  @!P2 NANOSLEEP.SYNCS 0x989680 ;  /* 0x009896800000a95d */ /* 0x008fea0003900000 */
[----:B------:R-:W3:Y:S02]  /*13750*/  @!P2 SYNCS.PHASECHK.TRANS64 P2, [R10+URZ+0x28c50], R7 ;  /* 0x028c50070a00a5a7 */ /* 0x000ee4000804007f */
[----:B---3--:R-:W-:Y:S05]  /*13760*/  @!P2 BRA `(.L_x_415) ;  /* 0xfffffffc00f0a947 */ /* 0x008fea000383ffff */
[----:B------:R-:W-:Y:S05]  /*13770*/  BRA `(.L_x_414) ;  /* 0xffffff3400247947 */ /* 0x000fea000383ffff */
.L_x_454:
[----:B------:R-:W1:Y:S01]  /*13780*/  S2R R4, SR_TID.X ;  /* 0x0000000000047919 */ /* 0x000e620000002100 */
[----:B------:R-:W-:Y:S01]  /*13790*/  BSSY B0, `(.L_x_573) ;  /* 0x000000a000007945 */ /* 0x000fe20003800000 */
[----:B------:R-:W-:Y:S02]  /*137a0*/  IMAD.MOV.U32 R12, RZ, RZ, RZ ;  /* 0x000000ffff0c7224 */ /* 0x000fe400078e00ff */
[----:B0-----:R-:W-:Y:S02]  /*137b0*/  IMAD.MOV.U32 R11, RZ, RZ, 0x1f ;  /* 0x0000001fff0b7424 */ /* 0x001fe400078e00ff */
[----:B------:R-:W-:Y:S01]  /*137c0*/  IMAD.MOV.U32 R15, RZ, RZ, -0x1 ;  /* 0xffffffffff0f7424 */ /* 0x000fe200078e00ff */
[----:B-1----:R-:W-:-:S04]  /*137d0*/  SHF.R.U32.HI R4, RZ, 0x5, R4 ;  /* 0x00000005ff047819 */ /* 0x002fc80000011604 */
[----:B------:R-:W-:-:S05]  /*137e0*/  LOP3.LUT R4, R4, 0x3, RZ, 0xc0, !PT ;  /* 0x0000000304047812 */ /* 0x000fca00078ec0ff */
[----:B------:R-:W-:-:S07]  /*137f0*/  IMAD.MOV.U32 R13, RZ, RZ, R4 ;  /* 0x000000ffff0d7224 */ /* 0x000fce00078e0004 */
[----:B---3--:R-:W-:Y:S05]  /*13800*/  WARPSYNC.COLLECTIVE R15, `(.L_x_574) ;  /* 0x000000000f087348 */ /* 0x008fea0003c00000 */
[----:B------:R0:W1:Y:S02]  /*13810*/  SHFL.IDX P6, R14, R13, R12, R11 ;  /* 0x0000000c0d0e7389 */ /* 0x00006400000c000b */
[----:B01-3--:R-:W-:Y:S01]  /*13820*/  ENDCOLLECTIVE ;  /* 0x000000000000791b */ /* 0x00bfe20003800000 */
.L_x_574:
[----:B------:R-:W-:Y:S05]  /*13830*/  BSYNC B0 ;  /* 0x0000000000007941 */ /* 0x000fea0003800000 */
.L_x_573:
[----:B------:R-:W-:Y:S05]  /*13840*/  BRA `(.L_x_575) ;  /* 0xffffffa400d07947 */ /* 0x000fea000383ffff */
.L_x_456:
[----:B------:R-:W-:Y:S01]  /*13850*/  BSSY B0, `(.L_x_576) ;  /* 0x0000006000007945 */ /* 0x000fe20003800000 */
[----:B------:R-:W-:-:S07]  /*13860*/  IMAD.MOV.U32 R15, RZ, RZ, -0x1 ;  /* 0xffffffffff0f7424 */ /* 0x000fce00078e00ff */
[----:B0--34-:R-:W-:Y:S05]  /*13870*/  WARPSYNC.COLLECTIVE R15, `(.L_x_577) ;  /* 0x000000000f0c7348 */ /* 0x019fea0003c00000 */
[----:B------:R-:W-:Y:S02]  /*13880*/  ELECT P6, UR62, PT ;  /* 0x00000000003e782f */ /* 0x000fe400038c0000 */
[----:B------:R-:W-:Y:S01]  /*13890*/  MOV R14, UR62 ;  /* 0x0000003e000e7c02 */ /* 0x000fe20008000f00 */
[----:B0--34-:R-:W-:Y:S10]  /*138a0*/  ENDCOLLECTIVE ;  /* 0x000000000000791b */ /* 0x019ff40003800000 */
.L_x_577:
[----:B------:R-:W-:Y:S05]  /*138b0*/  BSYNC B0 ;  /* 0x0000000000007941 */ /* 0x000fea0003800000 */
.L_x_576:
[----:B------:R-:W-:Y:S05]  /*138c0*/  BRA `(.L_x_578) ;  /* 0xffffffa400d47947 */ /* 0x000fea000383ffff */
.L_x_458:
[----:B-1----:R1:W2:Y:S02]  /*138d0*/  SYNCS.PHASECHK.TRANS64.TRYWAIT P0, [R0+URZ+0x28c40], R2 ;  /* 0x028c4002000075a7 */ /* 0x0022a4000800017f */
[----:B--2---:R-:W-:Y:S05]  /*138e0*/  @!P0 NANOSLEEP.SYNCS 0x989680 ;  /* 0x009896800000895d */ /* 0x004fea0003900000 */
[----:B------:R-:W2:Y:S02]  /*138f0*/  @!P0 SYNCS.PHASECHK.TRANS64 P0, [R0+URZ+0x28c40], R2 ;  /* 0x028c4002000085a7 */ /* 0x000ea4000800007f */
[----:B--2---:R-:W-:Y:S05]  /*13900*/  @!P0 BRA `(.L_x_458) ;  /* 0xfffffffc00f08947 */ /* 0x004fea000383ffff */
[----:B------:R-:W-:Y:S05]  /*13910*/  BRA `(.L_x_579) ;  /* 0xffffffa800347947 */ /* 0x000fea000383ffff */
.L_x_462:
[----:B------:R-:W2:Y:S01]  /*13920*/  LDL.LU R11, [R1+0x40] ;  /* 0x00004000010b7983 */ /* 0x000ea20000300800 */
[----:B------:R-:W-:Y:S02]  /*13930*/  IMAD.MOV.U32 R13, RZ, RZ, R3 ;  /* 0x000000ffff0d7224 */ /* 0x000fe400078e0003 */
[----:B------:R-:W-:Y:S01]  /*13940*/  IMAD.MOV.U32 R12, RZ, RZ, RZ ;  /* 0x000000ffff0c7224 */ /* 0x000fe200078e00ff */
[----:B------:R-:W0:Y:S01]  /*13950*/  S2R R5, SR_TID.X ;  /* 0x0000000000057919 */ /* 0x000e220000002100 */
[----:B------:R-:W-:Y:S01]  /*13960*/  IMAD.MOV.U32 R15, RZ, RZ, -0x1 ;  /* 0xffffffffff0f7424 */ /* 0x000fe200078e00ff */
[----:B0-----:R-:W-:-:S04]  /*13970*/  LOP3.LUT R5, R5, 0x7f, RZ, 0xc0, !PT ;  /* 0x0000007f05057812 */ /* 0x001fc800078ec0ff */
[----:B------:R-:W-:-:S05]  /*13980*/  SHF.R.U32.HI R5, RZ, 0x3, R5 ;  /* 0x00000003ff057819 */ /* 0x000fca0000011605 */
[----:B------:R-:W-:-:S04]  /*13990*/  IMAD R2, R10, 0x40, R5 ;  /* 0x000000400a027824 */ /* 0x000fc800078e0205 */
[----:B------:R-:W-:Y:S02]  /*139a0*/  VIADD R5, R2, 0x10 ;  /* 0x0000001002057836 */ /* 0x000fe40000000000 */
[----:B--2---:R-:W-:Y:S02]  /*139b0*/  IMAD R0, R11, R7, RZ ;  /* 0x000000070b007224 */ /* 0x004fe400078e02ff */
[----:B------:R-:W-:-:S03]  /*139c0*/  IMAD.MOV.U32 R11, RZ, RZ, 0x181f ;  /* 0x0000181fff0b7424 */ /* 0x000fc600078e00ff */
[----:B------:R-:W-:-:S13]  /*139d0*/  ISETP.GE.AND P1, PT, R2, R0, PT ;  /* 0x000000000200720c */ /* 0x000fda0003f26270 */
[----:B-----5:R-:W-:Y:S05]  /*139e0*/  WARPSYNC.COLLECTIVE R15, `(.L_x_580) ;  /* 0x000000000f087348 */ /* 0x020fea0003c00000 */
[----:B------:R0:W1:Y:S02]  /*139f0*/  SHFL.IDX P6, R14, R13, R12, R11 ;  /* 0x0000000c0d0e7389 */ /* 0x00006400000c000b */
[----:B01---5:R-:W-:Y:S01]  /*13a00*/  ENDCOLLECTIVE ;  /* 0x000000000000791b */ /* 0x023fe20003800000 */
.L_x_580:
[----:B------:R-:W-:Y:S02]  /*13a10*/  IMAD.MOV.U32 R13, RZ, RZ, R4 ;  /* 0x000000ffff0d7224 */ /* 0x000fe400078e0004 */
[----:B------:R-:W-:-:S07]  /*13a20*/  IMAD.MOV.U32 R6, RZ, RZ, R14 ;  /* 0x000000ffff067224 */ /* 0x000fce00078e000e */
[----:B------:R-:W-:Y:S05]  /*13a30*/  WARPSYNC.COLLECTIVE R15, `(.L_x_581) ;  /* 0x000000000f087348 */ /* 0x000fea0003c00000 */
[----:B------:R0:W1:Y:S02]  /*13a40*/  SHFL.IDX P6, R14, R13, R12, R11 ;  /* 0x0000000c0d0e7389 */ /* 0x00006400000c000b */
[----:B01----:R-:W-:Y:S01]  /*13a50*/  ENDCOLLECTIVE ;  /* 0x000000000000791b */ /* 0x003fe20003800000 */
.L_x_581:
[----:B------:R-:W-:Y:S02]  /*13a60*/  IMAD.MOV.U32 R13, RZ, RZ, R3 ;  /* 0x000000ffff0d7224 */ /* 0x000fe400078e0003 */
[----:B------:R-:W-:Y:S02]  /*13a70*/  IMAD.MOV.U32 R12, RZ, RZ, 0x1 ;  /* 0x00000001ff0c7424 */ /* 0x000fe400078e00ff */
[----:B------:R-:W-:-:S07]  /*13a80*/  IMAD.MOV.U32 R7, RZ, RZ, R14 ;  /* 0x000000ffff077224 */ /* 0x000fce00078e000e */
[----:B------:R-:W-:Y:S05]  /*13a90*/  WARPSYNC.COLLECTIVE R15, `(.L_x_582) ;  /* 0x000000000f087348 */ /* 0x000fea0003c00000 */
[----:B------:R0:W1:Y:S02]  /*13aa0*/  SHFL.IDX P6, R14, R13, R12, R11 ;  /* 0x0000000c0d0e7389 */ /* 0x00006400000c000b */
[----:B01----:R-:W-:Y:S01]  /*13ab0*/  ENDCOLLECTIVE ;  /* 0x000000000000791b */ /* 0x003fe20003800000 */
.L_x_582:
        /* <DEDUP_REMOVED lines=15> */
.L_x_583:
[----:B------:R-:W-:Y:S02]  /*13bb0*/  IMAD.MOV.U32 R13, RZ, RZ, R3 ;  /* 0x000000ffff0d7224 */ /* 0x000fe400078e0003 */
[----:B------:R-:W-:Y:S02]  /*13bc0*/  IMAD.MOV.U32 R12, RZ, RZ, 0x2 ;  /* 0x00000002ff0c7424 */ /* 0x000fe400078e00ff */
[----:B------:R-:W-:-:S07]  /*13bd0*/  IMAD.MOV.U32 R5, RZ, RZ, R14 ;  /* 0x000000ffff057224 */ /* 0x000fce00078e000e */
[----:B------:R-:W-:Y:S05]  /*13be0*/  WARPSYNC.COLLECTIVE R15, `(.L_x_584) ;  /* 0x000000000f087348 */ /* 0x000fea0003c00000 */
[----:B------:R0:W1:Y:S02]  /*13bf0*/  SHFL.IDX P6, R14, R13, R12, R11 ;  /* 0x0000000c0d0e7389 */ /* 0x00006400000c000b */
[----:B01----:R-:W-:Y:S01]  /*13c00*/  ENDCOLLECTIVE ;  /* 0x000000000000791b */ /* 0x003fe20003800000 */
.L_x_584:
[----:B------:R-:W-:-:S05]  /*13c10*/  @!P1 LEA R5, P2, R9, R5, 0x1 ;  /* 0x0000000509059211 */ /* 0x000fca00078408ff */
[----:B------:R-:W-:-:S04]  /*13c20*/  @!P1 IMAD.X R6, RZ, RZ, R6, P2 ;  /* 0x000000ffff069224 */ /* 0x000fc800010e0606 */
[----:B------:R-:W-:Y:S02]  /*13c30*/  @!P1 IMAD.MOV.U32 R7, RZ, RZ, R6 ;  /* 0x000000ffff079224 */ /* 0x000fe400078e0006 */
[----:B------:R-:W-:Y:S02]  /*13c40*/  @!P1 IMAD.MOV.U32 R6, RZ, RZ, R5 ;  /* 0x000000ffff069224 */ /* 0x000fe400078e0005 */
[----:B------:R-:W-:Y:S02]  /*13c50*/  IMAD.MOV.U32 R13, RZ, RZ, R4 ;  /* 0x000000ffff0d7224 */ /* 0x000fe400078e0004 */
[----:B------:R-:W-:Y:S01]  /*13c60*/  VIADD R5, R2, 0x20 ;  /* 0x0000002002057836 */ /* 0x000fe20000000000 */
[----:B------:R-:W-:Y:S01]  /*13c70*/  @!PT LDS RZ, [RZ] ;  /* 0x00000000fffff984 */ /* 0x000fe20000000800 */
[----:B------:R-:W-:Y:S01]  /*13c80*/  @!PT LDS RZ, [RZ] ;  /* 0x00000000fffff984 */ /* 0x000fe20000000800 */
[----:B------:R-:W-:Y:S01]  /*13c90*/  @!PT LDS RZ, [RZ] ;  /* 0x00000000fffff984 */ /* 0x000fe20000000800 */
[----:B------:R0:W-:Y:S04]  /*13ca0*/  @!P1 LDGSTS.E.BYPASS.LTC128B.128 [R8+0x20c00], desc[UR40][R6.64], !P0 ;  /* 0x20c0000006089fae */ /* 0x0001e8000c101d68 */
[----:B------:R-:W-:Y:S01]  /*13cb0*/  ISETP.GE.AND P1, PT, R5, R0, PT ;  /* 0x000000000500720c */ /* 0x000fe20003f26270 */
[----:B0-----:R-:W-:-:S12]  /*13cc0*/  IMAD.MOV.U32 R6, RZ, RZ, R14 ;  /* 0x000000ffff067224 */ /* 0x001fd800078e000e */
[----:B------:R-:W-:Y:S05]  /*13cd0*/  WARPSYNC.COLLECTIVE R15, `(.L_x_585) ;  /* 0x000000000f087348 */ /* 0x000fea0003c00000 */
[----:B------:R0:W1:Y:S02]  /*13ce0*/  SHFL.IDX P6, R14, R13, R12, R11 ;  /* 0x0000000c0d0e7389 */ /* 0x00006400000c000b */
[----:B01----:R-:W-:Y:S01]  /*13cf0*/  ENDCOLLECTIVE ;  /* 0x000000000000791b */ /* 0x003fe20003800000 */
.L_x_585:
[----:B------:R-:W-:Y:S02]  /*13d00*/  IMAD.MOV.U32 R13, RZ, RZ, R3 ;  /* 0x000000ffff0d7224 */ /* 0x000fe400078e0003 */
[----:B------:R-:W-:Y:S02]  /*13d10*/  IMAD.MOV.U32 R12, RZ, RZ, 0x3 ;  /* 0x00000003ff0c7424 */ /* 0x000fe400078e00ff */
[----:B------:R-:W-:-:S07]  /*13d20*/  IMAD.MOV.U32 R5, RZ, RZ, R14 ;  /* 0x000000ffff057224 */ /* 0x000fce00078e000e */
[----:B------:R-:W-:Y:S05]  /*13d30*/  WARPSYNC.COLLECTIVE R15, `(.L_x_586) ;  /* 0x000000000f087348 */ /* 0x000fea0003c00000 */
[----:B------:R0:W1:Y:S02]  /*13d40*/  SHFL.IDX P6, R14, R13, R12, R11 ;  /* 0x0000000c0d0e7389 */ /* 0x00006400000c000b */
[----:B01----:R-:W-:Y:S01]  /*13d50*/  ENDCOLLECTIVE ;  /* 0x000000000000791b */ /* 0x003fe20003800000 */
.L_x_586:
[----:B------:R-:W-:-:S05]  /*13d60*/  @!P1 LEA R5, P2, R9, R5, 0x1 ;  /* 0x0000000509059211 */ /* 0x000fca00078408ff */
[----:B------:R-:W-:-:S04]  /*13d70*/  @!P1 IMAD.X R6, RZ, RZ, R6, P2 ;  /* 0x000000ffff069224 */ /* 0x000fc800010e0606 */
[----:B------:R-:W-:Y:S02]  /*13d80*/  @!P1 IMAD.MOV.U32 R7, RZ, RZ, R6 ;  /* 0x000000ffff079224 */ /* 0x000fe400078e0006 */
[----:B------:R-:W-:Y:S02]  /*13d90*/  IMAD.MOV.U32 R13, RZ, RZ, R4 ;  /* 0x000000ffff0d7224 */ /* 0x000fe400078e0004 */
[----:B------:R-:W-:-:S05]  /*13da0*/  @!P1 IMAD.MOV.U32 R6, RZ, RZ, R5 ;  /* 0x000000ffff069224 */ /* 0x000fca00078e0005 */
        /* <DEDUP_REMOVED lines=8> */
.L_x_587:
[----:B------:R-:W-:Y:S01]  /*13e30*/  IMAD.MOV.U32 R3, RZ, RZ, R14 ;  /* 0x000000ffff037224 */ /* 0x000fe200078e000e */
[----:B------:R-:W-:Y:S06]  /*13e40*/  BRA `(.L_x_588) ;  /* 0xffffffac00747947 */ /* 0x000fec000383ffff */
.L_x_465:
[----:B0-----:R0:W1:Y:S02]  /*13e50*/  SYNCS.PHASECHK.TRANS64.TRYWAIT P0, [R18+URZ+0x28c20], R0 ;  /* 0x028c2000120075a7 */ /* 0x001064000800017f */
[----:B-1----:R-:W-:Y:S05]  /*13e60*/  @!P0 NANOSLEEP.SYNCS 0x989680 ;  /* 0x009896800000895d */ /* 0x002fea0003900000 */
[----:B------:R-:W1:Y:S02]  /*13e70*/  @!P0 SYNCS.PHASECHK.TRANS64 P0, [R18+URZ+0x28c20], R0 ;  /* 0x028c2000120085a7 */ /* 0x000e64000800007f */
[----:B-1----:R-:W-:Y:S05]  /*13e80*/  @!P0 BRA `(.L_x_465) ;  /* 0xfffffffc00f08947 */ /* 0x002fea000383ffff */
[----:B------:R-:W-:Y:S05]  /*13e90*/  BRA `(.L_x_589) ;  /* 0xffffffac00d07947 */ /* 0x000fea000383ffff */
.L_x_469:
[----:B0-----:R0:W1:Y:S02]  /*13ea0*/  SYNCS.PHASECHK.TRANS64.TRYWAIT P0, [R0+URZ+0x28c60], R2 ;  /* 0x028c6002000075a7 */ /* 0x001064000800017f */
[----:B-1----:R-:W-:Y:S05]  /*13eb0*/  @!P0 NANOSLEEP.SYNCS 0x989680 ;  /* 0x009896800000895d */ /* 0x002fea0003900000 */
[----:B------:R-:W1:Y:S02]  /*13ec0*/  @!P0 SYNCS.PHASECHK.TRANS64 P0, [R0+URZ+0x28c60], R2 ;  /* 0x028c6002000085a7 */ /* 0x000e64000800007f */
[----:B-1----:R-:W-:Y:S05]  /*13ed0*/  @!P0 BRA `(.L_x_469) ;  /* 0xfffffffc00f08947 */ /* 0x002fea000383ffff */
[----:B------:R-:W-:Y:S05]  /*13ee0*/  BRA `(.L_x_590) ;  /* 0xffffffac00f47947 */ /* 0x000fea000383ffff */
.L_x_488:
[----:B-1----:R1:W2:Y:S02]  /*13ef0*/  SYNCS.PHASECHK.TRANS64.TRYWAIT P0, [R3+URZ+0x28c40], R2 ;  /* 0x028c4002030075a7 */ /* 0x0022a4000800017f */
[----:B--2---:R-:W-:Y:S05]  /*13f00*/  @!P0 NANOSLEEP.SYNCS 0x989680 ;  /* 0x009896800000895d */ /* 0x004fea0003900000 */
[----:B------:R-:W2:Y:S02]  /*13f10*/  @!P0 SYNCS.PHASECHK.TRANS64 P0, [R3+URZ+0x28c40], R2 ;  /* 0x028c4002030085a7 */ /* 0x000ea4000800007f */
[----:B--2---:R-:W-:Y:S05]  /*13f20*/  @!P0 BRA `(.L_x_488) ;  /* 0xfffffffc00f08947 */ /* 0x004fea000383ffff */
[----:B------:R-:W-:Y:S05]  /*13f30*/  BRA `(.L_x_591) ;  /* 0xffffffbc00047947 */ /* 0x000fea000383ffff */
.L_x_493:
[----:B--2---:R2:W3:Y:S02]  /*13f40*/  SYNCS.PHASECHK.TRANS64.TRYWAIT P0, [R3+URZ+0x28c60], R2 ;  /* 0x028c6002030075a7 */ /* 0x0044e4000800017f */
[----:B---3--:R-:W-:Y:S05]  /*13f50*/  @!P0 NANOSLEEP.SYNCS 0x989680 ;  /* 0x009896800000895d */ /* 0x008fea0003900000 */
[----:B------:R-:W3:Y:S02]  /*13f60*/  @!P0 SYNCS.PHASECHK.TRANS64 P0, [R3+URZ+0x28c60], R2 ;  /* 0x028c6002030085a7 */ /* 0x000ee4000800007f */
[----:B---3--:R-:W-:Y:S05]  /*13f70*/  @!P0 BRA `(.L_x_493) ;  /* 0xfffffffc00f08947 */ /* 0x008fea000383ffff */
[----:B------:R-:W-:Y:S05]  /*13f80*/  BRA `(.L_x_592) ;  /* 0xffffffbc00807947 */ /* 0x000fea000383ffff */
.L_x_508:
[----:B0-----:R0:W1:Y:S02]  /*13f90*/  SYNCS.PHASECHK.TRANS64.TRYWAIT P0, [R4+URZ+0x28c40], R2 ;  /* 0x028c4002040075a7 */ /* 0x001064000800017f */
[----:B-1----:R-:W-:Y:S05]  /*13fa0*/  @!P0 NANOSLEEP.SYNCS 0x989680 ;  /* 0x009896800000895d */ /* 0x002fea0003900000 */
[----:B------:R-:W1:Y:S02]  /*13fb0*/  @!P0 SYNCS.PHASECHK.TRANS64 P0, [R4+URZ+0x28c40], R2 ;  /* 0x028c4002040085a7 */ /* 0x000e64000800007f */
[----:B-1----:R-:W-:Y:S05]  /*13fc0*/  @!P0 BRA `(.L_x_508) ;  /* 0xfffffffc00f08947 */ /* 0x002fea000383ffff */
[----:B------:R-:W-:Y:S05]  /*13fd0*/  BRA `(.L_x_593) ;  /* 0xffffffc8005c7947 */ /* 0x000fea000383ffff */
.L_x_513:
[----:B-1----:R1:W2:Y:S02]  /*13fe0*/  SYNCS.PHASECHK.TRANS64.TRYWAIT P0, [R4+URZ+0x28c60], R2 ;  /* 0x028c6002040075a7 */ /* 0x0022a4000800017f */
[----:B--2---:R-:W-:Y:S05]  /*13ff0*/  @!P0 NANOSLEEP.SYNCS 0x989680 ;  /* 0x009896800000895d */ /* 0x004fea0003900000 */
[----:B------:R-:W2:Y:S02]  /*14000*/  @!P0 SYNCS.PHASECHK.TRANS64 P0, [R4+URZ+0x28c60], R2 ;  /* 0x028c6002040085a7 */ /* 0x000ea4000800007f */
[----:B--2---:R-:W-:Y:S05]  /*14010*/  @!P0 BRA `(.L_x_513) ;  /* 0xfffffffc00f08947 */ /* 0x004fea000383ffff */
[----:B------:R-:W-:Y:S05]  /*14020*/  BRA `(.L_x_594) ;  /* 0xffffffc800d87947 */ /* 0x000fea000383ffff */
.L_x_528:
[----:B-1----:R1:W2:Y:S02]  /*14030*/  SYNCS.PHASECHK.TRANS64.TRYWAIT P0, [R4+URZ+0x28c40], R2 ;  /* 0x028c4002040075a7 */ /* 0x0022a4000800017f */
[----:B--2---:R-:W-:Y:S05]  /*14040*/  @!P0 NANOSLEEP.SYNCS 0x989680 ;  /* 0x009896800000895d */ /* 0x004fea0003900000 */
[----:B------:R-:W2:Y:S02]  /*14050*/  @!P0 SYNCS.PHASECHK.TRANS64 P0, [R4+URZ+0x28c40], R2 ;  /* 0x028c4002040085a7 */ /* 0x000ea4000800007f */
[----:B--2---:R-:W-:Y:S05]  /*14060*/  @!P0 BRA `(.L_x_528) ;  /* 0xfffffffc00f08947 */ /* 0x004fea000383ffff */
[----:B------:R-:W-:Y:S05]  /*14070*/  BRA `(.L_x_595) ;  /* 0xffffffd400987947 */ /* 0x000fea000383ffff */
.L_x_533:
[----:B0-----:R0:W2:Y:S02]  /*14080*/  SYNCS.PHASECHK.TRANS64.TRYWAIT P0, [R4+URZ+0x28c60], R2 ;  /* 0x028c6002040075a7 */ /* 0x0010a4000800017f */
[----:B--2---:R-:W-:Y:S05]  /*14090*/  @!P0 NANOSLEEP.SYNCS 0x989680 ;  /* 0x009896800000895d */ /* 0x004fea0003900000 */
[----:B------:R-:W2:Y:S02]  /*140a0*/  @!P0 SYNCS.PHASECHK.TRANS64 P0, [R4+URZ+0x28c60], R2 ;  /* 0x028c6002040085a7 */ /* 0x000ea4000800007f */
[----:B--2---:R-:W-:Y:S05]  /*140b0*/  @!P0 BRA `(.L_x_533) ;  /* 0xfffffffc00f08947 */ /* 0x004fea000383ffff */
[----:B------:R-:W-:Y:S05]  /*140c0*/  BRA `(.L_x_596) ;  /* 0xffffffd800147947 */ /* 0x000fea000383ffff */
.L_x_549:
[----:B------:R-:W2:Y:S01]  /*140d0*/  LDL R3, [R1] ;  /* 0x0000000001037983 */ /* 0x000ea20000100800 */
[----:B------:R-:W-:Y:S01]  /*140e0*/  BSSY B0, `(.L_x_597) ;  /* 0x0000008000007945 */ /* 0x000fe20003800000 */
[----:B------:R-:W-:Y:S02]  /*140f0*/  IMAD.MOV.U32 R12, RZ, RZ, RZ ;  /* 0x000000ffff0c7224 */ /* 0x000fe400078e00ff */
[----:B0-----:R-:W-:Y:S02]  /*14100*/  IMAD.MOV.U32 R11, RZ, RZ, 0x1f ;  /* 0x0000001fff0b7424 */ /* 0x001fe400078e00ff */
[----:B------:R-:W-:Y:S02]  /*14110*/  IMAD.MOV.U32 R15, RZ, RZ, -0x1 ;  /* 0xffffffffff0f7424 */ /* 0x000fe400078e00ff */
[----:B--2---:R-:W-:-:S07]  /*14120*/  IMAD.MOV.U32 R13, RZ, RZ, R3 ;  /* 0x000000ffff0d7224 */ /* 0x004fce00078e0003 */
[----:B-1----:R-:W-:Y:S05]  /*14130*/  WARPSYNC.COLLECTIVE R15, `(.L_x_598) ;  /* 0x000000000f087348 */ /* 0x002fea0003c00000 */
[----:B------:R0:W2:Y:S02]  /*14140*/  SHFL.IDX P6, R14, R13, R12, R11 ;  /* 0x0000000c0d0e7389 */ /* 0x0000a400000c000b */
[----:B012---:R-:W-:Y:S01]  /*14150*/  ENDCOLLECTIVE ;  /* 0x000000000000791b */ /* 0x007fe20003800000 */
.L_x_598:
[----:B------:R-:W-:Y:S05]  /*14160*/  BSYNC B0 ;  /* 0x0000000000007941 */ /* 0x000fea0003800000 */
.L_x_597:
[----:B------:R0:W5:Y:S01]  /*14170*/  LDL R2, [R1+0xc] ;  /* 0x00000c0001027983 */ /* 0x0001620000100800 */
[----:B------:R-:W-:Y:S02]  /*14180*/  IMAD.MOV.U32 R13, RZ, RZ, R3 ;  /* 0x000000ffff0d7224 */ /* 0x000fe400078e0003 */
[----:B------:R-:W-:Y:S02]  /*14190*/  IMAD.MOV.U32 R12, RZ, RZ, 0x1 ;  /* 0x00000001ff0c7424 */ /* 0x000fe400078e00ff */
[----:B------:R-:W-:Y:S02]  /*141a0*/  IMAD.MOV.U32 R11, RZ, RZ, 0x1f ;  /* 0x0000001fff0b7424 */ /* 0x000fe400078e00ff */
[----:B------:R-:W-:Y:S02]  /*141b0*/  IMAD.MOV.U32 R15, RZ, RZ, -0x1 ;  /* 0xffffffffff0f7424 */ /* 0x000fe400078e00ff */
[----:B0-----:R-:W-:-:S07]  /*141c0*/  IMAD.MOV.U32 R0, RZ, RZ, R14 ;  /* 0x000000ffff007224 */ /* 0x001fce00078e000e */
[----:B-----5:R-:W-:Y:S05]  /*141d0*/  WARPSYNC.COLLECTIVE R15, `(.L_x_599) ;  /* 0x000000000f087348 */ /* 0x020fea0003c00000 */
[----:B------:R0:W1:Y:S02]  /*141e0*/  SHFL.IDX P6, R14, R13, R12, R11 ;  /* 0x0000000c0d0e7389 */ /* 0x00006400000c000b */
[----:B01---5:R-:W-:Y:S01]  /*141f0*/  ENDCOLLECTIVE ;  /* 0x000000000000791b */ /* 0x023fe20003800000 */
.L_x_599:
[----:B------:R-:W-:Y:S01]  /*14200*/  ULDC UR4, c[0x0][0xc3c] ;  /* 0x00030f0000047ab9 */ /* 0x000fe20000000800 */
[----:B------:R-:W-:Y:S02]  /*14210*/  IMAD.IADD R6, R2, 0x1, R10 ;  /* 0x0000000102067824 */ /* 0x000fe400078e020a */
[----:B------:R-:W-:Y:S02]  /*14220*/  IMAD.MOV.U32 R11, RZ, RZ, RZ ;  /* 0x000000ffff0b7224 */ /* 0x000fe400078e00ff */
[----:B------:R-:W-:Y:S01]  /*14230*/  IMAD.MOV.U32 R7, RZ, RZ, R14 ;  /* 0x000000ffff077224 */ /* 0x000fe200078e000e */
[----:B------:R-:W-:-:S13]  /*14240*/  ISETP.GE.OR P1, PT, R6, UR4, !P0 ;  /* 0x0000000406007c0c */ /* 0x000fda000c726670 */
[----:B------:R-:W0:Y:S08]  /*14250*/  @!P1 LDC.64 R2, c[0x0][0xc80] ;  /* 0x00032000ff029b82 */ /* 0x000e300000000a00 */
[----:B------:R-:W1:Y:S01]  /*14260*/  @!P1 LDC.64 R4, c[0x0][0xc78] ;  /* 0x00031e00ff049b82 */ /* 0x000e620000000a00 */
[----:B0-----:R-:W-:-:S05]  /*14270*/  @!P1 IMAD.WIDE R2, R6, 0x4, R2 ;  /* 0x0000000406029825 */ /* 0x001fca00078e0202 */
[----:B------:R1:W2:Y:S02]  /*14280*/  @!P1 LDG.E R8, desc[UR40][R2.64] ;  /* 0x0000002802089981 */ /* 0x0002a4000c1e1900 */
[----:B-1----:R-:W-:-:S05]  /*14290*/  @!P1 IMAD.WIDE R2, R6, 0x4, R4 ;  /* 0x0000000406029825 */ /* 0x002fca00078e0204 */
[----:B------:R-:W3:Y:S01]  /*142a0*/  @!P1 LDG.E R4, desc[UR40][R2.64] ;  /* 0x0000002802049981 */ /* 0x000ee2000c1e1900 */
[----:B------:R-:W-:Y:S01]  /*142b0*/  IMAD.MOV.U32 R6, RZ, RZ, RZ ;  /* 0x000000ffff067224 */ /* 0x000fe200078e00ff */
[C---:B------:R-:W-:Y:S02]  /*142c0*/  ISETP.GE.U32.AND P2, PT, R10.reuse, 0x2, PT ;  /* 0x000000020a00780c */ /* 0x040fe40003f46070 */
[C---:B------:R-:W-:Y:S02]  /*142d0*/  ISETP.GE.U32.AND P3, PT, R10.reuse, 0x4, PT ;  /* 0x000000040a00780c */ /* 0x040fe40003f66070 */
[C---:B------:R-:W-:Y:S02]  /*142e0*/  ISETP.GE.U32.AND P4, PT, R10.reuse, 0x8, PT ;  /* 0x000000080a00780c */ /* 0x040fe40003f86070 */
[----:B------:R-:W-:Y:S01]  /*142f0*/  ISETP.GE.U32.AND P5, PT, R10, 0x10, PT ;  /* 0x000000100a00780c */ /* 0x000fe20003fa6070 */
[----:B--2---:R-:W-:Y:S02]  /*14300*/  @!P1 IMAD.MOV.U32 R6, RZ, RZ, R8 ;  /* 0x000000ffff069224 */ /* 0x004fe400078e0008 */
[----:B------:R-:W-:-:S02]  /*14310*/  IMAD.MOV.U32 R8, RZ, RZ, RZ ;  /* 0x000000ffff087224 */ /* 0x000fc400078e00ff */
[----:B---3--:R-:W-:Y:S01]  /*14320*/  @!P1 IMAD.MOV.U32 R8, RZ, RZ, R4 ;  /* 0x000000ffff089224 */ /* 0x008fe200078e0004 */
[----:B------:R-:W-:Y:S01]  /*14330*/  ISETP.NE.AND P1, PT, R10, RZ, PT ;  /* 0x000000ff0a00720c */ /* 0x000fe20003f25270 */
[----:B------:R-:W-:Y:S02]  /*14340*/  IMAD.MOV.U32 R4, RZ, RZ, RZ ;  /* 0x000000ffff047224 */ /* 0x000fe400078e00ff */
[----:B------:R-:W-:-:S04]  /*14350*/  IMAD R2, R8, R6, RZ ;  /* 0x0000000608027224 */ /* 0x000fc800078e02ff */
[----:B------:R-:W-:-:S07]  /*14360*/  IMAD.MOV.U32 R13, RZ, RZ, R2 ;  /* 0x000000ffff0d7224 */ /* 0x000fce00078e0002 */
[----:B------:R-:W-:Y:S05]  /*14370*/  WARPSYNC.COLLECTIVE R15, `(.L_x_600) ;  /* 0x000000000f087348 */ /* 0x000fea0003c00000 */
[----:B------:R0:W1:Y:S02]  /*14380*/  SHFL.UP P6, R14, R13, R12, R11 ;  /* 0x0400000c0d0e7389 */ /* 0x00006400000c000b */
[----:B01----:R-:W-:Y:S01]  /*14390*/  ENDCOLLECTIVE ;  /* 0x000000000000791b */ /* 0x003fe20003800000 */
.L_x_600:
[----:B------:R-:W-:Y:S01]  /*143a0*/  IMAD.MOV.U32 R12, RZ, RZ, 0x2 ;  /* 0x00000002ff0c7424 */ /* 0x000fe200078e00ff */
[----:B------:R-:W-:-:S05]  /*143b0*/  SEL R3, R14, RZ, P1 ;  /* 0x000000ff0e037207 */ /* 0x000fca0000800000 */
[----:B------:R-:W-:-:S04]  /*143c0*/  IMAD.IADD R2, R2, 0x1, R3 ;  /* 0x0000000102027824 */ /* 0x000fc800078e0203 */
[----:B------:R-:W-:-:S07]  /*143d0*/  IMAD.MOV.U32 R13, RZ, RZ, R2 ;  /* 0x000000ffff0d7224 */ /* 0x000fce00078e0002 */
[----:B------:R-:W-:Y:S05]  /*143e0*/  WARPSYNC.COLLECTIVE R15, `(.L_x_601) ;  /* 0x000000000f087348 */ /* 0x000fea0003c00000 */
[----:B------:R0:W1:Y:S02]  /*143f0*/  SHFL.UP P6, R14, R13, R12, R11 ;  /* 0x0400000c0d0e7389 */ /* 0x00006400000c000b */
[----:B01----:R-:W-:Y:S01]  /*14400*/  ENDCOLLECTIVE ;  /* 0x000000000000791b */ /* 0x003fe20003800000 */
.L_x_601:
[----:B------:R-:W-:Y:S01]  /*14410*/  IMAD.MOV.U32 R12, RZ, RZ, 0x4 ;  /* 0x00000004ff0c7424 */ /* 0x000fe200078e00ff */
[----:B------:R-:W-:-:S05]  /*14420*/  SEL R3, R14, RZ, P2 ;  /* 0x000000ff0e037207 */ /* 0x000fca0001000000 */
[----:B------:R-:W-:-:S04]  /*14430*/  IMAD.IADD R2, R2, 0x1, R3 ;  /* 0x0000000102027824 */ /* 0x000fc800078e0203 */
[----:B------:R-:W-:-:S07]  /*14440*/  IMAD.MOV.U32 R13, RZ, RZ, R2 ;  /* 0x000000ffff0d7224 */ /* 0x000fce00078e0002 */
[----:B------:R-:W-:Y:S05]  /*14450*/  WARPSYNC.COLLECTIVE R15, `(.L_x_602) ;  /* 0x000000000f087348 */ /* 0x000fea0003c00000 */
[----:B------:R0:W1:Y:S02]  /*14460*/  SHFL.UP P6, R14, R13, R12, R11 ;  /* 0x0400000c0d0e7389 */ /* 0x00006400000c000b */
[----:B01----:R-:W-:Y:S01]  /*14470*/  ENDCOLLECTIVE ;  /* 0x000000000000791b */ /* 0x003fe20003800000 */
.L_x_602:
[----:B------:R-:W-:Y:S01]  /*14480*/  IMAD.MOV.U32 R12, RZ, RZ, 0x8 ;  /* 0x00000008ff0c7424 */ /* 0x000fe200078e00ff */
[----:B------:R-:W-:-:S05]  /*14490*/  SEL R3, R14, RZ, P3 ;  /* 0x000000ff0e037207 */ /* 0x000fca0001800000 */
[----:B------:R-:W-:-:S04]  /*144a0*/  IMAD.IADD R2, R2, 0x1, R3 ;  /* 0x0000000102027824 */ /* 0x000fc800078e0203 */
[----:B------:R-:W-:-:S07]  /*144b0*/  IMAD.MOV.U32 R13, RZ, RZ, R2 ;  /* 0x000000ffff0d7224 */ /* 0x000fce00078e0002 */
[----:B------:R-:W-:Y:S05]  /*144c0*/  WARPSYNC.COLLECTIVE R15, `(.L_x_603) ;  /* 0x000000000f087348 */ /* 0x000fea0003c00000 */
[----:B------:R0:W1:Y:S02]  /*144d0*/  SHFL.UP P6, R14, R13, R12, R11 ;  /* 0x0400000c0d0e7389 */ /* 0x00006400000c000b */
[----:B01----:R-:W-:Y:S01]  /*144e0*/  ENDCOLLECTIVE ;  /* 0x000000000000791b */ /* 0x003fe20003800000 */
.L_x_603:
[----:B------:R-:W-:Y:S01]  /*144f0*/  IMAD.MOV.U32 R12, RZ, RZ, 0x10 ;  /* 0x00000010ff0c7424 */ /* 0x000fe200078e00ff */
[----:B------:R-:W-:-:S05]  /*14500*/  SEL R3, R14, RZ, P4 ;  /* 0x000000ff0e037207 */ /* 0x000fca0002000000 */
[----:B------:R-:W-:-:S04]  /*14510*/  IMAD.IADD R2, R2, 0x1, R3 ;  /* 0x0000000102027824 */ /* 0x000fc800078e0203 */
[----:B------:R-:W-:-:S07]  /*14520*/  IMAD.MOV.U32 R13, RZ, RZ, R2 ;  /* 0x000000ffff0d7224 */ /* 0x000fce00078e0002 */
[----:B------:R-:W-:Y:S05]  /*14530*/  WARPSYNC.COLLECTIVE R15, `(.L_x_604) ;  /* 0x000000000f087348 */ /* 0x000fea0003c00000 */
[----:B------:R0:W1:Y:S02]  /*14540*/  SHFL.UP P6, R14, R13, R12, R11 ;  /* 0x0400000c0d0e7389 */ /* 0x00006400000c000b */
[----:B01----:R-:W-:Y:S01]  /*14550*/  ENDCOLLECTIVE ;  /* 0x000000000000791b */ /* 0x003fe20003800000 */
.L_x_604:
[----:B------:R-:W-:Y:S02]  /*14560*/  IMAD.MOV.U32 R12, RZ, RZ, 0x1f ;  /* 0x0000001fff0c7424 */ /* 0x000fe400078e00ff */
[----:B------:R-:W-:Y:S01]  /*14570*/  IMAD.MOV.U32 R11, RZ, RZ, 0x1f ;  /* 0x0000001fff0b7424 */ /* 0x000fe200078e00ff */
[----:B------:R-:W-:-:S05]  /*14580*/  SEL R3, R14, RZ, P5 ;  /* 0x000000ff0e037207 */ /* 0x000fca0002800000 */
[----:B------:R-:W-:-:S04]  /*14590*/  IMAD.IADD R2, R2, 0x1, R3 ;  /* 0x0000000102027824 */ /* 0x000fc800078e0203 */
[----:B------:R-:W-:-:S07]  /*145a0*/  IMAD.MOV.U32 R13, RZ, RZ, R2 ;  /* 0x000000ffff0d7224 */ /* 0x000fce00078e0002 */
[----:B------:R-:W-:Y:S05]  /*145b0*/  WARPSYNC.COLLECTIVE R15, `(.L_x_605) ;  /* 0x000000000f087348 */ /* 0x000fea0003c00000 */
[----:B------:R0:W1:Y:S02]  /*145c0*/  SHFL.IDX P6, R14, R13, R12, R11 ;  /* 0x0000000c0d0e7389 */ /* 0x00006400000c000b */
[----:B01----:R-:W-:Y:S01]  /*145d0*/  ENDCOLLECTIVE ;  /* 0x000000000000791b */ /* 0x003fe20003800000 */
.L_x_605:
[----:B------:R-:W-:Y:S05]  /*145e0*/  BRA `(.L_x_606) ;  /* 0xffffffe000647947 */ /* 0x000fea000383ffff */
.L_x_552:
[----:B------:R-:W-:Y:S01]  /*145f0*/  BSSY B0, `(.L_x_607) ;  /* 0x0000008000007945 */ /* 0x000fe20003800000 */
[----:B------:R-:W-:Y:S02]  /*14600*/  IMAD.MOV.U32 R13, RZ, RZ, R2 ;  /* 0x000000ffff0d7224 */ /* 0x000fe400078e0002 */
[----:B------:R-:W-:Y:S02]  /*14610*/  IMAD.MOV.U32 R12, RZ, RZ, 0x1 ;  /* 0x00000001ff0c7424 */ /* 0x000fe400078e00ff */
[----:B------:R-:W-:Y:S02]  /*14620*/  IMAD.MOV.U32 R11, RZ, RZ, RZ ;  /* 0x000000ffff0b7224 */ /* 0x000fe400078e00ff */
[----:B------:R-:W-:-:S07]  /*14630*/  IMAD.MOV.U32 R15, RZ, RZ, -0x1 ;  /* 0xffffffffff0f7424 */ /* 0x000fce00078e00ff */
[----:B------:R-:W-:Y:S05]  /*14640*/  WARPSYNC.COLLECTIVE R15, `(.L_x_608) ;  /* 0x000000000f087348 */ /* 0x000fea0003c00000 */
[----:B------:R0:W1:Y:S02]  /*14650*/  SHFL.UP P6, R14, R13, R12, R11 ;  /* 0x0400000c0d0e7389 */ /* 0x00006400000c000b */
[----:B01----:R-:W-:Y:S01]  /*14660*/  ENDCOLLECTIVE ;  /* 0x000000000000791b */ /* 0x003fe20003800000 */
.L_x_608:
[----:B------:R-:W-:Y:S05]  /*14670*/  BSYNC B0 ;  /* 0x0000000000007941 */ /* 0x000fea0003800000 */
.L_x_607:
[----:B------:R-:W-:Y:S01]  /*14680*/  SEL R3, R14, RZ, P1 ;  /* 0x000000ff0e037207 */ /* 0x000fe20000800000 */
[----:B------:R-:W-:Y:S02]  /*14690*/  IMAD.MOV.U32 R12, RZ, RZ, 0x2 ;  /* 0x00000002ff0c7424 */ /* 0x000fe400078e00ff */
[----:B------:R-:W-:Y:S02]  /*146a0*/  IMAD.MOV.U32 R11, RZ, RZ, RZ ;  /* 0x000000ffff0b7224 */ /* 0x000fe400078e00ff */
[----:B------:R-:W-:Y:S02]  /*146b0*/  IMAD.IADD R2, R2, 0x1, R3 ;  /* 0x0000000102027824 */ /* 0x000fe400078e0203 */
[----:B------:R-:W-:Y:S02]  /*146c0*/  IMAD.MOV.U32 R15, RZ, RZ, -0x1 ;  /* 0xffffffffff0f7424 */ /* 0x000fe400078e00ff */
[----:B------:R-:W-:-:S07]  /*146d0*/  IMAD.MOV.U32 R13, RZ, RZ, R2 ;  /* 0x000000ffff0d7224 */ /* 0x000fce00078e0002 */
[----:B------:R-:W-:Y:S05]  /*146e0*/  WARPSYNC.COLLECTIVE R15, `(.L_x_609) ;  /* 0x000000000f087348 */ /* 0x000fea0003c00000 */
[----:B------:R0:W1:Y:S02]  /*146f0*/  SHFL.UP P6, R14, R13, R12, R11 ;  /* 0x0400000c0d0e7389 */ /* 0x00006400000c000b */
[----:B01----:R-:W-:Y:S01]  /*14700*/  ENDCOLLECTIVE ;  /* 0x000000000000791b */ /* 0x003fe20003800000 */
.L_x_609:
[----:B------:R-:W-:Y:S01]  /*14710*/  IMAD.MOV.U32 R12, RZ, RZ, 0x4 ;  /* 0x00000004ff0c7424 */ /* 0x000fe200078e00ff */
[----:B------:R-:W-:-:S05]  /*14720*/  SEL R3, R14, RZ, P2 ;  /* 0x000000ff0e037207 */ /* 0x000fca0001000000 */
[----:B------:R-:W-:-:S04]  /*14730*/  IMAD.IADD R2, R2, 0x1, R3 ;  /* 0x0000000102027824 */ /* 0x000fc800078e0203 */
[----:B------:R-:W-:-:S07]  /*14740*/  IMAD.MOV.U32 R13, RZ, RZ, R2 ;  /* 0x000000ffff0d7224 */ /* 0x000fce00078e0002 */
[----:B------:R-:W-:Y:S05]  /*14750*/  WARPSYNC.COLLECTIVE R15, `(.L_x_610) ;  /* 0x000000000f087348 */ /* 0x000fea0003c00000 */
[----:B------:R0:W1:Y:S02]  /*14760*/  SHFL.UP P6, R14, R13, R12, R11 ;  /* 0x0400000c0d0e7389 */ /* 0x00006400000c000b */
[----:B01----:R-:W-:Y:S01]  /*14770*/  ENDCOLLECTIVE ;  /* 0x000000000000791b */ /* 0x003fe20003800000 */
.L_x_610:
[----:B------:R-:W-:Y:S01]  /*14780*/  IMAD.MOV.U32 R12, RZ, RZ, 0x8 ;  /* 0x00000008ff0c7424 */ /* 0x000fe200078e00ff */
[----:B------:R-:W-:-:S05]  /*14790*/  SEL R3, R14, RZ, P3 ;  /* 0x000000ff0e037207 */ /* 0x000fca0001800000 */
[----:B------:R-:W-:-:S04]  /*147a0*/  IMAD.IADD R2, R2, 0x1, R3 ;  /* 0x0000000102027824 */ /* 0x000fc800078e0203 */
[----:B------:R-:W-:-:S07]  /*147b0*/  IMAD.MOV.U32 R13, RZ, RZ, R2 ;  /* 0x000000ffff0d7224 */ /* 0x000fce00078e0002 */
[----:B------:R-:W-:Y:S05]  /*147c0*/  WARPSYNC.COLLECTIVE R15, `(.L_x_611) ;  /* 0x000000000f087348 */ /* 0x000fea0003c00000 */
[----:B------:R0:W1:Y:S02]  /*147d0*/  SHFL.UP P6, R14, R13, R12, R11 ;  /* 0x0400000c0d0e7389 */ /* 0x00006400000c000b */
[----:B01----:R-:W-:Y:S01]  /*147e0*/  ENDCOLLECTIVE ;  /* 0x000000000000791b */ /* 0x003fe20003800000 */
.L_x_611:
[----:B------:R-:W-:Y:S01]  /*147f0*/  IMAD.MOV.U32 R12, RZ, RZ, 0x10 ;  /* 0x00000010ff0c7424 */ /* 0x000fe200078e00ff */
[----:B------:R-:W-:-:S05]  /*14800*/  SEL R3, R14, RZ, P4 ;  /* 0x000000ff0e037207 */ /* 0x000fca0002000000 */
[----:B------:R-:W-:-:S04]  /*14810*/  IMAD.IADD R2, R2, 0x1, R3 ;  /* 0x0000000102027824 */ /* 0x000fc800078e0203 */
[----:B------:R-:W-:-:S07]  /*14820*/  IMAD.MOV.U32 R13, RZ, RZ, R2 ;  /* 0x000000ffff0d7224 */ /* 0x000fce00078e0002 */
[----:B------:R-:W-:Y:S05]  /*14830*/  WARPSYNC.COLLECTIVE R15, `(.L_x_612) ;  /* 0x000000000f087348 */ /* 0x000fea0003c00000 */
[----:B------:R0:W1:Y:S02]  /*14840*/  SHFL.UP P6, R14, R13, R12, R11 ;  /* 0x0400000c0d0e7389 */ /* 0x00006400000c000b */
[----:B01----:R-:W-:Y:S01]  /*14850*/  ENDCOLLECTIVE ;  /* 0x000000000000791b */ /* 0x003fe20003800000 */
.L_x_612:
        /* <DEDUP_REMOVED lines=8> */
.L_x_613:
[----:B------:R-:W-:Y:S05]  /*148e0*/  BRA `(.L_x_614) ;  /* 0xffffffe000507947 */ /* 0x000fea000383ffff */
.L_x_554:
[----:B------:R-:W-:Y:S01]  /*148f0*/  BSSY B0, `(.L_x_615) ;  /* 0x0000006000007945 */ /* 0x000fe20003800000 */
[----:B------:R-:W-:Y:S01]  /*14900*/  PLOP3.LUT P6, PT, P6, PT, PT, 0x8, 0x0 ;  /* 0x000000000000781c */ /* 0x000fe200037ce170 */
[----:B------:R-:W-:-:S12]  /*14910*/  IMAD.MOV.U32 R15, RZ, RZ, -0x1 ;  /* 0xffffffffff0f7424 */ /* 0x000fd800078e00ff */
[----:B0-----:R-:W-:Y:S05]  /*14920*/  WARPSYNC.COLLECTIVE R15, `(.L_x_616) ;  /* 0x000000000f087348 */ /* 0x001fea0003c00000 */
[----:B------:R-:W-:Y:S01]  /*14930*/  VOTE.ANY R14, PT, P6 ;  /* 0x00000000000e7806 */ /* 0x000fe200030e0100 */
[----:B0-----:R-:W-:Y:S06]  /*14940*/  ENDCOLLECTIVE ;  /* 0x000000000000791b */ /* 0x001fec0003800000 */
.L_x_616:
[----:B------:R-:W-:Y:S05]  /*14950*/  BSYNC B0 ;  /* 0x0000000000007941 */ /* 0x000fea0003800000 */
.L_x_615:
[----:B------:R-:W-:Y:S02]  /*14960*/  IMAD.MOV.U32 R7, RZ, RZ, R14 ;  /* 0x000000ffff077224 */ /* 0x000fe400078e000e */
[----:B------:R-:W-:Y:S02]  /*14970*/  IMAD.MOV.U32 R13, RZ, RZ, R6 ;  /* 0x000000ffff0d7224 */ /* 0x000fe400078e0006 */
[----:B------:R-:W0:Y:S01]  /*14980*/  POPC R5, R7 ;  /* 0x0000000700057309 */ /* 0x000e220000000000 */
[----:B------:R-:W-:Y:S02]  /*14990*/  IMAD.MOV.U32 R11, RZ, RZ, 0x1f ;  /* 0x0000001fff0b7424 */ /* 0x000fe400078e00ff */
[----:B------:R-:W-:Y:S02]  /*149a0*/  IMAD.MOV.U32 R15, RZ, RZ, -0x1 ;  /* 0xffffffffff0f7424 */ /* 0x000fe400078e00ff */
[----:B0-----:R-:W-:-:S07]  /*149b0*/  IMAD.MOV.U32 R12, RZ, RZ, R5 ;  /* 0x000000ffff0c7224 */ /* 0x001fce00078e0005 */
[----:B------:R-:W-:Y:S05]  /*149c0*/  WARPSYNC.COLLECTIVE R15, `(.L_x_617) ;  /* 0x000000000f087348 */ /* 0x000fea0003c00000 */
[----:B------:R0:W1:Y:S02]  /*149d0*/  SHFL.IDX P6, R14, R13, R12, R11 ;  /* 0x0000000c0d0e7389 */ /* 0x00006400000c000b */
[----:B01----:R-:W-:Y:S01]  /*149e0*/  ENDCOLLECTIVE ;  /* 0x000000000000791b */ /* 0x003fe20003800000 */
.L_x_617:
[----:B------:R-:W-:Y:S02]  /*149f0*/  IMAD.MOV.U32 R13, RZ, RZ, R8 ;  /* 0x000000ffff0d7224 */ /* 0x000fe400078e0008 */
[----:B------:R-:W-:-:S07]  /*14a00*/  IMAD.MOV.U32 R6, RZ, RZ, R14 ;  /* 0x000000ffff067224 */ /* 0x000fce00078e000e */
[----:B------:R-:W-:Y:S05]  /*14a10*/  WARPSYNC.COLLECTIVE R15, `(.L_x_618) ;  /* 0x000000000f087348 */ /* 0x000fea0003c00000 */
[----:B------:R0:W1:Y:S02]  /*14a20*/  SHFL.IDX P6, R14, R13, R12, R11 ;  /* 0x0000000c0d0e7389 */ /* 0x00006400000c000b */
[----:B01----:R-:W-:Y:S01]  /*14a30*/  ENDCOLLECTIVE ;  /* 0x000000000000791b */ /* 0x003fe20003800000 */
.L_x_618:
[----:B------:R-:W-:Y:S01]  /*14a40*/  IMAD.MOV.U32 R8, RZ, RZ, R14 ;  /* 0x000000ffff087224 */ /* 0x000fe200078e000e */
[----:B------:R-:W-:Y:S06]  /*14a50*/  BRA `(.L_x_619) ;  /* 0xffffffe000307947 */ /* 0x000fec000383ffff */
.L_x_556:
[----:B------:R-:W-:Y:S01]  /*14a60*/  BSSY B0, `(.L_x_620) ;  /* 0x0000007000007945 */ /* 0x000fe20003800000 */
[----:B------:R-:W-:Y:S02]  /*14a70*/  IMAD.MOV.U32 R13, RZ, RZ, R2 ;  /* 0x000000ffff0d7224 */ /* 0x000fe400078e0002 */
[----:B------:R-:W-:Y:S02]  /*14a80*/  IMAD.MOV.U32 R11, RZ, RZ, 0x1f ;  /* 0x0000001fff0b7424 */ /* 0x000fe400078e00ff */
[----:B------:R-:W-:-:S07]  /*14a90*/  IMAD.MOV.U32 R15, RZ, RZ, -0x1 ;  /* 0xffffffffff0f7424 */ /* 0x000fce00078e00ff */
[----:B0123--:R-:W-:Y:S05]  /*14aa0*/  WARPSYNC.COLLECTIVE R15, `(.L_x_621) ;  /* 0x000000000f087348 */ /* 0x00ffea0003c00000 */
[----:B------:R4:W0:Y:S02]  /*14ab0*/  SHFL.IDX P6, R14, R13, R12, R11 ;  /* 0x0000000c0d0e7389 */ /* 0x00082400000c000b */
[----:B01234-:R-:W-:Y:S01]  /*14ac0*/  ENDCOLLECTIVE ;  /* 0x000000000000791b */ /* 0x01ffe20003800000 */
.L_x_621:
[----:B------:R-:W-:Y:S05]  /*14ad0*/  BSYNC B0 ;  /* 0x0000000000007941 */ /* 0x000fea0003800000 */
.L_x_620:
[----:B------:R-:W-:Y:S01]  /*14ae0*/  IMAD.MOV.U32 R4, RZ, RZ, R14 ;  /* 0x000000ffff047224 */ /* 0x000fe200078e000e */
[----:B------:R-:W-:Y:S06]  /*14af0*/  BRA `(.L_x_555) ;  /* 0xffffffe000207947 */ /* 0x000fec000383ffff */
.L_x_560:
[----:B0-----:R0:W1:Y:S02]  /*14b00*/  SYNCS.PHASECHK.TRANS64.TRYWAIT P0, [R0+URZ+0x28c20], R3 ;  /* 0x028c2003000075a7 */ /* 0x001064000800017f */
[----:B-1----:R-:W-:Y:S05]  /*14b10*/  @!P0 NANOSLEEP.SYNCS 0x989680 ;  /* 0x009896800000895d */ /* 0x002fea0003900000 */
[----:B------:R-:W1:Y:S02]  /*14b20*/  @!P0 SYNCS.PHASECHK.TRANS64 P0, [R0+URZ+0x28c20], R3 ;  /* 0x028c2003000085a7 */ /* 0x000e64000800007f */
[----:B-1----:R-:W-:Y:S05]  /*14b30*/  @!P0 BRA `(.L_x_560) ;  /* 0xfffffffc00f08947 */ /* 0x002fea000383ffff */
[----:B------:R-:W-:Y:S05]  /*14b40*/  BRA `(.L_x_622) ;  /* 0xffffffe400b47947 */ /* 0x000fea000383ffff */
.L_x_561:
[----:B------:R-:W1:Y:S01]  /*14b50*/  S2R R2, SR_TID.X ;  /* 0x0000000000027919 */ /* 0x000e620000002100 */
[----:B------:R-:W-:Y:S01]  /*14b60*/  BSSY B0, `(.L_x_623) ;  /* 0x000000a000007945 */ /* 0x000fe20003800000 */
[----:B------:R-:W-:Y:S02]  /*14b70*/  IMAD.MOV.U32 R12, RZ, RZ, RZ ;  /* 0x000000ffff0c7224 */ /* 0x000fe400078e00ff */
[----:B--2---:R-:W-:Y:S02]  /*14b80*/  IMAD.MOV.U32 R11, RZ, RZ, 0x1f ;  /* 0x0000001fff0b7424 */ /* 0x004fe400078e00ff */
[----:B------:R-:W-:Y:S01]  /*14b90*/  IMAD.MOV.U32 R15, RZ, RZ, -0x1 ;  /* 0xffffffffff0f7424 */ /* 0x000fe200078e00ff */
[----:B-1----:R-:W-:-:S04]  /*14ba0*/  SHF.R.U32.HI R2, RZ, 0x5, R2 ;  /* 0x00000005ff027819 */ /* 0x002fc80000011602 */
[----:B------:R-:W-:-:S05]  /*14bb0*/  LOP3.LUT R2, R2, 0x3, RZ, 0xc0, !PT ;  /* 0x0000000302027812 */ /* 0x000fca00078ec0ff */
[----:B------:R-:W-:-:S07]  /*14bc0*/  IMAD.MOV.U32 R13, RZ, RZ, R2 ;  /* 0x000000ffff0d7224 */ /* 0x000fce00078e0002 */
[----:B0--3--:R-:W-:Y:S05]  /*14bd0*/  WARPSYNC.COLLECTIVE R15, `(.L_x_624) ;  /* 0x000000000f087348 */ /* 0x009fea0003c00000 */
[----:B------:R1:W2:Y:S02]  /*14be0*/  SHFL.IDX P6, R14, R13, R12, R11 ;  /* 0x0000000c0d0e7389 */ /* 0x0002a400000c000b */
[----:B0123--:R-:W-:Y:S01]  /*14bf0*/  ENDCOLLECTIVE ;  /* 0x000000000000791b */ /* 0x00ffe20003800000 */
.L_x_624:
[----:B------:R-:W-:Y:S05]  /*14c00*/  BSYNC B0 ;  /* 0x0000000000007941 */ /* 0x000fea0003800000 */
.L_x_623:
[----:B------:R-:W-:Y:S05]  /*14c10*/  BRA `(.L_x_625) ;  /* 0xffffffe4009c7947 */ /* 0x000fea000383ffff */
.L_x_564:
[----:B------:R-:W-:Y:S01]  /*14c20*/  BSSY B1, `(.L_x_626) ;  /* 0x0000006000017945 */ /* 0x000fe20003800000 */
[----:B------:R-:W-:-:S07]  /*14c30*/  IMAD.MOV.U32 R15, RZ, RZ, -0x1 ;  /* 0xffffffffff0f7424 */ /* 0x000fce00078e00ff */
[----:B0123--:R-:W-:Y:S05]  /*14c40*/  WARPSYNC.COLLECTIVE R15, `(.L_x_627) ;  /* 0x000000000f0c7348 */ /* 0x00ffea0003c00000 */
[----:B------:R-:W-:Y:S02]  /*14c50*/  ELECT P6, UR62, PT ;  /* 0x00000000003e782f */ /* 0x000fe400038c0000 */
[----:B------:R-:W-:Y:S01]  /*14c60*/  MOV R14, UR62 ;  /* 0x0000003e000e7c02 */ /* 0x000fe20008000f00 */
[----:B0123--:R-:W-:Y:S10]  /*14c70*/  ENDCOLLECTIVE ;  /* 0x000000000000791b */ /* 0x00fff40003800000 */
.L_x_627:
[----:B------:R-:W-:Y:S05]  /*14c80*/  BSYNC B1 ;  /* 0x0000000000017941 */ /* 0x000fea0003800000 */
.L_x_626:
[----:B------:R-:W-:Y:S05]  /*14c90*/  BRA `(.L_x_628) ;  /* 0xffffffe400947947 */ /* 0x000fea000383ffff */
.L_x_566:
[----:B0-----:R0:W1:Y:S02]  /*14ca0*/  SYNCS.PHASECHK.TRANS64.TRYWAIT P0, [R6+URZ], R5 ;  /* 0x00000005060075a7 */ /* 0x001064000800017f */
[----:B-1----:R-:W-:Y:S05]  /*14cb0*/  @!P0 NANOSLEEP.SYNCS 0x989680 ;  /* 0x009896800000895d */ /* 0x002fea0003900000 */
[----:B------:R-:W1:Y:S02]  /*14cc0*/  @!P0 SYNCS.PHASECHK.TRANS64 P0, [R6+URZ], R5 ;  /* 0x00000005060085a7 */ /* 0x000e64000800007f */
[----:B-1----:R-:W-:Y:S05]  /*14cd0*/  @!P0 BRA `(.L_x_566) ;  /* 0xfffffffc00f08947 */ /* 0x002fea000383ffff */
[----:B------:R-:W-:Y:S05]  /*14ce0*/  BRA `(.L_x_629) ;  /* 0xffffffe400cc7947 */ /* 0x000fea000383ffff */
.L_x_567:
[----:B-1----:R1:W4:Y:S02]  /*14cf0*/  SYNCS.PHASECHK.TRANS64.TRYWAIT P0, [R7+URZ], R2 ;  /* 0x00000002070075a7 */ /* 0x002324000800017f */
[----:B----4-:R-:W-:Y:S05]  /*14d00*/  @!P0 NANOSLEEP.SYNCS 0x989680 ;  /* 0x009896800000895d */ /* 0x010fea0003900000 */
[----:B------:R-:W4:Y:S02]  /*14d10*/  @!P0 SYNCS.PHASECHK.TRANS64 P0, [R7+URZ], R2 ;  /* 0x00000002070085a7 */ /* 0x000f24000800007f */
[----:B----4-:R-:W-:Y:S05]  /*14d20*/  @!P0 BRA `(.L_x_567) ;  /* 0xfffffffc00f08947 */ /* 0x010fea000383ffff */
[----:B------:R-:W-:Y:S05]  /*14d30*/  BRA `(.L_x_630) ;  /* 0xffffffe400c07947 */ /* 0x000fea000383ffff */
.L_x_569:
[----:B----4-:R4:W0:Y:S02]  /*14d40*/  SYNCS.PHASECHK.TRANS64.TRYWAIT P0, [R4+URZ], R5 ;  /* 0x00000005040075a7 */ /* 0x010824000800017f */
[----:B0-----:R-:W-:Y:S05]  /*14d50*/  @!P0 NANOSLEEP.SYNCS 0x989680 ;  /* 0x009896800000895d */ /* 0x001fea0003900000 */
[----:B------:R-:W0:Y:S02]  /*14d60*/  @!P0 SYNCS.PHASECHK.TRANS64 P0, [R4+URZ], R5 ;  /* 0x00000005040085a7 */ /* 0x000e24000800007f */
[----:B0-----:R-:W-:Y:S05]  /*14d70*/  @!P0 BRA `(.L_x_569) ;  /* 0xfffffffc00f08947 */ /* 0x001fea000383ffff */
[----:B------:R-:W-:Y:S05]  /*14d80*/  BRA `(.L_x_631) ;  /* 0xffffffe400c47947 */ /* 0x000fea000383ffff */
.L_x_632:
        /* <DEDUP_REMOVED lines=15> */
.L_x_5868:


//--------------------- .text._ZN7cutlass13device_kernelIN5flash11enable_sm90INS1_16FlashAttnFwdSm90INS1_25CollectiveMainloopFwdSm90ILi2EN4cute5tupleIJNS5_1CILi1EEES8_S8_EEENS6_IJNS7_ILi64EEESA_SA_EEELi512ENS_10bfloat16_tEfNS_4arch4Sm90ELb0ELb0ELb0ELb1ELb0ELb1ELb0ELb0ELb0ELb1ELb1ELb0EEENS1_21CollectiveEpilogueFwdINS6_IJSA_NS7_ILi512EEESA_EEES9_SC_SE_Li256ELb1ELb1ELb1ELb0EEENS1_36VarlenDynamicPersistentTileSchedulerILi64ELi64ELi256ELi128ELb1ELb1ELb1ELb0ELb1ELb1EEEEEEEEEvNT_6ParamsE --------------------------
	.section	.text._ZN7cutlass13device_kernelIN5flash11enable_sm90INS1_16FlashAttnFwdSm90INS1_25CollectiveMainloopFwdSm90ILi2EN4cute5tupleIJNS5_1CILi1EEES8_S8_EEENS6_IJNS7_ILi64EEESA_SA_EEELi512ENS_10bfloat16_tEfNS_4arch4Sm90ELb0ELb0ELb0ELb1ELb0ELb1ELb0ELb0ELb0ELb1ELb1ELb0EEENS1_21CollectiveEpilogueFwdINS6_IJSA_NS7_ILi512EEESA_EEES9_SC_SE_Li256ELb1ELb1ELb1ELb0EEENS1_36VarlenDynamicPersistentTileSchedulerILi64ELi64ELi256ELi128ELb1ELb1ELb1ELb0ELb1ELb1EEEEEEEEEvNT_6ParamsE,"ax",@progbits
	.align	128
.text._ZN7cutlass13device_kernelIN5flash11enable_sm90INS1_16FlashAttnFwdSm90INS1_25CollectiveMainloopFwdSm90ILi2EN4cute5tupleIJNS5_1CILi1EEES8_S8_EEENS6_IJNS7_ILi64EEESA_SA_EEELi512ENS_10bfloat16_tEfNS_4arch4Sm90ELb0ELb0ELb0ELb1ELb0ELb1ELb0ELb0ELb0ELb1ELb1ELb0EEENS1_21CollectiveEpilogueFwdINS6_IJSA_NS7_ILi512EEESA_EEES9_SC_SE_Li256ELb1ELb1ELb1ELb0EEENS1_36VarlenDynamicPersistentTileSchedulerILi64ELi64ELi256ELi128ELb1ELb1ELb1ELb0ELb1ELb1EEEEEEEEEvNT_6ParamsE:
        .type           _ZN7cutlass13device_kernelIN5flash11enable_sm90INS1_16FlashAttnFwdSm90INS1_25CollectiveMainloopFwdSm90ILi2EN4cute5tupleIJNS5_1CILi1EEES8_S8_EEENS6_IJNS7_ILi64EEESA_SA_EEELi512ENS_10bfloat16_tEfNS_4arch4Sm90ELb0ELb0ELb0ELb1ELb0ELb1ELb0ELb0ELb0ELb1ELb1ELb0EEENS1_21CollectiveEpilogueFwdINS6_IJSA_NS7_ILi512EEESA_EEES9_SC_SE_Li256ELb1ELb1ELb1ELb0EEENS1_36VarlenDynamicPersistentTileSchedulerILi64ELi64ELi256ELi128ELb1ELb1ELb1ELb0ELb1ELb1EEEEEEEEEvNT_6ParamsE,@function
        .size           _ZN7cutlass13device_kernelIN5flash11enable_sm90INS1_16FlashAttnFwdSm90INS1_25CollectiveMainloopFwdSm90ILi2EN4cute5tupleIJNS5_1CILi1EEES8_S8_EEENS6_IJNS7_ILi64EEESA_SA_EEELi512ENS_10bfloat16_tEfNS_4arch4Sm90ELb0ELb0ELb0ELb1ELb0ELb1ELb0ELb0ELb0ELb1ELb1ELb0EEENS1_21CollectiveEpilogueFwdINS6_IJSA_NS7_ILi512EEESA_EEES9_SC_SE_Li256ELb1ELb1ELb1ELb0EEENS1_36VarlenDynamicPersistentTileSchedulerILi64ELi64ELi256ELi128ELb1ELb1ELb1ELb0ELb1ELb1EEEEEEEEEvNT_6ParamsE,(.L_x_5869 - _ZN7cutlass13device_kernelIN5flash11enable_sm90INS1_16FlashAttnFwdSm90INS1_25CollectiveMainloopFwdSm90ILi2EN4cute5tupleIJNS5_1CILi1EEES8_S8_EEENS6_IJNS7_ILi64EEESA_SA_EEELi512ENS_10bfloat16_tEfNS_4arch4Sm90ELb0ELb0ELb0ELb1ELb0ELb1ELb0ELb0ELb0ELb1ELb1ELb0EEENS1_21CollectiveEpilogueFwdINS6_IJSA_NS7_ILi512EEESA_EEES9_SC_SE_Li256ELb1ELb1ELb1ELb0EEENS1_36VarlenDynamicPersistentTileSchedulerILi64ELi64ELi256ELi128ELb1ELb1ELb1ELb0ELb1ELb1EEEEEEEEEvNT_6ParamsE)
        .other          _ZN7cutlass13device_kernelIN5flash11enable_sm90INS1_16FlashAttnFwdSm90INS1_25CollectiveMainloopFwdSm90ILi2EN4cute5tupleIJNS5_1CILi1EEES8_S8_EEENS6_IJNS7_ILi64EEESA_SA_EEELi512ENS_10bfloat16_tEfNS_4arch4Sm90ELb0ELb0ELb0ELb1ELb0ELb1ELb0ELb0ELb0ELb1ELb1ELb0EEENS1_21CollectiveEpilogueFwdINS6_IJSA_NS7_ILi512EEESA_EEES9_SC_SE_Li256ELb1ELb1ELb1ELb0EEENS1_36VarlenDynamicPersistentTileSchedulerILi64ELi64ELi256ELi128ELb1ELb1ELb1ELb0ELb1ELb1EEEEEEEEEvNT_6ParamsE,@"STO_CUDA_ENTRY STV_DEFAULT"
_ZN7cutlass13device_kernelIN5flash11enable_sm90INS1_16FlashAttnFwdSm90INS1_25CollectiveMainloopFwdSm90ILi2EN4cute5tupleIJNS5_1CILi1EEES8_S8_EEENS6_IJNS7_ILi64EEESA_SA_EEELi512ENS_10bfloat16_tEfNS_4arch4Sm90ELb0ELb0ELb0ELb1ELb0ELb1ELb0ELb0ELb0ELb1ELb1ELb0EEENS1_21CollectiveEpilogueFwdINS6_IJSA_NS7_ILi512EEESA_EEES9_SC_SE_Li256ELb1ELb1ELb1ELb0EEENS1_36VarlenDynamicPersistentTileSchedulerILi64ELi64ELi256ELi128ELb1ELb1ELb1ELb0ELb1ELb1EEEEEEEEEvNT_6ParamsE:
        /* <DEDUP_REMOVED lines=12> */
[----:B------:R-:W-:Y:S02]  /*00c0*/  UIADD3 UR10, UP2, UR4, 0x570, URZ ;  /* 0x00000570040a7890 */ /* 0x000fe4000ff5e03f */
[----:B------:R-:W-:Y:S02]  /*00d0*/  UIADD3 UR4, UP3, UR4, 0x670, URZ ;  /* 0x0000067004047890 */ /* 0x000fe4000ff7e03f */
[----:B------:R-:W-:-:S02]  /*00e0*/  UIADD3.X UR7, URZ, UR5, URZ, UP0, !UPT ;  /* 0x000000053f077290 */ /* 0x000fc400087fe43f */
[----:B------:R-:W-:Y:S02]  /*00f0*/  UIADD3.X UR9, URZ, UR5, URZ, UP1, !UPT ;  /* 0x000000053f097290 */ /* 0x000fe40008ffe43f */
[----:B------:R-:W-:Y:S02]  /*0100*/  UIADD3.X UR11, URZ, UR5, URZ, UP2, !UPT ;  /* 0x000000053f0b7290 */ /* 0x000fe400097fe43f */
[----:B------:R-:W-:-:S03]  /*0110*/  UIADD3.X UR5, URZ, UR5, URZ, UP3, !UPT ;  /* 0x000000053f057290 */ /* 0x000fc60009ffe43f */
[----:B------:R0:W-:Y:S02]  /*0120*/  UTMACCTL.PF [UR6] ;  /* 0x00000000060079b9 */ /* 0x0001e40008040000 */
[----:B------:R0:W-:Y:S02]  /*0130*/  UTMACCTL.PF [UR8] ;  /* 0x00000000080079b9 */ /* 0x0001e40008040000 */
[----:B------:R0:W-:Y:S02]  /*0140*/  UTMACCTL.PF [UR10] ;  /* 0x000000000a0079b9 */ /* 0x0001e40008040000 */
[----:B------:R0:W-:Y:S02]  /*0150*/  UTMACCTL.PF [UR4] ;  /* 0x00000000040079b9 */ /* 0x0001e40008040000 */
[----:B0-----:R-:W-:Y:S01]  /*0160*/  NOP ;  /* 0x0000000000007918 */ /* 0x001fe20000000000 */
.L_x_634:
[----:B------:R-:W-:Y:S05]  /*0170*/  BSYNC B0 ;  /* 0x0000000000007941 */ /* 0x000fea0003800000 */
.L_x_633:
[----:B------:R-:W0:Y:S01]  /*0180*/  SHFL.IDX PT, R2, R0, RZ, 0x1f ;  /* 0x00001fff00027589 */ /* 0x000e2200000e0000 */
[----:B------:R-:W-:Y:S01]  /*0190*/  VOTEU.ANY UP0, P0 ;  /* 0x00000000003f7886 */ /* 0x000fe20000000100 */
[----:B------:R-:W-:Y:S01]  /*01a0*/  UMOV UR4, 0x80 ;  /* 0x0000008000047882 */ /* 0x000fe20000000000 */
[----:B------:R-:W-:Y:S01]  /*01b0*/  UMOV UR7, 0x100 ;  /* 0x0000010000077882 */ /* 0x000fe20000000000 */
[----:B------:R-:W-:Y:S02]  /*01c0*/  VOTEU.ANY UP1, P0 ;  /* 0x00000000003f7886 */ /* 0x000fe40000020100 */
[----:B------:R-:W1:Y:S01]  /*01d0*/  @UP0 S2UR UR8, SR_CgaCtaId ;  /* 0x00000000000809c3 */ /* 0x000e620000008800 */
[----:B------:R-:W-:Y:S01]  /*01e0*/  @UP0 UMOV UR6, 0x400 ;  /* 0x0000040000060882 */ /* 0x000fe20000000000 */
[----:B------:R-:W-:-:S04]  /*01f0*/  @UP0 UIADD3 UR4, -UR4, 0x100000, URZ ;  /* 0x0010000004040890 */ /* 0x000fc8000fffe13f */
[----:B------:R-:W-:Y:S02]  /*0200*/  @UP0 USHF.L.U32 UR5, UR4, 0xb, URZ ;  /* 0x0000000b04050899 */ /* 0x000fe4000800063f */
[----:B------:R-:W-:Y:S01]  /*0210*/  @UP0 USHF.L.U32 UR4, UR4, 0x1, URZ ;  /* 0x0000000104040899 */ /* 0x000fe2000800063f */
[----:B0-----:R-:W-:Y:S02]  /*0220*/  ISETP.NE.AND P1, PT, R2, RZ, PT ;  /* 0x000000ff0200720c */ /* 0x001fe40003f25270 */
[----:B------:R-:W-:Y:S01]  /*0230*/  SHF.R.U32.HI R2, RZ, 0x7, R6 ;  /* 0x00000007ff027819 */ /* 0x000fe20000011606 */
[----:B-1----:R-:W-:-:S04]  /*0240*/  @UP0 ULEA UR8, UR8, UR6, 0x18 ;  /* 0x0000000608080291 */ /* 0x002fc8000f8ec03f */
[----:B------:R-:W0:Y:S01]  /*0250*/  SHFL.IDX PT, R4, R2, RZ, 0x1f ;  /* 0x00001fff02047589 */ /* 0x000e2200000e0000 */
[----:B------:R-:W-:-:S04]  /*0260*/  @UP0 UIADD3 UR6, -UR7, 0x100000, URZ ;  /* 0x0010000007060890 */ /* 0x000fc8000fffe13f */
[----:B------:R-:W-:Y:S02]  /*0270*/  @UP0 USHF.L.U32 UR7, UR6, 0xb, URZ ;  /* 0x0000000b06070899 */ /* 0x000fe4000800063f */
[----:B------:R-:W-:Y:S01]  /*0280*/  @UP0 USHF.L.U32 UR6, UR6, 0x1, URZ ;  /* 0x0000000106060899 */ /* 0x000fe2000800063f */
[----:B------:R-:W-:Y:S01]  /*0290*/  VOTEU.ANY UP0, P0 ;  /* 0x00000000003f7886 */ /* 0x000fe20000000100 */
[----:B------:R-:W1:Y:S04]  /*02a0*/  FENCE.VIEW.ASYNC.S ;  /* 0x00000000000073c6 */ /* 0x000e680000000000 */
[----:B-1----:R1:W2:Y:S01]  /*02b0*/  @UP0 SYNCS.EXCH.64 URZ, [UR8+0x28c00], UR4 ;  /* 0x028c0004083f05b2 */ /* 0x0022a20008000100 */
[----:B0-----:R1:W-:Y:S05]  /*02c0*/  STL [R1+0x70], R4 ;  /* 0x0000700401007387 */ /* 0x0013ea0000100800 */
[----:B------:R1:W0:Y:S01]  /*02d0*/  @UP1 SYNCS.EXCH.64 URZ, [UR8+0x28c20], UR6 ;  /* 0x028c2006083f15b2 */ /* 0x0002220008000100 */
[----:B------:R-:W-:Y:S05]  /*02e0*/  @P1 BRA `(.L_x_635) ;  /* 0x0000000000381947 */ /* 0x000fea0003800000 */
[----:B-1----:R-:W1:Y:S01]  /*02f0*/  S2UR UR5, SR_CgaCtaId ;  /* 0x00000000000579c3 */ /* 0x002e620000008800 */
[----:B------:R-:W-:Y:S01]  /*0300*/  UMOV UR4, 0x400 ;  /* 0x0000040000047882 */ /* 0x000fe20000000000 */
[----:B------:R-:W-:Y:S01]  /*0310*/  UMOV UR7, 0x1 ;  /* 0x0000000100077882 */ /* 0x000fe20000000000 */
[----:B------:R-:W-:Y:S01]  /*0320*/  ELECT P0, URZ, PT ;  /* 0x00000000003f782f */ /* 0x000fe20003800000 */
[----:B-1----:R-:W-:Y:S02]  /*0330*/  ULEA UR6, UR5, UR4, 0x18 ;  /* 0x0000000405067291 */ /* 0x002fe4000f8ec03f */
[----:B------:R-:W-:-:S04]  /*0340*/  UIADD3 UR4, -UR7, 0x100000, URZ ;  /* 0x0010000007047890 */ /* 0x000fc8000fffe13f */
[----:B------:R-:W-:Y:S02]  /*0350*/  USHF.L.U32 UR5, UR4, 0xb, URZ ;  /* 0x0000000b04057899 */ /* 0x000fe4000800063f */
[----:B------:R-:W-:Y:S01]  /*0360*/  USHF.L.U32 UR4, UR4, 0x1, URZ ;  /* 0x0000000104047899 */ /* 0x000fe2000800063f */
[----:B------:R-:W1:Y:S11]  /*0370*/  FENCE.VIEW.ASYNC.S ;  /* 0x00000000000073c6 */ /* 0x000e760000000000 */
[----:B-1----:R3:W4:Y:S01]  /*0380*/  SYNCS.EXCH.64 URZ, [UR6+0x28c30], UR4 ;  /* 0x028c3004063f75b2 */ /* 0x0027220008000100 */
[----:B------:R3:W1:Y:S01]  /*0390*/  SYNCS.EXCH.64 URZ, [UR6+0x28c40], UR4 ;  /* 0x028c4004063f75b2 */ /* 0x0006620008000100 */
[----:B------:R3:W0:Y:S01]  /*03a0*/  SYNCS.EXCH.64 URZ, [UR6+0x28c38], UR4 ;  /* 0x028c3804063f75b2 */ /* 0x0006220008000100 */
[----:B------:R3:W0:Y:S02]  /*03b0*/  SYNCS.EXCH.64 URZ, [UR6+0x28c48], UR4 ;  /* 0x028c4804063f75b2 */ /* 0x0006240008000100 */
[----:B---3--:R-:W-:Y:S01]  /*03c0*/  NOP ;  /* 0x0000000000007918 */ /* 0x008fe20000000000 */
.L_x_635:
[----:B------:R-:W3:Y:S01]  /*03d0*/  SHFL.IDX PT, R3, R0, RZ, 0x1f ;  /* 0x00001fff00037589 */ /* 0x000ee200000e0000 */
[----:B------:R-:W-:Y:S01]  /*03e0*/  NOP ;  /* 0x0000000000007918 */ /* 0x000fe20000000000 */
[----:B---3--:R-:W-:-:S13]  /*03f0*/  ISETP.NE.AND P0, PT, R3, RZ, PT ;  /* 0x000000ff0300720c */ /* 0x008fda0003f05270 */
[----:B------:R-:W-:Y:S05]  /*0400*/  @P0 BRA `(.L_x_636) ;  /* 0x0000000000480947 */ /* 0x000fea0003800000 */
[----:B-1----:R-:W1:Y:S01]  /*0410*/  S2UR UR5, SR_CgaCtaId ;  /* 0x00000000000579c3 */ /* 0x002e620000008800 */
[----:B------:R-:W-:Y:S01]  /*0420*/  UMOV UR4, 0x400 ;  /* 0x0000040000047882 */ /* 0x000fe20000000000 */
[----:B------:R-:W-:Y:S01]  /*0430*/  UMOV UR6, 0x1 ;  /* 0x0000000100067882 */ /* 0x000fe20000000000 */
[----:B------:R-:W-:Y:S01]  /*0440*/  UMOV UR9, 0x2 ;  /* 0x0000000200097882 */ /* 0x000fe20000000000 */
[----:B------:R-:W-:-:S04]  /*0450*/  UIADD3 UR6, -UR6, 0x100000, URZ ;  /* 0x0010000006067890 */ /* 0x000fc8000fffe13f */
[----:B------:R-:W-:Y:S02]  /*0460*/  USHF.L.U32 UR7, UR6, 0xb, URZ ;  /* 0x0000000b06077899 */ /* 0x000fe4000800063f */
[----:B------:R-:W-:Y:S01]  /*0470*/  USHF.L.U32 UR6, UR6, 0x1, URZ ;  /* 0x0000000106067899 */ /* 0x000fe2000800063f */
[----:B------:R-:W-:Y:S01]  /*0480*/  ELECT P0, URZ, PT ;  /* 0x00000000003f782f */ /* 0x000fe20003800000 */
[----:B-1----:R-:W-:Y:S02]  /*0490*/  ULEA UR8, UR5, UR4, 0x18 ;  /* 0x0000000405087291 */ /* 0x002fe4000f8ec03f */
[----:B------:R-:W-:-:S04]  /*04a0*/  UIADD3 UR4, -UR9, 0x100000, URZ ;  /* 0x0010000009047890 */ /* 0x000fc8000fffe13f */
[----:B------:R-:W-:Y:S02]  /*04b0*/  USHF.L.U32 UR5, UR4, 0xb, URZ ;  /* 0x0000000b04057899 */ /* 0x000fe4000800063f */
[----:B------:R-:W-:Y:S01]  /*04c0*/  USHF.L.U32 UR4, UR4, 0x1, URZ ;  /* 0x0000000104047899 */ /* 0x000fe2000800063f */
[----:B------:R-:W1:Y:S03]  /*04d0*/  FENCE.VIEW.ASYNC.S ;  /* 0x00000000000073c6 */ /* 0x000e660000000000 */
[----:B-1----:R3:W1:Y:S08]  /*04e0*/  SYNCS.EXCH.64 URZ, [UR8+0x28c50], UR6 ;  /* 0x028c5006083f75b2 */ /* 0x0026700008000100 */
[----:B------:R3:W0:Y:S01]  /*04f0*/  SYNCS.EXCH.64 URZ, [UR8+0x28c60], UR4 ;  /* 0x028c6004083f75b2 */ /* 0x0006220008000100 */
[----:B------:R3:W0:Y:S01]  /*0500*/  SYNCS.EXCH.64 URZ, [UR8+0x28c58], UR6 ;  /* 0x028c5806083f75b2 */ /* 0x0006220008000100 */
[----:B------:R3:W0:Y:S02]  /*0510*/  SYNCS.EXCH.64 URZ, [UR8+0x28c68], UR4 ;  /* 0x028c6804083f75b2 */ /* 0x0006240008000100 */
[----:B---3--:R-:W-:Y:S01]  /*0520*/  NOP ;  /* 0x0000000000007918 */ /* 0x008fe20000000000 */
.L_x_636:
[----:B------:R-:W3:Y:S01]  /*0530*/  SHFL.IDX PT, R3, R0, RZ, 0x1f ;  /* 0x00001fff00037589 */ /* 0x000ee200000e0000 */
[----:B------:R-:W-:Y:S01]  /*0540*/  NOP ;  /* 0x0000000000007918 */ /* 0x000fe20000000000 */
[----:B---3--:R-:W-:-:S13]  /*0550*/  ISETP.NE.AND P0, PT, R3, RZ, PT ;  /* 0x000000ff0300720c */ /* 0x008fda0003f05270 */
        /* <DEDUP_REMOVED lines=10> */
[----:B-1----:R3:W1:Y:S01]  /*0600*/  SYNCS.EXCH.64 URZ, [UR6+0x28c70], UR4 ;  /* 0x028c7004063f75b2 */ /* 0x0026620008000100 */
[----:B------:R3:W0:Y:S01]  /*0610*/  SYNCS.EXCH.64 URZ, [UR6+0x28c80], UR4 ;  /* 0x028c8004063f75b2 */ /* 0x0006220008000100 */
[----:B------:R3:W0:Y:S01]  /*0620*/  SYNCS.EXCH.64 URZ, [UR6+0x28c78], UR4 ;  /* 0x028c7804063f75b2 */ /* 0x0006220008000100 */
[----:B------:R3:W0:Y:S02]  /*0630*/  SYNCS.EXCH.64 URZ, [UR6+0x28c88], UR4 ;  /* 0x028c8804063f75b2 */ /* 0x0006240008000100 */
[----:B---3--:R-:W-:Y:S01]  /*0640*/  NOP ;  /* 0x0000000000007918 */ /* 0x008fe20000000000 */
.L_x_637:
        /* <DEDUP_REMOVED lines=8> */
[----:B------:R-:W-:Y:S01]  /*06d0*/  ELECT P0, URZ, PT ;  /* 0x00000000003f782f */ /* 0x000fe20003800000 */
[----:B-1----:R-:W-:Y:S02]  /*06e0*/  ULEA UR8, UR5, UR4, 0x18 ;  /* 0x0000000405087291 */ /* 0x002fe4000f8ec03f */
[----:B------:R-:W-:-:S04]  /*06f0*/  UIADD3 UR4, -UR6, 0x100000, URZ ;  /* 0x0010000006047890 */ /* 0x000fc8000fffe13f */
[----:B------:R-:W-:Y:S02]  /*0700*/  USHF.L.U32 UR5, UR4, 0xb, URZ ;  /* 0x0000000b04057899 */ /* 0x000fe4000800063f */
[----:B------:R-:W-:Y:S02]  /*0710*/  USHF.L.U32 UR4, UR4, 0x1, URZ ;  /* 0x0000000104047899 */ /* 0x000fe4000800063f */
        /* <DEDUP_REMOVED lines=9> */
.L_x_638:
        /* <DEDUP_REMOVED lines=22> */
.L_x_639:
[----:B------:R-:W-:Y:S01]  /*0910*/  IMAD.MOV.U32 R3, RZ, RZ, 0x1 ;  /* 0x00000001ff037424 */ /* 0x000fe200078e00ff */
[----:B------:R-:W-:Y:S01]  /*0920*/  ISETP.NE.AND P0, PT, R4, RZ, PT ;  /* 0x000000ff0400720c */ /* 0x000fe20003f05270 */
[----:B------:R-:W-:Y:S01]  /*0930*/  NOP ;  /* 0x0000000000007918 */ /* 0x000fe20000000000 */
[----:B------:R-:W-:Y:S01]  /*0940*/  ULDC.64 UR40, c[0x0][0x208] ;  /* 0x0000820000287ab9 */ /* 0x000fe20000000a00 */
[----:B------:R-:W-:Y:S01]  /*0950*/  BSSY B9, `(.L_x_640) ;  /* 0x0001a24000097945 */ /* 0x000fe20003800000 */
[----:B------:R-:W-:-:S05]  /*0960*/  SEL R3, R3, 0x2, !P0 ;  /* 0x0000000203037807 */ /* 0x000fca0004000000 */
[----:B------:R3:W-:Y:S01]  /*0970*/  STL [R1+0x64], R3 ;  /* 0x0000640301007387 */ /* 0x0007e20000100800 */
[----:B012-4-:R-:W-:Y:S06]  /*0980*/  BAR.SYNC.DEFER_BLOCKING 0x0 ;  /* 0x0000000000007b1d */ /* 0x017fec0000010000 */
[----:B------:R-:W-:Y:S05]  /*0990*/  @!P0 BRA `(.L_x_641) ;  /* 0x0000011000608947 */ /* 0x000fea0003800000 */
.L_x_642:
[----:B------:R-:W-:-:S08]  /*09a0*/  NOP ;  /* 0x0000000000007918 */ /* 0x000fd00000000000 */
[----:B------:R-:W0:Y:S02]  /*09b0*/  USETMAXREG.TRY_ALLOC.CTAPOOL UP0, 0xf0 ;  /* 0x000000f0000079c8 */ /* 0x000e240008000600 */
[----:B0-----:R-:W-:-:S13]  /*09c0*/  PLOP3.LUT P0, PT, PT, PT, UP0, 0x80, 0x0 ;  /* 0x000000000000781c */ /* 0x001fda0003f0f008 */
[----:B------:R-:W-:Y:S05]  /*09d0*/  @!P0 BRA `(.L_x_642) ;  /* 0xfffffffc00f08947 */ /* 0x000fea000383ffff */
[----:B------:R-:W-:Y:S01]  /*09e0*/  ISETP.NE.AND P0, PT, R2, 0x1, PT ;  /* 0x000000010200780c */ /* 0x000fe20003f05270 */
[----:B------:R-:W0:Y:S01]  /*09f0*/  S2UR UR5, SR_CgaCtaId ;  /* 0x00000000000579c3 */ /* 0x000e220000008800 */
[----:B------:R-:W-:-:S11]  /*0a00*/  UMOV UR4, 0x400 ;  /* 0x0000040000047882 */ /* 0x000fd60000000000 */
[----:B------:R-:W-:Y:S06]  /*0a10*/  @!P0 BAR.ARV 0x8, 0x100 ;  /* 0x0204000000008b1d */ /* 0x000fec0000002000 */
[----:B------:R-:W-:Y:S01]  /*0a20*/  ISETP.GE.U32.AND P0, PT, R6, 0x100, PT ;  /* 0x000001000600780c */ /* 0x000fe20003f06070 */
[----:B0-----:R-:W-:-:S06]  /*0a30*/  ULEA UR4, UR5, UR4, 0x18 ;  /* 0x0000000405047291 */ /* 0x001fcc000f8ec03f */
[----:B------:R-:W-:-:S06]  /*0a40*/  IMAD.U32 R2, RZ, RZ, UR4 ;  /* 0x00000004ff027e24 */ /* 0x000fcc000f8e00ff */
[----:B------:R-:W-:Y:S06]  /*0a50*/  @P0 BAR.ARV 0xf, 0x100 ;  /* 0x03c4000000000b1d */ /* 0x000fec0000002000 */
[----:B------:R-:W-:Y:S02]  /*0a60*/  ULDC UR4, c[0x0][0xc3c] ;  /* 0x00030f0000047ab9 */ /* 0x000fe40000000800 */
[----:B------:R-:W-:Y:S06]  /*0a70*/  BAR.SYNC.DEFER_BLOCKING 0x5, 0x180 ;  /* 0x0146000000007b1d */ /* 0x000fec0000010000 */
[----:B------:R-:W0:Y:S02]  /*0a80*/  LDS.128 R152, [R2+0x28cd0] ;  /* 0x028cd00002987984 */ /* 0x000e240000000c00 */
[----:B------:R-:W-:Y:S06]  /*0a90*/  BAR.ARV 0x4, 0x180 ;  /* 0x0106000000007b1d */ /* 0x000fec0000002000 */
[----:B0-----:R-:W-:-:S13]  /*0aa0*/  ISETP.GE.AND P0, PT, R155, UR4, PT ;  /* 0x000000049b007c0c */ /* 0x001fda000bf06270 */
[----:B------:R-:W-:Y:S05]  /*0ab0*/  @P0 BRA `(.L_x_643) ;  /* 0x000001a000340947 */ /* 0x000fea0003800000 */
[----:B------:R-:W2:Y:S01]  /*0ac0*/  LDL R18, [R1+0x64] ;  /* 0x0000640001127983 */ /* 0x000ea20000100800 */
[----:B------:R-:W-:Y:S01]  /*0ad0*/  VIADD R6, R6, 0xffffff80 ;  /* 0xffffff8006067836 */ /* 0x000fe20000000000 */
[----:B------:R-:W-:Y:S01]  /*0ae0*/  CS2R R22, SRZ ;  /* 0x0000000000167805 */ /* 0x000fe2000001ff00 */
[----:B------:R-:W-:Y:S02]  /*0af0*/  IMAD.MOV.U32 R197, RZ, RZ, 0x40 ;  /* 0x00000040ffc57424 */ /* 0x000fe400078e00ff */
[----:B------:R-:W-:Y:S01]  /*0b00*/  IMAD.MOV.U32 R210, RZ, RZ, RZ ;  /* 0x000000ffffd27224 */ /* 0x000fe200078e00ff */
[----:B---3--:R-:W-:Y:S01]  /*0b10*/  SHF.R.S32.HI R3, RZ, 0x1f, R6 ;  /* 0x0000001fff037819 */ /* 0x008fe20000011406 */
[----:B------:R-:W-:-:S03]  /*0b20*/  IMAD.MOV.U32 R185, RZ, RZ, RZ ;  /* 0x000000ffffb97224 */ /* 0x000fc600078e00ff */
[CC--:B------:R-:W-:Y:S02]  /*0b30*/  LEA.HI R4, R3.reuse, R6.reuse, RZ, 0x4 ;  /* 0x0000000603047211 */ /* 0x0c0fe400078f20ff */
[CC--:B------:R-:W-:Y:S02]  /*0b40*/  LEA.HI R5, R3.reuse, R6.reuse, RZ, 0x5 ;  /* 0x0000000603057211 */ /* 0x0c0fe400078f28ff */
[----:B------:R-:W-:Y:S02]  /*0b50*/  SHF.R.S32.HI R7, RZ, 0x4, R4 ;  /* 0x00000004ff077819 */ /* 0x000fe40000011404 */
[--C-:B------:R-:W-:Y:S02]  /*0b60*/  SHF.R.S32.HI R194, RZ, 0x5, R5.reuse ;  /* 0x00000005ffc27819 */ /* 0x100fe40000011405 */
[----:B------:R-:W-:Y:S02]  /*0b70*/  SHF.R.S32.HI R9, RZ, 0x1f, R5 ;  /* 0x0000001fff097819 */ /* 0x000fe40000011405 */
[----:B------:R-:W-:-:S02]  /*0b80*/  LEA.HI R0, R3, R6, RZ, 0x7 ;  /* 0x0000000603007211 */ /* 0x000fc400078f38ff */
[CC--:B------:R-:W-:Y:S02]  /*0b90*/  LEA.HI R13, R3.reuse, R6.reuse, RZ, 0x2 ;  /* 0x00000006030d7211 */ /* 0x0c0fe400078f10ff */
[C---:B------:R-:W-:Y:S02]  /*0ba0*/  LOP3.LUT R5, R4.reuse, 0xfffffff0, RZ, 0xc0, !PT ;  /* 0xfffffff004057812 */ /* 0x040fe400078ec0ff */
[----:B------:R-:W-:Y:S02]  /*0bb0*/  LEA.HI R3, R3, R6, RZ, 0x3 ;  /* 0x0000000603037211 */ /* 0x000fe400078f18ff */
[----:B------:R-:W-:Y:S01]  /*0bc0*/  LEA.HI R4, R4, R7, RZ, 0x1 ;  /* 0x0000000704047211 */ /* 0x000fe200078f08ff */
[----:B------:R-:W-:Y:S01]  /*0bd0*/  IMAD.IADD R8, R6, 0x1, -R5 ;  /* 0x0000000106087824 */ /* 0x000fe200078e0a05 */
[----:B------:R-:W-:Y:S02]  /*0be0*/  LOP3.LUT R15, R3, 0xfffffff8, RZ, 0xc0, !PT ;  /* 0xfffffff8030f7812 */ /* 0x000fe400078ec0ff */
[----:B------:R-:W-:-:S02]  /*0bf0*/  LOP3.LUT R3, R0, 0xffffff80, RZ, 0xc0, !PT ;  /* 0xffffff8000037812 */ /* 0x000fc400078ec0ff */
[----:B------:R-:W-:Y:S01]  /*0c00*/  LOP3.LUT R4, R4, 0x1ffffffe, RZ, 0xc0, !PT ;  /* 0x1ffffffe04047812 */ /* 0x000fe200078ec0ff */
[C---:B------:R-:W-:Y:S01]  /*0c10*/  IMAD.IADD R15, R6.reuse, 0x1, -R15 ;  /* 0x00000001060f7824 */ /* 0x040fe200078e0a0f */
[----:B------:R-:W-:Y:S01]  /*0c20*/  LEA.HI R9, R9, R194, RZ, 0x2 ;  /* 0x000000c209097211 */ /* 0x000fe200078f10ff */
[----:B------:R-:W-:Y:S01]  /*0c30*/  IMAD.IADD R3, R6, 0x1, -R3 ;  /* 0x0000000106037824 */ /* 0x000fe200078e0a03 */
[----:B------:R-:W-:Y:S01]  /*0c40*/  SHF.R.S32.HI R5, RZ, 0x1f, R8 ;  /* 0x0000001fff057819 */ /* 0x000fe20000011408 */
[----:B------:R-:W-:Y:S01]  /*0c50*/  IMAD.IADD R10, R7, 0x1, -R4 ;  /* 0x00000001070a7824 */ /* 0x000fe200078e0a04 */
[----:B------:R-:W-:Y:S01]  /*0c60*/  LOP3.LUT R11, R13, 0xfffffffc, RZ, 0xc0, !PT ;  /* 0xfffffffc0d0b7812 */ /* 0x000fe200078ec0ff */
[----:B------:R-:W-:Y:S01]  /*0c70*/  IMAD.SHL.U32 R188, R15, 0x8, RZ ;  /* 0x000000080fbc7824 */ /* 0x000fe200078e00ff */
[----:B------:R-:W-:Y:S01]  /*0c80*/  SHF.R.S32.HI R20, RZ, 0x7, R0 ;  /* 0x00000007ff147819 */ /* 0x000fe20000011400 */
[----:B------:R-:W-:Y:S01]  /*0c90*/  IMAD.SHL.U32 R10, R10, 0x8, RZ ;  /* 0x000000080a0a7824 */ /* 0x000fe200078e00ff */
[----:B------:R-:W-:Y:S01]  /*0ca0*/  LOP3.LUT R7, R9, 0x3ffffc, RZ, 0xc0, !PT ;  /* 0x003ffffc09077812 */ /* 0x000fe200078ec0ff */
[----:B------:R-:W-:Y:S01]  /*0cb0*/  IMAD.IADD R186, R6, 0x1, -R11 ;  /* 0x0000000106ba7824 */ /* 0x000fe200078e0a0b */
[----:B------:R-:W-:Y:S01]  /*0cc0*/  LEA.HI R9, R5, R8, RZ, 0x3 ;  /* 0x0000000805097211 */ /* 0x000fe200078f18ff */
[----:B------:R-:W-:Y:S01]  /*0cd0*/  IMAD R17, R20, 0x100, R8 ;  /* 0x0000010014117824 */ /* 0x000fe200078e0208 */
[----:B------:R-:W-:Y:S01]  /*0ce0*/  SHF.R.S32.HI R4, RZ, 0x1f, R3 ;  /* 0x0000001fff047819 */ /* 0x000fe20000011403 */
[----:B------:R-:W-:Y:S01]  /*0cf0*/  IMAD.IADD R12, R194, 0x1, -R7 ;  /* 0x00000001c20c7824 */ /* 0x000fe200078e0a07 */
[----:B------:R-:W-:Y:S01]  /*0d00*/  SHF.R.S32.HI R19, RZ, 0x2, R13 ;  /* 0x00000002ff137819 */ /* 0x000fe2000001140d */
[----:B------:R-:W-:Y:S01]  /*0d10*/  IMAD.SHL.U32 R16, R186, 0x8, RZ ;  /* 0x00000008ba107824 */ /* 0x000fe200078e00ff */
[----:B------:R-:W-:Y:S01]  /*0d20*/  LOP3.LUT R11, R9, 0xfffffff8, RZ, 0xc0, !PT ;  /* 0xfffffff8090b7812 */ /* 0x000fe200078ec0ff */
[----:B------:R-:W-:Y:S01]  /*0d30*/  IMAD R17, R12, 0x10, R17 ;  /* 0x000000100c117824 */ /* 0x000fe200078e0211 */
[CC--:B------:R-:W-:Y:S01]  /*0d40*/  LEA.HI R5, R4.reuse, R3.reuse, RZ, 0x2 ;  /* 0x0000000304057211 */ /* 0x0c0fe200078f10ff */
[----:B------:R-:W-:Y:S01]  /*0d50*/  VIADD R12, R19, 0x20 ;  /* 0x00000020130c7836 */ /* 0x000fe20000000000 */
[----:B------:R-:W-:Y:S01]  /*0d60*/  LEA.HI R4, R4, R3, RZ, 0x5 ;  /* 0x0000000304047211 */ /* 0x000fe200078f28ff */
[----:B------:R-:W-:Y:S01]  /*0d70*/  IMAD.IADD R11, R8, 0x1, -R11 ;  /* 0x00000001080b7824 */ /* 0x000fe200078e0a0b */
[----:B------:R-:W-:Y:S01]  /*0d80*/  LOP3.LUT R8, R5, 0x7ffffffc, RZ, 0xc0, !PT ;  /* 0x7ffffffc05087812 */ /* 0x000fe200078ec0ff */
[----:B------:R-:W-:Y:S01]  /*0d90*/  IMAD.SHL.U32 R9, R9, 0x40, RZ ;  /* 0x0000004009097824 */ /* 0x000fe200078e00ff */
[--C-:B------:R-:W-:Y:S01]  /*0da0*/  SHF.R.S32.HI R6, RZ, 0x2, R5.reuse ;  /* 0x00000002ff067819 */ /* 0x100fe20000011405 */
[----:B------:R-:W-:Y:S01]  /*0db0*/  STL [R1+0x2c], R20 ;  /* 0x00002c1401007387 */ /* 0x000fe20000100800 */
[----:B------:R-:W-:Y:S01]  /*0dc0*/  SHF.R.S32.HI R7, RZ, 0x1f, R5 ;  /* 0x0000001fff077819 */ /* 0x000fe20000011405 */
[----:B------:R-:W-:Y:S01]  /*0dd0*/  IMAD.IADD R8, R3, 0x1, -R8 ;  /* 0x0000000103087824 */ /* 0x000fe200078e0a08 */
[----:B------:R-:W-:Y:S01]  /*0de0*/  SHF.R.S32.HI R5, RZ, 0x1f, R12 ;  /* 0x0000001fff057819 */ /* 0x000fe2000001140c */
[----:B------:R-:W-:Y:S01]  /*0df0*/  IMAD.SHL.U32 R3, R11, 0x40, RZ ;  /* 0x000000400b037824 */ /* 0x000fe200078e00ff */
[----:B------:R-:W-:Y:S01]  /*0e00*/  LEA.HI R7, R7, R6, RZ, 0x3 ;  /* 0x0000000607077211 */ /* 0x000fe200078f18ff */
[----:B------:R-:W-:Y:S01]  /*0e10*/  VIADD R209, R188, 0x40 ;  /* 0x00000040bcd17836 */ /* 0x000fe20000000000 */
[----:B------:R-:W-:Y:S01]  /*0e20*/  LEA.HI R14, R5, R12, RZ, 0x3 ;  /* 0x0000000c050e7211 */ /* 0x000fe200078f18ff */
[----:B------:R-:W-:Y:S01]  /*0e30*/  IMAD.SHL.U32 R12, R12, 0x40, RZ ;  /* 0x000000400c0c7824 */ /* 0x000fe200078e00ff */
[----:B------:R-:W-:Y:S01]  /*0e40*/  LOP3.LUT R3, R3, 0x1c0, RZ, 0xc0, !PT ;  /* 0x000001c003037812 */ /* 0x000fe200078ec0ff */
[----:B------:R-:W-:Y:S01]  /*0e50*/  VIADD R208, R188, 0x80 ;  /* 0x00000080bcd07836 */ /* 0x000fe20000000000 */
[----:B------:R-:W-:Y:S01]  /*0e60*/  LOP3.LUT R7, R7, 0xfffffff8, RZ, 0xc0, !PT ;  /* 0xfffffff807077812 */ /* 0x000fe200078ec0ff */
[----:B------:R-:W-:Y:S01]  /*0e70*/  IMAD.SHL.U32 R14, R14, 0x40, RZ ;  /* 0x000000400e0e7824 */ /* 0x000fe200078e00ff */
[----:B------:R-:W-:Y:S01]  /*0e80*/  LOP3.LUT R5, R12, 0x1c0, RZ, 0xc0, !PT ;  /* 0x000001c00c057812 */ /* 0x000fe200078ec0ff */
[--C-:B------:R-:W-:Y:S01]  /*0e90*/  IMAD.U32 R12, R17, 0x40, R10.reuse ;  /* 0x00000040110c7824 */ /* 0x100fe200078e000a */
[----:B------:R-:W-:Y:S01]  /*0ea0*/  LOP3.LUT R10, R3, 0x8, R10, 0xf8, !PT ;  /* 0x00000008030a7812 */ /* 0x000fe200078ef80a */
[----:B------:R-:W-:Y:S01]  /*0eb0*/  IMAD.IADD R7, R6, 0x1, -R7 ;  /* 0x0000000106077824 */ /* 0x000fe200078e0a07 */
[----:B------:R-:W-:Y:S01]  /*0ec0*/  SHF.R.U32.HI R3, RZ, 0x3, R3 ;  /* 0x00000003ff037819 */ /* 0x000fe20000011603 */
[----:B------:R-:W-:Y:S01]  /*0ed0*/  VIADD R207, R188, 0xc0 ;  /* 0x000000c0bccf7836 */ /* 0x000fe20000000000 */
[----:B------:R-:W-:Y:S01]  /*0ee0*/  LEA.HI R0, R0, R20, RZ, 0x1 ;  /* 0x0000001400007211 */ /* 0x000fe200078f08ff */
[----:B------:R0:W-:Y:S01]  /*0ef0*/  STL [R1+0x78], R12 ;  /* 0x0000780c01007387 */ /* 0x0001e20000100800 */
[----:B------:R-:W-:Y:S01]  /*0f00*/  LOP3.LUT R10, R10, R3, RZ, 0x3c, !PT ;  /* 0x000000030a0a7212 */ /* 0x000fe200078e3cff */
[----:B------:R-:W-:Y:S01]  /*0f10*/  VIADD R206, R188, 0x100 ;  /* 0x00000100bcce7836 */ /* 0x000fe20000000000 */
[----:B------:R-:W-:Y:S01]  /*0f20*/  LEA.HI R3, R186, R186, RZ, 0x1 ;  /* 0x000000baba037211 */ /* 0x000fe200078f08ff */
[----:B------:R-:W-:Y:S01]  /*0f30*/  VIADD R205, R188, 0x140 ;  /* 0x00000140bccd7836 */ /* 0x000fe20000000000 */
[----:B------:R-:W-:-:S02]  /*0f40*/  LOP3.LUT R0, R0, 0xfffffe, RZ, 0xc0, !PT ;  /* 0x00fffffe00007812 */ /* 0x000fc400078ec0ff */
[----:B------:R-:W-:Y:S02]  /*0f50*/  SHF.R.U32.HI R6, RZ, 0x3, R5 ;  /* 0x00000003ff067819 */ /* 0x000fe40000011605 */
[----:B------:R-:W-:Y:S01]  /*0f60*/  LOP3.LUT R5, R5, 0x38, R16, 0xf8, !PT ;  /* 0x0000003805057812 */ /* 0x000fe200078ef810 */
[----:B------:R-:W-:Y:S01]  /*0f70*/  IMAD.IADD R0, R20, 0x1, -R0 ;  /* 0x0000000114007824 */ /* 0x000fe200078e0a00 */
[----:B------:R-:W-:Y:S02]  /*0f80*/  LOP3.LUT R14, R14, 0xfffffe00, RZ, 0xc0, !PT ;  /* 0xfffffe000e0e7812 */ /* 0x000fe400078ec0ff */
[----:B------:R-:W-:Y:S02]  /*0f90*/  LOP3.LUT R3, R3, 0x1ffffffe, RZ, 0xc0, !PT ;  /* 0x1ffffffe03037812 */ /* 0x000fe400078ec0ff */
[----:B------:R-:W-:Y:S02]  /*0fa0*/  SHF.R.S32.HI R4, RZ, 0x5, R4 ;  /* 0x00000005ff047819 */ /* 0x000fe40000011404 */
[----:B------:R-:W-:Y:S01]  /*0fb0*/  LOP3.LUT R5, R14, R5, R6, 0xf6, !PT ;  /* 0x000000050e057212 */ /* 0x000fe200078ef606 */
[----:B------:R-:W-:Y:S01]  /*0fc0*/  IMAD.IADD R6, R186, 0x1, -R3 ;  /* 0x00000001ba067824 */ /* 0x000fe200078e0a03 */
[----:B------:R-:W-:Y:S01]  /*0fd0*/  LOP3.LUT R9, R9, 0x7ffffe00, RZ, 0xc0, !PT ;  /* 0x7ffffe0009097812 */ /* 0x000fe200078ec0ff */
[----:B------:R-:W-:Y:S01]  /*0fe0*/  IMAD.SHL.U32 R3, R0, 0x100, RZ ;  /* 0x0000010000037824 */ /* 0x000fe200078e00ff */
[----:B------:R-:W-:Y:S01]  /*0ff0*/  R2P PR, R11, 0x6 ;  /* 0x000000060b007804 */ /* 0x000fe20000000000 */
[----:B------:R-:W-:Y:S01]  /*1000*/  IMAD R191, R4, 0x10, R7 ;  /* 0x0000001004bf7824 */ /* 0x000fe200078e0207 */
[----:B------:R-:W-:Y:S01]  /*1010*/  SHF.R.S32.HI R4, RZ, 0x1f, R13 ;  /* 0x0000001fff047819 */ /* 0x000fe2000001140d */
[----:B------:R-:W-:Y:S01]  /*1020*/  IMAD.SHL.U32 R0, R8, 0x2, RZ ;  /* 0x0000000208007824 */ /* 0x000fe200078e00ff */
[----:B------:R1:W-:Y:S01]  /*1030*/  STL [R1+0x74], R3 ;  /* 0x0000740301007387 */ /* 0x0003e20000100800 */
[----:B------:R-:W-:Y:S01]  /*1040*/  IMAD R13, R6, 0x8, R191 ;  /* 0x00000008060d7824 */ /* 0x000fe200078e02bf */
[----:B------:R-:W-:Y:S01]  /*1050*/  LEA.HI R4, R4, R19, RZ, 0x3 ;  /* 0x0000001304047211 */ /* 0x000fe200078f18ff */
[----:B------:R-:W-:Y:S01]  /*1060*/  IMAD.IADD R193, R0, 0x1, R3 ;  /* 0x0000000100c17824 */ /* 0x000fe200078e0203 */
[----:B------:R3:W-:Y:S01]  /*1070*/  STL [R1+0x30], R0 ;  /* 0x0000300001007387 */ /* 0x0007e20000100800 */
[----:B------:R-:W-:Y:S01]  /*1080*/  IMAD R9, R194, 0x400, R9 ;  /* 0x00000400c2097824 */ /* 0x000fe200078e0209 */
[----:B------:R-:W-:Y:S01]  /*1090*/  LOP3.LUT R4, R4, 0xfffffff8, RZ, 0xc0, !PT ;  /* 0xfffffff804047812 */ /* 0x000fe200078ec0ff */
[----:B0-----:R-:W-:Y:S01]  /*10a0*/  VIADD R12, R193, 0x8 ;  /* 0x00000008c10c7836 */ /* 0x001fe20000000000 */
[----:B------:R-:W-:Y:S01]  /*10b0*/  SHF.R.S32.HI R7, RZ, 0x1f, R209 ;  /* 0x0000001fff077819 */ /* 0x000fe200000114d1 */
[----:B------:R-:W-:Y:S01]  /*10c0*/  IMAD.IADD R9, R9, 0x1, R10 ;  /* 0x0000000109097824 */ /* 0x000fe200078e020a */
[----:B------:R-:W-:Y:S01]  /*10d0*/  SHF.R.S32.HI R7, RZ, 0x1f, R207 ;  /* 0x0000001fff077819 */ /* 0x000fe200000114cf */
[----:B-1----:R-:W-:Y:S01]  /*10e0*/  IMAD R3, R5, 0x2, R2 ;  /* 0x0000000205037824 */ /* 0x002fe200078e0202 */
[----:B------:R-:W-:Y:S01]  /*10f0*/  SHF.R.S32.HI R6, RZ, 0x1f, R12 ;  /* 0x0000001fff067819 */ /* 0x000fe2000001140c */
[----:B------:R-:W-:Y:S01]  /*1100*/  IMAD.IADD R189, R19, 0x1, -R4 ;  /* 0x0000000113bd7824 */ /* 0x000fe200078e0a04 */
[----:B------:R-:W-:Y:S01]  /*1110*/  SHF.R.S32.HI R4, RZ, 0x1f, R208 ;  /* 0x0000001fff047819 */ /* 0x000fe200000114d0 */
[C---:B------:R-:W-:Y:S01]  /*1120*/  VIADD R8, R193.reuse, 0x20 ;  /* 0x00000020c1087836 */ /* 0x040fe20000000000 */
[----:B------:R0:W-:Y:S01]  /*1130*/  STL [R1+0x68], R3 ;  /* 0x0000680301007387 */ /* 0x0001e20000100800 */
[----:B------:R-:W-:Y:S01]  /*1140*/  SHF.R.S32.HI R4, RZ, 0x1f, R206 ;  /* 0x0000001fff047819 */ /* 0x000fe200000114ce */
[C---:B------:R-:W-:Y:S01]  /*1150*/  VIADD R7, R193.reuse, 0x28 ;  /* 0x00000028c1077836 */ /* 0x040fe20000000000 */
[----:B---3--:R-:W-:Y:S01]  /*1160*/  SHF.R.S32.HI R0, RZ, 0x1f, R205 ;  /* 0x0000001fff007819 */ /* 0x008fe200000114cd */
[----:B------:R1:W-:Y:S01]  /*1170*/  STL [R1+0x6c], R13 ;  /* 0x00006c0d01007387 */ /* 0x0003e20000100800 */
[----:B------:R-:W-:Y:S01]  /*1180*/  SHF.R.S32.HI R0, RZ, 0x1f, R193 ;  /* 0x0000001fff007819 */ /* 0x000fe200000114c1 */
[C---:B------:R-:W-:Y:S01]  /*1190*/  VIADD R5, R193.reuse, 0x30 ;  /* 0x00000030c1057836 */ /* 0x040fe20000000000 */
[----:B------:R-:W-:Y:S01]  /*11a0*/  SHF.R.S32.HI R6, RZ, 0x1f, R8 ;  /* 0x0000001fff067819 */ /* 0x000fe20000011408 */
[C---:B------:R-:W-:Y:S01]  /*11b0*/  VIADD R4, R193.reuse, 0x38 ;  /* 0x00000038c1047836 */ /* 0x040fe20000000000 */
[----:B------:R-:W-:Y:S01]  /*11c0*/  SHF.R.S32.HI R8, RZ, 0x1f, R7 ;  /* 0x0000001fff087819 */ /* 0x000fe20000011407 */
[C---:B0-----:R-:W-:Y:S01]  /*11d0*/  VIADD R3, R193.reuse, 0x40 ;  /* 0x00000040c1037836 */ /* 0x041fe20000000000 */
[----:B------:R-:W-:Y:S01]  /*11e0*/  SHF.R.S32.HI R7, RZ, 0x1f, R5 ;  /* 0x0000001fff077819 */ /* 0x000fe20000011405 */
[C---:B------:R-:W-:Y:S01]  /*11f0*/  VIADD R0, R193.reuse, 0x48 ;  /* 0x00000048c1007836 */ /* 0x040fe20000000000 */
[----:B------:R-:W-:Y:S01]  /*1200*/  SHF.R.S32.HI R6, RZ, 0x1f, R4 ;  /* 0x0000001fff067819 */ /* 0x000fe20000011404 */
[C---:B------:R-:W-:Y:S01]  /*1210*/  VIADD R237, R193.reuse, 0x50 ;  /* 0x00000050c1ed7836 */ /* 0x040fe20000000000 */
[----:B------:R-:W-:Y:S01]  /*1220*/  SHF.R.S32.HI R5, RZ, 0x1f, R3 ;  /* 0x0000001fff057819 */ /* 0x000fe20000011403 */
[----:B------:R-:W-:Y:S01]  /*1230*/  VIADD R236, R193, 0x58 ;  /* 0x00000058c1ec7836 */ /* 0x000fe20000000000 */
[----:B------:R-:W-:Y:S01]  /*1240*/  SHF.R.S32.HI R4, RZ, 0x1f, R0 ;  /* 0x0000001fff047819 */ /* 0x000fe20000011400 */
[----:B------:R-:W-:Y:S01]  /*1250*/  IMAD R195, R9, 0x2, R2 ;  /* 0x0000000209c37824 */ /* 0x000fe200078e0202 */
[----:B------:R-:W-:Y:S01]  /*1260*/  SHF.R.S32.HI R3, RZ, 0x1f, R237 ;  /* 0x0000001fff037819 */ /* 0x000fe200000114ed */
[C---:B------:R-:W-:Y:S01]  /*1270*/  VIADD R234, R193.reuse, 0x68 ;  /* 0x00000068c1ea7836 */ /* 0x040fe20000000000 */
[----:B------:R-:W-:Y:S01]  /*1280*/  SHF.R.S32.HI R0, RZ, 0x1f, R236 ;  /* 0x0000001fff007819 */ /* 0x000fe200000114ec */
[----:B------:R-:W-:Y:S01]  /*1290*/  VIADD R233, R193, 0x70 ;  /* 0x00000070c1e97836 */ /* 0x000fe20000000000 */
[----:B------:R-:W-:Y:S01]  /*12a0*/  SEL R197, R197, 0xffffffc0, !P2 ;  /* 0xffffffc0c5c57807 */ /* 0x000fe20005000000 */
        /* <DEDUP_REMOVED lines=20> */
[C---:B------:R-:W-:Y:S01]  /*13f0*/  VIADD R224, R193.reuse, 0xa8 ;  /* 0x000000a8c1e07836 */ /* 0x040fe20000000000 */
[----:B------:R-:W-:Y:S01]  /*1400*/  SHF.R.S32.HI R0, RZ, 0x1f, R222 ;  /* 0x0000001fff007819 */ /* 0x000fe200000114de */
[----:B------:R-:W-:-:S02]  /*1410*/  VIADD R220, R193, 0xc8 ;  /* 0x000000c8c1dc7836 */ /* 0x000fc40000000000 */
        /* <DEDUP_REMOVED lines=20> */
[----:B------:R-:W-:Y:S01]  /*1560*/  IMAD.SHL.U32 R186, R186, 0x4, RZ ;  /* 0x00000004baba7824 */ /* 0x000fe200078e00ff */
[----:B------:R-:W-:Y:S01]  /*1570*/  SHF.R.S32.HI R0, RZ, 0x1f, R212 ;  /* 0x0000001fff007819 */ /* 0x000fe200000114d4 */
[----:B------:R-:W-:-:S02]  /*1580*/  @P1 VIADD R196, R198, 0xffffffe0 ;  /* 0xffffffe0c6c41836 */ /* 0x000fc40000000000 */
[----:B------:R-:W-:Y:S02]  /*1590*/  IMAD.IADD R198, R198, 0x1, R197 ;  /* 0x00000001c6c67824 */ /* 0x000fe400078e02c5 */
[----:B------:R-:W-:Y:S02]  /*15a0*/  VIADD R190, R186, 0x10 ;  /* 0x00000010babe7836 */ /* 0x000fe40000000000 */
[----:B------:R-:W-:Y:S01]  /*15b0*/  IMAD.IADD R197, R197, 0x1, R196 ;  /* 0x00000001c5c57824 */ /* 0x000fe200078e02c4 */
[----:B--2---:R-:W-:Y:S01]  /*15c0*/  LOP3.LUT R184, R18, 0x1, RZ, 0xfc, !PT ;  /* 0x0000000112b87812 */ /* 0x004fe200078efcff */
[----:B-1----:R-:W-:-:S07]  /*15d0*/  IMAD.MOV.U32 R18, RZ, RZ, RZ ;  /* 0x000000ffff127224 */ /* 0x002fce00078e00ff */
.L_x_771:
[----:B0-----:R-:W0:Y:S01]  /*15e0*/  LDC.64 R200, c[0x0][0xc88] ;  /* 0x00032200ffc87b82 */ /* 0x001e220000000a00 */
[----:B------:R-:W-:Y:S01]  /*15f0*/  ULDC.64 UR4, c[0x0][0xa28] ;  /* 0x00028a0000047ab9 */ /* 0x000fe20000000a00 */
[----:B------:R-:W-:Y:S01]  /*1600*/  ULDC.64 UR8, c[0x0][0xa18] ;  /* 0x0002860000087ab9 */ /* 0x000fe20000000a00 */
[----:B------:R-:W-:Y:S01]  /*1610*/  ULDC.64 UR6, c[0x0][0xa08] ;  /* 0x0002820000067ab9 */ /* 0x000fe20000000a00 */
[----:B0-----:R-:W-:-:S06]  /*1620*/  IMAD.WIDE R200, R155, 0x4, R200 ;  /* 0x000000049bc87825 */ /* 0x001fcc00078e02c8 */
[----:B--2---:R-:W2:Y:S01]  /*1630*/  LDG.E R200, desc[UR40][R200.64] ;  /* 0x00000028c8c87981 */ /* 0x004ea2000c1e1900 */
[----:B------:R-:W-:Y:S01]  /*1640*/  ISETP.NE.U32.AND P2, PT, RZ, UR4, PT ;  /* 0x00000004ff007c0c */ /* 0x000fe2000bf45070 */
[----:B----45:R-:W-:Y:S01]  /*1650*/  IMAD.MOV.U32 R11, RZ, RZ, RZ ;  /* 0x000000ffff0b7224 */ /* 0x030fe200078e00ff */
[----:B------:R-:W-:Y:S01]  /*1660*/  ISETP.NE.U32.AND P1, PT, RZ, UR8, PT ;  /* 0x00000008ff007c0c */ /* 0x000fe2000bf25070 */
[----:B------:R-:W-:Y:S01]  /*1670*/  IMAD.MOV.U32 R25, RZ, RZ, RZ ;  /* 0x000000ffff197224 */ /* 0x000fe200078e00ff */
[----:B------:R-:W-:Y:S02]  /*1680*/  ISETP.NE.AND.EX P2, PT, RZ, UR5, PT, P2 ;  /* 0x00000005ff007c0c */ /* 0x000fe4000bf45320 */
[----:B------:R-:W-:Y:S02]  /*1690*/  ISETP.NE.AND.EX P1, PT, RZ, UR9, PT, P1 ;  /* 0x00000009ff007c0c */ /* 0x000fe4000bf25310 */
[----:B------:R-:W-:-:S04]  /*16a0*/  ISETP.NE.U32.AND P0, PT, RZ, UR6, PT ;  /* 0x00000006ff007c0c */ /* 0x000fc8000bf05070 */
[----:B------:R-:W-:Y:S02]  /*16b0*/  ISETP.NE.AND.EX P0, PT, RZ, UR7, PT, P0 ;  /* 0x00000007ff007c0c */ /* 0x000fe4000bf05300 */
[----:B--2---:R-:W-:Y:S01]  /*16c0*/  SHF.R.S32.HI R0, RZ, 0x1f, R200 ;  /* 0x0000001fff007819 */ /* 0x004fe200000114c8 */
[C---:B------:R-:W-:Y:S02]  /*16d0*/  IMAD.SHL.U32 R203, R200.reuse, 0x4, RZ ;  /* 0x00000004c8cb7824 */ /* 0x040fe400078e00ff */
[C---:B------:R-:W-:Y:S02]  /*16e0*/  @P2 LEA R6, P3, R200.reuse, UR4, 0x2 ;  /* 0x00000004c8062c11 */ /* 0x040fe4000f8610ff */
[C-C-:B------:R-:W-:Y:S01]  /*16f0*/  SHF.L.U64.HI R204, R200.reuse, 0x2, R0.reuse ;  /* 0x00000002c8cc7819 */ /* 0x140fe20000010200 */
[----:B------:R0:W-:Y:S01]  /*1700*/  STL [R1+0x24], R0 ;  /* 0x0000240001007387 */ /* 0x0001e20000100800 */
[----:B------:R-:W-:Y:S01]  /*1710*/  @P2 LEA.HI.X R7, R200, UR5, R0, 0x2, P3 ;  /* 0x00000005c8072c11 */ /* 0x000fe200098f1400 */
[----:B------:R-:W-:Y:S01]  /*1720*/  ULDC UR4, c[0x0][0x288] ;  /* 0x0000a20000047ab9 */ /* 0x000fe20000000800 */
[----:B-1----:R-:W-:-:S03]  /*1730*/  IADD3 R4, P4, R203, UR6, RZ ;  /* 0x00000006cb047c10 */ /* 0x002fc6000ff9e0ff */
[----:B------:R1:W5:Y:S01]  /*1740*/  @P2 LDG.E R11, desc[UR40][R6.64] ;  /* 0x00000028060b2981 */ /* 0x000362000c1e1900 */
[----:B------:R-:W-:Y:S01]  /*1750*/  @P1 IADD3 R8, P2, R203, UR8, RZ ;  /* 0x00000008cb081c10 */ /* 0x000fe2000ff5e0ff */
[----:B------:R-:W-:Y:S01]  /*1760*/  IMAD.U32 R155, RZ, RZ, UR4 ;  /* 0x00000004ff9b7e24 */ /* 0x000fe2000f8e00ff */
[C---:B------:R-:W-:Y:S01]  /*1770*/  IADD3.X R5, R204.reuse, UR7, RZ, P4, !PT ;  /* 0x00000007cc057c10 */ /* 0x040fe2000a7fe4ff */
[----:B------:R-:W-:Y:S01]  /*1780*/  ULDC.64 UR4, c[0x0][0x418] ;  /* 0x0001060000047ab9 */ /* 0x000fe20000000a00 */
[----:B------:R-:W-:-:S03]  /*1790*/  @P1 IADD3.X R9, R204, UR9, RZ, P2, !PT ;  /* 0x00000009cc091c10 */ /* 0x000fc600097fe4ff */
[----:B------:R1:W5:Y:S01]  /*17a0*/  @P0 LDG.E R25, desc[UR40][R4.64] ;  /* 0x0000002804190981 */ /* 0x000362000c1e1900 */
[----:B------:R-:W-:Y:S01]  /*17b0*/  UISETP.NE.U32.AND UP0, UPT, UR4, URZ, UPT ;  /* 0x0000003f0400728c */ /* 0x000fe2000bf05070 */
[C---:B------:R-:W-:Y:S01]  /*17c0*/  LOP3.LUT R3, R154.reuse, 0xff000000, RZ, 0xc0, !PT ;  /* 0xff0000009a037812 */ /* 0x040fe200078ec0ff */
[----:B------:R-:W-:Y:S01]  /*17d0*/  ULDC.64 UR8, c[0x0][0xa20] ;  /* 0x0002880000087ab9 */ /* 0x000fe20000000a00 */
[----:B------:R1:W5:Y:S01]  /*17e0*/  @P1 LDG.E R155, desc[UR40][R8.64] ;  /* 0x00000028089b1981 */ /* 0x000362000c1e1900 */
[----:B------:R-:W-:Y:S01]  /*17f0*/  UISETP.NE.AND.EX UP0, UPT, UR5, URZ, UPT, UP0 ;  /* 0x0000003f0500728c */ /* 0x000fe2000bf05300 */
[----:B------:R-:W-:Y:S01]  /*1800*/  ULDC UR4, c[0x0][0x424] ;  /* 0x0001090000047ab9 */ /* 0x000fe20000000800 */
[----:B------:R-:W-:Y:S02]  /*1810*/  ISETP.NE.U32.AND P2, PT, RZ, UR8, PT ;  /* 0x00000008ff007c0c */ /* 0x000fe4000bf45070 */
[----:B------:R-:W-:Y:S01]  /*1820*/  USEL UR4, UR4, 0x1, UP0 ;  /* 0x0000000104047887 */ /* 0x000fe20008000000 */
[----:B------:R-:W-:Y:S01]  /*1830*/  ULDC UR5, c[0x0][0x2f0] ;  /* 0x0000bc0000057ab9 */ /* 0x000fe20000000800 */
[----:B0-----:R-:W-:-:S02]  /*1840*/  LOP3.LUT R0, R154, 0xff0000, RZ, 0xc0, !PT ;  /* 0x00ff00009a007812 */ /* 0x001fc400078ec0ff */
[----:B------:R-:W-:Y:S01]  /*1850*/  UIMAD UR4, UR4, UR5, URZ ;  /* 0x00000005040472a4 */ /* 0x000fe2000f8e023f */
[----:B------:R-:W-:Y:S02]  /*1860*/  SHF.R.U32.HI R3, RZ, 0x8, R3 ;  /* 0x00000008ff037819 */ /* 0x000fe40000011603 */
[----:B------:R-:W-:Y:S01]  /*1870*/  ISETP.NE.AND.EX P2, PT, RZ, UR9, PT, P2 ;  /* 0x00000009ff007c0c */ /* 0x000fe2000bf45320 */
[----:B------:R-:W-:Y:S01]  /*1880*/  ULDC UR5, c[0x0][0x348] ;  /* 0x0000d20000057ab9 */ /* 0x000fe20000000800 */
[----:B------:R-:W-:Y:S01]  /*1890*/  LEA.HI R201, R0, R3, RZ, 0x10 ;  /* 0x0000000300c97211 */ /* 0x000fe200078f80ff */
[----:B------:R-:W-:Y:S01]  /*18a0*/  IMAD.MOV.U32 R202, RZ, RZ, R153 ;  /* 0x000000ffffca7224 */ /* 0x000fe200078e0099 */
[----:B------:R-:W-:Y:S01]  /*18b0*/  LOP3.LUT R199, R154, 0xffff, RZ, 0xc0, !PT ;  /* 0x0000ffff9ac77812 */ /* 0x000fe200078ec0ff */
[----:B-1----:R-:W-:Y:S08]  /*18c0*/  @P1 BRA `(.L_x_644) ;  /* 0x0000000000241947 */ /* 0x002ff00003800000 */
[----:B------:R-:W-:Y:S02]  /*18d0*/  ULDC.64 UR6, c[0x0][0xa00] ;  /* 0x0002800000067ab9 */ /* 0x000fe40000000a00 */
[----:B------:R-:W-:-:S04]  /*18e0*/  ISETP.NE.U32.AND P1, PT, RZ, UR6, PT ;  /* 0x00000006ff007c0c */ /* 0x000fc8000bf25070 */
[----:B------:R-:W-:-:S13]  /*18f0*/  ISETP.NE.AND.EX P1, PT, RZ, UR7, PT, P1 ;  /* 0x00000007ff007c0c */ /* 0x000fda000bf25310 */
[----:B------:R-:W-:Y:S05]  /*1900*/  @!P1 BRA `(.L_x_644) ;  /* 0x0000000000149947 */ /* 0x000fea0003800000 */
[----:B------:R-:W0:Y:S02]  /*1910*/  LDC.64 R6, c[0x0][0xa00] ;  /* 0x00028000ff067b82 */ /* 0x000e240000000a00 */
[----:B0-----:R-:W-:-:S05]  /*1920*/  IMAD.WIDE R6, R200, 0x4, R6 ;  /* 0x00000004c8067825 */ /* 0x001fca00078e0206 */
[----:B-----5:R-:W2:Y:S04]  /*1930*/  LDG.E R155, desc[UR40][R6.64] ;  /* 0x00000028069b7981 */ /* 0x020ea8000c1e1900 */
[----:B------:R-:W2:Y:S02]  /*1940*/  LDG.E R0, desc[UR40][R6.64+0x4] ;  /* 0x0000042806007981 */ /* 0x000ea4000c1e1900 */
[----:B--2---:R-:W-:-:S07]  /*1950*/  IMAD.IADD R155, R0, 0x1, -R155 ;  /* 0x00000001009b7824 */ /* 0x004fce00078e0a9b */
.L_x_644:
[----:B------:R-:W-:Y:S02]  /*1960*/  IMAD.U32 R42, RZ, RZ, UR5 ;  /* 0x00000005ff2a7e24 */ /* 0x000fe4000f8e00ff */
[----:B------:R-:W-:Y:S01]  /*1970*/  IMAD.U32 R24, RZ, RZ, UR4 ;  /* 0x00000004ff187e24 */ /* 0x000fe2000f8e00ff */
[----:B------:R-:W-:Y:S06]  /*1980*/  @!P2 BRA `(.L_x_645) ;  /* 0x000000000010a947 */ /* 0x000fec0003800000 */
[----:B------:R-:W-:-:S04]  /*1990*/  IADD3 R4, P0, R203, UR8, RZ ;  /* 0x00000008cb047c10 */ /* 0x000fc8000ff1e0ff */
[----:B------:R-:W-:-:S05]  /*19a0*/  IADD3.X R5, R204, UR9, RZ, P0, !PT ;  /* 0x00000009cc057c10 */ /* 0x000fca00087fe4ff */
[----:B------:R0:W5:Y:S01]  /*19b0*/  LDG.E R24, desc[UR40][R4.64] ;  /* 0x0000002804187981 */ /* 0x000162000c1e1900 */
[----:B------:R-:W-:Y:S05]  /*19c0*/  BRA `(.L_x_646) ;  /* 0x0000000000107947 */ /* 0x000fea0003800000 */
.L_x_645:
[----:B------:R-:W-:Y:S05]  /*19d0*/  @!P0 BRA `(.L_x_646) ;  /* 0x00000000000c8947 */ /* 0x000fea0003800000 */
[----:B------:R-:W2:Y:S04]  /*19e0*/  LDG.E R3, desc[UR40][R4.64] ;  /* 0x0000002804037981 */ /* 0x000ea8000c1e1900 */
[----:B------:R-:W2:Y:S02]  /*19f0*/  LDG.E R24, desc[UR40][R4.64+0x4] ;  /* 0x0000042804187981 */ /* 0x000ea4000c1e1900 */
[----:B--2---:R-:W-:-:S07]  /*1a00*/  IMAD.IADD R24, R24, 0x1, -R3 ;  /* 0x0000000118187824 */ /* 0x004fce00078e0a03 */
.L_x_646:
[----:B------:R-:W-:Y:S01]  /*1a10*/  ULDC.64 UR4, c[0x0][0xa10] ;  /* 0x0002840000047ab9 */ /* 0x000fe20000000a00 */
[----:B------:R-:W2:Y:S01]  /*1a20*/  LDL.LU R8, [R1+0x28] ;  /* 0x0000280001087983 */ /* 0x000ea20000300800 */
[----:B------:R-:W-:-:S04]  /*1a30*/  ISETP.NE.U32.AND P0, PT, RZ, UR4, PT ;  /* 0x00000004ff007c0c */ /* 0x000fc8000bf05070 */
[----:B------:R-:W-:Y:S01]  /*1a40*/  ISETP.NE.AND.EX P0, PT, RZ, UR5, PT, P0 ;  /* 0x00000005ff007c0c */ /* 0x000fe2000bf05300 */
[----:B------:R-:W-:Y:S02]  /*1a50*/  ULDC.64 UR4, c[0x0][0xa30] ;  /* 0x00028c0000047ab9 */ /* 0x000fe40000000a00 */
[----:B------:R-:W-:-:S10]  /*1a60*/  ISETP.NE.U32.AND P1, PT, RZ, UR4, PT ;  /* 0x00000004ff007c0c */ /* 0x000fd4000bf25070 */
[----:B------:R-:W1:Y:S02]  /*1a70*/  @P0 LDC.64 R6, c[0x0][0xa10] ;  /* 0x00028400ff060b82 */ /* 0x000e640000000a00 */
[----:B-1----:R-:W-:-:S05]  /*1a80*/  @P0 IMAD.WIDE R6, R200, 0x4, R6 ;  /* 0x00000004c8060825 */ /* 0x002fca00078e0206 */
[----:B------:R-:W3:Y:S04]  /*1a90*/  @P0 LDG.E R0, desc[UR40][R6.64] ;  /* 0x0000002806000981 */ /* 0x000ee8000c1e1900 */
[----:B------:R-:W3:Y:S01]  /*1aa0*/  @P0 LDG.E R3, desc[UR40][R6.64+0x4] ;  /* 0x0000042806030981 */ /* 0x000ee2000c1e1900 */
[----:B------:R-:W-:Y:S01]  /*1ab0*/  ISETP.NE.AND.EX P1, PT, RZ, UR5, PT, P1 ;  /* 0x00000005ff007c0c */ /* 0x000fe2000bf25310 */
[----:B-----5:R-:W-:-:S12]  /*1ac0*/  IMAD.MOV.U32 R154, RZ, RZ, R24 ;  /* 0x000000ffff9a7224 */ /* 0x020fd800078e0018 */
[----:B0-----:R-:W-:-:S04]  /*1ad0*/  @P1 IADD3 R4, P2, R203, UR4, RZ ;  /* 0x00000004cb041c10 */ /* 0x001fc8000ff5e0ff */
[----:B------:R-:W-:-:S05]  /*1ae0*/  @P1 IADD3.X R5, R204, UR5, RZ, P2, !PT ;  /* 0x00000005cc051c10 */ /* 0x000fca00097fe4ff */
[----:B------:R0:W5:Y:S01]  /*1af0*/  @P1 LDG.E R154, desc[UR40][R4.64] ;  /* 0x00000028049a1981 */ /* 0x000162000c1e1900 */
[----:B------:R-:W-:Y:S01]  /*1b00*/  IMAD.IADD R11, R24, 0x1, -R11 ;  /* 0x00000001180b7824 */ /* 0x000fe200078e0a0b */
[----:B------:R-:W-:Y:S01]  /*1b10*/  BSSY B0, `(.L_x_647) ;  /* 0x000002c000007945 */ /* 0x000fe20003800000 */
[----:B------:R-:W-:Y:S02]  /*1b20*/  LOP3.LUT R211, R201, 0xff, RZ, 0xc0, !PT ;  /* 0x000000ffc9d37812 */ /* 0x000fe400078ec0ff */
[----:B------:R-:W-:Y:S02]  /*1b30*/  SHF.R.U32.HI R201, RZ, 0x10, R201 ;  /* 0x00000010ffc97819 */ /* 0x000fe400000116c9 */
[----:B--2---:R-:W-:Y:S01]  /*1b40*/  LOP3.LUT R8, R8, 0xfffffffd, RZ, 0xc0, !PT ;  /* 0xfffffffd08087812 */ /* 0x004fe200078ec0ff */
[----:B---3--:R-:W-:-:S04]  /*1b50*/  @P0 IMAD.IADD R42, R3, 0x1, -R0 ;  /* 0x00000001032a0824 */ /* 0x008fc800078e0a00 */
[----:B------:R-:W-:-:S04]  /*1b60*/  IMAD.IADD R152, R11, 0x1, R42 ;  /* 0x000000010b987824 */ /* 0x000fc800078e022a */
[C---:B------:R-:W-:Y:S01]  /*1b70*/  VIADD R0, R152.reuse, 0x3f ;  /* 0x0000003f98007836 */ /* 0x040fe20000000000 */
[----:B------:R-:W-:-:S04]  /*1b80*/  ISETP.GE.AND P3, PT, R152, 0x1, PT ;  /* 0x000000019800780c */ /* 0x000fc80003f66270 */
[----:B------:R-:W-:-:S04]  /*1b90*/  SHF.R.S32.HI R3, RZ, 0x1f, R0 ;  /* 0x0000001fff037819 */ /* 0x000fc80000011400 */
[----:B------:R-:W-:Y:S01]  /*1ba0*/  LEA.HI R3, R3, R0, RZ, 0x6 ;  /* 0x0000000003037211 */ /* 0x000fe200078f30ff */
[----:B------:R-:W-:-:S03]  /*1bb0*/  IMAD.MOV.U32 R0, RZ, RZ, RZ ;  /* 0x000000ffff007224 */ /* 0x000fc600078e00ff */
[----:B------:R-:W-:Y:S02]  /*1bc0*/  SHF.R.S32.HI R168, RZ, 0x6, R3 ;  /* 0x00000006ffa87819 */ /* 0x000fe40000011403 */
[----:B------:R-:W-:-:S05]  /*1bd0*/  @P3 LOP3.LUT R8, R8, 0x2, RZ, 0xfc, !PT ;  /* 0x0000000208083812 */ /* 0x000fca00078efcff */
[----:B------:R0:W-:Y:S01]  /*1be0*/  STL [R1+0x28], R8 ;  /* 0x0000280801007387 */ /* 0x0001e20000100800 */
[----:B------:R-:W-:Y:S05]  /*1bf0*/  @!P3 BRA `(.L_x_648) ;  /* 0x000000000074b947 */ /* 0x000fea0003800000 */
[----:B------:R-:W-:Y:S01]  /*1c00*/  ISETP.NE.AND P0, PT, R201, RZ, PT ;  /* 0x000000ffc900720c */ /* 0x000fe20003f05270 */
[----:B------:R-:W-:-:S03]  /*1c10*/  ULDC UR4, c[0x0][0x9f0] ;  /* 0x00027c0000047ab9 */ /* 0x000fc60000000800 */
[----:B------:R-:W-:-:S04]  /*1c20*/  SEL R9, R201, UR4, P0 ;  /* 0x00000004c9097c07 */ /* 0x000fc80008000000 */
[-C--:B------:R-:W-:Y:S02]  /*1c30*/  IABS R6, R9.reuse ;  /* 0x0000000900067213 */ /* 0x080fe40000000000 */
[----:B------:R-:W-:Y:S02]  /*1c40*/  IADD3 R0, R168, -0x1, R9 ;  /* 0xffffffffa8007810 */ /* 0x000fe40007ffe009 */
[----:B------:R-:W1:Y:S01]  /*1c50*/  I2F.RP R3, R6 ;  /* 0x0000000600037306 */ /* 0x000e620000209400 */
[-C--:B------:R-:W-:Y:S02]  /*1c60*/  IABS R10, R9.reuse ;  /* 0x00000009000a7213 */ /* 0x080fe40000000000 */
[----:B0-----:R-:W-:Y:S02]  /*1c70*/  IABS R8, R0 ;  /* 0x0000000000087213 */ /* 0x001fe40000000000 */
[----:B------:R-:W-:-:S04]  /*1c80*/  LOP3.LUT R0, R0, R9, RZ, 0x3c, !PT ;  /* 0x0000000900007212 */ /* 0x000fc800078e3cff */
[----:B------:R-:W-:Y:S01]  /*1c90*/  ISETP.GE.AND P2, PT, R0, RZ, PT ;  /* 0x000000ff0000720c */ /* 0x000fe20003f46270 */
[----:B-1----:R-:W0:Y:S02]  /*1ca0*/  MUFU.RCP R3, R3 ;  /* 0x0000000300037308 */ /* 0x002e240000001000 */
[----:B0-----:R-:W-:Y:S02]  /*1cb0*/  VIADD R4, R3, 0xffffffe ;  /* 0x0ffffffe03047836 */ /* 0x001fe40000000000 */
[----:B------:R-:W-:-:S04]  /*1cc0*/  IMAD.MOV R3, RZ, RZ, -R10 ;  /* 0x000000ffff037224 */ /* 0x000fc800078e0a0a */
        /* <DEDUP_REMOVED lines=16> */
.L_x_648:
[----:B------:R-:W-:Y:S05]  /*1dd0*/  BSYNC B0 ;  /* 0x0000000000007941 */ /* 0x000fea0003800000 */
.L_x_647:
[----:B------:R-:W-:Y:S01]  /*1de0*/  IMAD R3, R211, R0, RZ ;  /* 0x00000000d3037224 */ /* 0x000fe200078e02ff */
[----:B------:R-:W-:-:S04]  /*1df0*/  PLOP3.LUT P3, PT, PT, PT, PT, 0x80, 0x0 ;  /* 0x000000000000781c */ /* 0x000fc80003f6f070 */
[C---:B------:R-:W-:Y:S01]  /*1e00*/  VIADDMNMX R0, R3.reuse, R0, R168, PT ;  /* 0x0000000003007246 */ /* 0x040fe200038001a8 */
[----:B------:R-:W-:-:S04]  /*1e10*/  IMAD R3, R3, 0x40, -R11 ;  /* 0x0000004003037824 */ /* 0x000fc800078e0a0b */
[----:B0-----:R-:W-:Y:S01]  /*1e20*/  IMAD R5, R0, 0x40, -R11 ;  /* 0x0000004000057824 */ /* 0x001fe200078e0a0b */
[----:B------:R-:W-:-:S04]  /*1e30*/  VIMNMX R3, RZ, R3, !PT ;  /* 0x00000003ff037248 */ /* 0x000fc80007fe0100 */
[----:B------:R-:W-:Y:S02]  /*1e40*/  VIMNMX R0, R5, R42, PT ;  /* 0x0000002a05007248 */ /* 0x000fe40003fe0100 */
[----:B------:R-:W-:Y:S02]  /*1e50*/  SHF.R.U32.HI R41, RZ, 0x6, R3 ;  /* 0x00000006ff297819 */ /* 0x000fe40000011603 */
[----:B------:R-:W-:-:S03]  /*1e60*/  ISETP.GT.AND P0, PT, R0, R3, PT ;  /* 0x000000030000720c */ /* 0x000fc60003f04270 */
[----:B------:R-:W-:-:S10]  /*1e70*/  IMAD.MOV.U32 R40, RZ, RZ, R41 ;  /* 0x000000ffff287224 */ /* 0x000fd400078e0029 */
[----:B------:R-:W-:-:S05]  /*1e80*/  @P0 VIADD R0, R0, 0x3f ;  /* 0x0000003f00000836 */ /* 0x000fca0000000000 */
[----:B------:R-:W-:-:S04]  /*1e90*/  @P0 SHF.R.S32.HI R3, RZ, 0x1f, R0 ;  /* 0x0000001fff030819 */ /* 0x000fc80000011400 */
[----:B------:R-:W-:-:S04]  /*1ea0*/  @P0 LEA.HI R3, R3, R0, RZ, 0x6 ;  /* 0x0000000003030211 */ /* 0x000fc800078f30ff */
[----:B------:R-:W-:-:S04]  /*1eb0*/  @P0 SHF.R.S32.HI R40, RZ, 0x6, R3 ;  /* 0x00000006ff280819 */ /* 0x000fc80000011403 */
[----:B------:R-:W-:-:S13]  /*1ec0*/  ISETP.GT.AND P0, PT, R40, R41, PT ;  /* 0x000000292800720c */ /* 0x000fda0003f04270 */
[----:B------:R-:W-:Y:S05]  /*1ed0*/  @!P0 BRA `(.L_x_649) ;  /* 0x0000002800948947 */ /* 0x000fea0003800000 */
[----:B------:R-:W-:Y:S01]  /*1ee0*/  VIADD R0, R2, 0x22400 ;  /* 0x0002240002007836 */ /* 0x000fe20000000000 */
[----:B------:R-:W-:Y:S04]  /*1ef0*/  BSSY B6, `(.L_x_650) ;  /* 0x0000013000067945 */ /* 0x000fe80003800000 */
[----:B------:R-:W-:-:S13]  /*1f00*/  LOP3.LUT P0, RZ, R0, 0x3ff, RZ, 0xc0, !PT ;  /* 0x000003ff00ff7812 */ /* 0x000fda000780c0ff */
[----:B------:R-:W-:Y:S05]  /*1f10*/  @!P0 BRA `(.L_x_651) ;  /* 0x0000000000408947 */ /* 0x000fea0003800000 */
[----:B------:R-:W-:Y:S01]  /*1f20*/  MOV R14, 0x0 ;  /* 0x00000000000e7802 */ /* 0x000fe20000000f00 */
[----:B------:R-:W-:Y:S01]  /*1f30*/  ULDC.64 UR4, c[0x4][0x90] ;  /* 0x0100240000047ab9 */ /* 0x000fe20000000a00 */
[----:B------:R-:W-:Y:S01]  /*1f40*/  ULDC.64 UR6, c[0x4][0x30] ;  /* 0x01000c0000067ab9 */ /* 0x000fe20000000a00 */
[----:B------:R-:W-:Y:S02]  /*1f50*/  IMAD.U32 R4, RZ, RZ, UR4 ;  /* 0x00000004ff047e24 */ /* 0x000fe4000f8e00ff */
[----:B------:R-:W-:Y:S01]  /*1f60*/  IMAD.U32 R5, RZ, RZ, UR5 ;  /* 0x00000005ff057e24 */ /* 0x000fe2000f8e00ff */
[----:B------:R-:W0:Y:S01]  /*1f70*/  LDC.64 R14, c[0x4][R14] ;  /* 0x010000000e0e7b82 */ /* 0x000e220000000a00 */
[----:B------:R-:W-:Y:S01]  /*1f80*/  ULDC.64 UR4, c[0x4][0x98] ;  /* 0x0100260000047ab9 */ /* 0x000fe20000000a00 */
        /* <DEDUP_REMOVED lines=8> */
[----:B0----5:R-:W-:Y:S05]  /*2010*/  CALL.ABS.NOINC R14 ;  /* 0x000000000e007343 */ /* 0x021fea0003c00000 */
.L_x_651:
[----:B------:R-:W-:Y:S05]  /*2020*/  BSYNC B6 ;  /* 0x0000000000067941 */ /* 0x000fea0003800000 */
.L_x_650:
        /* <DEDUP_REMOVED lines=20> */
.L_x_653:
[----:B------:R-:W-:Y:S05]  /*2170*/  BSYNC B6 ;  /* 0x0000000000067941 */ /* 0x000fea0003800000 */
.L_x_652:
[----:B------:R-:W-:Y:S01]  /*2180*/  ULDC.64 UR4, c[0x0][0x9f8] ;  /* 0x00027e0000047ab9 */ /* 0x000fe20000000a00 */
[----:B------:R-:W-:Y:S01]  /*2190*/  IMAD.MOV.U32 R3, RZ, RZ, R200 ;  /* 0x000000ffff037224 */ /* 0x000fe200078e00c8 */
[----:B------:R-:W-:Y:S01]  /*21a0*/  ISETP.NE.U32.AND P0, PT, RZ, UR4, PT ;  /* 0x00000004ff007c0c */ /* 0x000fe2000bf05070 */
[----:B------:R-:W0:Y:S01]  /*21b0*/  LDC.64 R6, c[0x0][0x300] ;  /* 0x0000c000ff067b82 */ /* 0x000e220000000a00 */
[----:B------:R-:W-:Y:S01]  /*21c0*/  IMAD.IADD R38, R25, 0x1, R24 ;  /* 0x0000000119267824 */ /* 0x000fe200078e0218 */
[----:B------:R-:W-:Y:S01]  /*21d0*/  ULDC.64 UR6, c[0x0][0xa08] ;  /* 0x0002820000067ab9 */ /* 0x000fe20000000a00 */
[----:B------:R-:W-:-:S05]  /*21e0*/  ISETP.NE.AND.EX P0, PT, RZ, UR5, PT, P0 ;  /* 0x00000005ff007c0c */ /* 0x000fca000bf05300 */
[----:B------:R-:W1:Y:S08]  /*21f0*/  LDC R25, c[0x0][0x3f4] ;  /* 0x0000fd00ff197b82 */ /* 0x000e700000000800 */
[----:B------:R-:W-:Y:S01]  /*2200*/  @P0 IADD3 R4, P1, R203, UR4, RZ ;  /* 0x00000004cb040c10 */ /* 0x000fe2000ff3e0ff */
[----:B------:R-:W2:Y:S03]  /*2210*/  LDC.64 R52, c[0x0][0x408] ;  /* 0x00010200ff347b82 */ /* 0x000ea60000000a00 */
[----:B------:R-:W-:Y:S01]  /*2220*/  @P0 IADD3.X R5, R204, UR5, RZ, P1, !PT ;  /* 0x00000005cc050c10 */ /* 0x000fe20008ffe4ff */
[----:B------:R-:W-:-:S04]  /*2230*/  ULDC.64 UR4, c[0x0][0x308] ;  /* 0x0000c20000047ab9 */ /* 0x000fc80000000a00 */
[----:B------:R3:W4:Y:S01]  /*2240*/  @P0 LDG.E R3, desc[UR40][R4.64] ;  /* 0x0000002804030981 */ /* 0x000722000c1e1900 */
[----:B------:R-:W-:Y:S01]  /*2250*/  SHF.R.S32.HI R11, RZ, 0x1f, R38 ;  /* 0x0000001fff0b7819 */ /* 0x000fe20000011426 */
[-C--:B0-----:R-:W-:Y:S01]  /*2260*/  IMAD.WIDE.U32 R8, R38, R6.reuse, RZ ;  /* 0x0000000626087225 */ /* 0x081fe200078e00ff */
[----:B------:R-:W-:Y:S01]  /*2270*/  ISETP.NE.U32.AND P0, PT, RZ, UR6, PT ;  /* 0x00000006ff007c0c */ /* 0x000fe2000bf05070 */
[----:B------:R-:W0:Y:S01]  /*2280*/  S2R R55, SR_TID.X ;  /* 0x0000000000377919 */ /* 0x000e220000002100 */
[----:B------:R-:W-:Y:S01]  /*2290*/  SHF.R.S32.HI R17, RZ, 0x1f, R16 ;  /* 0x0000001fff117819 */ /* 0x000fe20000011410 */
[-C--:B------:R-:W-:Y:S01]  /*22a0*/  IMAD R0, R11, R6.reuse, RZ ;  /* 0x000000060b007224 */ /* 0x080fe200078e02ff */
[----:B------:R-:W-:Y:S01]  /*22b0*/  ISETP.NE.AND.EX P0, PT, RZ, UR7, PT, P0 ;  /* 0x00000007ff007c0c */ /* 0x000fe2000bf05300 */
[----:B------:R-:W-:Y:S01]  /*22c0*/  IMAD.SHL.U32 R50, R189, 0x40, RZ ;  /* 0x00000040bd327824 */ /* 0x000fe200078e00ff */
[----:B-1----:R-:W-:Y:S01]  /*22d0*/  ISETP.GE.AND P2, PT, R16, R25, PT ;  /* 0x000000191000720c */ /* 0x002fe20003f46270 */
[----:B------:R-:W-:Y:S01]  /*22e0*/  IMAD R13, R38, R7, R0 ;  /* 0x00000007260d7224 */ /* 0x000fe200078e0200 */
[----:B---3--:R-:W1:Y:S01]  /*22f0*/  LDC.64 R4, c[0x0][0x3f8] ;  /* 0x0000fe00ff047b82 */ /* 0x008e620000000a00 */
[----:B------:R-:W-:Y:S01]  /*2300*/  SHF.R.S32.HI R0, RZ, 0x1f, R19 ;  /* 0x0000001fff007819 */ /* 0x000fe20000011413 */
[----:B------:R-:W-:Y:S01]  /*2310*/  IMAD.WIDE.U32 R44, R19, R6, R16 ;  /* 0x00000006132c7225 */ /* 0x000fe200078e0010 */
[----:B------:R-:W-:-:S02]  /*2320*/  SHF.R.S32.HI R187, RZ, 0x1f, R186 ;  /* 0x0000001fffbb7819 */ /* 0x000fc400000114ba */
[----:B------:R-:W-:Y:S01]  /*2330*/  LOP3.LUT R50, R50, 0x1c0, RZ, 0xc0, !PT ;  /* 0x000001c032327812 */ /* 0x000fe200078ec0ff */
[----:B------:R-:W-:Y:S01]  /*2340*/  IMAD.IADD R9, R9, 0x1, R13 ;  /* 0x0000000109097824 */ /* 0x000fe200078e020d */
[----:B------:R-:W-:Y:S01]  /*2350*/  P2R R72, PR, RZ, 0x4 ;  /* 0x00000004ff487803 */ /* 0x000fe20000000000 */
[----:B------:R-:W-:Y:S01]  /*2360*/  IMAD R14, R0, R6, RZ ;  /* 0x00000006000e7224 */ /* 0x000fe200078e02ff */
[----:B------:R-:W-:Y:S01]  /*2370*/  SHF.R.U32.HI R54, RZ, 0x3, R50 ;  /* 0x00000003ff367819 */ /* 0x000fe20000011632 */
[C---:B------:R-:W-:Y:S01]  /*2380*/  IMAD.WIDE.U32 R20, R199.reuse, UR4, R8 ;  /* 0x00000004c7147c25 */ /* 0x040fe2000f8e0008 */
[----:B--2---:R-:W-:Y:S02]  /*2390*/  SHF.L.U64.HI R51, R52, 0x6, R53 ;  /* 0x0000000634337819 */ /* 0x004fe40000010235 */
[----:B------:R-:W-:Y:S01]  /*23a0*/  SHF.L.U64.HI R46, R6, 0x6, R7 ;  /* 0x00000006062e7819 */ /* 0x000fe20000010207 */
[----:B------:R-:W-:Y:S01]  /*23b0*/  IMAD R21, R199, UR5, R21 ;  /* 0x00000005c7157c24 */ /* 0x000fe2000f8e0215 */
[----:B------:R-:W-:Y:S01]  /*23c0*/  ULDC.64 UR4, c[0x0][0x330] ;  /* 0x0000cc0000047ab9 */ /* 0x000fe20000000a00 */
[----:B------:R-:W-:-:S02]  /*23d0*/  IMAD R14, R19, R7, R14 ;  /* 0x00000007130e7224 */ /* 0x000fc400078e020e */
[----:B------:R-:W-:-:S04]  /*23e0*/  IMAD.WIDE.U32 R28, R199, UR4, R16 ;  /* 0x00000004c71c7c25 */ /* 0x000fc8000f8e0010 */
[----:B------:R-:W-:Y:S01]  /*23f0*/  IMAD R29, R199, UR5, R29 ;  /* 0x00000005c71d7c24 */ /* 0x000fe2000f8e021d */
[----:B------:R-:W-:Y:S01]  /*2400*/  ULDC.64 UR4, c[0x0][0x310] ;  /* 0x0000c40000047ab9 */ /* 0x000fe20000000a00 */
[-C--:B-1----:R-:W-:Y:S01]  /*2410*/  IMAD R12, R0, R4.reuse, RZ ;  /* 0x00000004000c7224 */ /* 0x082fe200078e02ff */
[----:B------:R-:W-:Y:S01]  /*2420*/  SHF.L.U64.HI R48, R4, 0x6, R5 ;  /* 0x0000000604307819 */ /* 0x000fe20000010205 */
[----:B------:R-:W-:Y:S01]  /*2430*/  IMAD.WIDE.U32 R30, R19, R4, R186 ;  /* 0x00000004131e7225 */ /* 0x000fe200078e00ba */
[----:B0-----:R-:W-:-:S03]  /*2440*/  LEA.HI R55, R55, 0x8, RZ, 0x19 ;  /* 0x0000000837377811 */ /* 0x001fc600078fc8ff */
[C---:B------:R-:W-:Y:S02]  /*2450*/  IMAD R13, R19.reuse, R5, R12 ;  /* 0x00000005130d7224 */ /* 0x040fe400078e020c */
[----:B------:R-:W-:-:S04]  /*2460*/  IMAD.WIDE.U32 R32, R19, R4, R16 ;  /* 0x0000000413207225 */ /* 0x000fc800078e0010 */
[----:B------:R-:W-:Y:S02]  /*2470*/  IMAD.IADD R31, R31, 0x1, R13 ;  /* 0x000000011f1f7824 */ /* 0x000fe400078e020d */
[----:B------:R-:W-:Y:S01]  /*2480*/  IMAD.IADD R33, R13, 0x1, R33 ;  /* 0x000000010d217824 */ /* 0x000fe200078e0221 */
[----:B-----5:R-:W-:Y:S01]  /*2490*/  SHF.R.S32.HI R13, RZ, 0x1f, R154 ;  /* 0x0000001fff0d7819 */ /* 0x020fe2000001149a */
[----:B------:R-:W-:-:S04]  /*24a0*/  IMAD.WIDE.U32 R34, R19, R52, R186 ;  /* 0x0000003413227225 */ /* 0x000fc800078e00ba */
[----:B------:R-:W-:-:S04]  /*24b0*/  IMAD.WIDE.U32 R36, R19, R52, R16 ;  /* 0x0000003413247225 */ /* 0x000fc800078e0010 */
[----:B------:R-:W-:-:S04]  /*24c0*/  IMAD.WIDE.U32 R30, R154, R4, R30 ;  /* 0x000000049a1e7225 */ /* 0x000fc800078e001e */
[----:B------:R-:W-:-:S04]  /*24d0*/  IMAD.WIDE.U32 R32, R154, R4, R32 ;  /* 0x000000049a207225 */ /* 0x000fc800078e0020 */
[----:B------:R-:W-:Y:S02]  /*24e0*/  IMAD.SHL.U32 R47, R6, 0x40, RZ ;  /* 0x00000040062f7824 */ /* 0x000fe400078e00ff */
[----:B------:R-:W-:Y:S02]  /*24f0*/  IMAD.SHL.U32 R49, R4, 0x40, RZ ;  /* 0x0000004004317824 */ /* 0x000fe400078e00ff */
[----:B------:R-:W-:Y:S01]  /*2500*/  IMAD.SHL.U32 R56, R25, 0x2, RZ ;  /* 0x0000000219387824 */ /* 0x000fe200078e00ff */
[----:B----4-:R-:W-:Y:S02]  /*2510*/  SHF.R.S32.HI R8, RZ, 0x1f, R3 ;  /* 0x0000001fff087819 */ /* 0x010fe40000011403 */
[----:B------:R-:W-:Y:S02]  /*2520*/  SEL R9, R3, RZ, !P0 ;  /* 0x000000ff03097207 */ /* 0x000fe40004000000 */
[----:B------:R-:W-:-:S03]  /*2530*/  SEL R8, R8, RZ, !P0 ;  /* 0x000000ff08087207 */ /* 0x000fc60004000000 */
[----:B------:R-:W-:-:S04]  /*2540*/  IMAD.WIDE.U32 R20, R9, UR4, R20 ;  /* 0x0000000409147c25 */ /* 0x000fc8000f8e0014 */
[----:B------:R-:W-:Y:S01]  /*2550*/  IMAD R10, R8, UR4, RZ ;  /* 0x00000004080a7c24 */ /* 0x000fe2000f8e02ff */
[----:B------:R-:W-:-:S03]  /*2560*/  IADD3 R3, P0, R20, R44, RZ ;  /* 0x0000002c14037210 */ /* 0x000fc60007f1e0ff */
[C---:B------:R-:W-:Y:S01]  /*2570*/  IMAD R43, R9.reuse, UR5, R10 ;  /* 0x00000005092b7c24 */ /* 0x040fe2000f8e020a */
[----:B------:R-:W-:Y:S02]  /*2580*/  ULDC.64 UR4, c[0x0][0x338] ;  /* 0x0000ce0000047ab9 */ /* 0x000fe40000000a00 */
[----:B------:R-:W-:Y:S02]  /*2590*/  IMAD R8, R8, UR4, RZ ;  /* 0x0000000408087c24 */ /* 0x000fe4000f8e02ff */
[----:B------:R-:W-:Y:S01]  /*25a0*/  IMAD.WIDE.U32 R28, R9, UR4, R28 ;  /* 0x00000004091c7c25 */ /* 0x000fe2000f8e001c */
[----:B------:R-:W-:-:S03]  /*25b0*/  ULDC UR4, c[0x0][0x2f4] ;  /* 0x0000bd0000047ab9 */ /* 0x000fc60000000800 */
[----:B------:R-:W-:Y:S01]  /*25c0*/  IMAD R71, R9, UR5, R8 ;  /* 0x0000000509477c24 */ /* 0x000fe2000f8e0208 */
[----:B------:R-:W-:Y:S01]  /*25d0*/  SEL R9, R25, RZ, P2 ;  /* 0x000000ff19097207 */ /* 0x000fe20001000000 */
[----:B------:R-:W-:Y:S01]  /*25e0*/  IMAD R8, R0, R52, RZ ;  /* 0x0000003400087224 */ /* 0x000fe200078e02ff */
[----:B------:R-:W-:Y:S01]  /*25f0*/  IADD3 R38, P2, R19, R38, RZ ;  /* 0x0000002613267210 */ /* 0x000fe20007f5e0ff */
[----:B------:R-:W-:Y:S02]  /*2600*/  IMAD.IADD R43, R21, 0x1, R43 ;  /* 0x00000001152b7824 */ /* 0x000fe400078e022b */
[C---:B------:R-:W-:Y:S02]  /*2610*/  IMAD.IADD R9, R16.reuse, 0x1, R9 ;  /* 0x0000000110097824 */ /* 0x040fe400078e0209 */
[----:B------:R-:W-:Y:S01]  /*2620*/  IMAD R15, R19, R53, R8 ;  /* 0x00000035130f7224 */ /* 0x000fe200078e0208 */
[----:B------:R-:W-:Y:S01]  /*2630*/  IADD3.X R44, R43, R45, R14, P0, !PT ;  /* 0x0000002d2b2c7210 */ /* 0x000fe200007fe40e */
[----:B------:R-:W-:Y:S01]  /*2640*/  IMAD.X R39, R11, 0x1, R0, P2 ;  /* 0x000000010b277824 */ /* 0x000fe200010e0600 */
[----:B------:R-:W-:Y:S01]  /*2650*/  SHF.R.S32.HI R8, RZ, 0x1f, R9 ;  /* 0x0000001fff087819 */ /* 0x000fe20000011409 */
[----:B------:R-:W-:Y:S01]  /*2660*/  IMAD.IADD R35, R35, 0x1, R15 ;  /* 0x0000000123237824 */ /* 0x000fe200078e020f */
[----:B------:R-:W-:Y:S01]  /*2670*/  ISETP.GE.AND P0, PT, R16, UR4, PT ;  /* 0x0000000410007c0c */ /* 0x000fe2000bf06270 */
[----:B------:R-:W-:Y:S01]  /*2680*/  IMAD.IADD R37, R15, 0x1, R37 ;  /* 0x000000010f257824 */ /* 0x000fe200078e0225 */
[----:B------:R-:W-:Y:S01]  /*2690*/  LEA.HI R45, R8, R9, RZ, 0x3 ;  /* 0x00000009082d7211 */ /* 0x000fe200078f18ff */
[----:B------:R-:W-:-:S02]  /*26a0*/  IMAD R8, R13, R4, RZ ;  /* 0x000000040d087224 */ /* 0x000fc400078e02ff */
[----:B------:R-:W-:Y:S01]  /*26b0*/  IMAD R13, R13, R52, RZ ;  /* 0x000000340d0d7224 */ /* 0x000fe200078e02ff */
[----:B------:R-:W-:Y:S01]  /*26c0*/  LOP3.LUT R60, R45, 0xfffffff8, RZ, 0xc0, !PT ;  /* 0xfffffff82d3c7812 */ /* 0x000fe200078ec0ff */
[----:B------:R-:W-:Y:S01]  /*26d0*/  IMAD R59, R154, R5, R8 ;  /* 0x000000059a3b7224 */ /* 0x000fe200078e0208 */
[----:B------:R-:W-:Y:S01]  /*26e0*/  LOP3.LUT R5, R50, 0x18, R16, 0xf8, !PT ;  /* 0x0000001832057812 */ /* 0x000fe200078ef810 */
[----:B------:R-:W-:Y:S01]  /*26f0*/  IMAD R13, R154, R53, R13 ;  /* 0x000000359a0d7224 */ /* 0x000fe200078e020d */
[----:B------:R-:W-:Y:S01]  /*2700*/  SHF.R.S32.HI R63, RZ, 0x1f, R60 ;  /* 0x0000001fff3f7819 */ /* 0x000fe2000001143c */
[----:B------:R-:W-:Y:S01]  /*2710*/  VIADD R53, R16, 0x20 ;  /* 0x0000002010357836 */ /* 0x000fe20000000000 */
[----:B------:R-:W-:Y:S01]  /*2720*/  LOP3.LUT R5, R5, R54, RZ, 0x3c, !PT ;  /* 0x0000003605057212 */ /* 0x000fe200078e3cff */
[----:B------:R-:W-:-:S03]  /*2730*/  IMAD.WIDE.U32 R34, R154, R52, R34 ;  /* 0x000000349a227225 */ /* 0x000fc600078e0022 */
[----:B------:R-:W-:Y:S01]  /*2740*/  ISETP.GE.AND P1, PT, R53, UR4, PT ;  /* 0x0000000435007c0c */ /* 0x000fe2000bf26270 */
[----:B------:R-:W-:Y:S01]  /*2750*/  IMAD R57, R194, 0x200, R5 ;  /* 0x00000200c2397824 */ /* 0x000fe200078e0205 */
[----:B------:R-:W-:Y:S01]  /*2760*/  LOP3.LUT R5, R50, 0x38, R45, 0xf8, !PT ;  /* 0x0000003832057812 */ /* 0x000fe200078ef82d */
[----:B------:R-:W-:-:S03]  /*2770*/  IMAD.WIDE.U32 R36, R154, R52, R36 ;  /* 0x000000349a247225 */ /* 0x000fc600078e0024 */
[----:B------:R-:W-:Y:S01]  /*2780*/  LOP3.LUT R5, R5, R54, RZ, 0x3c, !PT ;  /* 0x0000003605057212 */ /* 0x000fe200078e3cff */
[----:B------:R-:W-:Y:S02]  /*2790*/  IMAD.IADD R58, R31, 0x1, R59 ;  /* 0x000000011f3a7824 */ /* 0x000fe400078e023b */
[----:B------:R-:W-:Y:S02]  /*27a0*/  IMAD.SHL.U32 R52, R52, 0x40, RZ ;  /* 0x0000004034347824 */ /* 0x000fe400078e00ff */
[----:B------:R-:W-:Y:S02]  /*27b0*/  IMAD.IADD R59, R59, 0x1, R33 ;  /* 0x000000013b3b7824 */ /* 0x000fe400078e0221 */
[----:B------:R-:W-:Y:S02]  /*27c0*/  IMAD.IADD R61, R35, 0x1, R13 ;  /* 0x00000001233d7824 */ /* 0x000fe400078e020d */
[----:B------:R-:W-:Y:S02]  /*27d0*/  IMAD.IADD R62, R13, 0x1, R37 ;  /* 0x000000010d3e7824 */ /* 0x000fe400078e0225 */
[----:B------:R-:W-:-:S02]  /*27e0*/  IMAD R70, R194, 0x200, R5 ;  /* 0x00000200c2467824 */ /* 0x000fc400078e0205 */
[----:B------:R-:W-:-:S07]  /*27f0*/  IMAD.IADD R71, R29, 0x1, R71 ;  /* 0x000000011d477824 */ /* 0x000fce00078e0247 */
.L_x_683:
[----:B----4-:R-:W0:Y:S01]  /*2800*/  LDC.64 R64, c[0x0][0x2e8] ;  /* 0x0000ba00ff407b82 */ /* 0x010e220000000a00 */
[----:B------:R-:W-:Y:S01]  /*2810*/  VIADD R40, R40, 0xffffffff ;  /* 0xffffffff28287836 */ /* 0x000fe20000000000 */
[----:B------:R-:W-:Y:S05]  /*2820*/  YIELD ;  /* 0x0000000000007946 */ /* 0x000fea0003800000 */
[----:B------:R-:W-:Y:S01]  /*2830*/  SHF.R.S32.HI R67, RZ, 0x1f, R40 ;  /* 0x0000001fff437819 */ /* 0x000fe20000011428 */
[----:B------:R-:W1:Y:S01]  /*2840*/  LDC R27, c[0x0][0x3f4] ;  /* 0x0000fd00ff1b7b82 */ /* 0x000e620000000800 */
[-C--:B------:R-:W-:Y:S01]  /*2850*/  IMAD R4, R46, R40.reuse, RZ ;  /* 0x000000282e047224 */ /* 0x080fe200078e02ff */
[----:B------:R-:W-:Y:S01]  /*2860*/  BSSY B0, `(.L_x_654) ;  /* 0x0000191000007945 */ /* 0x000fe20003800000 */
[----:B---3--:R-:W-:-:S04]  /*2870*/  IMAD.WIDE.U32 R14, R47, R40, RZ ;  /* 0x000000282f0e7225 */ /* 0x008fc800078e00ff */
[----:B------:R-:W-:Y:S01]  /*2880*/  IMAD R5, R67, R47, R4 ;  /* 0x0000002f43057224 */ /* 0x000fe200078e0204 */
[----:B------:R-:W-:Y:S01]  /*2890*/  IADD3 R4, P2, R3, R14, RZ ;  /* 0x0000000e03047210 */ /* 0x000fe20007f5e0ff */
[----:B------:R-:W-:Y:S02]  /*28a0*/  IMAD.SHL.U32 R26, R22, 0x1000, RZ ;  /* 0x00001000161a7824 */ /* 0x000fe400078e00ff */
[----:B------:R-:W-:Y:S02]  /*28b0*/  IMAD.IADD R25, R15, 0x1, R5 ;  /* 0x000000010f197824 */ /* 0x000fe400078e0205 */
[----:B------:R-:W-:Y:S02]  /*28c0*/  IMAD.IADD R5, R57, 0x1, R26 ;  /* 0x0000000139057824 */ /* 0x000fe400078e021a */
[----:B------:R-:W-:Y:S01]  /*28d0*/  IMAD.X R6, R25, 0x1, R44, P2 ;  /* 0x0000000119067824 */ /* 0x000fe200010e062c */
[----:B0-----:R-:W-:Y:S01]  /*28e0*/  LEA R12, P3, R4, R64, 0x1 ;  /* 0x00000040040c7211 */ /* 0x001fe200078608ff */
[----:B------:R-:W-:Y:S01]  /*28f0*/  IMAD R66, R5, 0x2, R2 ;  /* 0x0000000205427824 */ /* 0x000fe200078e0202 */
[----:B------:R-:W-:-:S02]  /*2900*/  ISETP.GT.AND P2, PT, R40, R41, PT ;  /* 0x000000292800720c */ /* 0x000fc40003f44270 */
[----:B------:R-:W-:Y:S02]  /*2910*/  LEA.HI.X R13, R4, R65, R6, 0x1, P3 ;  /* 0x00000041040d7211 */ /* 0x000fe400018f0c06 */
[----:B-1----:R-:W-:-:S13]  /*2920*/  ISETP.GE.AND P3, PT, R27, 0x1, PT ;  /* 0x000000011b00780c */ /* 0x002fda0003f66270 */
[----:B------:R-:W-:Y:S05]  /*2930*/  @!P3 BRA `(.L_x_655) ;  /* 0x0000001400acb947 */ /* 0x000fea0003800000 */
[----:B------:R-:W-:Y:S01]  /*2940*/  ULDC.U8 UR4, c[0x0][0x410] ;  /* 0x0001040000047ab9 */ /* 0x000fe20000000000 */
[-C--:B------:R-:W-:Y:S01]  /*2950*/  IMAD R6, R48, R40.reuse, RZ ;  /* 0x0000002830067224 */ /* 0x080fe200078e02ff */
[----:B------:R-:W-:Y:S01]  /*2960*/  ISETP.NE.AND P3, PT, RZ, UR4, PT ;  /* 0x00000004ff007c0c */ /* 0x000fe2000bf65270 */
[----:B------:R-:W-:-:S04]  /*2970*/  IMAD.WIDE.U32 R4, R49, R40, RZ ;  /* 0x0000002831047225 */ /* 0x000fc800078e00ff */
[----:B------:R-:W-:-:S04]  /*2980*/  IMAD R7, R67, R49, R6 ;  /* 0x0000003143077224 */ /* 0x000fc800078e0206 */
[----:B------:R-:W-:-:S04]  /*2990*/  IMAD.IADD R68, R5, 0x1, R7 ;  /* 0x0000000105447824 */ /* 0x000fc800078e0207 */
[----:B------:R-:W-:Y:S05]  /*29a0*/  @!P3 BRA `(.L_x_656) ;  /* 0x0000000800b0b947 */ /* 0x000fea0003800000 */
[----:B------:R-:W-:Y:S01]  /*29b0*/  IMAD R74, R40, -0x40, R42 ;  /* 0xffffffc0284a7824 */ /* 0x000fe200078e022a */
[----:B------:R-:W-:Y:S01]  /*29c0*/  BSSY B1, `(.L_x_657) ;  /* 0x000001e000017945 */ /* 0x000fe20003800000 */
[----:B------:R-:W-:Y:S02]  /*29d0*/  CS2R R8, SRZ ;  /* 0x0000000000087805 */ /* 0x000fe4000001ff00 */
[----:B------:R-:W-:Y:S02]  /*29e0*/  CS2R R14, SRZ ;  /* 0x00000000000e7805 */ /* 0x000fe4000001ff00 */
[----:B------:R-:W-:Y:S02]  /*29f0*/  CS2R R10, SRZ ;  /* 0x00000000000a7805 */ /* 0x000fe4000001ff00 */
[----:B------:R-:W-:Y:S02]  /*2a00*/  VIMNMX R74, R74, 0x40, PT ;  /* 0x000000404a4a7848 */ /* 0x000fe40003fe0100 */
[----:B------:R-:W-:-:S02]  /*2a10*/  CS2R R24, SRZ ;  /* 0x0000000000187805 */ /* 0x000fc4000001ff00 */
[----:B------:R-:W-:-:S13]  /*2a20*/  ISETP.GE.AND P4, PT, R19, R74, PT ;  /* 0x0000004a1300720c */ /* 0x000fda0003f86270 */
[----:B------:R-:W-:Y:S05]  /*2a30*/  @P4 BRA `(.L_x_658) ;  /* 0x0000000000584947 */ /* 0x000fea0003800000 */
[----:B------:R-:W-:Y:S01]  /*2a40*/  IMAD R7, R51, R40, RZ ;  /* 0x0000002833077224 */ /* 0x000fe200078e02ff */
[----:B------:R-:W-:Y:S01]  /*2a50*/  IADD3 R8, P3, R30, R4, RZ ;  /* 0x000000041e087210 */ /* 0x000fe20007f7e0ff */
[----:B------:R-:W-:Y:S01]  /*2a60*/  IMAD.MOV.U32 R4, RZ, RZ, R34 ;  /* 0x000000ffff047224 */ /* 0x000fe200078e0022 */
[----:B------:R-:W-:Y:S01]  /*2a70*/  ULDC.64 UR6, c[0x0][0x400] ;  /* 0x0001000000067ab9 */ /* 0x000fe20000000a00 */
[----:B------:R-:W-:Y:S01]  /*2a80*/  IMAD.MOV.U32 R5, RZ, RZ, R61 ;  /* 0x000000ffff057224 */ /* 0x000fe200078e003d */
[----:B------:R-:W-:Y:S01]  /*2a90*/  ULDC.64 UR4, c[0x0][0x3e8] ;  /* 0x0000fa0000047ab9 */ /* 0x000fe20000000a00 */
[-C--:B------:R-:W-:Y:S02]  /*2aa0*/  IMAD R11, R67, R52.reuse, R7 ;  /* 0x00000034430b7224 */ /* 0x080fe400078e0207 */
[----:B------:R-:W-:-:S04]  /*2ab0*/  IMAD.WIDE.U32 R6, R40, R52, R4 ;  /* 0x0000003428067225 */ /* 0x000fc800078e0004 */
[----:B------:R-:W-:Y:S01]  /*2ac0*/  IMAD.X R9, R68, 0x1, R58, P3 ;  /* 0x0000000144097824 */ /* 0x000fe200018e063a */
[----:B------:R-:W-:Y:S01]  /*2ad0*/  LEA R4, P3, R6, UR6, 0x1 ;  /* 0x0000000606047c11 */ /* 0x000fe2000f8608ff */
[----:B------:R-:W-:-:S05]  /*2ae0*/  IMAD.IADD R5, R7, 0x1, R11 ;  /* 0x0000000107057824 */ /* 0x000fca00078e020b */
[----:B------:R-:W-:Y:S02]  /*2af0*/  LEA.HI.X R5, R6, UR7, R5, 0x1, P3 ;  /* 0x0000000706057c11 */ /* 0x000fe400098f0c05 */
[----:B------:R-:W-:-:S04]  /*2b00*/  LEA R6, P3, R8, UR4, 0x1 ;  /* 0x0000000408067c11 */ /* 0x000fc8000f8608ff */
[----:B------:R-:W-:Y:S02]  /*2b10*/  LEA.HI.X R7, R8, UR5, R9, 0x1, P3 ;  /* 0x0000000508077c11 */ /* 0x000fe400098f0c09 */
[----:B------:R-:W-:Y:S02]  /*2b20*/  ISETP.GE.AND P3, PT, R186, R27, PT ;  /* 0x0000001bba00720c */ /* 0x000fe40003f66270 */
[----:B------:R-:W-:Y:S02]  /*2b30*/  CS2R R8, SRZ ;  /* 0x0000000000087805 */ /* 0x000fe4000001ff00 */
[----:B------:R-:W-:-:S09]  /*2b40*/  CS2R R10, SRZ ;  /* 0x00000000000a7805 */ /* 0x000fd2000001ff00 */
[----:B------:R0:W5:Y:S04]  /*2b50*/  @!P3 LDG.E.64 R14, desc[UR40][R6.64] ;  /* 0x00000028060eb981 */ /* 0x000168000c1e1b00 */
[----:B------:R0:W5:Y:S01]  /*2b60*/  @!P3 LDG.E.64 R24, desc[UR40][R4.64] ;  /* 0x000000280418b981 */ /* 0x000162000c1e1b00 */
[----:B------:R-:W-:-:S13]  /*2b70*/  ISETP.GE.AND P3, PT, R190, R27, PT ;  /* 0x0000001bbe00720c */ /* 0x000fda0003f66270 */
[----:B------:R0:W5:Y:S04]  /*2b80*/  @!P3 LDG.E.64 R8, desc[UR40][R6.64+0x20] ;  /* 0x000020280608b981 */ /* 0x000168000c1e1b00 */
[----:B------:R0:W5:Y:S02]  /*2b90*/  @!P3 LDG.E.64 R10, desc[UR40][R4.64+0x20] ;  /* 0x00002028040ab981 */ /* 0x000164000c1e1b00 */
.L_x_658:
[----:B------:R-:W-:Y:S05]  /*2ba0*/  BSYNC B1 ;  /* 0x0000000000017941 */ /* 0x000fea0003800000 */
.L_x_657:
[----:B------:R-:W-:Y:S01]  /*2bb0*/  ISETP.NE.AND P3, PT, R184, 0x3, PT ;  /* 0x00000003b800780c */ /* 0x000fe20003f65270 */
[----:B0----5:R-:W-:Y:S02]  /*2bc0*/  IMAD.MOV.U32 R4, RZ, RZ, R8 ;  /* 0x000000ffff047224 */ /* 0x021fe400078e0008 */
[----:B------:R-:W-:Y:S02]  /*2bd0*/  IMAD.MOV.U32 R5, RZ, RZ, R9 ;  /* 0x000000ffff057224 */ /* 0x000fe400078e0009 */
[----:B------:R-:W-:Y:S01]  /*2be0*/  IMAD.MOV.U32 R6, RZ, RZ, R14 ;  /* 0x000000ffff067224 */ /* 0x000fe200078e000e */
[----:B------:R-:W-:Y:S01]  /*2bf0*/  PRMT R81, R81, 0x5410, R4 ;  /* 0x0000541051517816 */ /* 0x000fe20000000004 */
        /* <DEDUP_REMOVED lines=9> */
[----:B------:R-:W-:-:S02]  /*2c90*/  PRMT R84, R84, 0x5410, R5 ;  /* 0x0000541054547816 */ /* 0x000fc40000000005 */
[----:B------:R-:W-:Y:S02]  /*2ca0*/  PRMT R69, R69, 0x5410, R6 ;  /* 0x0000541045457816 */ /* 0x000fe40000000006 */
[----:B------:R-:W-:Y:S01]  /*2cb0*/  PRMT R65, R7, 0x7610, R65 ;  /* 0x0000761007417816 */ /* 0x000fe20000000041 */
[----:B------:R-:W-:Y:S06]  /*2cc0*/  @!P3 BRA `(.L_x_659) ;  /* 0x000000000004b947 */ /* 0x000fec0003800000 */
[----:B------:R-:W-:Y:S01]  /*2cd0*/  BPT.TRAP 0x1 ;  /* 0x000000040000795c */ /* 0x000fe20000300000 */
.L_x_659:
[----:B------:R-:W-:Y:S01]  /*2ce0*/  IMAD R73, R22, 0x8, R2 ;  /* 0x0000000816497824 */ /* 0x000fe200078e0202 */
[----:B------:R-:W-:Y:S01]  /*2cf0*/  SHF.L.U32 R76, R185, 0x1f, RZ ;  /* 0x0000001fb94c7819 */ /* 0x000fe200000006ff */
[----:B------:R-:W-:Y:S03]  /*2d00*/  BSSY B1, `(.L_x_660) ;  /* 0x0000003000017945 */ /* 0x000fe60003800000 */
[----:B------:R-:W0:Y:S02]  /*2d10*/  SYNCS.PHASECHK.TRANS64.TRYWAIT P5, [R73+URZ+0x28c90], R76 ;  /* 0x028c904c490075a7 */ /* 0x000e2400080a017f */
[----:B0-----:R-:W-:Y:S05]  /*2d20*/  @!P5 BRA `(.L_x_661) ;  /* 0x0000017c00a0d947 */ /* 0x001fea0003800000 */
.L_x_956:
[----:B------:R-:W-:Y:S05]  /*2d30*/  BSYNC B1 ;  /* 0x0000000000017941 */ /* 0x000fea0003800000 */
.L_x_660:
[----:B------:R-:W-:Y:S05]  /*2d40*/  @P4 BRA `(.L_x_662) ;  /* 0x0000001400084947 */ /* 0x000fea0003800000 */
[----:B------:R-:W-:Y:S04]  /*2d50*/  BSSY B1, `(.L_x_663) ;  /* 0x0000036000017945 */ /* 0x000fe80003800000 */
[----:B------:R-:W-:Y:S05]  /*2d60*/  @P0 BRA `(.L_x_664) ;  /* 0x0000000000d00947 */ /* 0x000fea0003800000 */
[----:B------:R1:W2:Y:S01]  /*2d70*/  LDS.128 R4, [R66+0x22400] ;  /* 0x0224000042047984 */ /* 0x0002a20000000c00 */
[----:B------:R-:W-:Y:S01]  /*2d80*/  ISETP.GE.AND P4, PT, R186, R27, PT ;  /* 0x0000001bba00720c */ /* 0x000fe20003f86270 */
[----:B------:R-:W-:-:S12]  /*2d90*/  BSSY B2, `(.L_x_665) ;  /* 0x0000030000027945 */ /* 0x000fd80003800000 */
[----:B-1----:R-:W-:Y:S05]  /*2da0*/  @P4 BRA `(.L_x_666) ;  /* 0x0000000000b84947 */ /* 0x002fea0003800000 */
[----:B------:R-:W-:Y:S01]  /*2db0*/  SHF.R.U64 R64, R14, 0x10, R15 ;  /* 0x000000100e407819 */ /* 0x000fe2000000120f */
[----:B--2---:R-:W-:Y:S01]  /*2dc0*/  IMAD.U32 R14, R6, 0x10000, RZ ;  /* 0x00010000060e7824 */ /* 0x004fe200078e00ff */
[--C-:B------:R-:W-:Y:S01]  /*2dd0*/  SHF.R.U64 R68, R24, 0x10, R25.reuse ;  /* 0x0000001018447819 */ /* 0x100fe20000001219 */
[----:B------:R-:W-:Y:S01]  /*2de0*/  IMAD.U32 R24, R7, 0x10000, RZ ;  /* 0x0001000007187824 */ /* 0x000fe200078e00ff */
[----:B------:R-:W-:Y:S02]  /*2df0*/  SHF.R.U32.HI R75, RZ, 0x10, R25 ;  /* 0x00000010ff4b7819 */ /* 0x000fe40000011619 */
[----:B------:R-:W-:Y:S02]  /*2e00*/  SHF.R.U32.HI R66, RZ, 0x10, R15 ;  /* 0x00000010ff427819 */ /* 0x000fe4000001160f */
[----:B------:R-:W-:Y:S02]  /*2e10*/  PRMT R64, R65, 0x5432, R64 ;  /* 0x0000543241407816 */ /* 0x000fe40000000040 */
[----:B------:R-:W-:-:S02]  /*2e20*/  PRMT R68, R69, 0x5432, R68 ;  /* 0x0000543245447816 */ /* 0x000fc40000000044 */
[----:B------:R-:W-:Y:S02]  /*2e30*/  PRMT R75, R65, 0x5410, R75 ;  /* 0x00005410414b7816 */ /* 0x000fe4000000004b */
[----:B------:R-:W-:Y:S02]  /*2e40*/  PRMT R66, R67, 0x5432, R66 ;  /* 0x0000543243427816 */ /* 0x000fe40000000042 */
[----:B------:R-:W-:Y:S01]  /*2e50*/  LOP3.LUT R25, R7, 0xffff0000, RZ, 0xc0, !PT ;  /* 0xffff000007197812 */ /* 0x000fe200078ec0ff */
[----:B------:R-:W-:Y:S01]  /*2e60*/  IMAD.U32 R77, R75, 0x10000, RZ ;  /* 0x000100004b4d7824 */ /* 0x000fe200078e00ff */
[----:B------:R-:W-:Y:S01]  /*2e70*/  LOP3.LUT R7, R5, 0xffff0000, RZ, 0xc0, !PT ;  /* 0xffff000005077812 */ /* 0x000fe200078ec0ff */
[----:B------:R-:W-:Y:S01]  /*2e80*/  IMAD.U32 R67, R66, 0x10000, RZ ;  /* 0x0001000042437824 */ /* 0x000fe200078e00ff */
[C---:B------:R-:W-:Y:S01]  /*2e90*/  LOP3.LUT R69, R68.reuse, 0xffff0000, RZ, 0xc0, !PT ;  /* 0xffff000044457812 */ /* 0x040fe200078ec0ff */
[----:B------:R-:W-:Y:S01]  /*2ea0*/  IMAD.U32 R68, R68, 0x10000, RZ ;  /* 0x0001000044447824 */ /* 0x000fe200078e00ff */
[C---:B------:R-:W-:Y:S01]  /*2eb0*/  LOP3.LUT R65, R64.reuse, 0xffff0000, RZ, 0xc0, !PT ;  /* 0xffff000040417812 */ /* 0x040fe200078ec0ff */
[----:B------:R-:W-:Y:S01]  /*2ec0*/  IMAD.U32 R64, R64, 0x10000, RZ ;  /* 0x0001000040407824 */ /* 0x000fe200078e00ff */
[----:B------:R-:W-:Y:S01]  /*2ed0*/  LOP3.LUT R15, R6, 0xffff0000, RZ, 0xc0, !PT ;  /* 0xffff0000060f7812 */ /* 0x000fe200078ec0ff */
[----:B------:R-:W-:Y:S01]  /*2ee0*/  FMUL.FTZ R79, R7, R69 ;  /* 0x00000045074f7220 */ /* 0x000fe20000410000 */
[----:B------:R-:W-:Y:S01]  /*2ef0*/  LOP3.LUT R75, R75, 0xffff0000, RZ, 0xc0, !PT ;  /* 0xffff00004b4b7812 */ /* 0x000fe200078ec0ff */
[----:B------:R-:W-:Y:S01]  /*2f00*/  FMUL.FTZ R78, R7, R65 ;  /* 0x00000041074e7220 */ /* 0x000fe20000410000 */
[----:B------:R-:W-:Y:S01]  /*2f10*/  LOP3.LUT R66, R66, 0xffff0000, RZ, 0xc0, !PT ;  /* 0xffff000042427812 */ /* 0x000fe200078ec0ff */
[C---:B------:R-:W-:Y:S01]  /*2f20*/  FMUL.FTZ R7, R15.reuse, R77 ;  /* 0x0000004d0f077220 */ /* 0x040fe20000410000 */
[----:B------:R-:W-:Y:S01]  /*2f30*/  FMUL.FTZ R15, R15, R67 ;  /* 0x000000430f0f7220 */ /* 0x000fe20000410000 */
[----:B------:R-:W-:-:S02]  /*2f40*/  IMAD.U32 R6, R5, 0x10000, RZ ;  /* 0x0001000005067824 */ /* 0x000fc400078e00ff */
[----:B------:R-:W-:Y:S02]  /*2f50*/  IMAD.U32 R5, R4, 0x10000, RZ ;  /* 0x0001000004057824 */ /* 0x000fe400078e00ff */
[----:B------:R-:W-:Y:S01]  /*2f60*/  FFMA.FTZ R67, R14, R67, -R7 ;  /* 0x000000430e437223 */ /* 0x000fe20000010807 */
[----:B------:R-:W-:Y:S01]  /*2f70*/  LOP3.LUT R4, R4, 0xffff0000, RZ, 0xc0, !PT ;  /* 0xffff000004047812 */ /* 0x000fe200078ec0ff */
[----:B------:R-:W-:Y:S01]  /*2f80*/  FFMA.FTZ R14, R14, R77, R15 ;  /* 0x0000004d0e0e7223 */ /* 0x000fe2000001000f */
[C---:B------:R-:W-:Y:S01]  /*2f90*/  FMUL.FTZ R15, R25.reuse, R75 ;  /* 0x0000004b190f7220 */ /* 0x040fe20000410000 */
[----:B------:R-:W-:Y:S01]  /*2fa0*/  FMUL.FTZ R80, R25, R66 ;  /* 0x0000004219507220 */ /* 0x000fe20000410000 */
[C---:B------:R-:W-:Y:S01]  /*2fb0*/  FFMA.FTZ R79, R6.reuse, R65, -R79 ;  /* 0x00000041064f7223 */ /* 0x040fe2000001084f */
[----:B------:R-:W-:Y:S01]  /*2fc0*/  FFMA.FTZ R78, R6, R69, R78 ;  /* 0x00000045064e7223 */ /* 0x000fe2000001004e */
[C---:B------:R-:W-:Y:S01]  /*2fd0*/  FMUL.FTZ R6, R4.reuse, R68 ;  /* 0x0000004404067220 */ /* 0x040fe20000410000 */
[----:B------:R-:W-:Y:S01]  /*2fe0*/  FMUL.FTZ R7, R4, R64 ;  /* 0x0000004004077220 */ /* 0x000fe20000410000 */
[C---:B------:R-:W-:Y:S01]  /*2ff0*/  FFMA.FTZ R15, R24.reuse, R66, -R15 ;  /* 0x00000042180f7223 */ /* 0x040fe2000001080f */
[----:B------:R-:W-:Y:S01]  /*3000*/  FFMA.FTZ R80, R24, R75, R80 ;  /* 0x0000004b18507223 */ /* 0x000fe20000010050 */
[C---:B------:R-:W-:Y:S01]  /*3010*/  FFMA.FTZ R6, R5.reuse, R64, -R6 ;  /* 0x0000004005067223 */ /* 0x040fe20000010806 */
[----:B------:R-:W-:Y:S01]  /*3020*/  FFMA.FTZ R7, R5, R68, R7 ;  /* 0x0000004405077223 */ /* 0x000fe20000010007 */
[----:B------:R-:W-:-:S02]  /*3030*/  F2FP.BF16.F32.PACK_AB R14, R14, R67 ;  /* 0x000000430e0e723e */ /* 0x000fc400000010ff */
[----:B------:R-:W-:Y:S02]  /*3040*/  F2FP.BF16.F32.PACK_AB R15, R80, R15 ;  /* 0x0000000f500f723e */ /* 0x000fe400000010ff */
[----:B------:R-:W-:Y:S01]  /*3050*/  F2FP.BF16.F32.PACK_AB R4, R7, R6 ;  /* 0x000000060704723e */ /* 0x000fe200000010ff */
[----:B------:R-:W-:Y:S01]  /*3060*/  IMAD.MOV.U32 R6, RZ, RZ, R14 ;  /* 0x000000ffff067224 */ /* 0x000fe200078e000e */
[----:B------:R-:W-:Y:S01]  /*3070*/  F2FP.BF16.F32.PACK_AB R5, R78, R79 ;  /* 0x0000004f4e05723e */ /* 0x000fe200000010ff */
[----:B------:R-:W-:-:S07]  /*3080*/  IMAD.MOV.U32 R7, RZ, RZ, R15 ;  /* 0x000000ffff077224 */ /* 0x000fce00078e000f */
.L_x_666:
[----:B------:R-:W-:Y:S05]  /*3090*/  BSYNC B2 ;  /* 0x0000000000027941 */ /* 0x000fea0003800000 */
.L_x_665:
[----:B--2---:R1:W-:Y:S02]  /*30a0*/  STG.E.128 desc[UR40][R12.64], R4 ;  /* 0x000000040c007986 */ /* 0x0043e4000c101d28 */
.L_x_664:
[----:B------:R-:W-:Y:S05]  /*30b0*/  BSYNC B1 ;  /* 0x0000000000017941 */ /* 0x000fea0003800000 */
.L_x_663:
[----:B------:R-:W-:Y:S05]  /*30c0*/  @P1 BRA `(.L_x_662) ;  /* 0x0000001000281947 */ /* 0x000fea0003800000 */
[----:B-1----:R-:W-:Y:S01]  /*30d0*/  IMAD.MOV.U32 R5, RZ, RZ, 0x20 ;  /* 0x00000020ff057424 */ /* 0x002fe200078e00ff */
[----:B------:R-:W-:Y:S01]  /*30e0*/  LOP3.LUT P4, RZ, R189, 0x4, RZ, 0xc0, !PT ;  /* 0x00000004bdff7812 */ /* 0x000fe2000788c0ff */
[----:B------:R-:W-:Y:S03]  /*30f0*/  BSSY B1, `(.L_x_667) ;  /* 0x0000035000017945 */ /* 0x000fe60003800000 */
[----:B------:R-:W-:Y:S02]  /*3100*/  SEL R5, R5, 0xffffffe0, !P4 ;  /* 0xffffffe005057807 */ /* 0x000fe40006000000 */
[----:B------:R-:W-:Y:S02]  /*3110*/  ISETP.GE.AND P4, PT, R190, R27, PT ;  /* 0x0000001bbe00720c */ /* 0x000fe40003f86270 */
[----:B------:R-:W-:-:S05]  /*3120*/  IADD3 R5, R5, R57, R26 ;  /* 0x0000003905057210 */ /* 0x000fca0007ffe01a */
[----:B------:R-:W-:-:S06]  /*3130*/  IMAD R4, R5, 0x2, R2 ;  /* 0x0000000205047824 */ /* 0x000fcc00078e0202 */
[----:B------:R-:W1:Y:S01]  /*3140*/  LDS.128 R4, [R4+0x22400] ;  /* 0x0224000004047984 */ /* 0x000e620000000c00 */
[----:B------:R-:W-:Y:S05]  /*3150*/  @P4 BRA `(.L_x_668) ;  /* 0x0000000000b84947 */ /* 0x000fea0003800000 */
[----:B------:R-:W-:Y:S01]  /*3160*/  SHF.R.U64 R14, R8, 0x10, R9 ;  /* 0x00000010080e7819 */ /* 0x000fe20000001209 */
[----:B-1----:R-:W-:Y:S01]  /*3170*/  IMAD.U32 R8, R6, 0x10000, RZ ;  /* 0x0001000006087824 */ /* 0x002fe200078e00ff */
        /* <DEDUP_REMOVED lines=17> */
[C---:B------:R-:W-:Y:S01]  /*3290*/  FMUL.FTZ R67, R7.reuse, R27 ;  /* 0x0000001b07437220 */ /* 0x040fe20000410000 */
[----:B------:R-:W-:Y:S01]  /*32a0*/  LOP3.LUT R64, R64, 0xffff0000, RZ, 0xc0, !PT ;  /* 0xffff000040407812 */ /* 0x000fe200078ec0ff */
[----:B------:R-:W-:Y:S01]  /*32b0*/  FMUL.FTZ R66, R7, R15 ;  /* 0x0000000f07427220 */ /* 0x000fe20000410000 */
[----:B------:R-:W-:Y:S01]  /*32c0*/  LOP3.LUT R24, R24, 0xffff0000, RZ, 0xc0, !PT ;  /* 0xffff000018187812 */ /* 0x000fe200078ec0ff */
[C---:B------:R-:W-:Y:S01]  /*32d0*/  FMUL.FTZ R7, R9.reuse, R65 ;  /* 0x0000004109077220 */ /* 0x040fe20000410000 */
[----:B------:R-:W-:Y:S01]  /*32e0*/  FMUL.FTZ R9, R9, R25 ;  /* 0x0000001909097220 */ /* 0x000fe20000410000 */
[----:B------:R-:W-:-:S02]  /*32f0*/  IMAD.U32 R6, R5, 0x10000, RZ ;  /* 0x0001000005067824 */ /* 0x000fc400078e00ff */
[----:B------:R-:W-:Y:S01]  /*3300*/  FFMA.FTZ R25, R8, R25, -R7 ;  /* 0x0000001908197223 */ /* 0x000fe20000010807 */
[----:B------:R-:W-:Y:S02]  /*3310*/  IMAD.U32 R5, R4, 0x10000, RZ ;  /* 0x0001000004057824 */ /* 0x000fe400078e00ff */
[----:B------:R-:W-:Y:S01]  /*3320*/  FFMA.FTZ R8, R8, R65, R9 ;  /* 0x0000004108087223 */ /* 0x000fe20000010009 */
[----:B------:R-:W-:Y:S01]  /*3330*/  LOP3.LUT R4, R4, 0xffff0000, RZ, 0xc0, !PT ;  /* 0xffff000004047812 */ /* 0x000fe200078ec0ff */
[C---:B------:R-:W-:Y:S01]  /*3340*/  FMUL.FTZ R9, R11.reuse, R64 ;  /* 0x000000400b097220 */ /* 0x040fe20000410000 */
[-C--:B------:R-:W-:Y:S01]  /*3350*/  FMUL.FTZ R11, R11, R24.reuse ;  /* 0x000000180b0b7220 */ /* 0x080fe20000410000 */
[C---:B------:R-:W-:Y:S01]  /*3360*/  FFMA.FTZ R67, R6.reuse, R15, -R67 ;  /* 0x0000000f06437223 */ /* 0x040fe20000010843 */
[----:B------:R-:W-:Y:S01]  /*3370*/  FFMA.FTZ R66, R6, R27, R66 ;  /* 0x0000001b06427223 */ /* 0x000fe20000010042 */
[----:B------:R-:W-:Y:S01]  /*3380*/  FFMA.FTZ R9, R10, R24, -R9 ;  /* 0x000000180a097223 */ /* 0x000fe20000010809 */
[C---:B------:R-:W-:Y:S01]  /*3390*/  FMUL.FTZ R6, R4.reuse, R26 ;  /* 0x0000001a04067220 */ /* 0x040fe20000410000 */
[----:B------:R-:W-:Y:S01]  /*33a0*/  FMUL.FTZ R7, R4, R14 ;  /* 0x0000000e04077220 */ /* 0x000fe20000410000 */
[----:B------:R-:W-:Y:S01]  /*33b0*/  FFMA.FTZ R10, R10, R64, R11 ;  /* 0x000000400a0a7223 */ /* 0x000fe2000001000b */
[----:B------:R-:W-:Y:S01]  /*33c0*/  F2FP.BF16.F32.PACK_AB R8, R8, R25 ;  /* 0x000000190808723e */ /* 0x000fe200000010ff */
[C---:B------:R-:W-:Y:S01]  /*33d0*/  FFMA.FTZ R6, R5.reuse, R14, -R6 ;  /* 0x0000000e05067223 */ /* 0x040fe20000010806 */
[----:B------:R-:W-:Y:S01]  /*33e0*/  FFMA.FTZ R7, R5, R26, R7 ;  /* 0x0000001a05077223 */ /* 0x000fe20000010007 */
[----:B------:R-:W-:-:S02]  /*33f0*/  F2FP.BF16.F32.PACK_AB R5, R66, R67 ;  /* 0x000000434205723e */ /* 0x000fc400000010ff */
[----:B------:R-:W-:Y:S02]  /*3400*/  F2FP.BF16.F32.PACK_AB R9, R10, R9 ;  /* 0x000000090a09723e */ /* 0x000fe400000010ff */
[----:B------:R-:W-:Y:S01]  /*3410*/  F2FP.BF16.F32.PACK_AB R4, R7, R6 ;  /* 0x000000060704723e */ /* 0x000fe200000010ff */
[----:B------:R-:W-:Y:S02]  /*3420*/  IMAD.MOV.U32 R6, RZ, RZ, R8 ;  /* 0x000000ffff067224 */ /* 0x000fe400078e0008 */
[----:B------:R-:W-:-:S07]  /*3430*/  IMAD.MOV.U32 R7, RZ, RZ, R9 ;  /* 0x000000ffff077224 */ /* 0x000fce00078e0009 */
.L_x_668:
[----:B------:R-:W-:Y:S05]  /*3440*/  BSYNC B1 ;  /* 0x0000000000017941 */ /* 0x000fea0003800000 */
.L_x_667:
[----:B-1----:R2:W-:Y:S01]  /*3450*/  STG.E.128 desc[UR40][R12.64+0x40], R4 ;  /* 0x000040040c007986 */ /* 0x0025e2000c101d28 */
[----:B------:R-:W-:Y:S05]  /*3460*/  BRA `(.L_x_662) ;  /* 0x0000000c00407947 */ /* 0x000fea0003800000 */
.L_x_656:
[----:B------:R-:W-:Y:S01]  /*3470*/  IMAD R74, R40, -0x40, R42 ;  /* 0xffffffc0284a7824 */ /* 0x000fe200078e022a */
[----:B------:R-:W-:Y:S02]  /*3480*/  ISETP.GE.AND P4, PT, R16, R27, PT ;  /* 0x0000001b1000720c */ /* 0x000fe40003f86270 */
[----:B------:R-:W-:Y:S02]  /*3490*/  CS2R R6, SRZ ;  /* 0x0000000000067805 */ /* 0x000fe4000001ff00 */
[----:B------:R-:W-:-:S04]  /*34a0*/  VIMNMX R74, R74, 0x40, PT ;  /* 0x000000404a4a7848 */ /* 0x000fc80003fe0100 */
[----:B------:R-:W-:-:S13]  /*34b0*/  ISETP.GE.OR P3, PT, R19, R74, P4 ;  /* 0x0000004a1300720c */ /* 0x000fda0002766670 */
[----:B------:R-:W0:Y:S01]  /*34c0*/  @!P3 LDC.64 R8, c[0x0][0x3e8] ;  /* 0x0000fa00ff08bb82 */ /* 0x000e220000000a00 */
[----:B------:R-:W-:-:S05]  /*34d0*/  @!P3 IADD3 R4, P5, R32, R4, RZ ;  /* 0x000000042004b210 */ /* 0x000fca0007fbe0ff */
[----:B------:R-:W-:Y:S02]  /*34e0*/  @!P3 IMAD.X R5, R68, 0x1, R59, P5 ;  /* 0x000000014405b824 */ /* 0x000fe400028e063b */
[----:B------:R-:W1:Y:S01]  /*34f0*/  @!P3 LDC.64 R12, c[0x0][0x400] ;  /* 0x00010000ff0cbb82 */ /* 0x000e620000000a00 */
[----:B0-----:R-:W-:-:S04]  /*3500*/  @!P3 LEA R8, P5, R4, R8, 0x1 ;  /* 0x000000080408b211 */ /* 0x001fc800078a08ff */
[----:B------:R-:W-:Y:S01]  /*3510*/  @!P3 LEA.HI.X R9, R4, R9, R5, 0x1, P5 ;  /* 0x000000090409b211 */ /* 0x000fe200028f0c05 */
[----:B------:R-:W-:Y:S02]  /*3520*/  @!P3 IMAD R4, R51, R40, RZ ;  /* 0x000000283304b224 */ /* 0x000fe400078e02ff */
[----:B------:R-:W-:Y:S02]  /*3530*/  @!P3 IMAD.MOV.U32 R5, RZ, RZ, R62 ;  /* 0x000000ffff05b224 */ /* 0x000fe400078e003e */
[----:B------:R-:W-:Y:S02]  /*3540*/  @!P3 IMAD R67, R67, R52, R4 ;  /* 0x000000344343b224 */ /* 0x000fe400078e0204 */
[----:B------:R-:W-:-:S04]  /*3550*/  @!P3 IMAD.MOV.U32 R4, RZ, RZ, R36 ;  /* 0x000000ffff04b224 */ /* 0x000fc800078e0024 */
[----:B------:R-:W-:-:S04]  /*3560*/  @!P3 IMAD.WIDE.U32 R4, R40, R52, R4 ;  /* 0x000000342804b225 */ /* 0x000fc800078e0004 */
[----:B------:R-:W-:Y:S01]  /*3570*/  @!P3 IMAD.IADD R5, R67, 0x1, R5 ;  /* 0x000000014305b824 */ /* 0x000fe200078e0205 */
[----:B-1----:R-:W-:-:S04]  /*3580*/  @!P3 LEA R12, P5, R4, R12, 0x1 ;  /* 0x0000000c040cb211 */ /* 0x002fc800078a08ff */
[----:B------:R-:W-:Y:S02]  /*3590*/  @!P3 LEA.HI.X R13, R4, R13, R5, 0x1, P5 ;  /* 0x0000000d040db211 */ /* 0x000fe400028f0c05 */
[----:B------:R-:W-:Y:S02]  /*35a0*/  CS2R R4, SRZ ;  /* 0x0000000000047805 */ /* 0x000fe4000001ff00 */
[----:B------:R-:W-:-:S04]  /*35b0*/  CS2R R10, SRZ ;  /* 0x00000000000a7805 */ /* 0x000fc8000001ff00 */
[----:B------:R0:W2:Y:S02]  /*35c0*/  @!P3 LDG.E.128 R4, desc[UR40][R8.64] ;  /* 0x000000280804b981 */ /* 0x0000a4000c1e1d00 */
[----:B0-----:R-:W-:-:S06]  /*35d0*/  CS2R R8, SRZ ;  /* 0x0000000000087805 */ /* 0x001fcc000001ff00 */
[----:B------:R-:W3:Y:S01]  /*35e0*/  @!P3 LDG.E.128 R8, desc[UR40][R12.64] ;  /* 0x000000280c08b981 */ /* 0x000ee2000c1e1d00 */
[----:B------:R-:W-:Y:S01]  /*35f0*/  ISETP.NE.AND P3, PT, R184, 0x3, PT ;  /* 0x00000003b800780c */ /* 0x000fe20003f65270 */
[----:B--2---:R-:W-:Y:S02]  /*3600*/  IMAD.MOV.U32 R24, RZ, RZ, R6 ;  /* 0x000000ffff187224 */ /* 0x004fe400078e0006 */
[----:B------:R-:W-:Y:S02]  /*3610*/  IMAD.MOV.U32 R27, RZ, RZ, R7 ;  /* 0x000000ffff1b7224 */ /* 0x000fe400078e0007 */
[----:B------:R-:W-:Y:S01]  /*3620*/  IMAD.MOV.U32 R66, RZ, RZ, R4 ;  /* 0x000000ffff427224 */ /* 0x000fe200078e0004 */
[----:B------:R-:W-:Y:S01]  /*3630*/  PRMT R88, R88, 0x5410, R24 ;  /* 0x0000541058587816 */ /* 0x000fe20000000018 */
[----:B------:R-:W-:Y:S01]  /*3640*/  IMAD.MOV.U32 R67, RZ, RZ, R5 ;  /* 0x000000ffff437224 */ /* 0x000fe200078e0005 */
[----:B------:R-:W-:Y:S02]  /*3650*/  PRMT R92, R27, 0x7610, R92 ;  /* 0x000076101b5c7816 */ /* 0x000fe4000000005c */
[----:B------:R-:W-:-:S02]  /*3660*/  PRMT R90, R90, 0x5410, R66 ;  /* 0x000054105a5a7816 */ /* 0x000fc40000000042 */
[----:B------:R-:W-:Y:S01]  /*3670*/  PRMT R86, R67, 0x7610, R86 ;  /* 0x0000761043567816 */ /* 0x000fe20000000056 */
[----:B---3--:R-:W-:Y:S02]  /*3680*/  IMAD.MOV.U32 R24, RZ, RZ, R10 ;  /* 0x000000ffff187224 */ /* 0x008fe400078e000a */
[----:B------:R-:W-:Y:S02]  /*3690*/  IMAD.MOV.U32 R12, RZ, RZ, R11 ;  /* 0x000000ffff0c7224 */ /* 0x000fe400078e000b */
[----:B------:R-:W-:Y:S01]  /*36a0*/  IMAD.MOV.U32 R13, RZ, RZ, R8 ;  /* 0x000000ffff0d7224 */ /* 0x000fe200078e0008 */
[----:B------:R-:W-:Y:S01]  /*36b0*/  PRMT R88, R24, 0x7610, R88 ;  /* 0x0000761018587816 */ /* 0x000fe20000000058 */
[----:B------:R-:W-:Y:S01]  /*36c0*/  IMAD.MOV.U32 R27, RZ, RZ, R9 ;  /* 0x000000ffff1b7224 */ /* 0x000fe200078e0009 */
[----:B------:R-:W-:Y:S02]  /*36d0*/  PRMT R91, R12, 0x7610, R91 ;  /* 0x000076100c5b7816 */ /* 0x000fe4000000005b */
[----:B------:R-:W-:-:S02]  /*36e0*/  PRMT R90, R13, 0x7610, R90 ;  /* 0x000076100d5a7816 */ /* 0x000fc4000000005a */
[----:B------:R-:W-:Y:S01]  /*36f0*/  PRMT R86, R86, 0x5410, R27 ;  /* 0x0000541056567816 */ /* 0x000fe2000000001b */
[----:B------:R-:W-:Y:S06]  /*3700*/  @!P3 BRA `(.L_x_669) ;  /* 0x000000000004b947 */ /* 0x000fec0003800000 */
[----:B------:R-:W-:Y:S01]  /*3710*/  BPT.TRAP 0x1 ;  /* 0x000000040000795c */ /* 0x000fe20000300000 */
.L_x_669:
[----:B------:R-:W-:Y:S01]  /*3720*/  IMAD R73, R22, 0x8, R2 ;  /* 0x0000000816497824 */ /* 0x000fe200078e0202 */
[----:B------:R-:W-:Y:S01]  /*3730*/  SHF.L.U32 R76, R185, 0x1f, RZ ;  /* 0x0000001fb94c7819 */ /* 0x000fe200000006ff */
[----:B------:R-:W-:Y:S03]  /*3740*/  BSSY B1, `(.L_x_670) ;  /* 0x0000003000017945 */ /* 0x000fe60003800000 */
[----:B------:R-:W0:Y:S02]  /*3750*/  SYNCS.PHASECHK.TRANS64.TRYWAIT P5, [R73+URZ+0x28c90], R76 ;  /* 0x028c904c490075a7 */ /* 0x000e2400080a017f */
[----:B0-----:R-:W-:Y:S05]  /*3760*/  @!P5 BRA `(.L_x_671) ;  /* 0x000001740024d947 */ /* 0x001fea0003800000 */
.L_x_957:
[----:B------:R-:W-:Y:S05]  /*3770*/  BSYNC B1 ;  /* 0x0000000000017941 */ /* 0x000fea0003800000 */
.L_x_670:
[C---:B------:R-:W-:Y:S01]  /*3780*/  ISETP.GE.OR P5, PT, R19.reuse, R74, P0 ;  /* 0x0000004a1300720c */ /* 0x040fe200007a6670 */
[----:B------:R-:W-:Y:S01]  /*3790*/  ULDC.64 UR4, c[0x0][0x300] ;  /* 0x0000c00000047ab9 */ /* 0x000fe20000000a00 */
[----:B------:R-:W-:Y:S02]  /*37a0*/  IMAD.MOV.U32 R66, RZ, RZ, R14 ;  /* 0x000000ffff427224 */ /* 0x000fe400078e000e */
[----:B------:R-:W-:Y:S02]  /*37b0*/  IMAD R12, R0, UR4, RZ ;  /* 0x00000004000c7c24 */ /* 0x000fe4000f8e02ff */
[----:B------:R-:W-:Y:S02]  /*37c0*/  IMAD.MOV.U32 R67, RZ, RZ, R25 ;  /* 0x000000ffff437224 */ /* 0x000fe400078e0019 */
[C---:B------:R-:W-:Y:S02]  /*37d0*/  IMAD R13, R19.reuse, UR5, R12 ;  /* 0x00000005130d7c24 */ /* 0x040fe4000f8e020c */
[----:B------:R-:W-:-:S03]  /*37e0*/  IMAD.WIDE.U32 R66, R19, UR4, R66 ;  /* 0x0000000413427c25 */ /* 0x000fc6000f8e0042 */
[----:B------:R-:W-:Y:S05]  /*37f0*/  @P5 BRA `(.L_x_662) ;  /* 0x00000008005c5947 */ /* 0x000fea0003800000 */
[----:B------:R-:W1:Y:S01]  /*3800*/  LDC R75, c[0x0][0x2f4] ;  /* 0x0000bd00ff4b7b82 */ /* 0x000e620000000800 */
[----:B------:R-:W-:Y:S01]  /*3810*/  IMAD.IADD R78, R13, 0x1, R67 ;  /* 0x000000010d4e7824 */ /* 0x000fe200078e0243 */
[----:B------:R-:W-:Y:S01]  /*3820*/  IADD3 R12, P5, P6, R20, R66, R60 ;  /* 0x00000042140c7210 */ /* 0x000fe20007ebe03c */
[----:B------:R-:W-:Y:S03]  /*3830*/  BSSY B1, `(.L_x_672) ;  /* 0x0000071000017945 */ /* 0x000fe60003800000 */
[----:B------:R-:W-:Y:S02]  /*3840*/  IADD3.X R13, R43, R78, R63, P5, P6 ;  /* 0x0000004e2b0d7210 */ /* 0x000fe40002fec43f */
[----:B------:R-:W-:Y:S02]  /*3850*/  LEA R68, P5, R12, R64, 0x1 ;  /* 0x000000400c447211 */ /* 0x000fe400078a08ff */
[----:B------:R-:W-:-:S02]  /*3860*/  ISETP.NE.AND P6, PT, R72, RZ, PT ;  /* 0x000000ff4800720c */ /* 0x000fc40003fc5270 */
[----:B------:R-:W-:Y:S01]  /*3870*/  LEA.HI.X R69, R12, R65, R13, 0x1, P5 ;  /* 0x000000410c457211 */ /* 0x000fe200028f0c0d */
[----:B-1----:R-:W-:-:S05]  /*3880*/  IMAD.IADD R13, R75, 0x1, -R56 ;  /* 0x000000014b0d7824 */ /* 0x002fca00078e0a38 */
[----:B------:R-:W-:-:S04]  /*3890*/  SEL R13, R56, R13, !P6 ;  /* 0x0000000d380d7207 */ /* 0x000fc80007000000 */
[----:B------:R-:W-:-:S04]  /*38a0*/  SHF.R.S32.HI R12, RZ, 0x1f, R13 ;  /* 0x0000001fff0c7819 */ /* 0x000fc8000001140d */
[----:B------:R-:W-:-:S04]  /*38b0*/  LEA.HI R12, R12, R13, RZ, 0x4 ;  /* 0x0000000d0c0c7211 */ /* 0x000fc800078f20ff */
[----:B------:R-:W-:-:S04]  /*38c0*/  SHF.R.S32.HI R12, RZ, 0x4, R12 ;  /* 0x00000004ff0c7819 */ /* 0x000fc8000001140c */
[----:B------:R-:W-:-:S05]  /*38d0*/  LEA.HI.SX32 R12, R45, R12, 0x1d ;  /* 0x0000000c2d0c7211 */ /* 0x000fca00078feaff */
[----:B------:R-:W-:-:S05]  /*38e0*/  IMAD.SHL.U32 R77, R12, 0x8, RZ ;  /* 0x000000080c4d7824 */ /* 0x000fca00078e00ff */
[----:B------:R-:W-:-:S04]  /*38f0*/  LOP3.LUT R13, R50, 0x38, R77, 0xf8, !PT ;  /* 0x00000038320d7812 */ /* 0x000fc800078ef84d */
[----:B------:R-:W-:-:S05]  /*3900*/  LOP3.LUT R13, R13, R54, RZ, 0x3c, !PT ;  /* 0x000000360d0d7212 */ /* 0x000fca00078e3cff */
[----:B------:R-:W-:Y:S02]  /*3910*/  IMAD R15, R194, 0x200, R13 ;  /* 0x00000200c20f7824 */ /* 0x000fe400078e020d */
[----:B------:R-:W-:Y:S02]  /*3920*/  IMAD.IADD R13, R70, 0x1, R26 ;  /* 0x00000001460d7824 */ /* 0x000fe400078e021a */
[----:B------:R-:W-:Y:S02]  /*3930*/  IMAD.IADD R15, R26, 0x1, R15 ;  /* 0x000000011a0f7824 */ /* 0x000fe400078e020f */
[--C-:B------:R-:W-:Y:S02]  /*3940*/  IMAD R13, R13, 0x2, R2.reuse ;  /* 0x000000020d0d7824 */ /* 0x100fe400078e0202 */
[----:B------:R-:W-:-:S04]  /*3950*/  IMAD R24, R15, 0x2, R2 ;  /* 0x000000020f187824 */ /* 0x000fc800078e0202 */
[----:B------:R-:W1:Y:S04]  /*3960*/  LDS.128 R12, [R13+0x22400] ;  /* 0x022400000d0c7984 */ /* 0x000e680000000c00 */
[----:B------:R-:W2:Y:S01]  /*3970*/  LDS.128 R24, [R24+0x22400] ;  /* 0x0224000018187984 */ /* 0x000ea20000000c00 */
[----:B------:R-:W-:Y:S05]  /*3980*/  @P4 BRA `(.L_x_673) ;  /* 0x00000004006c4947 */ /* 0x000fea0003800000 */
[----:B------:R-:W-:Y:S02]  /*3990*/  SHF.R.U32.HI R84, RZ, 0x10, R9 ;  /* 0x00000010ff547819 */ /* 0x000fe40000011609 */
[----:B------:R-:W-:Y:S02]  /*39a0*/  SHF.R.U32.HI R81, RZ, 0x10, R5 ;  /* 0x00000010ff517819 */ /* 0x000fe40000011605 */
[----:B------:R-:W-:Y:S02]  /*39b0*/  PRMT R84, R86, 0x5432, R84 ;  /* 0x0000543256547816 */ /* 0x000fe40000000054 */
[----:B------:R-:W-:Y:S01]  /*39c0*/  SHF.R.U64 R82, R6, 0x10, R7 ;  /* 0x0000001006527819 */ /* 0x000fe20000001207 */
[----:B--2---:R-:W-:Y:S01]  /*39d0*/  IMAD.U32 R6, R26, 0x10000, RZ ;  /* 0x000100001a067824 */ /* 0x004fe200078e00ff */
[----:B------:R-:W-:Y:S01]  /*39e0*/  PRMT R81, R86, 0x5410, R81 ;  /* 0x0000541056517816 */ /* 0x000fe20000000051 */
[----:B------:R-:W-:Y:S01]  /*39f0*/  IMAD.U32 R86, R84, 0x10000, RZ ;  /* 0x0001000054567824 */ /* 0x000fe200078e00ff */
[----:B------:R-:W-:Y:S01]  /*3a00*/  SHF.R.U64 R80, R4, 0x10, R5 ;  /* 0x0000001004507819 */ /* 0x000fe20000001205 */
[----:B------:R-:W-:Y:S01]  /*3a10*/  IMAD.U32 R5, R25, 0x10000, RZ ;  /* 0x0001000019057824 */ /* 0x000fe200078e00ff */
[----:B------:R-:W-:Y:S01]  /*3a20*/  SHF.R.U64 R85, R8, 0x10, R9 ;  /* 0x0000001008557819 */ /* 0x000fe20000001209 */
[----:B-1----:R-:W-:Y:S01]  /*3a30*/  IMAD.U32 R8, R12, 0x10000, RZ ;  /* 0x000100000c087824 */ /* 0x002fe200078e00ff */
[--C-:B------:R-:W-:Y:S01]  /*3a40*/  SHF.R.U64 R87, R10, 0x10, R11.reuse ;  /* 0x000000100a577819 */ /* 0x100fe2000000120b */
[----:B------:R-:W-:Y:S01]  /*3a50*/  IMAD.U32 R10, R24, 0x10000, RZ ;  /* 0x00010000180a7824 */ /* 0x000fe200078e00ff */
[----:B------:R-:W-:Y:S01]  /*3a60*/  SHF.R.U32.HI R89, RZ, 0x10, R11 ;  /* 0x00000010ff597819 */ /* 0x000fe2000001160b */
[----:B------:R-:W-:Y:S01]  /*3a70*/  IMAD.U32 R4, R14, 0x10000, RZ ;  /* 0x000100000e047824 */ /* 0x000fe200078e00ff */
[----:B------:R-:W-:Y:S01]  /*3a80*/  PRMT R9, R88, 0x5432, R82 ;  /* 0x0000543258097816 */ /* 0x000fe20000000052 */
[----:B------:R-:W-:Y:S01]  /*3a90*/  IMAD.U32 R82, R81, 0x10000, RZ ;  /* 0x0001000051527824 */ /* 0x000fe200078e00ff */
[----:B------:R-:W-:Y:S01]  /*3aa0*/  SHF.R.U32.HI R83, RZ, 0x10, R7 ;  /* 0x00000010ff537819 */ /* 0x000fe20000011607 */
[----:B------:R-:W-:Y:S01]  /*3ab0*/  IMAD.U32 R7, R13, 0x10000, RZ ;  /* 0x000100000d077824 */ /* 0x000fe200078e00ff */
[----:B------:R-:W-:-:S02]  /*3ac0*/  PRMT R80, R90, 0x5432, R80 ;  /* 0x000054325a507816 */ /* 0x000fc40000000050 */
[----:B------:R-:W-:Y:S01]  /*3ad0*/  PRMT R85, R90, 0x5410, R85 ;  /* 0x000054105a557816 */ /* 0x000fe20000000055 */
[----:B------:R-:W-:Y:S01]  /*3ae0*/  FMUL.FTZ R90, R5, R86 ;  /* 0x00000056055a7220 */ /* 0x000fe20000410000 */
[----:B------:R-:W-:Y:S02]  /*3af0*/  PRMT R87, R88, 0x5410, R87 ;  /* 0x0000541058577816 */ /* 0x000fe40000000057 */
[----:B------:R-:W-:Y:S01]  /*3b00*/  LOP3.LUT R79, R25, 0xffff0000, RZ, 0xc0, !PT ;  /* 0xffff0000194f7812 */ /* 0x000fe200078ec0ff */
[----:B------:R-:W-:Y:S01]  /*3b10*/  IMAD.U32 R25, R15, 0x10000, RZ ;  /* 0x000100000f197824 */ /* 0x000fe200078e00ff */
[----:B------:R-:W-:Y:S01]  /*3b20*/  LOP3.LUT R88, R84, 0xffff0000, RZ, 0xc0, !PT ;  /* 0xffff000054587812 */ /* 0x000fe200078ec0ff */
[-C--:B------:R-:W-:Y:S01]  /*3b30*/  FMUL.FTZ R84, R5, R82.reuse ;  /* 0x0000005205547220 */ /* 0x080fe20000410000 */
[----:B------:R-:W-:Y:S01]  /*3b40*/  PRMT R89, R91, 0x5410, R89 ;  /* 0x000054105b597816 */ /* 0x000fe20000000059 */
[----:B------:R-:W-:Y:S01]  /*3b50*/  FFMA.FTZ R5, R7, R82, -R90 ;  /* 0x0000005207057223 */ /* 0x000fe2000001085a */
[----:B------:R-:W-:Y:S01]  /*3b60*/  LOP3.LUT R13, R13, 0xffff0000, RZ, 0xc0, !PT ;  /* 0xffff00000d0d7812 */ /* 0x000fe200078ec0ff */
[----:B------:R-:W-:Y:S01]  /*3b70*/  FFMA.FTZ R7, R7, R86, R84 ;  /* 0x0000005607077223 */ /* 0x000fe20000010054 */
[----:B------:R-:W-:Y:S01]  /*3b80*/  PRMT R83, R92, 0x5410, R83 ;  /* 0x000054105c537816 */ /* 0x000fe20000000053 */
[----:B------:R-:W-:Y:S01]  /*3b90*/  FMUL.FTZ R92, R79, R88 ;  /* 0x000000584f5c7220 */ /* 0x000fe20000410000 */
[----:B------:R-:W-:Y:S01]  /*3ba0*/  LOP3.LUT R82, R81, 0xffff0000, RZ, 0xc0, !PT ;  /* 0xffff000051527812 */ /* 0x000fe200078ec0ff */
[----:B------:R-:W-:Y:S01]  /*3bb0*/  IMAD.U32 R90, R89, 0x10000, RZ ;  /* 0x00010000595a7824 */ /* 0x000fe200078e00ff */
[----:B------:R-:W-:Y:S01]  /*3bc0*/  LOP3.LUT R11, R15, 0xffff0000, RZ, 0xc0, !PT ;  /* 0xffff00000f0b7812 */ /* 0x000fe200078ec0ff */
[C---:B------:R-:W-:Y:S01]  /*3bd0*/  IMAD.U32 R15, R27.reuse, 0x10000, RZ ;  /* 0x000100001b0f7824 */ /* 0x040fe200078e00ff */
[----:B------:R-:W-:Y:S01]  /*3be0*/  LOP3.LUT R27, R27, 0xffff0000, RZ, 0xc0, !PT ;  /* 0xffff00001b1b7812 */ /* 0x000fe200078ec0ff */
[----:B------:R-:W-:-:S02]  /*3bf0*/  IMAD.U32 R84, R83, 0x10000, RZ ;  /* 0x0001000053547824 */ /* 0x000fc400078e00ff */
[-C--:B------:R-:W-:Y:S01]  /*3c00*/  FMUL.FTZ R94, R79, R82.reuse ;  /* 0x000000524f5e7220 */ /* 0x080fe20000410000 */
[----:B------:R-:W-:Y:S01]  /*3c10*/  FFMA.FTZ R92, R13, R82, -R92 ;  /* 0x000000520d5c7223 */ /* 0x000fe2000001085c */
[C---:B------:R-:W-:Y:S01]  /*3c20*/  FMUL.FTZ R82, R15.reuse, R90 ;  /* 0x0000005a0f527220 */ /* 0x040fe20000410000 */
[----:B------:R-:W-:Y:S01]  /*3c30*/  FMUL.FTZ R15, R15, R84 ;  /* 0x000000540f0f7220 */ /* 0x000fe20000410000 */
[----:B------:R-:W-:Y:S01]  /*3c40*/  LOP3.LUT R86, R89, 0xffff0000, RZ, 0xc0, !PT ;  /* 0xffff000059567812 */ /* 0x000fe200078ec0ff */
[----:B------:R-:W-:Y:S01]  /*3c50*/  FFMA.FTZ R94, R13, R88, R94 ;  /* 0x000000580d5e7223 */ /* 0x000fe2000001005e */
[----:B------:R-:W-:Y:S01]  /*3c60*/  FFMA.FTZ R84, R25, R84, -R82 ;  /* 0x0000005419547223 */ /* 0x000fe20000010852 */
[----:B------:R-:W-:Y:S01]  /*3c70*/  LOP3.LUT R82, R83, 0xffff0000, RZ, 0xc0, !PT ;  /* 0xffff000053527812 */ /* 0x000fe200078ec0ff */
[----:B------:R-:W-:Y:S01]  /*3c80*/  FFMA.FTZ R90, R25, R90, R15 ;  /* 0x0000005a195a7223 */ /* 0x000fe2000001000f */
[----:B------:R-:W-:Y:S01]  /*3c90*/  IMAD.U32 R25, R85, 0x10000, RZ ;  /* 0x0001000055197824 */ /* 0x000fe200078e00ff */
[----:B------:R-:W-:Y:S01]  /*3ca0*/  LOP3.LUT R24, R24, 0xffff0000, RZ, 0xc0, !PT ;  /* 0xffff000018187812 */ /* 0x000fe200078ec0ff */
[----:B------:R-:W-:Y:S01]  /*3cb0*/  FMUL.FTZ R88, R27, R86 ;  /* 0x000000561b587220 */ /* 0x000fe20000410000 */
[----:B------:R-:W-:-:S02]  /*3cc0*/  IMAD.U32 R13, R80, 0x10000, RZ ;  /* 0x00010000500d7824 */ /* 0x000fc400078e00ff */
[-C--:B------:R-:W-:Y:S01]  /*3cd0*/  FMUL.FTZ R96, R27, R82.reuse ;  /* 0x000000521b607220 */ /* 0x080fe20000410000 */
[----:B------:R-:W-:Y:S01]  /*3ce0*/  LOP3.LUT R85, R85, 0xffff0000, RZ, 0xc0, !PT ;  /* 0xffff000055557812 */ /* 0x000fe200078ec0ff */
[----:B------:R-:W-:Y:S01]  /*3cf0*/  FMUL.FTZ R27, R10, R25 ;  /* 0x000000190a1b7220 */ /* 0x000fe20000410000 */
[----:B------:R-:W-:Y:S01]  /*3d00*/  LOP3.LUT R12, R12, 0xffff0000, RZ, 0xc0, !PT ;  /* 0xffff00000c0c7812 */ /* 0x000fe200078ec0ff */
[C---:B------:R-:W-:Y:S01]  /*3d10*/  FFMA.FTZ R81, R11.reuse, R82, -R88 ;  /* 0x000000520b517223 */ /* 0x040fe20000010858 */
[----:B------:R-:W-:Y:S01]  /*3d20*/  LOP3.LUT R15, R80, 0xffff0000, RZ, 0xc0, !PT ;  /* 0xffff0000500f7812 */ /* 0x000fe200078ec0ff */
[----:B------:R-:W-:Y:S01]  /*3d30*/  FMUL.FTZ R10, R10, R13 ;  /* 0x0000000d0a0a7220 */ /* 0x000fe20000410000 */
[----:B------:R-:W-:Y:S01]  /*3d40*/  FFMA.FTZ R83, R11, R86, R96 ;  /* 0x000000560b537223 */ /* 0x000fe20000010060 */
[----:B------:R-:W-:Y:S01]  /*3d50*/  FMUL.FTZ R11, R24, R85 ;  /* 0x00000055180b7220 */ /* 0x000fe20000410000 */
[C---:B------:R-:W-:Y:S01]  /*3d60*/  FFMA.FTZ R27, R8.reuse, R13, -R27 ;  /* 0x0000000d081b7223 */ /* 0x040fe2000001081b */
[----:B------:R-:W-:Y:S01]  /*3d70*/  FFMA.FTZ R10, R8, R25, R10 ;  /* 0x00000019080a7223 */ /* 0x000fe2000001000a */
[----:B------:R-:W-:-:S02]  /*3d80*/  IMAD.U32 R13, R87, 0x10000, RZ ;  /* 0x00010000570d7824 */ /* 0x000fc400078e00ff */
[-C--:B------:R-:W-:Y:S01]  /*3d90*/  FFMA.FTZ R8, R12, R15.reuse, -R11 ;  /* 0x0000000f0c087223 */ /* 0x080fe2000001080b */
[----:B------:R-:W-:Y:S01]  /*3da0*/  LOP3.LUT R26, R26, 0xffff0000, RZ, 0xc0, !PT ;  /* 0xffff00001a1a7812 */ /* 0x000fe200078ec0ff */
[----:B------:R-:W-:Y:S01]  /*3db0*/  IMAD.U32 R11, R9, 0x10000, RZ ;  /* 0x00010000090b7824 */ /* 0x000fe200078e00ff */
[----:B------:R-:W-:Y:S01]  /*3dc0*/  LOP3.LUT R87, R87, 0xffff0000, RZ, 0xc0, !PT ;  /* 0xffff000057577812 */ /* 0x000fe200078ec0ff */
[----:B------:R-:W-:Y:S01]  /*3dd0*/  FMUL.FTZ R25, R24, R15 ;  /* 0x0000000f18197220 */ /* 0x000fe20000410000 */
[----:B------:R-:W-:Y:S01]  /*3de0*/  LOP3.LUT R9, R9, 0xffff0000, RZ, 0xc0, !PT ;  /* 0xffff000009097812 */ /* 0x000fe200078ec0ff */
[----:B------:R-:W-:Y:S01]  /*3df0*/  FMUL.FTZ R15, R6, R13 ;  /* 0x0000000d060f7220 */ /* 0x000fe20000410000 */
[----:B------:R-:W-:Y:S01]  /*3e00*/  LOP3.LUT R14, R14, 0xffff0000, RZ, 0xc0, !PT ;  /* 0xffff00000e0e7812 */ /* 0x000fe200078ec0ff */
[----:B------:R-:W-:Y:S01]  /*3e10*/  FMUL.FTZ R6, R6, R11 ;  /* 0x0000000b06067220 */ /* 0x000fe20000410000 */
[C---:B------:R-:W-:Y:S01]  /*3e20*/  FMUL.FTZ R79, R26.reuse, R87 ;  /* 0x000000571a4f7220 */ /* 0x040fe20000410000 */
[----:B------:R-:W-:Y:S01]  /*3e30*/  FMUL.FTZ R26, R26, R9 ;  /* 0x000000091a1a7220 */ /* 0x000fe20000410000 */
[C---:B------:R-:W-:Y:S01]  /*3e40*/  FFMA.FTZ R15, R4.reuse, R11, -R15 ;  /* 0x0000000b040f7223 */ /* 0x040fe2000001080f */
[----:B------:R-:W-:Y:S01]  /*3e50*/  FFMA.FTZ R6, R4, R13, R6 ;  /* 0x0000000d04067223 */ /* 0x000fe20000010006 */
[----:B------:R-:W-:Y:S01]  /*3e60*/  FFMA.FTZ R25, R12, R85, R25 ;  /* 0x000000550c197223 */ /* 0x000fe20000010019 */
[C---:B------:R-:W-:Y:S01]  /*3e70*/  FFMA.FTZ R4, R14.reuse, R9, -R79 ;  /* 0x000000090e047223 */ /* 0x040fe2000001084f */
[----:B------:R-:W-:Y:S01]  /*3e80*/  FFMA.FTZ R87, R14, R87, R26 ;  /* 0x000000570e577223 */ /* 0x000fe2000001001a */
[----:B------:R-:W-:-:S02]  /*3e90*/  F2FP.BF16.F32.PACK_AB R81, R81, R84 ;  /* 0x000000545151723e */ /* 0x000fc400000010ff */
[----:B------:R-:W-:Y:S02]  /*3ea0*/  F2FP.BF16.F32.PACK_AB R7, R94, R7 ;  /* 0x000000075e07723e */ /* 0x000fe400000010ff */
[----:B------:R-:W-:Y:S02]  /*3eb0*/  F2FP.BF16.F32.PACK_AB R83, R83, R90 ;  /* 0x0000005a5353723e */ /* 0x000fe400000010ff */
[----:B------:R-:W-:Y:S02]  /*3ec0*/  F2FP.BF16.F32.PACK_AB R12, R8, R27 ;  /* 0x0000001b080c723e */ /* 0x000fe400000010ff */
[----:B------:R-:W-:Y:S01]  /*3ed0*/  F2FP.BF16.F32.PACK_AB R24, R25, R10 ;  /* 0x0000000a1918723e */ /* 0x000fe200000010ff */
[----:B------:R-:W-:Y:S01]  /*3ee0*/  IMAD.MOV.U32 R25, RZ, RZ, R7 ;  /* 0x000000ffff197224 */ /* 0x000fe200078e0007 */
[----:B------:R-:W-:Y:S01]  /*3ef0*/  F2FP.BF16.F32.PACK_AB R14, R4, R15 ;  /* 0x0000000f040e723e */ /* 0x000fe200000010ff */
[----:B------:R-:W-:Y:S01]  /*3f00*/  IMAD.MOV.U32 R15, RZ, RZ, R81 ;  /* 0x000000ffff0f7224 */ /* 0x000fe200078e0051 */
[----:B------:R-:W-:Y:S01]  /*3f10*/  F2FP.BF16.F32.PACK_AB R13, R92, R5 ;  /* 0x000000055c0d723e */ /* 0x000fe200000010ff */
[----:B------:R-:W-:Y:S01]  /*3f20*/  IMAD.MOV.U32 R27, RZ, RZ, R83 ;  /* 0x000000ffff1b7224 */ /* 0x000fe200078e0053 */
[----:B------:R-:W-:-:S07]  /*3f30*/  F2FP.BF16.F32.PACK_AB R26, R87, R6 ;  /* 0x00000006571a723e */ /* 0x000fce00000010ff */
.L_x_673:
[----:B------:R-:W-:Y:S05]  /*3f40*/  BSYNC B1 ;  /* 0x0000000000017941 */ /* 0x000fea0003800000 */
.L_x_672:
[----:B-1----:R3:W-:Y:S01]  /*3f50*/  STG.E.128 desc[UR40][R68.64], R12 ;  /* 0x0000000c44007986 */ /* 0x0027e2000c101d28 */
[----:B------:R-:W-:-:S13]  /*3f60*/  ISETP.GE.AND P4, PT, R77, R75, PT ;  /* 0x0000004b4d00720c */ /* 0x000fda0003f86270 */
[----:B------:R-:W-:Y:S05]  /*3f70*/  @P4 BRA `(.L_x_662) ;  /* 0x00000000007c4947 */ /* 0x000fea0003800000 */
[--C-:B------:R-:W-:Y:S02]  /*3f80*/  SHF.R.S32.HI R4, RZ, 0x1f, R77.reuse ;  /* 0x0000001fff047819 */ /* 0x100fe4000001144d */
[----:B------:R-:W-:-:S04]  /*3f90*/  IADD3 R66, P4, P5, R20, R66, R77 ;  /* 0x0000004214427210 */ /* 0x000fc80007d9e04d */
[----:B------:R-:W-:Y:S02]  /*3fa0*/  IADD3.X R4, R43, R78, R4, P4, P5 ;  /* 0x0000004e2b047210 */ /* 0x000fe400027ea404 */
[----:B------:R-:W-:-:S04]  /*3fb0*/  LEA R64, P4, R66, R64, 0x1 ;  /* 0x0000004042407211 */ /* 0x000fc800078808ff */
[----:B------:R-:W-:-:S05]  /*3fc0*/  LEA.HI.X R65, R66, R65, R4, 0x1, P4 ;  /* 0x0000004142417211 */ /* 0x000fca00020f0c04 */
[----:B--2---:R4:W-:Y:S01]  /*3fd0*/  STG.E.128 desc[UR40][R64.64], R24 ;  /* 0x0000001840007986 */ /* 0x0049e2000c101d28 */
[----:B------:R-:W-:Y:S05]  /*3fe0*/  BRA `(.L_x_662) ;  /* 0x0000000000607947 */ /* 0x000fea0003800000 */
.L_x_655:
[----:B------:R-:W-:-:S13]  /*3ff0*/  ISETP.NE.AND P3, PT, R184, 0x3, PT ;  /* 0x00000003b800780c */ /* 0x000fda0003f65270 */
[----:B------:R-:W-:Y:S05]  /*4000*/  @!P3 BRA `(.L_x_674) ;  /* 0x000000000004b947 */ /* 0x000fea0003800000 */
[----:B------:R-:W-:Y:S01]  /*4010*/  BPT.TRAP 0x1 ;  /* 0x000000040000795c */ /* 0x000fe20000300000 */
.L_x_674:
[----:B------:R-:W-:Y:S01]  /*4020*/  IMAD R73, R22, 0x8, R2 ;  /* 0x0000000816497824 */ /* 0x000fe200078e0202 */
[----:B------:R-:W-:Y:S01]  /*4030*/  SHF.L.U32 R76, R185, 0x1f, RZ ;  /* 0x0000001fb94c7819 */ /* 0x000fe200000006ff */
[----:B------:R-:W-:Y:S01]  /*4040*/  IMAD R74, R40, -0x40, R42 ;  /* 0xffffffc0284a7824 */ /* 0x000fe200078e022a */
[----:B------:R-:W-:Y:S02]  /*4050*/  BSSY B1, `(.L_x_675) ;  /* 0x0000004000017945 */ /* 0x000fe40003800000 */
[----:B------:R-:W0:Y:S02]  /*4060*/  SYNCS.PHASECHK.TRANS64.TRYWAIT P4, [R73+URZ+0x28c90], R76 ;  /* 0x028c904c490075a7 */ /* 0x000e24000808017f */
[----:B------:R-:W-:Y:S01]  /*4070*/  VIMNMX R74, R74, 0x40, PT ;  /* 0x000000404a4a7848 */ /* 0x000fe20003fe0100 */
[----:B0-----:R-:W-:Y:S06]  /*4080*/  @!P4 BRA `(.L_x_676) ;  /* 0x0000016800f0c947 */ /* 0x001fec0003800000 */
.L_x_958:
[----:B------:R-:W-:Y:S05]  /*4090*/  BSYNC B1 ;  /* 0x0000000000017941 */ /* 0x000fea0003800000 */
.L_x_675:
[----:B------:R-:W-:-:S13]  /*40a0*/  ISETP.GE.AND P4, PT, R19, R74, PT ;  /* 0x0000004a1300720c */ /* 0x000fda0003f86270 */
[----:B------:R-:W-:Y:S05]  /*40b0*/  @P4 BRA `(.L_x_662) ;  /* 0x00000000002c4947 */ /* 0x000fea0003800000 */
[----:B------:R-:W-:Y:S01]  /*40c0*/  @!P1 LOP3.LUT P4, RZ, R189, 0x4, RZ, 0xc0, !PT ;  /* 0x00000004bdff9812 */ /* 0x000fe2000788c0ff */
[----:B------:R-:W-:Y:S01]  /*40d0*/  @!P1 VIADD R4, R57, 0x20 ;  /* 0x0000002039049836 */ /* 0x000fe20000000000 */
[----:B------:R-:W-:Y:S02]  /*40e0*/  PLOP3.LUT P5, PT, PT, PT, PT, 0x8, 0x0 ;  /* 0x000000000000781c */ /* 0x000fe40003fae170 */
[----:B------:R-:W-:-:S13]  /*40f0*/  @!P1 PLOP3.LUT P5, PT, P4, PT, PT, 0x80, 0x0 ;  /* 0x000000000000981c */ /* 0x000fda00027af070 */
[----:B------:R-:W-:-:S04]  /*4100*/  @P5 VIADD R4, R57, 0xffffffe0 ;  /* 0xffffffe039045836 */ /* 0x000fc80000000000 */
[----:B------:R-:W-:-:S04]  /*4110*/  @!P1 IMAD.IADD R5, R26, 0x1, R4 ;  /* 0x000000011a059824 */ /* 0x000fc800078e0204 */
[----:B------:R-:W-:Y:S02]  /*4120*/  @!P1 IMAD R8, R5, 0x2, R2 ;  /* 0x0000000205089824 */ /* 0x000fe400078e0202 */
[----:B------:R-:W1:Y:S04]  /*4130*/  @!P0 LDS.128 R4, [R66+0x22400] ;  /* 0x0224000042048984 */ /* 0x000e680000000c00 */
[----:B------:R-:W2:Y:S04]  /*4140*/  @!P1 LDS.128 R8, [R8+0x22400] ;  /* 0x0224000008089984 */ /* 0x000ea80000000c00 */
[----:B-1----:R1:W-:Y:S04]  /*4150*/  @!P0 STG.E.128 desc[UR40][R12.64], R4 ;  /* 0x000000040c008986 */ /* 0x0023e8000c101d28 */
[----:B--2---:R1:W-:Y:S02]  /*4160*/  @!P1 STG.E.128 desc[UR40][R12.64+0x40], R8 ;  /* 0x000040080c009986 */ /* 0x0043e4000c101d28 */
.L_x_662:
[----:B------:R-:W-:Y:S05]  /*4170*/  BSYNC B0 ;  /* 0x0000000000007941 */ /* 0x000fea0003800000 */
.L_x_654:
[----:B-12---:R-:W1:Y:S01]  /*4180*/  S2R R4, SR_TID.X ;  /* 0x0000000000047919 */ /* 0x006e620000002100 */
[----:B------:R-:W-:Y:S01]  /*4190*/  @!PT LDS RZ, [RZ] ;  /* 0x00000000fffff984 */ /* 0x000fe20000000800 */
[----:B------:R-:W-:Y:S01]  /*41a0*/  @!PT LDS RZ, [RZ] ;  /* 0x00000000fffff984 */ /* 0x000fe20000000800 */
[----:B------:R-:W-:Y:S01]  /*41b0*/  @!PT LDS RZ, [RZ] ;  /* 0x00000000fffff984 */ /* 0x000fe20000000800 */
[----:B------:R-:W-:Y:S01]  /*41c0*/  @!PT LDS RZ, [RZ] ;  /* 0x00000000fffff984 */ /* 0x000fe20000000800 */
[----:B------:R2:W-:Y:S06]  /*41d0*/  MEMBAR.ALL.CTA ;  /* 0x0000000000007992 */ /* 0x0005ec0000008000 */
[----:B--2---:R-:W2:Y:S01]  /*41e0*/  FENCE.VIEW.ASYNC.S ;  /* 0x00000000000073c6 */ /* 0x004ea20000000000 */
[----:B------:R-:W-:Y:S05]  /*41f0*/  WARPSYNC.ALL ;  /* 0x0000000000007948 */ /* 0x000fea0003800000 */
[----:B------:R-:W-:Y:S01]  /*4200*/  BSSY B0, `(.L_x_677) ;  /* 0x0000009000007945 */ /* 0x000fe20003800000 */
[----:B-1----:R-:W-:Y:S01]  /*4210*/  LOP3.LUT R4, R4, 0x7f, RZ, 0xc0, !PT ;  /* 0x0000007f04047812 */ /* 0x002fe200078ec0ff */
[----:B--2---:R1:W-:Y:S03]  /*4220*/  BAR.SYNC.DEFER_BLOCKING R55, 0x80 ;  /* 0x000200370000751d */ /* 0x0043e60000010000 */
[----:B------:R-:W-:-:S13]  /*4230*/  ISETP.NE.AND P4, PT, R4, RZ, PT ;  /* 0x000000ff0400720c */ /* 0x000fda0003f85270 */
[----:B------:R-:W-:-:S05]  /*4240*/  @!P4 VIADD R4, R73, 0x28ca0 ;  /* 0x00028ca04904c836 */ /* 0x000fca0000000000 */
[----:B------:R-:W-:-:S04]  /*4250*/  @!P4 PRMT R4, RZ, 0x654, R4 ;  /* 0x00000654ff04c816 */ /* 0x000fc80000000004 */
[----:B------:R1:W-:Y:S01]  /*4260*/  @!P4 SYNCS.ARRIVE.TRANS64.RED.A1T0 RZ, [R4+URZ], RZ ;  /* 0x000000ff04ffc9a7 */ /* 0x0003e2000810043f */
[----:B------:R-:W-:Y:S05]  /*4270*/  @!P3 BRA `(.L_x_678) ;  /* 0x000000000004b947 */ /* 0x000fea0003800000 */
[----:B------:R-:W-:Y:S01]  /*4280*/  BPT.TRAP 0x1 ;  /* 0x000000040000795c */ /* 0x000fe20000300000 */
.L_x_678:
[----:B------:R-:W-:Y:S05]  /*4290*/  BSYNC B0 ;  /* 0x0000000000007941 */ /* 0x000fea0003800000 */
.L_x_677:
[----:B------:R-:W2:Y:S01]  /*42a0*/  SYNCS.PHASECHK.TRANS64.TRYWAIT P3, [R73+URZ+0x28cb0], R76 ;  /* 0x028cb04c490075a7 */ /* 0x000ea2000806017f */
[----:B------:R-:W-:Y:S04]  /*42b0*/  BSSY B0, `(.L_x_679) ;  /* 0x0000002000007945 */ /* 0x000fe80003800000 */
[----:B--2---:R-:W-:Y:S05]  /*42c0*/  @!P3 BRA `(.L_x_680) ;  /* 0x000001680074b947 */ /* 0x004fea0003800000 */
.L_x_959:
[----:B------:R-:W-:Y:S05]  /*42d0*/  BSYNC B0 ;  /* 0x0000000000007941 */ /* 0x000fea0003800000 */
.L_x_679:
[----:B------:R-:W-:Y:S01]  /*42e0*/  ISETP.GE.AND P3, PT, R19, R74, PT ;  /* 0x0000004a1300720c */ /* 0x000fe20003f66270 */
[----:B------:R-:W-:-:S12]  /*42f0*/  BSSY B0, `(.L_x_681) ;  /* 0x0000052000007945 */ /* 0x000fd80003800000 */
[----:B------:R-:W-:Y:S05]  /*4300*/  @P3 BRA `(.L_x_682) ;  /* 0x0000000400403947 */ /* 0x000fea0003800000 */
[----:B------:R-:W-:Y:S01]  /*4310*/  IMAD.WIDE R6, R40, 0x40, R38 ;  /* 0x0000004028067825 */ /* 0x000fe200078e0226 */
[----:B------:R-:W-:-:S03]  /*4320*/  ULDC.64 UR4, c[0x0][0x328] ;  /* 0x0000ca0000047ab9 */ /* 0x000fc60000000a00 */
[----:B------:R-:W-:Y:S02]  /*4330*/  IMAD R7, R7, UR4, RZ ;  /* 0x0000000407077c24 */ /* 0x000fe4000f8e02ff */
[----:B-1----:R-:W-:Y:S02]  /*4340*/  IMAD.MOV.U32 R4, RZ, RZ, R28 ;  /* 0x000000ffff047224 */ /* 0x002fe400078e001c */
[----:B------:R-:W-:Y:S02]  /*4350*/  IMAD.MOV.U32 R5, RZ, RZ, R71 ;  /* 0x000000ffff057224 */ /* 0x000fe400078e0047 */
[C---:B------:R-:W-:Y:S02]  /*4360*/  IMAD R7, R6.reuse, UR5, R7 ;  /* 0x0000000506077c24 */ /* 0x040fe4000f8e0207 */
[----:B------:R-:W-:Y:S01]  /*4370*/  IMAD.WIDE.U32 R4, R6, UR4, R4 ;  /* 0x0000000406047c25 */ /* 0x000fe2000f8e0004 */
[----:B------:R-:W-:-:S03]  /*4380*/  ULDC.64 UR4, c[0x0][0x318] ;  /* 0x0000c60000047ab9 */ /* 0x000fc60000000a00 */
[----:B------:R-:W-:Y:S01]  /*4390*/  IMAD.IADD R5, R5, 0x1, R7 ;  /* 0x0000000105057824 */ /* 0x000fe200078e0207 */
[----:B------:R-:W-:Y:S01]  /*43a0*/  LEA R8, P3, R4, UR4, 0x1 ;  /* 0x0000000404087c11 */ /* 0x000fe2000f8608ff */
[----:B------:R-:W-:Y:S01]  /*43b0*/  ULDC UR4, c[0x0][0x320] ;  /* 0x0000c80000047ab9 */ /* 0x000fe20000000800 */
[----:B------:R-:W-:Y:S02]  /*43c0*/  VIADD R10, R16, 0x40 ;  /* 0x00000040100a7836 */ /* 0x000fe40000000000 */
[----:B------:R-:W-:Y:S01]  /*43d0*/  LEA.HI.X R9, R4, UR5, R5, 0x1, P3 ;  /* 0x0000000504097c11 */ /* 0x000fe200098f0c05 */
[----:B------:R-:W-:Y:S01]  /*43e0*/  IMAD R5, R22, 0x8000, R57 ;  /* 0x0000800016057824 */ /* 0x000fe200078e0239 */
[----:B------:R-:W-:-:S03]  /*43f0*/  LOP3.LUT P3, RZ, R189, 0x4, RZ, 0xc0, !PT ;  /* 0x00000004bdff7812 */ /* 0x000fc6000786c0ff */
[C---:B------:R-:W-:Y:S02]  /*4400*/  VIADD R11, R5.reuse, 0x20 ;  /* 0x00000020050b7836 */ /* 0x040fe40000000000 */
[----:B---3--:R-:W-:-:S08]  /*4410*/  IMAD R12, R5, 0x2, R2 ;  /* 0x00000002050c7824 */ /* 0x008fd000078e0202 */
[----:B------:R-:W-:Y:S01]  /*4420*/  @P3 VIADD R11, R5, 0xffffffe0 ;  /* 0xffffffe0050b3836 */ /* 0x000fe20000000000 */
[----:B------:R-:W-:-:S03]  /*4430*/  ISETP.GE.AND P3, PT, R16, UR4, PT ;  /* 0x0000000410007c0c */ /* 0x000fc6000bf66270 */
[----:B------:R-:W-:-:S10]  /*4440*/  IMAD R11, R11, 0x2, R2 ;  /* 0x000000020b0b7824 */ /* 0x000fd400078e0202 */
[----:B------:R-:W1:Y:S04]  /*4450*/  @!P3 LDS.128 R4, [R12+0x400] ;  /* 0x000400000c04b984 */ /* 0x000e680000000c00 */
[----:B-1----:R-:W-:Y:S01]  /*4460*/  @!P3 STG.E.128 desc[UR40][R8.64], R4 ;  /* 0x000000040800b986 */ /* 0x002fe2000c101d28 */
[----:B------:R-:W-:Y:S01]  /*4470*/  ISETP.GE.AND P3, PT, R10, UR4, PT ;  /* 0x000000040a007c0c */ /* 0x000fe2000bf66270 */
[----:B------:R-:W-:-:S12]  /*4480*/  VIADD R10, R16, 0x80 ;  /* 0x00000080100a7836 */ /* 0x000fd80000000000 */
        /* <DEDUP_REMOVED lines=26> */
[----:B------:R-:W-:-:S13]  /*4630*/  ISETP.GE.AND P3, PT, R53, UR4, PT ;  /* 0x0000000435007c0c */ /* 0x000fda000bf66270 */
        /* <DEDUP_REMOVED lines=28> */
[----:B-1----:R1:W-:Y:S02]  /*4800*/  @!P3 STG.E.128 desc[UR40][R8.64+0x3c0], R4 ;  /* 0x0003c0040800b986 */ /* 0x0023e4000c101d28 */
.L_x_682:
[----:B------:R-:W-:Y:S05]  /*4810*/  BSYNC B0 ;  /* 0x0000000000007941 */ /* 0x000fea0003800000 */
.L_x_681:
[----:B------:R-:W-:Y:S01]  /*4820*/  @!PT LDS RZ, [RZ] ;  /* 0x00000000fffff984 */ /* 0x000fe20000000800 */
[----:B------:R-:W-:Y:S01]  /*4830*/  @!PT LDS RZ, [RZ] ;  /* 0x00000000fffff984 */ /* 0x000fe20000000800 */
[----:B------:R-:W-:Y:S01]  /*4840*/  @!PT LDS RZ, [RZ] ;  /* 0x00000000fffff984 */ /* 0x000fe20000000800 */
[----:B------:R-:W-:Y:S01]  /*4850*/  @!PT LDS RZ, [RZ] ;  /* 0x00000000fffff984 */ /* 0x000fe20000000800 */
[----:B------:R5:W-:Y:S06]  /*4860*/  MEMBAR.ALL.CTA ;  /* 0x0000000000007992 */ /* 0x000bec0000008000 */
[----:B-----5:R-:W5:Y:S01]  /*4870*/  FENCE.VIEW.ASYNC.S ;  /* 0x00000000000073c6 */ /* 0x020f620000000000 */
[----:B0-2---:R-:W-:Y:S01]  /*4880*/  @!P4 VIADD R73, R73, 0x28cc0 ;  /* 0x00028cc04949c836 */ /* 0x005fe20000000000 */
[----:B-----5:R0:W-:Y:S04]  /*4890*/  BAR.SYNC.DEFER_BLOCKING R55, 0x80 ;  /* 0x000200370000751d */ /* 0x0201e80000010000 */
[----:B------:R-:W-:Y:S01]  /*48a0*/  @!P4 PRMT R73, RZ, 0x654, R73 ;  /* 0x00000654ff49c816 */ /* 0x000fe20000000049 */
[----:B------:R-:W-:Y:S01]  /*48b0*/  VIADD R22, R22, 0x1 ;  /* 0x0000000116167836 */ /* 0x000fe20000000000 */
[----:B------:R-:W-:-:S02]  /*48c0*/  PLOP3.LUT P3, PT, PT, PT, PT, 0x8, 0x0 ;  /* 0x000000000000781c */ /* 0x000fc40003f6e170 */
[----:B------:R0:W-:Y:S02]  /*48d0*/  @!P4 SYNCS.ARRIVE.TRANS64.RED.A1T0 RZ, [R73+URZ], RZ ;  /* 0x000000ff49ffc9a7 */ /* 0x0001e4000810043f */
[----:B------:R-:W-:-:S04]  /*48e0*/  ISETP.NE.AND P4, PT, R22, 0x2, PT ;  /* 0x000000021600780c */ /* 0x000fc80003f85270 */
[----:B-1----:R-:W-:Y:S02]  /*48f0*/  SEL R4, RZ, 0x1, P4 ;  /* 0x00000001ff047807 */ /* 0x002fe40002000000 */
[----:B------:R-:W-:Y:S02]  /*4900*/  SEL R22, R22, RZ, P4 ;  /* 0x000000ff16167207 */ /* 0x000fe40002000000 */
[----:B------:R-:W-:Y:S01]  /*4910*/  LOP3.LUT R185, R185, R4, RZ, 0x3c, !PT ;  /* 0x00000004b9b97212 */ /* 0x000fe200078e3cff */
[----:B0-----:R-:W-:Y:S06]  /*4920*/  @P2 BRA `(.L_x_683) ;  /* 0xffffffdc00b42947 */ /* 0x001fec000383ffff */
.L_x_649:
[----:B------:R-:W2:Y:S01]  /*4930*/  LDL R4, [R1+0x70] ;  /* 0x0000700001047983 */ /* 0x000ea20000100800 */
[----:B------:R-:W-:Y:S01]  /*4940*/  BSSY B0, `(.L_x_684) ;  /* 0x0000006000007945 */ /* 0x000fe20003800000 */
[----:B------:R-:W-:Y:S02]  /*4950*/  ISETP.NE.AND P1, PT, R201, RZ, PT ;  /* 0x000000ffc900720c */ /* 0x000fe40003f25270 */
[----:B--2---:R-:W-:Y:S01]  /*4960*/  ISETP.NE.AND P0, PT, R4, 0x1, PT ;  /* 0x000000010400780c */ /* 0x004fe20003f05270 */
[----:B------:R-:W-:-:S12]  /*4970*/  @P3 BRA `(.L_x_685) ;  /* 0x0000000000083947 */ /* 0x000fd80003800000 */
[----:B------:R-:W0:Y:S02]  /*4980*/  FENCE.VIEW.ASYNC.G ;  /* 0x00000000000073c6 */ /* 0x000e240000000100 */
[----:B0-----:R-:W-:Y:S06]  /*4990*/  BAR.ARV 0xc, 0x180 ;  /* 0x0306000000007b1d */ /* 0x001fec0000002000 */
.L_x_685:
[----:B------:R-:W-:Y:S05]  /*49a0*/  BSYNC B0 ;  /* 0x0000000000007941 */ /* 0x000fea0003800000 */
.L_x_684:
[----:B------:R-:W-:Y:S01]  /*49b0*/  ULDC UR4, c[0x0][0x9f0] ;  /* 0x00027c0000047ab9 */ /* 0x000fe20000000800 */
[----:B------:R-:W-:Y:S01]  /*49c0*/  BSSY B7, `(.L_x_686) ;  /* 0x0000880000077945 */ /* 0x000fe20003800000 */
[----:B------:R-:W-:-:S03]  /*49d0*/  SEL R9, R201, UR4, P1 ;  /* 0x00000004c9097c07 */ /* 0x000fc60008800000 */
[----:B------:R-:W-:Y:S05]  /*49e0*/  @!P0 BRA `(.L_x_687) ;  /* 0x00000020005c8947 */ /* 0x000fea0003800000 */
[----:B------:R-:W2:Y:S01]  /*49f0*/  LDL R0, [R1+0x28] ;  /* 0x0000280001007983 */ /* 0x000ea20000100800 */
[----:B------:R-:W-:Y:S01]  /*4a00*/  BSSY B0, `(.L_x_688) ;  /* 0x000001e000007945 */ /* 0x000fe20003800000 */
[----:B------:R-:W-:Y:S01]  /*4a10*/  IMAD.MOV.U32 R3, RZ, RZ, RZ ;  /* 0x000000ffff037224 */ /* 0x000fe200078e00ff */
[----:B--2---:R-:W-:-:S13]  /*4a20*/  LOP3.LUT P2, RZ, R0, 0x2, RZ, 0xc0, !PT ;  /* 0x0000000200ff7812 */ /* 0x004fda000784c0ff */
[----:B------:R-:W-:Y:S05]  /*4a30*/  @!P2 BRA `(.L_x_689) ;  /* 0x000000000068a947 */ /* 0x000fea0003800000 */
[-C--:B------:R-:W-:Y:S02]  /*4a40*/  IABS R6, R9.reuse ;  /* 0x0000000900067213 */ /* 0x080fe40000000000 */
[----:B------:R-:W-:Y:S02]  /*4a50*/  IADD3 R0, R168, -0x1, R9 ;  /* 0xffffffffa8007810 */ /* 0x000fe40007ffe009 */
[----:B------:R-:W0:Y:S01]  /*4a60*/  I2F.RP R3, R6 ;  /* 0x0000000600037306 */ /* 0x000e220000209400 */
[-C--:B------:R-:W-:Y:S02]  /*4a70*/  IABS R10, R9.reuse ;  /* 0x00000009000a7213 */ /* 0x080fe40000000000 */
[----:B------:R-:W-:Y:S02]  /*4a80*/  IABS R8, R0 ;  /* 0x0000000000087213 */ /* 0x000fe40000000000 */
[----:B------:R-:W-:-:S04]  /*4a90*/  LOP3.LUT R0, R0, R9, RZ, 0x3c, !PT ;  /* 0x0000000900007212 */ /* 0x000fc800078e3cff */
[----:B------:R-:W-:Y:S01]  /*4aa0*/  ISETP.GE.AND P2, PT, R0, RZ, PT ;  /* 0x000000ff0000720c */ /* 0x000fe20003f46270 */
[----:B0-----:R-:W0:Y:S02]  /*4ab0*/  MUFU.RCP R3, R3 ;  /* 0x0000000300037308 */ /* 0x001e240000001000 */
        /* <DEDUP_REMOVED lines=18> */
.L_x_689:
[----:B------:R-:W-:Y:S05]  /*4be0*/  BSYNC B0 ;  /* 0x0000000000007941 */ /* 0x000fea0003800000 */
.L_x_688:
[-C--:B------:R-:W-:Y:S01]  /*4bf0*/  IMAD R0, R211, R3.reuse, RZ ;  /* 0x00000003d3007224 */ /* 0x080fe200078e02ff */
[----:B------:R-:W-:Y:S01]  /*4c00*/  PLOP3.LUT P0, PT, PT, PT, PT, 0x80, 0x0 ;  /* 0x000000000000781c */ /* 0x000fe20003f0f070 */
[----:B------:R-:W-:Y:S01]  /*4c10*/  IMAD.MOV.U32 R20, RZ, RZ, RZ ;  /* 0x000000ffff147224 */ /* 0x000fe200078e00ff */
[----:B------:R-:W-:Y:S02]  /*4c20*/  CS2R R150, SRZ ;  /* 0x0000000000967805 */ /* 0x000fe4000001ff00 */
[----:B------:R-:W-:Y:S02]  /*4c30*/  CS2R R148, SRZ ;  /* 0x0000000000947805 */ /* 0x000fe4000001ff00 */
[----:B------:R-:W-:Y:S01]  /*4c40*/  VIADDMNMX R4, R0, R3, R168, PT ;  /* 0x0000000300047246 */ /* 0x000fe200038001a8 */
[----:B------:R-:W-:Y:S01]  /*4c50*/  IMAD.MOV.U32 R3, RZ, RZ, RZ ;  /* 0x000000ffff037224 */ /* 0x000fe200078e00ff */
[----:B------:R-:W-:Y:S02]  /*4c60*/  CS2R R146, SRZ ;  /* 0x0000000000927805 */ /* 0x000fe4000001ff00 */
[----:B------:R-:W-:-:S02]  /*4c70*/  CS2R R144, SRZ ;  /* 0x0000000000907805 */ /* 0x000fc4000001ff00 */
[----:B------:R-:W-:Y:S02]  /*4c80*/  ISETP.GT.AND P1, PT, R4, R0, PT ;  /* 0x000000000400720c */ /* 0x000fe40003f24270 */
        /* <DEDUP_REMOVED lines=37> */
[----:B---3--:R-:W-:Y:S02]  /*4ee0*/  CS2R R68, SRZ ;  /* 0x0000000000447805 */ /* 0x008fe4000001ff00 */
[----:B------:R-:W-:Y:S02]  /*4ef0*/  CS2R R66, SRZ ;  /* 0x0000000000427805 */ /* 0x000fe4000001ff00 */
[----:B----4-:R-:W-:Y:S02]  /*4f00*/  CS2R R64, SRZ ;  /* 0x0000000000407805 */ /* 0x010fe4000001ff00 */
        /* <DEDUP_REMOVED lines=19> */
[----:B------:R-:W-:Y:S01]  /*5040*/  CS2R R24, SRZ ;  /* 0x0000000000187805 */ /* 0x000fe2000001ff00 */
[----:B------:R-:W-:Y:S06]  /*5050*/  @!P1 BRA `(.L_x_690) ;  /* 0x0000008000589947 */ /* 0x000fec0003800000 */
[----:B------:R-:W2:Y:S01]  /*5060*/  LDL R5, [R1+0x2c] ;  /* 0x00002c0001057983 */ /* 0x000ea20000100800 */
[----:B------:R-:W-:-:S03]  /*5070*/  ISETP.NE.AND P0, PT, R184, 0x3, PT ;  /* 0x00000003b800780c */ /* 0x000fc60003f05270 */
[----:B--2---:R-:W0:Y:S02]  /*5080*/  SHFL.IDX PT, R3, R5, RZ, 0x1f ;  /* 0x00001fff05037589 */ /* 0x004e2400000e0000 */
[----:B0-----:R-:W-:-:S04]  /*5090*/  LEA.HI R5, R3, R3, RZ, 0x1 ;  /* 0x0000000303057211 */ /* 0x001fc800078f08ff */
[----:B------:R-:W-:-:S05]  /*50a0*/  LOP3.LUT R6, R5, 0x1fffe, RZ, 0xc0, !PT ;  /* 0x0001fffe05067812 */ /* 0x000fca00078ec0ff */
[----:B------:R-:W-:-:S04]  /*50b0*/  IMAD.IADD R3, R3, 0x1, -R6 ;  /* 0x0000000103037824 */ /* 0x000fc800078e0a06 */
[----:B------:R-:W-:-:S04]  /*50c0*/  IMAD R3, R3, 0x8000, R2 ;  /* 0x0000800003037824 */ /* 0x000fc800078e0202 */
[----:B------:R-:W-:-:S05]  /*50d0*/  VIADD R3, R3, 0x400 ;  /* 0x0000040003037836 */ /* 0x000fca0000000000 */
[----:B------:R-:W-:-:S04]  /*50e0*/  SHF.R.U32.HI R3, RZ, 0x4, R3 ;  /* 0x00000004ff037819 */ /* 0x000fc80000011603 */
[----:B------:R-:W-:-:S04]  /*50f0*/  LOP3.LUT R3, R3, 0x3fff, RZ, 0xc0, !PT ;  /* 0x00003fff03037812 */ /* 0x000fc800078ec0ff */
[----:B------:R-:W-:Y:S01]  /*5100*/  LOP3.LUT R3, R3, 0x2000000, RZ, 0xfc, !PT ;  /* 0x0200000003037812 */ /* 0x000fe200078efcff */
[----:B------:R-:W-:Y:S06]  /*5110*/  @!P0 BRA `(.L_x_691) ;  /* 0x0000000000048947 */ /* 0x000fec0003800000 */
[----:B------:R-:W-:Y:S01]  /*5120*/  BPT.TRAP 0x1 ;  /* 0x000000040000795c */ /* 0x000fe20000300000 */
.L_x_691:
[----:B------:R-:W-:Y:S01]  /*5130*/  IMAD R5, R18, 0x8, R2 ;  /* 0x0000000812057824 */ /* 0x000fe200078e0202 */
[----:B------:R-:W-:Y:S01]  /*5140*/  SHF.L.U32 R8, R23, 0x1f, RZ ;  /* 0x0000001f17087819 */ /* 0x000fe200000006ff */
[----:B------:R-:W-:Y:S01]  /*5150*/  VIADD R6, R2, 0x26800 ;  /* 0x0002680002067836 */ /* 0x000fe20000000000 */
[----:B------:R-:W-:Y:S02]  /*5160*/  BSSY B0, `(.L_x_692) ;  /* 0x0000008000007945 */ /* 0x000fe40003800000 */
[----:B------:R-:W0:Y:S02]  /*5170*/  SYNCS.PHASECHK.TRANS64.TRYWAIT P0, [R5+URZ+0x28c50], R8 ;  /* 0x028c5008050075a7 */ /* 0x000e24000800017f */
[----:B------:R-:W-:Y:S01]  /*5180*/  SHF.R.U32.HI R7, RZ, 0x4, R6 ;  /* 0x00000004ff077819 */ /* 0x000fe20000011606 */
[----:B------:R-:W-:-:S03]  /*5190*/  IMAD R6, R18, 0x1000, R3 ;  /* 0x0000100012067824 */ /* 0x000fc600078e0203 */
[----:B------:R-:W-:-:S04]  /*51a0*/  LOP3.LUT R7, R7, 0x3fff, RZ, 0xc0, !PT ;  /* 0x00003fff07077812 */ /* 0x000fc800078ec0ff */
[----:B------:R-:W-:Y:S01]  /*51b0*/  LOP3.LUT R12, R7, 0x10000, RZ, 0xfc, !PT ;  /* 0x00010000070c7812 */ /* 0x000fe200078efcff */
[----:B------:R-:W-:Y:S01]  /*51c0*/  IMAD.MOV.U32 R7, RZ, RZ, 0x40000040 ;  /* 0x40000040ff077424 */ /* 0x000fe200078e00ff */
[----:B0-----:R-:W-:Y:S06]  /*51d0*/  @!P0 BRA `(.L_x_693) ;  /* 0x0000015800c48947 */ /* 0x001fec0003800000 */
.L_x_960:
[----:B------:R-:W-:Y:S05]  /*51e0*/  BSYNC B0 ;  /* 0x0000000000007941 */ /* 0x000fea0003800000 */
.L_x_692:
[----:B------:R-:W-:Y:S01]  /*51f0*/  BAR.SYNC.DEFER_BLOCKING 0xe, 0x100 ;  /* 0x0384000000007b1d */ /* 0x000fe20000010000 */
[----:B------:R-:W-:Y:S01]  /*5200*/  IMAD.MOV.U32 R13, RZ, RZ, 0x40000040 ;  /* 0x40000040ff0d7424 */ /* 0x000fe200078e00ff */
[C---:B------:R-:W-:Y:S01]  /*5210*/  R2UR UR6, R6.reuse ;  /* 0x00000000060672ca */ /* 0x040fe200000e0000 */
[----:B------:R-:W-:Y:S01]  /*5220*/  VIADD R10, R6, 0x100 ;  /* 0x00000100060a7836 */ /* 0x000fe20000000000 */
[----:B------:R-:W-:Y:S01]  /*5230*/  R2UR UR7, R7 ;  /* 0x00000000070772ca */ /* 0x000fe200000e0000 */
[----:B------:R-:W-:Y:S01]  /*5240*/  IMAD.MOV.U32 R11, RZ, RZ, 0x40000040 ;  /* 0x40000040ff0b7424 */ /* 0x000fe200078e00ff */
[----:B------:R-:W-:Y:S01]  /*5250*/  R2UR UR4, R12 ;  /* 0x000000000c0472ca */ /* 0x000fe200000e0000 */
[----:B0-----:R-:W-:Y:S01]  /*5260*/  VIADD R8, R6, 0x80 ;  /* 0x0000008006087836 */ /* 0x001fe20000000000 */
[----:B------:R-:W-:Y:S01]  /*5270*/  R2UR UR5, R13 ;  /* 0x000000000d0572ca */ /* 0x000fe200000e0000 */
[----:B------:R-:W-:Y:S01]  /*5280*/  IMAD.MOV.U32 R9, RZ, RZ, 0x40000040 ;  /* 0x40000040ff097424 */ /* 0x000fe200078e00ff */
[----:B------:R-:W-:Y:S01]  /*5290*/  R2UR UR14, R10 ;  /* 0x000000000a0e72ca */ /* 0x000fe200000e0000 */
[----:B------:R-:W-:Y:S01]  /*52a0*/  VIADD R10, R12, 0x2 ;  /* 0x000000020c0a7836 */ /* 0x000fe20000000000 */
        /* <DEDUP_REMOVED lines=11> */
[----:B------:R-:W0:Y:S01]  /*5360*/  S2R R14, SR_TID.X ;  /* 0x00000000000e7919 */ /* 0x000e220000002100 */
[----:B------:R-:W-:Y:S01]  /*5370*/  WARPGROUP.ARRIVE ;  /* 0x00000000000079c5 */ /* 0x000fe20000000000 */
[----:B------:R-:W-:Y:S01]  /*5380*/  R2UR UR13, R9 ;  /* 0x00000000090d72ca */ /* 0x000fe200000e0000 */
[----:B------:R-:W-:Y:S01]  /*5390*/  VIADD R4, R4, 0xfffffffe ;  /* 0xfffffffe04047836 */ /* 0x000fe20000000000 */
[----:B------:R-:W-:Y:S03]  /*53a0*/  BSSY B0, `(.L_x_694) ;  /* 0x00000ec000007945 */ /* 0x000fe60003800000 */
[----:B------:R-:W-:Y:S01]  /*53b0*/  HGMMA.64x256x16.F32.BF16 R24, gdesc[UR4].tnspB, RZ, !UPT, gsb0 ;  /* 0x43e00000041879f0 */ /* 0x000fe2000c0018ff */
[----:B------:R-:W-:Y:S01]  /*53c0*/  R2UR UR6, R6 ;  /* 0x00000000060672ca */ /* 0x000fe200000e0000 */
[----:B------:R-:W-:Y:S01]  /*53d0*/  VIADD R6, R12, 0x6 ;  /* 0x000000060c067836 */ /* 0x000fe20000000000 */
[----:B------:R-:W-:Y:S01]  /*53e0*/  R2UR UR7, R7 ;  /* 0x00000000070772ca */ /* 0x000fe200000e0000 */
[----:B------:R-:W-:-:S03]  /*53f0*/  IMAD.MOV.U32 R7, RZ, RZ, 0x40000040 ;  /* 0x40000040ff077424 */ /* 0x000fc600078e00ff */
[----:B------:R-:W-:Y:S02]  /*5400*/  R2UR UR4, R6 ;  /* 0x00000000060472ca */ /* 0x000fe400000e0000 */
[----:B------:R-:W-:Y:S02]  /*5410*/  R2UR UR5, R7 ;  /* 0x00000000070572ca */ /* 0x000fe400000e0000 */
        /* <DEDUP_REMOVED lines=18> */
[----:B------:R-:W-:-:S13]  /*5540*/  ISETP.GE.AND P0, PT, R4, R0, PT ;  /* 0x000000000400720c */ /* 0x000fda0003f06270 */
[----:B0-----:R-:W-:Y:S05]  /*5550*/  @!P0 BRA `(.L_x_695) ;  /* 0x0000000c00408947 */ /* 0x001fea0003800000 */
[----:B------:R-:W-:-:S07]  /*5560*/  IMAD.MOV.U32 R14, RZ, RZ, R4 ;  /* 0x000000ffff0e7224 */ /* 0x000fce00078e0004 */
.L_x_701:
[----:B------:R-:W-:Y:S01]  /*5570*/  BAR.SYNC.DEFER_BLOCKING 0xe, 0x100 ;  /* 0x0384000000007b1d */ /* 0x000fe20000010000 */
[----:B0-----:R-:W-:Y:S01]  /*5580*/  IMAD R4, R18, 0x40, R191 ;  /* 0x0000004012047824 */ /* 0x001fe200078e02bf */
[----:B------:R-:W-:Y:S01]  /*5590*/  ISETP.NE.AND P2, PT, R184, 0x3, PT ;  /* 0x00000003b800780c */ /* 0x000fe20003f45270 */
[----:B------:R-:W-:Y:S02]  /*55a0*/  VIADD R15, R18, 0x1 ;  /* 0x00000001120f7836 */ /* 0x000fe40000000000 */
[----:B------:R-:W-:-:S03]  /*55b0*/  IMAD R4, R4, 0x4, R2 ;  /* 0x0000000404047824 */ /* 0x000fc600078e0202 */
[----:B------:R-:W-:-:S04]  /*55c0*/  ISETP.NE.AND P0, PT, R15, 0x2, PT ;  /* 0x000000020f00780c */ /* 0x000fc80003f05270 */
[----:B------:R-:W-:-:S05]  /*55d0*/  SEL R15, R15, RZ, P0 ;  /* 0x000000ff0f0f7207 */ /* 0x000fca0000000000 */
[----:B------:R-:W-:Y:S01]  /*55e0*/  IMAD.MOV.U32 R18, RZ, RZ, R15 ;  /* 0x000000ffff127224 */ /* 0x000fe200078e000f */
[----:B------:R-:W0:Y:S04]  /*55f0*/  LDS R5, [R4+0x28800] ;  /* 0x0288000004057984 */ /* 0x000e280000000800 */
[----:B------:R-:W1:Y:S01]  /*5600*/  LDS R4, [R4+0x28820] ;  /* 0x0288200004047984 */ /* 0x000e620000000800 */
[-C--:B0-----:R-:W-:Y:S01]  /*5610*/  FMUL.FTZ R24, R24, R5.reuse ;  /* 0x0000000518187220 */ /* 0x081fe20000410000 */
        /* <DEDUP_REMOVED lines=67> */
[----:B------:R-:W-:-:S02]  /*5a50*/  IMAD.MOV.U32 R4, RZ, RZ, R14 ;  /* 0x000000ffff047224 */ /* 0x000fc400078e000e */
[-C--:B------:R-:W-:Y:S01]  /*5a60*/  FMUL.FTZ R32, R32, R5.reuse ;  /* 0x0000000520207220 */ /* 0x080fe20000410000 */
[-C--:B------:R-:W-:Y:S01]  /*5a70*/  FMUL.FTZ R33, R33, R5.reuse ;  /* 0x0000000521217220 */ /* 0x080fe20000410000 */
[-C--:B------:R-:W-:Y:S01]  /*5a80*/  FMUL.FTZ R36, R36, R5.reuse ;  /* 0x0000000524247220 */ /* 0x080fe20000410000 */
[-C--:B------:R-:W-:Y:S01]  /*5a90*/  FMUL.FTZ R37, R37, R5.reuse ;  /* 0x0000000525257220 */ /* 0x080fe20000410000 */
[----:B------:R-:W-:Y:S01]  /*5aa0*/  ISETP.GT.AND P1, PT, R4, R0, PT ;  /* 0x000000000400720c */ /* 0x000fe20003f24270 */
[-C--:B------:R-:W-:Y:S01]  /*5ab0*/  FMUL.FTZ R40, R40, R5.reuse ;  /* 0x0000000528287220 */ /* 0x080fe20000410000 */
[----:B------:R-:W-:Y:S01]  /*5ac0*/  SEL R4, RZ, 0x1, P0 ;  /* 0x00000001ff047807 */ /* 0x000fe20000000000 */
        /* <DEDUP_REMOVED lines=55> */
[----:B------:R-:W-:Y:S01]  /*5e40*/  LOP3.LUT R23, R23, R4, RZ, 0x3c, !PT ;  /* 0x0000000417177212 */ /* 0x000fe200078e3cff */
[----:B------:R-:W-:Y:S01]  /*5e50*/  VIADD R14, R14, 0xffffffff ;  /* 0xffffffff0e0e7836 */ /* 0x000fe20000000000 */
[----:B------:R-:W-:Y:S06]  /*5e60*/  @!P2 BRA `(.L_x_696) ;  /* 0x000000000004a947 */ /* 0x000fec0003800000 */
[----:B------:R-:W-:Y:S01]  /*5e70*/  BPT.TRAP 0x1 ;  /* 0x000000040000795c */ /* 0x000fe20000300000 */
.L_x_696:
[----:B------:R-:W-:Y:S01]  /*5e80*/  IMAD R4, R18, 0x8, R2 ;  /* 0x0000000812047824 */ /* 0x000fe200078e0202 */
[----:B------:R-:W-:-:S04]  /*5e90*/  SHF.L.U32 R5, R23, 0x1f, RZ ;  /* 0x0000001f17057819 */ /* 0x000fc800000006ff */
[----:B------:R0:W1:Y:S01]  /*5ea0*/  SYNCS.PHASECHK.TRANS64.TRYWAIT P0, [R4+URZ+0x28c50], R5 ;  /* 0x028c5005040075a7 */ /* 0x000062000800017f */
[----:B------:R-:W-:Y:S05]  /*5eb0*/  @!P2 BRA `(.L_x_697) ;  /* 0x000000000004a947 */ /* 0x000fea0003800000 */
[----:B------:R-:W-:Y:S01]  /*5ec0*/  BPT.TRAP 0x1 ;  /* 0x000000040000795c */ /* 0x000fe20000300000 */
.L_x_697:
[----:B------:R-:W-:Y:S04]  /*5ed0*/  BSSY B1, `(.L_x_698) ;  /* 0x0000004000017945 */ /* 0x000fe80003800000 */
[----:B-1----:R-:W-:Y:S05]  /*5ee0*/  @P0 BRA `(.L_x_699) ;  /* 0x0000000000080947 */ /* 0x002fea0003800000 */
[----:B------:R-:W1:Y:S02]  /*5ef0*/  SYNCS.PHASECHK.TRANS64.TRYWAIT P0, [R4+URZ+0x28c50], R5 ;  /* 0x028c5005040075a7 */ /* 0x000e64000800017f */
[----:B-1----:R-:W-:Y:S05]  /*5f00*/  @!P0 BRA `(.L_x_700) ;  /* 0x0000014c008c8947 */ /* 0x002fea0003800000 */
.L_x_699:
[----:B------:R-:W-:Y:S05]  /*5f10*/  BSYNC B1 ;  /* 0x0000000000017941 */ /* 0x000fea0003800000 */
.L_x_698:
[----:B01----:R-:W-:Y:S01]  /*5f20*/  IMAD.MOV.U32 R5, RZ, RZ, 0x40000040 ;  /* 0x40000040ff057424 */ /* 0x003fe200078e00ff */
[----:B------:R-:W-:Y:S01]  /*5f30*/  WARPGROUP.ARRIVE ;  /* 0x00000000000079c5 */ /* 0x000fe20000000000 */
[----:B------:R-:W-:-:S05]  /*5f40*/  IMAD R4, R18, 0x1000, R3 ;  /* 0x0000100012047824 */ /* 0x000fca00078e0203 */
[----:B------:R-:W0:Y:S01]  /*5f50*/  S2R R20, SR_TID.X ;  /* 0x0000000000147919 */ /* 0x000e220000002100 */
[----:B------:R-:W-:Y:S01]  /*5f60*/  IMAD.MOV.U32 R13, RZ, RZ, 0x40000040 ;  /* 0x40000040ff0d7424 */ /* 0x000fe200078e00ff */
[----:B------:R-:W-:Y:S01]  /*5f70*/  R2UR UR7, R5 ;  /* 0x00000000050772ca */ /* 0x000fe200000e0000 */
[----:B------:R-:W-:Y:S01]  /*5f80*/  VIADD R5, R2, 0x26800 ;  /* 0x0002680002057836 */ /* 0x000fe20000000000 */
[----:B------:R-:W-:Y:S02]  /*5f90*/  R2UR UR6, R4 ;  /* 0x00000000040672ca */ /* 0x000fe400000e0000 */
[----:B------:R-:W-:Y:S01]  /*5fa0*/  R2UR UR5, R13 ;  /* 0x000000000d0572ca */ /* 0x000fe200000e0000 */
[----:B------:R-:W-:Y:S01]  /*5fb0*/  IMAD.MOV.U32 R13, RZ, RZ, 0x40000040 ;  /* 0x40000040ff0d7424 */ /* 0x000fe200078e00ff */
[----:B------:R-:W-:-:S04]  /*5fc0*/  SHF.R.U32.HI R5, RZ, 0x4, R5 ;  /* 0x00000004ff057819 */ /* 0x000fc80000011605 */
[----:B------:R-:W-:-:S04]  /*5fd0*/  LOP3.LUT R5, R5, 0x3fff, RZ, 0xc0, !PT ;  /* 0x00003fff05057812 */ /* 0x000fc800078ec0ff */
[----:B------:R-:W-:Y:S01]  /*5fe0*/  LOP3.LUT R12, R5, 0x10000, RZ, 0xfc, !PT ;  /* 0x00010000050c7812 */ /* 0x000fe200078efcff */
[----:B------:R-:W-:-:S03]  /*5ff0*/  IMAD.MOV.U32 R5, RZ, RZ, 0x40000040 ;  /* 0x40000040ff057424 */ /* 0x000fc600078e00ff */
[----:B------:R-:W-:Y:S01]  /*6000*/  R2UR UR4, R12 ;  /* 0x000000000c0472ca */ /* 0x000fe200000e0000 */
[----:B------:R-:W-:Y:S01]  /*6010*/  VIADD R12, R4, 0x80 ;  /* 0x00000080040c7836 */ /* 0x000fe20000000000 */
[----:B0-----:R-:W-:-:S11]  /*6020*/  LOP3.LUT R20, R20, 0x7f, RZ, 0xc0, !PT ;  /* 0x0000007f14147812 */ /* 0x001fd600078ec0ff */
[----:B------:R-:W-:Y:S01]  /*6030*/  HGMMA.64x256x16.F32.BF16 R24, gdesc[UR4].tnspB, R24, gsb0 ;  /* 0x43e00000041879f0 */ /* 0x000fe20008001818 */
[----:B------:R-:W-:Y:S01]  /*6040*/  R2UR UR6, R12 ;  /* 0x000000000c0672ca */ /* 0x000fe200000e0000 */
[----:B------:R-:W-:Y:S01]  /*6050*/  VIADD R12, R4, 0x100 ;  /* 0x00000100040c7836 */ /* 0x000fe20000000000 */
[----:B------:R-:W-:Y:S01]  /*6060*/  R2UR UR7, R13 ;  /* 0x000000000d0772ca */ /* 0x000fe200000e0000 */
[----:B------:R-:W-:Y:S01]  /*6070*/  IMAD.MOV.U32 R13, RZ, RZ, 0x40000040 ;  /* 0x40000040ff0d7424 */ /* 0x000fe200078e00ff */
[----:B------:R-:W-:Y:S01]  /*6080*/  R2UR UR4, R10 ;  /* 0x000000000a0472ca */ /* 0x000fe200000e0000 */
[----:B------:R-:W-:Y:S01]  /*6090*/  VIADD R4, R4, 0x180 ;  /* 0x0000018004047836 */ /* 0x000fe20000000000 */
[----:B------:R-:W-:Y:S02]  /*60a0*/  R2UR UR5, R11 ;  /* 0x000000000b0572ca */ /* 0x000fe400000e0000 */
[----:B------:R-:W-:Y:S01]  /*60b0*/  ISETP.NE.AND P0, PT, R20, RZ, PT ;  /* 0x000000ff1400720c */ /* 0x000fe20003f05270 */
[----:B------:R-:W-:-:S02]  /*60c0*/  WARPGROUP.DEPBAR.LE gsb0, 0x0 ;  /* 0x00008000000079c5 */ /* 0x000fc40000010000 */
[----:B------:R-:W-:-:S15]  /*60d0*/  WARPGROUP.ARRIVE ;  /* 0x00000000000079c5 */ /* 0x000fde0000000000 */
[----:B------:R-:W-:-:S01]  /*60e0*/  NOP ;  /* 0x0000000000007918 */ /* 0x000fc20000000000 */
[----:B------:R-:W-:Y:S01]  /*60f0*/  HGMMA.64x256x16.F32.BF16 R24, gdesc[UR4].tnspB, R24, gsb0 ;  /* 0x43e00000041879f0 */ /* 0x000fe20008001818 */
[----:B------:R-:W-:Y:S02]  /*6100*/  R2UR UR6, R12 ;  /* 0x000000000c0672ca */ /* 0x000fe400000e0000 */
[----:B------:R-:W-:Y:S02]  /*6110*/  R2UR UR7, R13 ;  /* 0x000000000d0772ca */ /* 0x000fe400000e0000 */
[----:B------:R-:W-:Y:S02]  /*6120*/  R2UR UR4, R8 ;  /* 0x00000000080472ca */ /* 0x000fe400000e0000 */
[----:B------:R-:W-:Y:S01]  /*6130*/  R2UR UR5, R9 ;  /* 0x00000000090572ca */ /* 0x000fe200000e0000 */
[----:B------:R-:W-:Y:S02]  /*6140*/  WARPGROUP.DEPBAR.LE gsb0, 0x0 ;  /* 0x00008000000079c5 */ /* 0x000fe40000010000 */
[----:B------:R-:W-:-:S15]  /*6150*/  WARPGROUP.ARRIVE ;  /* 0x00000000000079c5 */ /* 0x000fde0000000000 */
[----:B------:R-:W-:-:S03]  /*6160*/  NOP ;  /* 0x0000000000007918 */ /* 0x000fc60000000000 */
[----:B------:R-:W-:Y:S01]  /*6170*/  HGMMA.64x256x16.F32.BF16 R24, gdesc[UR4].tnspB, R24, gsb0 ;  /* 0x43e00000041879f0 */ /* 0x000fe20008001818 */
[----:B------:R-:W-:Y:S01]  /*6180*/  R2UR UR6, R4 ;  /* 0x00000000040672ca */ /* 0x000fe200000e0000 */
[----:B------:R-:W-:Y:S01]  /*6190*/  @!P0 IMAD R4, R15, 0x8, R2 ;  /* 0x000000080f048824 */ /* 0x000fe200078e0202 */
[----:B------:R-:W-:Y:S02]  /*61a0*/  R2UR UR7, R5 ;  /* 0x00000000050772ca */ /* 0x000fe400000e0000 */
[----:B------:R-:W-:Y:S01]  /*61b0*/  R2UR UR4, R6 ;  /* 0x00000000060472ca */ /* 0x000fe200000e0000 */
[----:B------:R-:W-:Y:S01]  /*61c0*/  @!P0 VIADD R4, R4, 0x28c60 ;  /* 0x00028c6004048836 */ /* 0x000fe20000000000 */
[----:B------:R-:W-:-:S04]  /*61d0*/  R2UR UR5, R7 ;  /* 0x00000000070572ca */ /* 0x000fc800000e0000 */
[----:B------:R-:W-:Y:S01]  /*61e0*/  @!P0 PRMT R4, RZ, 0x654, R4 ;  /* 0x00000654ff048816 */ /* 0x000fe20000000004 */
[----:B------:R-:W-:Y:S02]  /*61f0*/  WARPGROUP.DEPBAR.LE gsb0, 0x0 ;  /* 0x00008000000079c5 */ /* 0x000fe40000010000 */
[----:B------:R-:W-:-:S14]  /*6200*/  WARPGROUP.ARRIVE ;  /* 0x00000000000079c5 */ /* 0x000fdc0000000000 */
[----:B------:R-:W-:Y:S03]  /*6210*/  HGMMA.64x256x16.F32.BF16 R24, gdesc[UR4].tnspB, R24, gsb0 ;  /* 0x43e00000041879f0 */ /* 0x000fe60008001818 */
[----:B------:R-:W-:Y:S02]  /*6220*/  WARPGROUP.DEPBAR.LE gsb0, 0x0 ;  /* 0x00008000000079c5 */ /* 0x000fe40000010000 */
[----:B------:R-:W-:Y:S06]  /*6230*/  BAR.ARV 0xf, 0x100 ;  /* 0x03c4000000007b1d */ /* 0x000fec0000002000 */
[----:B------:R0:W-:Y:S01]  /*6240*/  @!P0 SYNCS.ARRIVE.TRANS64.RED.A1T0 RZ, [R4+URZ], RZ ;  /* 0x000000ff04ff89a7 */ /* 0x0001e2000810043f */
[----:B------:R-:W-:Y:S05]  /*6250*/  @P1 BRA `(.L_x_701) ;  /* 0xfffffff000c41947 */ /* 0x000fea000383ffff */
.L_x_695:
[----:B------:R-:W-:Y:S05]  /*6260*/  BSYNC B0 ;  /* 0x0000000000007941 */ /* 0x000fea0003800000 */
.L_x_694:
[----:B------:R-:W-:Y:S01]  /*6270*/  BAR.SYNC.DEFER_BLOCKING 0xe, 0x100 ;  /* 0x0384000000007b1d */ /* 0x000fe20000010000 */
[C---:B------:R-:W-:Y:S01]  /*6280*/  IMAD R0, R18.reuse, 0x40, R191 ;  /* 0x0000004012007824 */ /* 0x040fe200078e02bf */
[----:B------:R-:W-:Y:S01]  /*6290*/  PLOP3.LUT P0, PT, PT, PT, PT, 0x8, 0x0 ;  /* 0x000000000000781c */ /* 0x000fe20003f0e170 */
[----:B------:R-:W-:Y:S02]  /*62a0*/  VIADD R18, R18, 0x1 ;  /* 0x0000000112127836 */ /* 0x000fe40000000000 */
[----:B------:R-:W-:Y:S02]  /*62b0*/  IMAD R2, R0, 0x4, R2 ;  /* 0x0000000400027824 */ /* 0x000fe400078e0202 */
[----:B------:R-:W-:Y:S01]  /*62c0*/  IMAD.MOV.U32 R20, RZ, RZ, RZ ;  /* 0x000000ffff147224 */ /* 0x000fe200078e00ff */
[----:B------:R-:W-:Y:S01]  /*62d0*/  ISETP.NE.AND P1, PT, R18, 0x2, PT ;  /* 0x000000021200780c */ /* 0x000fe20003f25270 */
[----:B------:R-:W-:-:S03]  /*62e0*/  IMAD.MOV.U32 R3, RZ, RZ, RZ ;  /* 0x000000ffff037224 */ /* 0x000fc600078e00ff */
[----:B------:R-:W-:Y:S01]  /*62f0*/  SEL R18, R18, RZ, P1 ;  /* 0x000000ff12127207 */ /* 0x000fe20000800000 */
        /* <DEDUP_REMOVED lines=66> */
[----:B------:R-:W-:Y:S01]  /*6720*/  SEL R0, RZ, 0x1, P1 ;  /* 0x00000001ff007807 */ /* 0x000fe20000800000 */
        /* <DEDUP_REMOVED lines=65> */
[----:B------:R-:W-:Y:S06]  /*6b40*/  BAR.ARV 0xf, 0x100 ;  /* 0x03c4000000007b1d */ /* 0x000fec0000002000 */
[----:B------:R-:W-:Y:S05]  /*6b50*/  BRA `(.L_x_690) ;  /* 0x0000006400987947 */ /* 0x000fea0003800000 */
.L_x_687:
        /* <DEDUP_REMOVED lines=32> */
.L_x_703:
[----:B------:R-:W-:Y:S05]  /*6d60*/  BSYNC B0 ;  /* 0x0000000000007941 */ /* 0x000fea0003800000 */
.L_x_702:
        /* <DEDUP_REMOVED lines=72> */
[----:B------:R-:W-:Y:S03]  /*71f0*/  BSSY B6, `(.L_x_704) ;  /* 0x000001c000067945 */ /* 0x000fe60003800000 */
[----:B--2---:R-:W0:Y:S02]  /*7200*/  SHFL.IDX PT, R0, R0, RZ, 0x1f ;  /* 0x00001fff00007589 */ /* 0x004e2400000e0000 */
[----:B0-----:R-:W-:-:S04]  /*7210*/  LEA.HI R3, R0, R0, RZ, 0x1 ;  /* 0x0000000000037211 */ /* 0x001fc800078f08ff */
        /* <DEDUP_REMOVED lines=25> */
.L_x_705:
[----:B------:R-:W-:Y:S05]  /*73b0*/  BSYNC B6 ;  /* 0x0000000000067941 */ /* 0x000fea0003800000 */
.L_x_704:
[----:B------:R-:W-:Y:S02]  /*73c0*/  ULDC UR4, c[0x0][0x3f4] ;  /* 0x0000fd0000047ab9 */ /* 0x000fe40000000800 */
[----:B------:R-:W-:-:S13]  /*73d0*/  ISETP.LT.AND P0, PT, RZ, UR4, PT ;  /* 0x00000004ff007c0c */ /* 0x000fda000bf01270 */
[----:B------:R-:W-:Y:S05]  /*73e0*/  @P0 BRA `(.L_x_706) ;  /* 0x00000000003c0947 */ /* 0x000fea0003800000 */
[----:B------:R-:W-:-:S04]  /*73f0*/  LEA.HI R0, R210, R210, RZ, 0x1 ;  /* 0x000000d2d2007211 */ /* 0x000fc800078f08ff */
[----:B------:R-:W-:-:S05]  /*7400*/  LOP3.LUT R3, R0, 0xfffffffe, RZ, 0xc0, !PT ;  /* 0xfffffffe00037812 */ /* 0x000fca00078ec0ff */
[----:B------:R-:W-:-:S05]  /*7410*/  IMAD.IADD R3, R210, 0x1, -R3 ;  /* 0x00000001d2037824 */ /* 0x000fca00078e0a03 */
[----:B------:R-:W-:-:S04]  /*7420*/  SHF.L.U32 R3, R3, 0x1f, RZ ;  /* 0x0000001f03037819 */ /* 0x000fc800000006ff */
[----:B------:R0:W1:Y:S03]  /*7430*/  SYNCS.PHASECHK.TRANS64.TRYWAIT P0, [R2+URZ+0x28c00], R3 ;  /* 0x028c0003020075a7 */ /* 0x000066000800017f */
[----:B-1----:R-:W-:Y:S05]  /*7440*/  @!P0 NANOSLEEP.SYNCS 0x989680 ;  /* 0x009896800000895d */ /* 0x002fea0003900000 */
[----:B------:R-:W1:Y:S01]  /*7450*/  @!P0 SYNCS.PHASECHK.TRANS64 P0, [R2+URZ+0x28c00], R3 ;  /* 0x028c0003020085a7 */ /* 0x000e62000800007f */
[----:B------:R-:W-:Y:S04]  /*7460*/  BSSY B0, `(.L_x_707) ;  /* 0x0000006000007945 */ /* 0x000fe80003800000 */
[----:B-1----:R-:W-:Y:S05]  /*7470*/  @P0 BRA `(.L_x_708) ;  /* 0x0000000000100947 */ /* 0x002fea0003800000 */
.L_x_709:
[----:B-1----:R1:W2:Y:S02]  /*7480*/  SYNCS.PHASECHK.TRANS64.TRYWAIT P0, [R2+URZ+0x28c00], R3 ;  /* 0x028c0003020075a7 */ /* 0x0022a4000800017f */
[----:B--2---:R-:W-:Y:S05]  /*7490*/  @!P0 NANOSLEEP.SYNCS 0x989680 ;  /* 0x009896800000895d */ /* 0x004fea0003900000 */
[----:B------:R-:W2:Y:S02]  /*74a0*/  @!P0 SYNCS.PHASECHK.TRANS64 P0, [R2+URZ+0x28c00], R3 ;  /* 0x028c0003020085a7 */ /* 0x000ea4000800007f */
[----:B--2---:R-:W-:Y:S05]  /*74b0*/  @!P0 BRA `(.L_x_709) ;  /* 0xfffffffc00f08947 */ /* 0x004fea000383ffff */
.L_x_708:
[----:B------:R-:W-:Y:S05]  /*74c0*/  BSYNC B0 ;  /* 0x0000000000007941 */ /* 0x000fea0003800000 */
.L_x_707:
[----:B------:R-:W-:Y:S05]  /*74d0*/  BRA `(.L_x_710) ;  /* 0x0000002000b47947 */ /* 0x000fea0003800000 */
.L_x_706:
[----:B-----5:R-:W-:Y:S01]  /*74e0*/  SHF.R.S32.HI R0, RZ, 0x1f, R154 ;  /* 0x0000001fff007819 */ /* 0x020fe2000001149a */
[----:B------:R-:W-:Y:S01]  /*74f0*/  VIADD R4, R2, 0x20400 ;  /* 0x0002040002047836 */ /* 0x000fe20000000000 */
[----:B------:R-:W-:Y:S01]  /*7500*/  ULDC.64 UR4, c[0x0][0x3f8] ;  /* 0x0000fe0000047ab9 */ /* 0x000fe20000000a00 */
[----:B------:R-:W-:Y:S01]  /*7510*/  ULDC.64 UR6, c[0x0][0x408] ;  /* 0x0001020000067ab9 */ /* 0x000fe20000000a00 */
[----:B------:R-:W-:Y:S01]  /*7520*/  BSSY B6, `(.L_x_711) ;  /* 0x0000021000067945 */ /* 0x000fe20003800000 */
[----:B------:R-:W-:Y:S01]  /*7530*/  IMAD R3, R0, UR4, RZ ;  /* 0x0000000400037c24 */ /* 0x000fe2000f8e02ff */
[----:B------:R-:W-:Y:S01]  /*7540*/  LOP3.LUT P0, RZ, R4, 0x3ff, RZ, 0xc0, !PT ;  /* 0x000003ff04ff7812 */ /* 0x000fe2000780c0ff */
[----:B------:R-:W-:Y:S02]  /*7550*/  IMAD R9, R0, UR6, RZ ;  /* 0x0000000600097c24 */ /* 0x000fe4000f8e02ff */
[----:B------:R-:W-:-:S04]  /*7560*/  IMAD.WIDE.U32 R4, R154, UR4, RZ ;  /* 0x000000049a047c25 */ /* 0x000fc8000f8e00ff */
[C---:B------:R-:W-:Y:S01]  /*7570*/  IMAD R3, R154.reuse, UR5, R3 ;  /* 0x000000059a037c24 */ /* 0x040fe2000f8e0203 */
[----:B------:R-:W-:Y:S01]  /*7580*/  ULDC.64 UR4, c[0x0][0x3e8] ;  /* 0x0000fa0000047ab9 */ /* 0x000fe20000000a00 */
[----:B------:R-:W-:Y:S01]  /*7590*/  IMAD.WIDE.U32 R6, R154, UR6, RZ ;  /* 0x000000069a067c25 */ /* 0x000fe2000f8e00ff */
[----:B------:R-:W-:-:S03]  /*75a0*/  LEA R24, P1, R4, UR4, 0x1 ;  /* 0x0000000404187c11 */ /* 0x000fc6000f8208ff */
[----:B------:R-:W-:Y:S01]  /*75b0*/  IMAD R9, R154, UR7, R9 ;  /* 0x000000079a097c24 */ /* 0x000fe2000f8e0209 */
[----:B------:R-:W-:Y:S01]  /*75c0*/  ULDC.64 UR6, c[0x0][0x400] ;  /* 0x0001000000067ab9 */ /* 0x000fe20000000a00 */
[----:B------:R-:W-:Y:S01]  /*75d0*/  IMAD.IADD R25, R3, 0x1, R5 ;  /* 0x0000000103197824 */ /* 0x000fe200078e0205 */
[----:B------:R-:W-:Y:S01]  /*75e0*/  LEA R27, P2, R6, UR6, 0x1 ;  /* 0x00000006061b7c11 */ /* 0x000fe2000f8408ff */
[----:B------:R-:W-:-:S03]  /*75f0*/  IMAD.IADD R3, R9, 0x1, R7 ;  /* 0x0000000109037824 */ /* 0x000fc600078e0207 */
[----:B------:R-:W-:Y:S02]  /*7600*/  LEA.HI.X R25, R4, UR5, R25, 0x1, P1 ;  /* 0x0000000504197c11 */ /* 0x000fe400088f0c19 */
[----:B------:R-:W-:Y:S01]  /*7610*/  LEA.HI.X R26, R6, UR7, R3, 0x1, P2 ;  /* 0x00000007061a7c11 */ /* 0x000fe200090f0c03 */
[----:B------:R-:W-:Y:S06]  /*7620*/  @!P0 BRA `(.L_x_712) ;  /* 0x0000000000408947 */ /* 0x000fec0003800000 */
        /* <DEDUP_REMOVED lines=16> */
.L_x_712:
[----:B------:R-:W-:Y:S05]  /*7730*/  BSYNC B6 ;  /* 0x0000000000067941 */ /* 0x000fea0003800000 */
.L_x_711:
[----:B------:R-:W-:Y:S01]  /*7740*/  ULDC.U8 UR4, c[0x0][0x410] ;  /* 0x0001040000047ab9 */ /* 0x000fe20000000000 */
[----:B------:R-:W-:Y:S01]  /*7750*/  BSSY B0, `(.L_x_713) ;  /* 0x00001fd000007945 */ /* 0x000fe20003800000 */
[----:B------:R-:W-:Y:S01]  /*7760*/  ISETP.NE.AND P0, PT, RZ, UR4, PT ;  /* 0x00000004ff007c0c */ /* 0x000fe2000bf05270 */
[----:B------:R-:W-:Y:S02]  /*7770*/  VIADD R28, R19, 0x20 ;  /* 0x00000020131c7836 */ /* 0x000fe40000000000 */
[----:B------:R-:W-:-:S10]  /*7780*/  IMAD R5, R153, 0x40, R19 ;  /* 0x0000004099057824 */ /* 0x000fd400078e0213 */
[----:B------:R-:W-:Y:S05]  /*7790*/  @!P0 BRA `(.L_x_714) ;  /* 0x0000001000088947 */ /* 0x000fea0003800000 */
[----:B------:R-:W-:-:S03]  /*77a0*/  UMOV UR4, 0xffffffff ;  /* 0xffffffff00047882 */ /* 0x000fc60000000000 */
[----:B------:R-:W-:Y:S05]  /*77b0*/  BRA.DIV UR4, `(.L_x_715) ;  /* 0x0000013604747947 */ /* 0x000fea000b800000 */
[----:B------:R0:W1:Y:S04]  /*77c0*/  SHFL.IDX PT, R3, R25, RZ, 0x1c1f ;  /* 0x001c1fff19037589 */ /* 0x00006800000e0000 */
[----:B------:R0:W2:Y:S04]  /*77d0*/  SHFL.IDX PT, R0, R24, RZ, 0x1c1f ;  /* 0x001c1fff18007589 */ /* 0x0000a800000e0000 */
[----:B------:R-:W3:Y:S04]  /*77e0*/  SHFL.IDX PT, R26, R26, RZ, 0x1c1f ;  /* 0x001c1fff1a1a7589 */ /* 0x000ee800000e0000 */
[----:B------:R0:W4:Y:S02]  /*77f0*/  SHFL.IDX PT, R21, R27, RZ, 0x1c1f ;  /* 0x001c1fff1b157589 */ /* 0x00012400000e0000 */
.L_x_966:
[----:B------:R-:W-:Y:S01]  /*7800*/  ULDC UR4, c[0x0][0x448] ;  /* 0x0001120000047ab9 */ /* 0x000fe20000000800 */
[----:B------:R-:W-:Y:S01]  /*7810*/  LEA.HI R4, R210, R210, RZ, 0x1 ;  /* 0x000000d2d2047211 */ /* 0x000fe200078f08ff */
[----:B------:R-:W-:Y:S01]  /*7820*/  IMAD R30, R155, UR4, RZ ;  /* 0x000000049b1e7c24 */ /* 0x000fe2000f8e02ff */
[----:B------:R-:W-:Y:S01]  /*7830*/  BSSY B1, `(.L_x_716) ;  /* 0x0000024000017945 */ /* 0x000fe20003800000 */
[----:B------:R-:W-:Y:S01]  /*7840*/  IMAD.SHL.U32 R10, R189, 0x40, RZ ;  /* 0x00000040bd0a7824 */ /* 0x000fe200078e00ff */
[----:B------:R-:W-:Y:S02]  /*7850*/  LOP3.LUT R7, R4, 0xfffffffe, RZ, 0xc0, !PT ;  /* 0xfffffffe04077812 */ /* 0x000fe400078ec0ff */
[----:B------:R-:W-:Y:S02]  /*7860*/  CS2R R8, SRZ ;  /* 0x0000000000087805 */ /* 0x000fe4000001ff00 */
[----:B------:R-:W-:Y:S02]  /*7870*/  ISETP.GE.AND P0, PT, R5, R30, PT ;  /* 0x0000001e0500720c */ /* 0x000fe40003f06270 */
[----:B------:R-:W-:-:S02]  /*7880*/  CS2R R4, SRZ ;  /* 0x0000000000047805 */ /* 0x000fc4000001ff00 */
[----:B------:R-:W-:Y:S01]  /*7890*/  LOP3.LUT R29, R10, 0x1c0, RZ, 0xc0, !PT ;  /* 0x000001c00a1d7812 */ /* 0x000fe200078ec0ff */
[----:B0-----:R-:W-:Y:S01]  /*78a0*/  IMAD.IADD R27, R210, 0x1, -R7 ;  /* 0x00000001d21b7824 */ /* 0x001fe200078e0a07 */
[----:B------:R-:W-:Y:S02]  /*78b0*/  CS2R R6, SRZ ;  /* 0x0000000000067805 */ /* 0x000fe4000001ff00 */
[----:B------:R-:W-:Y:S02]  /*78c0*/  CS2R R10, SRZ ;  /* 0x00000000000a7805 */ /* 0x000fe4000001ff00 */
[----:B------:R-:W-:-:S03]  /*78d0*/  SHF.L.U32 R27, R27, 0x1f, RZ ;  /* 0x0000001f1b1b7819 */ /* 0x000fc600000006ff */
[----:B------:R-:W-:Y:S05]  /*78e0*/  @P0 BRA `(.L_x_717) ;  /* 0x0000000000600947 */ /* 0x000fea0003800000 */
[----:B------:R-:W-:Y:S01]  /*78f0*/  ULDC UR4, c[0x0][0x3f4] ;  /* 0x0000fd0000047ab9 */ /* 0x000fe20000000800 */
[C---:B------:R-:W-:Y:S01]  /*7900*/  IMAD.SHL.U32 R14, R190.reuse, 0x2, RZ ;  /* 0x00000002be0e7824 */ /* 0x040fe200078e00ff */
[----:B------:R-:W-:Y:S01]  /*7910*/  ISETP.GE.AND P3, PT, R190, UR4, PT ;  /* 0x00000004be007c0c */ /* 0x000fe2000bf66270 */
[----:B--2---:R-:W-:Y:S01]  /*7920*/  IMAD.MOV.U32 R4, RZ, RZ, R0 ;  /* 0x000000ffff047224 */ /* 0x004fe200078e0000 */
[----:B------:R-:W-:Y:S01]  /*7930*/  ISETP.GE.AND P2, PT, R186, UR4, PT ;  /* 0x00000004ba007c0c */ /* 0x000fe2000bf46270 */
[----:B-1----:R-:W-:Y:S01]  /*7940*/  IMAD.MOV.U32 R5, RZ, RZ, R3 ;  /* 0x000000ffff057224 */ /* 0x002fe200078e0003 */
[----:B------:R-:W-:Y:S01]  /*7950*/  SHF.R.S32.HI R7, RZ, 0x1f, R190 ;  /* 0x0000001fff077819 */ /* 0x000fe200000114be */
[----:B----4-:R-:W-:Y:S01]  /*7960*/  IMAD.MOV.U32 R6, RZ, RZ, R21 ;  /* 0x000000ffff067224 */ /* 0x010fe200078e0015 */
[----:B------:R-:W-:Y:S02]  /*7970*/  CS2R R8, SRZ ;  /* 0x0000000000087805 */ /* 0x000fe4000001ff00 */
[----:B------:R-:W-:Y:S01]  /*7980*/  SHF.L.U64.HI R15, R190, 0x1, R7 ;  /* 0x00000001be0f7819 */ /* 0x000fe20000010207 */
[----:B---3--:R-:W-:-:S04]  /*7990*/  IMAD.MOV.U32 R7, RZ, RZ, R26 ;  /* 0x000000ffff077224 */ /* 0x008fc800078e001a */
[-C--:B------:R-:W-:Y:S02]  /*79a0*/  @!P3 IADD3 R12, P0, R0, R14.reuse, RZ ;  /* 0x0000000e000cb210 */ /* 0x080fe40007f1e0ff */
[----:B------:R-:W-:Y:S01]  /*79b0*/  @!P3 IADD3 R14, P1, R21, R14, RZ ;  /* 0x0000000e150eb210 */ /* 0x000fe20007f3e0ff */
[C---:B------:R-:W-:Y:S01]  /*79c0*/  @!P2 IMAD.WIDE R24, R186.reuse, 0x2, R4 ;  /* 0x00000002ba18a825 */ /* 0x040fe200078e0204 */
[----:B------:R-:W-:Y:S02]  /*79d0*/  CS2R R4, SRZ ;  /* 0x0000000000047805 */ /* 0x000fe4000001ff00 */
[----:B------:R-:W-:Y:S01]  /*79e0*/  CS2R R10, SRZ ;  /* 0x00000000000a7805 */ /* 0x000fe2000001ff00 */
[----:B------:R-:W-:Y:S01]  /*79f0*/  @!P2 IMAD.WIDE R20, R186, 0x2, R6 ;  /* 0x00000002ba14a825 */ /* 0x000fe200078e0206 */
[----:B------:R-:W-:Y:S01]  /*7a00*/  CS2R R6, SRZ ;  /* 0x0000000000067805 */ /* 0x000fe2000001ff00 */
[----:B------:R0:W5:Y:S02]  /*7a10*/  @!P2 LD.E.64 R8, desc[UR40][R24.64] ;  /* 0x000000281808a980 */ /* 0x000164000c101b00 */
[----:B------:R-:W-:-:S02]  /*7a20*/  @!P3 IMAD.X R13, R3, 0x1, R15, P0 ;  /* 0x00000001030db824 */ /* 0x000fc400000e060f */
[----:B------:R-:W-:Y:S01]  /*7a30*/  @!P3 IMAD.X R15, R26, 0x1, R15, P1 ;  /* 0x000000011a0fb824 */ /* 0x000fe200008e060f */
[----:B------:R0:W5:Y:S04]  /*7a40*/  @!P2 LD.E.64 R4, desc[UR40][R20.64] ;  /* 0x000000281404a980 */ /* 0x000168000c101b00 */
[----:B------:R0:W5:Y:S04]  /*7a50*/  @!P3 LD.E.64 R10, desc[UR40][R12.64] ;  /* 0x000000280c0ab980 */ /* 0x000168000c101b00 */
[----:B------:R0:W5:Y:S02]  /*7a60*/  @!P3 LD.E.64 R6, desc[UR40][R14.64] ;  /* 0x000000280e06b980 */ /* 0x000164000c101b00 */
.L_x_717:
[----:B------:R-:W-:Y:S05]  /*7a70*/  BSYNC B1 ;  /* 0x0000000000017941 */ /* 0x000fea0003800000 */
.L_x_716:
[----:B------:R-:W3:Y:S01]  /*7a80*/  SYNCS.PHASECHK.TRANS64.TRYWAIT P0, [R2+URZ+0x28c00], R27 ;  /* 0x028c001b020075a7 */ /* 0x000ee2000800017f */
[----:B-1----:R-:W-:Y:S01]  /*7a90*/  LOP3.LUT R3, R29, 0x18, R16, 0xf8, !PT ;  /* 0x000000181d037812 */ /* 0x002fe200078ef810 */
[----:B--2---:R-:W-:Y:S01]  /*7aa0*/  IMAD R0, R153, -0x40, R30 ;  /* 0xffffffc099007824 */ /* 0x004fe200078e021e */
[----:B0-----:R-:W-:Y:S01]  /*7ab0*/  SHF.R.U32.HI R12, RZ, 0x3, R29 ;  /* 0x00000003ff0c7819 */ /* 0x001fe2000001161d */
[--C-:B-----5:R-:W-:Y:S01]  /*7ac0*/  IMAD.MOV.U32 R14, RZ, RZ, R11.reuse ;  /* 0x000000ffff0e7224 */ /* 0x120fe200078e000b */
[----:B----4-:R-:W-:Y:S01]  /*7ad0*/  SHF.R.U64 R21, R10, 0x10, R11 ;  /* 0x000000100a157819 */ /* 0x010fe2000000120b */
[----:B------:R-:W-:Y:S01]  /*7ae0*/  IMAD.MOV.U32 R13, RZ, RZ, R5 ;  /* 0x000000ffff0d7224 */ /* 0x000fe200078e0005 */
[----:B------:R-:W-:Y:S01]  /*7af0*/  LOP3.LUT R29, R3, R12, RZ, 0x3c, !PT ;  /* 0x0000000c031d7212 */ /* 0x000fe200078e3cff */
[----:B------:R-:W-:Y:S01]  /*7b00*/  IMAD.MOV.U32 R3, RZ, RZ, R8 ;  /* 0x000000ffff037224 */ /* 0x000fe200078e0008 */
[----:B------:R-:W-:Y:S01]  /*7b10*/  SHF.R.U32.HI R15, RZ, 0x10, R11 ;  /* 0x00000010ff0f7819 */ /* 0x000fe2000001160b */
[--C-:B------:R-:W-:Y:S01]  /*7b20*/  IMAD.MOV.U32 R12, RZ, RZ, R9.reuse ;  /* 0x000000ffff0c7224 */ /* 0x100fe200078e0009 */
[----:B---3--:R-:W-:Y:S01]  /*7b30*/  SHF.R.U64 R26, R8, 0x10, R9 ;  /* 0x00000010081a7819 */ /* 0x008fe20000001209 */
[----:B------:R-:W-:Y:S01]  /*7b40*/  IMAD R11, R194, 0x200, R29 ;  /* 0x00000200c20b7824 */ /* 0x000fe200078e021d */
[----:B------:R-:W-:Y:S01]  /*7b50*/  SHF.R.U32.HI R25, RZ, 0x10, R9 ;  /* 0x00000010ff197819 */ /* 0x000fe20000011609 */
[----:B------:R-:W-:Y:S01]  /*7b60*/  IMAD.MOV.U32 R8, RZ, RZ, R10 ;  /* 0x000000ffff087224 */ /* 0x000fe200078e000a */
[--C-:B------:R-:W-:Y:S01]  /*7b70*/  SHF.R.U64 R24, R4, 0x10, R5.reuse ;  /* 0x0000001004187819 */ /* 0x100fe20000001205 */
[----:B------:R-:W-:Y:S01]  /*7b80*/  IMAD.MOV.U32 R9, RZ, RZ, R4 ;  /* 0x000000ffff097224 */ /* 0x000fe200078e0004 */
[----:B------:R-:W-:Y:S01]  /*7b90*/  VIMNMX R36, R0, 0x40, PT ;  /* 0x0000004000247848 */ /* 0x000fe20003fe0100 */
[----:B------:R-:W-:Y:S01]  /*7ba0*/  IMAD R11, R11, 0x2, R2 ;  /* 0x000000020b0b7824 */ /* 0x000fe200078e0202 */
[----:B------:R-:W-:Y:S01]  /*7bb0*/  SHF.R.U32.HI R20, RZ, 0x10, R5 ;  /* 0x00000010ff147819 */ /* 0x000fe20000011605 */
[----:B------:R-:W-:Y:S01]  /*7bc0*/  BSSY B1, `(.L_x_718) ;  /* 0x000000f000017945 */ /* 0x000fe20003800000 */
[----:B------:R-:W-:Y:S01]  /*7bd0*/  IMAD.MOV.U32 R5, RZ, RZ, R6 ;  /* 0x000000ffff057224 */ /* 0x000fe200078e0006 */
[----:B------:R-:W-:Y:S01]  /*7be0*/  PRMT R33, R3, 0x5410, R26 ;  /* 0x0000541003217816 */ /* 0x000fe2000000001a */
[--C-:B------:R-:W-:Y:S01]  /*7bf0*/  IMAD.MOV.U32 R10, RZ, RZ, R7.reuse ;  /* 0x000000ffff0a7224 */ /* 0x100fe200078e0007 */
[----:B------:R-:W-:Y:S01]  /*7c00*/  SHF.R.U64 R6, R6, 0x10, R7 ;  /* 0x0000001006067819 */ /* 0x000fe20000001207 */
[C---:B------:R-:W-:Y:S01]  /*7c10*/  VIADD R4, R11.reuse, 0x20400 ;  /* 0x000204000b047836 */ /* 0x040fe20000000000 */
[----:B------:R-:W-:Y:S01]  /*7c20*/  PRMT R3, R8, 0x5410, R21 ;  /* 0x0000541008037816 */ /* 0x000fe20000000015 */
[----:B------:R-:W-:Y:S01]  /*7c30*/  VIADD R0, R11, 0x20440 ;  /* 0x000204400b007836 */ /* 0x000fe20000000000 */
[----:B------:R-:W-:-:S02]  /*7c40*/  SHF.R.U32.HI R7, RZ, 0x10, R7 ;  /* 0x00000010ff077819 */ /* 0x000fc40000011607 */
[----:B------:R-:W-:Y:S02]  /*7c50*/  LOP3.LUT P2, RZ, R189, 0x4, RZ, 0xc0, !PT ;  /* 0x00000004bdff7812 */ /* 0x000fe4000784c0ff */
[----:B------:R-:W-:Y:S02]  /*7c60*/  ISETP.GE.AND P1, PT, R19, R36, PT ;  /* 0x000000241300720c */ /* 0x000fe40003f26270 */
[----:B------:R-:W-:Y:S02]  /*7c70*/  PRMT R12, R12, 0x5410, R25 ;  /* 0x000054100c0c7816 */ /* 0x000fe40000000019 */
[----:B------:R-:W-:Y:S02]  /*7c80*/  PRMT R8, R14, 0x5410, R15 ;  /* 0x000054100e087816 */ /* 0x000fe4000000000f */
[----:B------:R-:W-:Y:S01]  /*7c90*/  PRMT R35, R9, 0x5410, R24 ;  /* 0x0000541009237816 */ /* 0x000fe20000000018 */
[----:B------:R-:W-:Y:S06]  /*7ca0*/  @!P0 BRA `(.L_x_719) ;  /* 0x0000013000ac8947 */ /* 0x000fec0003800000 */
.L_x_967:
[----:B------:R-:W-:Y:S05]  /*7cb0*/  BSYNC B1 ;  /* 0x0000000000017941 */ /* 0x000fea0003800000 */
.L_x_718:
[----:B------:R-:W-:Y:S01]  /*7cc0*/  BSSY B1, `(.L_x_720) ;  /* 0x0000059000017945 */ /* 0x000fe20003800000 */
[----:B------:R-:W-:Y:S01]  /*7cd0*/  PRMT R13, R13, 0x5410, R20 ;  /* 0x000054100d0d7816 */ /* 0x000fe20000000014 */
[----:B------:R-:W-:Y:S01]  /*7ce0*/  @P2 VIADD R0, R4, 0xffffffc0 ;  /* 0xffffffc004002836 */ /* 0x000fe20000000000 */
[----:B------:R-:W-:Y:S02]  /*7cf0*/  PRMT R9, R5, 0x5410, R6 ;  /* 0x0000541005097816 */ /* 0x000fe40000000006 */
[----:B------:R-:W-:Y:S01]  /*7d00*/  PRMT R10, R10, 0x5410, R7 ;  /* 0x000054100a0a7816 */ /* 0x000fe20000000007 */
[----:B------:R-:W-:Y:S06]  /*7d10*/  @P1 BRA `(.L_x_721) ;  /* 0x00000004004c1947 */ /* 0x000fec0003800000 */
[----:B------:R-:W1:Y:S01]  /*7d20*/  LDC R5, c[0x0][0x3f4] ;  /* 0x0000fd00ff057b82 */ /* 0x000e620000000800 */
[----:B------:R-:W-:Y:S01]  /*7d30*/  BSSY B2, `(.L_x_722) ;  /* 0x000002a000027945 */ /* 0x000fe20003800000 */
[-C--:B-1----:R-:W-:Y:S02]  /*7d40*/  ISETP.GE.AND P0, PT, R186, R5.reuse, PT ;  /* 0x00000005ba00720c */ /* 0x082fe40003f06270 */
[----:B------:R-:W-:-:S11]  /*7d50*/  ISETP.GE.AND P1, PT, R190, R5, PT ;  /* 0x00000005be00720c */ /* 0x000fd60003f26270 */
[----:B------:R-:W-:Y:S05]  /*7d60*/  @P0 BRA `(.L_x_723) ;  /* 0x0000000000980947 */ /* 0x000fea0003800000 */
[----:B------:R-:W1:Y:S01]  /*7d70*/  LDS.128 R4, [R11+0x20400] ;  /* 0x020400000b047984 */ /* 0x000e620000000c00 */
[C---:B0-----:R-:W-:Y:S01]  /*7d80*/  IMAD.U32 R27, R35.reuse, 0x10000, RZ ;  /* 0x00010000231b7824 */ /* 0x041fe200078e00ff */
[----:B------:R-:W-:Y:S01]  /*7d90*/  LOP3.LUT R26, R35, 0xffff0000, RZ, 0xc0, !PT ;  /* 0xffff0000231a7812 */ /* 0x000fe200078ec0ff */
[C---:B------:R-:W-:Y:S01]  /*7da0*/  IMAD.U32 R25, R33.reuse, 0x10000, RZ ;  /* 0x0001000021197824 */ /* 0x040fe200078e00ff */
[----:B------:R-:W-:Y:S01]  /*7db0*/  LOP3.LUT R24, R33, 0xffff0000, RZ, 0xc0, !PT ;  /* 0xffff000021187812 */ /* 0x000fe200078ec0ff */
[C---:B-1----:R-:W-:Y:S01]  /*7dc0*/  IMAD.U32 R14, R4.reuse, 0x10000, RZ ;  /* 0x00010000040e7824 */ /* 0x042fe200078e00ff */
[----:B------:R-:W-:Y:S01]  /*7dd0*/  LOP3.LUT R4, R4, 0xffff0000, RZ, 0xc0, !PT ;  /* 0xffff000004047812 */ /* 0x000fe200078ec0ff */
[C---:B------:R-:W-:Y:S01]  /*7de0*/  IMAD.U32 R15, R5.reuse, 0x10000, RZ ;  /* 0x00010000050f7824 */ /* 0x040fe200078e00ff */
[----:B------:R-:W-:Y:S01]  /*7df0*/  LOP3.LUT R5, R5, 0xffff0000, RZ, 0xc0, !PT ;  /* 0xffff000005057812 */ /* 0x000fe200078ec0ff */
[C---:B------:R-:W-:Y:S01]  /*7e00*/  IMAD.U32 R20, R6.reuse, 0x10000, RZ ;  /* 0x0001000006147824 */ /* 0x040fe200078e00ff */
[----:B------:R-:W-:Y:S01]  /*7e10*/  LOP3.LUT R6, R6, 0xffff0000, RZ, 0xc0, !PT ;  /* 0xffff000006067812 */ /* 0x000fe200078ec0ff */
[C---:B------:R-:W-:Y:S01]  /*7e20*/  FMUL.FTZ R29, R4.reuse, R27 ;  /* 0x0000001b041d7220 */ /* 0x040fe20000410000 */
[----:B------:R-:W-:Y:S01]  /*7e30*/  FMUL.FTZ R4, R4, R25 ;  /* 0x0000001904047220 */ /* 0x000fe20000410000 */
[----:B------:R-:W-:-:S02]  /*7e40*/  IMAD.U32 R21, R7, 0x10000, RZ ;  /* 0x0001000007157824 */ /* 0x000fc400078e00ff */
[----:B------:R-:W-:Y:S01]  /*7e50*/  FMUL.FTZ R32, R5, R26 ;  /* 0x0000001a05207220 */ /* 0x000fe20000410000 */
[C---:B------:R-:W-:Y:S01]  /*7e60*/  FFMA.FTZ R29, R14.reuse, R25, -R29 ;  /* 0x000000190e1d7223 */ /* 0x040fe2000001081d */
[----:B------:R-:W-:Y:S01]  /*7e70*/  FFMA.FTZ R30, R14, R27, R4 ;  /* 0x0000001b0e1e7223 */ /* 0x000fe20000010004 */
[----:B------:R-:W-:Y:S01]  /*7e80*/  LOP3.LUT R7, R7, 0xffff0000, RZ, 0xc0, !PT ;  /* 0xffff000007077812 */ /* 0x000fe200078ec0ff */
[-C--:B------:R-:W-:Y:S01]  /*7e90*/  FMUL.FTZ R34, R5, R24.reuse ;  /* 0x0000001805227220 */ /* 0x080fe20000410000 */
[C---:B------:R-:W-:Y:S01]  /*7ea0*/  LOP3.LUT R14, R13.reuse, 0xffff0000, RZ, 0xc0, !PT ;  /* 0xffff00000d0e7812 */ /* 0x040fe200078ec0ff */
[----:B------:R-:W-:Y:S01]  /*7eb0*/  IMAD.U32 R25, R13, 0x10000, RZ ;  /* 0x000100000d197824 */ /* 0x000fe200078e00ff */
[C---:B------:R-:W-:Y:S01]  /*7ec0*/  LOP3.LUT R4, R12.reuse, 0xffff0000, RZ, 0xc0, !PT ;  /* 0xffff00000c047812 */ /* 0x040fe200078ec0ff */
[----:B------:R-:W-:Y:S02]  /*7ed0*/  IMAD.U32 R5, R12, 0x10000, RZ ;  /* 0x000100000c057824 */ /* 0x000fe400078e00ff */
[C---:B------:R-:W-:Y:S01]  /*7ee0*/  FFMA.FTZ R32, R15.reuse, R24, -R32 ;  /* 0x000000180f207223 */ /* 0x040fe20000010820 */
[----:B------:R-:W-:Y:S01]  /*7ef0*/  FFMA.FTZ R15, R15, R26, R34 ;  /* 0x0000001a0f0f7223 */ /* 0x000fe20000010022 */
[C---:B------:R-:W-:Y:S01]  /*7f00*/  FMUL.FTZ R27, R6.reuse, R25 ;  /* 0x00000019061b7220 */ /* 0x040fe20000410000 */
[-C--:B------:R-:W-:Y:S01]  /*7f10*/  FMUL.FTZ R24, R6, R5.reuse ;  /* 0x0000000506187220 */ /* 0x080fe20000410000 */
[C---:B------:R-:W-:Y:S01]  /*7f20*/  FMUL.FTZ R26, R7.reuse, R14 ;  /* 0x0000000e071a7220 */ /* 0x040fe20000410000 */
[-C--:B------:R-:W-:Y:S01]  /*7f30*/  FMUL.FTZ R31, R7, R4.reuse ;  /* 0x00000004071f7220 */ /* 0x080fe20000410000 */
[C---:B------:R-:W-:Y:S01]  /*7f40*/  FFMA.FTZ R6, R20.reuse, R5, -R27 ;  /* 0x0000000514067223 */ /* 0x040fe2000001081b */
[----:B------:R-:W-:Y:S01]  /*7f50*/  FFMA.FTZ R25, R20, R25, R24 ;  /* 0x0000001914197223 */ /* 0x000fe20000010018 */
[C---:B------:R-:W-:Y:S01]  /*7f60*/  FFMA.FTZ R7, R21.reuse, R4, -R26 ;  /* 0x0000000415077223 */ /* 0x040fe2000001081a */
[----:B------:R-:W-:Y:S01]  /*7f70*/  FFMA.FTZ R14, R21, R14, R31 ;  /* 0x0000000e150e7223 */ /* 0x000fe2000001001f */
[----:B------:R-:W-:-:S02]  /*7f80*/  F2FP.BF16.F32.PACK_AB R4, R30, R29 ;  /* 0x0000001d1e04723e */ /* 0x000fc400000010ff */
[----:B------:R-:W-:Y:S02]  /*7f90*/  F2FP.BF16.F32.PACK_AB R5, R15, R32 ;  /* 0x000000200f05723e */ /* 0x000fe400000010ff */
[----:B------:R-:W-:Y:S02]  /*7fa0*/  F2FP.BF16.F32.PACK_AB R6, R25, R6 ;  /* 0x000000061906723e */ /* 0x000fe400000010ff */
[----:B------:R-:W-:-:S05]  /*7fb0*/  F2FP.BF16.F32.PACK_AB R7, R14, R7 ;  /* 0x000000070e07723e */ /* 0x000fca00000010ff */
[----:B------:R1:W-:Y:S02]  /*7fc0*/  STS.128 [R11+0x20400], R4 ;  /* 0x020400040b007388 */ /* 0x0003e40000000c00 */
.L_x_723:
[----:B------:R-:W-:Y:S05]  /*7fd0*/  BSYNC B2 ;  /* 0x0000000000027941 */ /* 0x000fea0003800000 */
.L_x_722:
[----:B------:R-:W-:Y:S05]  /*7fe0*/  @P1 BRA `(.L_x_721) ;  /* 0x0000000000981947 */ /* 0x000fea0003800000 */
[----:B-1----:R-:W1:Y:S01]  /*7ff0*/  LDS.128 R4, [R0] ;  /* 0x0000000000047984 */ /* 0x002e620000000c00 */
        /* <DEDUP_REMOVED lines=36> */
[----:B------:R2:W-:Y:S02]  /*8240*/  STS.128 [R0], R4 ;  /* 0x0000000400007388 */ /* 0x0005e40000000c00 */
.L_x_721:
[----:B------:R-:W-:Y:S05]  /*8250*/  BSYNC B1 ;  /* 0x0000000000017941 */ /* 0x000fea0003800000 */
.L_x_720:
[----:B------:R-:W-:-:S13]  /*8260*/  ISETP.GE.AND P0, PT, R28, R36, PT ;  /* 0x000000241c00720c */ /* 0x000fda0003f06270 */
[----:B------:R-:W-:Y:S05]  /*8270*/  @P0 BRA `(.L_x_724) ;  /* 0x0000001400280947 */ /* 0x000fea0003800000 */
[----:B-12---:R-:W1:Y:S01]  /*8280*/  LDC R5, c[0x0][0x3f4] ;  /* 0x0000fd00ff057b82 */ /* 0x006e620000000800 */
[----:B------:R-:W-:Y:S01]  /*8290*/  BSSY B1, `(.L_x_725) ;  /* 0x000002a000017945 */ /* 0x000fe20003800000 */
[-C--:B-1----:R-:W-:Y:S02]  /*82a0*/  ISETP.GE.AND P0, PT, R186, R5.reuse, PT ;  /* 0x00000005ba00720c */ /* 0x082fe40003f06270 */
[----:B------:R-:W-:-:S11]  /*82b0*/  ISETP.GE.AND P1, PT, R190, R5, PT ;  /* 0x00000005be00720c */ /* 0x000fd60003f26270 */
[----:B------:R-:W-:Y:S05]  /*82c0*/  @P0 BRA `(.L_x_726) ;  /* 0x0000000000980947 */ /* 0x000fea0003800000 */
[----:B------:R-:W1:Y:S01]  /*82d0*/  LDS.128 R4, [R11+0x21400] ;  /* 0x021400000b047984 */ /* 0x000e620000000c00 */
[C---:B------:R-:W-:Y:S01]  /*82e0*/  IMAD.U32 R26, R33.reuse, 0x10000, RZ ;  /* 0x00010000211a7824 */ /* 0x040fe200078e00ff */
[----:B------:R-:W-:Y:S01]  /*82f0*/  LOP3.LUT R33, R33, 0xffff0000, RZ, 0xc0, !PT ;  /* 0xffff000021217812 */ /* 0x000fe200078ec0ff */
[C---:B------:R-:W-:Y:S01]  /*8300*/  IMAD.U32 R28, R35.reuse, 0x10000, RZ ;  /* 0x00010000231c7824 */ /* 0x040fe200078e00ff */
[----:B------:R-:W-:Y:S02]  /*8310*/  LOP3.LUT R35, R35, 0xffff0000, RZ, 0xc0, !PT ;  /* 0xffff000023237812 */ /* 0x000fe400078ec0ff */
[----:B------:R-:W-:Y:S01]  /*8320*/  LOP3.LUT R29, R13, 0xffff0000, RZ, 0xc0, !PT ;  /* 0xffff00000d1d7812 */ /* 0x000fe200078ec0ff */
[C---:B-1----:R-:W-:Y:S01]  /*8330*/  IMAD.U32 R14, R4.reuse, 0x10000, RZ ;  /* 0x00010000040e7824 */ /* 0x042fe200078e00ff */
[----:B------:R-:W-:Y:S01]  /*8340*/  LOP3.LUT R4, R4, 0xffff0000, RZ, 0xc0, !PT ;  /* 0xffff000004047812 */ /* 0x000fe200078ec0ff */
[C---:B------:R-:W-:Y:S01]  /*8350*/  IMAD.U32 R15, R5.reuse, 0x10000, RZ ;  /* 0x00010000050f7824 */ /* 0x040fe200078e00ff */
[----:B------:R-:W-:Y:S01]  /*8360*/  LOP3.LUT R5, R5, 0xffff0000, RZ, 0xc0, !PT ;  /* 0xffff000005057812 */ /* 0x000fe200078ec0ff */
[C---:B------:R-:W-:Y:S01]  /*8370*/  IMAD.U32 R20, R6.reuse, 0x10000, RZ ;  /* 0x0001000006147824 */ /* 0x040fe200078e00ff */
[----:B------:R-:W-:Y:S01]  /*8380*/  LOP3.LUT R6, R6, 0xffff0000, RZ, 0xc0, !PT ;  /* 0xffff000006067812 */ /* 0x000fe200078ec0ff */
[-C--:B------:R-:W-:Y:S01]  /*8390*/  FMUL.FTZ R25, R28, R4.reuse ;  /* 0x000000041c197220 */ /* 0x080fe20000410000 */
[C---:B0-----:R-:W-:Y:S01]  /*83a0*/  FMUL.FTZ R27, R26.reuse, R4 ;  /* 0x000000041a1b7220 */ /* 0x041fe20000410000 */
[C---:B------:R-:W-:Y:S01]  /*83b0*/  IMAD.U32 R21, R7.reuse, 0x10000, RZ ;  /* 0x0001000007157824 */ /* 0x040fe200078e00ff */
[----:B------:R-:W-:Y:S01]  /*83c0*/  LOP3.LUT R7, R7, 0xffff0000, RZ, 0xc0, !PT ;  /* 0xffff000007077812 */ /* 0x000fe200078ec0ff */
[-C--:B------:R-:W-:Y:S01]  /*83d0*/  FFMA.FTZ R4, R26, R14.reuse, -R25 ;  /* 0x0000000e1a047223 */ /* 0x080fe20000010819 */
[----:B------:R-:W-:Y:S01]  /*83e0*/  FFMA.FTZ R27, R28, R14, R27 ;  /* 0x0000000e1c1b7223 */ /* 0x000fe2000001001b */
[-C--:B------:R-:W-:Y:S01]  /*83f0*/  FMUL.FTZ R24, R35, R5.reuse ;  /* 0x0000000523187220 */ /* 0x080fe20000410000 */
[----:B------:R-:W-:Y:S01]  /*8400*/  FMUL.FTZ R14, R33, R5 ;  /* 0x00000005210e7220 */ /* 0x000fe20000410000 */
[----:B------:R-:W-:Y:S01]  /*8410*/  LOP3.LUT R25, R12, 0xffff0000, RZ, 0xc0, !PT ;  /* 0xffff00000c197812 */ /* 0x000fe200078ec0ff */
[----:B------:R-:W-:-:S02]  /*8420*/  IMAD.U32 R28, R13, 0x10000, RZ ;  /* 0x000100000d1c7824 */ /* 0x000fc400078e00ff */
[-C--:B------:R-:W-:Y:S01]  /*8430*/  FFMA.FTZ R5, R33, R15.reuse, -R24 ;  /* 0x0000000f21057223 */ /* 0x080fe20000010818 */
[----:B------:R-:W-:Y:S02]  /*8440*/  IMAD.U32 R26, R12, 0x10000, RZ ;  /* 0x000100000c1a7824 */ /* 0x000fe400078e00ff */
[----:B------:R-:W-:Y:S01]  /*8450*/  FFMA.FTZ R14, R35, R15, R14 ;  /* 0x0000000f230e7223 */ /* 0x000fe2000001000e */
[-C--:B------:R-:W-:Y:S01]  /*8460*/  FMUL.FTZ R13, R28, R6.reuse ;  /* 0x000000061c0d7220 */ /* 0x080fe20000410000 */
[-C--:B------:R-:W-:Y:S01]  /*8470*/  FMUL.FTZ R12, R29, R7.reuse ;  /* 0x000000071d0c7220 */ /* 0x080fe20000410000 */
[C---:B------:R-:W-:Y:S01]  /*8480*/  FMUL.FTZ R15, R26.reuse, R6 ;  /* 0x000000061a0f7220 */ /* 0x040fe20000410000 */
[C---:B------:R-:W-:Y:S01]  /*8490*/  FMUL.FTZ R24, R25.reuse, R7 ;  /* 0x0000000719187220 */ /* 0x040fe20000410000 */
[-C--:B------:R-:W-:Y:S01]  /*84a0*/  FFMA.FTZ R6, R26, R20.reuse, -R13 ;  /* 0x000000141a067223 */ /* 0x080fe2000001080d */
[-C--:B------:R-:W-:Y:S01]  /*84b0*/  FFMA.FTZ R7, R25, R21.reuse, -R12 ;  /* 0x0000001519077223 */ /* 0x080fe2000001080c */
[----:B------:R-:W-:Y:S01]  /*84c0*/  FFMA.FTZ R15, R28, R20, R15 ;  /* 0x000000141c0f7223 */ /* 0x000fe2000001000f */
[----:B------:R-:W-:Y:S01]  /*84d0*/  FFMA.FTZ R24, R29, R21, R24 ;  /* 0x000000151d187223 */ /* 0x000fe20000010018 */
[----:B------:R-:W-:-:S02]  /*84e0*/  F2FP.BF16.F32.PACK_AB R4, R27, R4 ;  /* 0x000000041b04723e */ /* 0x000fc400000010ff */
[----:B------:R-:W-:Y:S02]  /*84f0*/  F2FP.BF16.F32.PACK_AB R5, R14, R5 ;  /* 0x000000050e05723e */ /* 0x000fe400000010ff */
[----:B------:R-:W-:Y:S02]  /*8500*/  F2FP.BF16.F32.PACK_AB R6, R15, R6 ;  /* 0x000000060f06723e */ /* 0x000fe400000010ff */
[----:B------:R-:W-:-:S05]  /*8510*/  F2FP.BF16.F32.PACK_AB R7, R24, R7 ;  /* 0x000000071807723e */ /* 0x000fca00000010ff */
[----:B------:R1:W-:Y:S02]  /*8520*/  STS.128 [R11+0x21400], R4 ;  /* 0x021400040b007388 */ /* 0x0003e40000000c00 */
.L_x_726:
[----:B------:R-:W-:Y:S05]  /*8530*/  BSYNC B1 ;  /* 0x0000000000017941 */ /* 0x000fea0003800000 */
.L_x_725:
[----:B------:R-:W-:Y:S05]  /*8540*/  @P1 BRA `(.L_x_724) ;  /* 0x0000001000741947 */ /* 0x000fea0003800000 */
[----:B-1----:R-:W1:Y:S01]  /*8550*/  LDS.128 R4, [R0+0x1000] ;  /* 0x0010000000047984 */ /* 0x002e620000000c00 */
[C---:B------:R-:W-:Y:S01]  /*8560*/  IMAD.U32 R21, R9.reuse, 0x10000, RZ ;  /* 0x0001000009157824 */ /* 0x040fe200078e00ff */
[----:B------:R-:W-:Y:S01]  /*8570*/  LOP3.LUT R26, R9, 0xffff0000, RZ, 0xc0, !PT ;  /* 0xffff0000091a7812 */ /* 0x000fe200078ec0ff */
[C---:B------:R-:W-:Y:S01]  /*8580*/  IMAD.U32 R15, R3.reuse, 0x10000, RZ ;  /* 0x00010000030f7824 */ /* 0x040fe200078e00ff */
[----:B------:R-:W-:Y:S01]  /*8590*/  LOP3.LUT R24, R3, 0xffff0000, RZ, 0xc0, !PT ;  /* 0xffff000003187812 */ /* 0x000fe200078ec0ff */
[C---:B------:R-:W-:Y:S01]  /*85a0*/  IMAD.U32 R25, R10.reuse, 0x10000, RZ ;  /* 0x000100000a197824 */ /* 0x040fe200078e00ff */
[----:B0-----:R-:W-:Y:S01]  /*85b0*/  LOP3.LUT R27, R10, 0xffff0000, RZ, 0xc0, !PT ;  /* 0xffff00000a1b7812 */ /* 0x001fe200078ec0ff */
[C---:B-1----:R-:W-:Y:S01]  /*85c0*/  IMAD.U32 R11, R4.reuse, 0x10000, RZ ;  /* 0x00010000040b7824 */ /* 0x042fe200078e00ff */
[----:B------:R-:W-:Y:S01]  /*85d0*/  LOP3.LUT R4, R4, 0xffff0000, RZ, 0xc0, !PT ;  /* 0xffff000004047812 */ /* 0x000fe200078ec0ff */
[C---:B------:R-:W-:Y:S01]  /*85e0*/  IMAD.U32 R12, R5.reuse, 0x10000, RZ ;  /* 0x00010000050c7824 */ /* 0x040fe200078e00ff */
[----:B------:R-:W-:Y:S01]  /*85f0*/  LOP3.LUT R5, R5, 0xffff0000, RZ, 0xc0, !PT ;  /* 0xffff000005057812 */ /* 0x000fe200078ec0ff */
[C---:B------:R-:W-:Y:S01]  /*8600*/  IMAD.U32 R3, R6.reuse, 0x10000, RZ ;  /* 0x0001000006037824 */ /* 0x040fe200078e00ff */
[----:B------:R-:W-:Y:S01]  /*8610*/  LOP3.LUT R6, R6, 0xffff0000, RZ, 0xc0, !PT ;  /* 0xffff000006067812 */ /* 0x000fe200078ec0ff */
[-C--:B------:R-:W-:Y:S01]  /*8620*/  FMUL.FTZ R14, R21, R4.reuse ;  /* 0x00000004150e7220 */ /* 0x080fe20000410000 */
[----:B------:R-:W-:Y:S01]  /*8630*/  FMUL.FTZ R20, R15, R4 ;  /* 0x000000040f147220 */ /* 0x000fe20000410000 */
[----:B------:R-:W-:Y:S01]  /*8640*/  FMUL.FTZ R13, R26, R5 ;  /* 0x000000051a0d7220 */ /* 0x000fe20000410000 */
[----:B------:R-:W-:-:S02]  /*8650*/  IMAD.U32 R9, R7, 0x10000, RZ ;  /* 0x0001000007097824 */ /* 0x000fc400078e00ff */
[-C--:B------:R-:W-:Y:S01]  /*8660*/  FFMA.FTZ R4, R15, R11.reuse, -R14 ;  /* 0x0000000b0f047223 */ /* 0x080fe2000001080e */
[----:B------:R-:W-:Y:S01]  /*8670*/  FFMA.FTZ R11, R21, R11, R20 ;  /* 0x0000000b150b7223 */ /* 0x000fe20000010014 */
[C---:B------:R-:W-:Y:S01]  /*8680*/  FMUL.FTZ R15, R24.reuse, R5 ;  /* 0x00000005180f7220 */ /* 0x040fe20000410000 */
[----:B------:R-:W-:Y:S01]  /*8690*/  LOP3.LUT R7, R7, 0xffff0000, RZ, 0xc0, !PT ;  /* 0xffff000007077812 */ /* 0x000fe200078ec0ff */
[----:B------:R-:W-:Y:S01]  /*86a0*/  FFMA.FTZ R5, R24, R12, -R13 ;  /* 0x0000000c18057223 */ /* 0x000fe2000001080d */
[C---:B------:R-:W-:Y:S01]  /*86b0*/  LOP3.LUT R21, R8.reuse, 0xffff0000, RZ, 0xc0, !PT ;  /* 0xffff000008157812 */ /* 0x040fe200078ec0ff */
[----:B------:R-:W-:Y:S02]  /*86c0*/  IMAD.U32 R13, R8, 0x10000, RZ ;  /* 0x00010000080d7824 */ /* 0x000fe400078e00ff */
[----:B------:R-:W-:Y:S01]  /*86d0*/  FMUL.FTZ R8, R25, R6 ;  /* 0x0000000619087220 */ /* 0x000fe20000410000 */
[-C--:B------:R-:W-:Y:S01]  /*86e0*/  FMUL.FTZ R14, R27, R7.reuse ;  /* 0x000000071b0e7220 */ /* 0x080fe20000410000 */
[----:B------:R-:W-:Y:S01]  /*86f0*/  FFMA.FTZ R12, R26, R12, R15 ;  /* 0x0000000c1a0c7223 */ /* 0x000fe2000001000f */
[----:B------:R-:W-:Y:S01]  /*8700*/  FMUL.FTZ R10, R13, R6 ;  /* 0x000000060d0a7220 */ /* 0x000fe20000410000 */
[----:B------:R-:W-:Y:S01]  /*8710*/  FMUL.FTZ R20, R21, R7 ;  /* 0x0000000715147220 */ /* 0x000fe20000410000 */
[----:B------:R-:W-:Y:S01]  /*8720*/  FFMA.FTZ R6, R13, R3, -R8 ;  /* 0x000000030d067223 */ /* 0x000fe20000010808 */
[----:B------:R-:W-:Y:S01]  /*8730*/  FFMA.FTZ R7, R21, R9, -R14 ;  /* 0x0000000915077223 */ /* 0x000fe2000001080e */
[----:B------:R-:W-:Y:S01]  /*8740*/  FFMA.FTZ R3, R25, R3, R10 ;  /* 0x0000000319037223 */ /* 0x000fe2000001000a */
[----:B------:R-:W-:Y:S01]  /*8750*/  FFMA.FTZ R20, R27, R9, R20 ;  /* 0x000000091b147223 */ /* 0x000fe20000010014 */
[----:B------:R-:W-:-:S02]  /*8760*/  F2FP.BF16.F32.PACK_AB R4, R11, R4 ;  /* 0x000000040b04723e */ /* 0x000fc400000010ff */
[----:B------:R-:W-:Y:S02]  /*8770*/  F2FP.BF16.F32.PACK_AB R5, R12, R5 ;  /* 0x000000050c05723e */ /* 0x000fe400000010ff */
[----:B------:R-:W-:Y:S02]  /*8780*/  F2FP.BF16.F32.PACK_AB R6, R3, R6 ;  /* 0x000000060306723e */ /* 0x000fe400000010ff */
[----:B------:R-:W-:-:S05]  /*8790*/  F2FP.BF16.F32.PACK_AB R7, R20, R7 ;  /* 0x000000071407723e */ /* 0x000fca00000010ff */
[----:B------:R3:W-:Y:S01]  /*87a0*/  STS.128 [R0+0x1000], R4 ;  /* 0x0010000400007388 */ /* 0x0007e20000000c00 */
[----:B------:R-:W-:Y:S05]  /*87b0*/  BRA `(.L_x_724) ;  /* 0x0000000c00d87947 */ /* 0x000fea0003800000 */
.L_x_714:
[----:B------:R-:W-:-:S03]  /*87c0*/  UMOV UR4, 0xffffffff ;  /* 0xffffffff00047882 */ /* 0x000fc60000000000 */
[----:B------:R-:W-:Y:S05]  /*87d0*/  BRA.DIV UR4, `(.L_x_727) ;  /* 0x0000012604f47947 */ /* 0x000fea000b800000 */
[----:B------:R-:W0:Y:S04]  /*87e0*/  SHFL.IDX PT, R0, R25, RZ, 0x1c1f ;  /* 0x001c1fff19007589 */ /* 0x000e2800000e0000 */
[----:B------:R-:W1:Y:S04]  /*87f0*/  SHFL.IDX PT, R3, R24, RZ, 0x1c1f ;  /* 0x001c1fff18037589 */ /* 0x000e6800000e0000 */
[----:B------:R2:W3:Y:S04]  /*8800*/  SHFL.IDX PT, R4, R26, RZ, 0x1c1f ;  /* 0x001c1fff1a047589 */ /* 0x0004e800000e0000 */
[----:B------:R2:W4:Y:S01]  /*8810*/  SHFL.IDX PT, R14, R27, RZ, 0x1c1f ;  /* 0x001c1fff1b0e7589 */ /* 0x00052200000e0000 */
[----:B0-----:R-:W-:-:S02]  /*8820*/  IMAD.MOV.U32 R13, RZ, RZ, R0 ;  /* 0x000000ffff0d7224 */ /* 0x001fc400078e0000 */
[----:B-12---:R-:W-:-:S07]  /*8830*/  IMAD.MOV.U32 R12, RZ, RZ, R3 ;  /* 0x000000ffff0c7224 */ /* 0x006fce00078e0003 */
.L_x_973:
[----:B------:R-:W-:Y:S01]  /*8840*/  ULDC UR4, c[0x0][0x448] ;  /* 0x0001120000047ab9 */ /* 0x000fe20000000800 */
[----:B------:R-:W0:Y:S01]  /*8850*/  LDC R25, c[0x0][0x3f4] ;  /* 0x0000fd00ff197b82 */ /* 0x000e220000000800 */
[----:B------:R-:W-:Y:S01]  /*8860*/  IMAD R0, R155, UR4, RZ ;  /* 0x000000049b007c24 */ /* 0x000fe2000f8e02ff */
[----:B------:R-:W-:Y:S01]  /*8870*/  LEA.HI R3, R210, R210, RZ, 0x1 ;  /* 0x000000d2d2037211 */ /* 0x000fe200078f08ff */
[----:B------:R-:W-:Y:S01]  /*8880*/  BSSY B1, `(.L_x_728) ;  /* 0x0000013000017945 */ /* 0x000fe20003800000 */
[----:B---3--:R-:W-:Y:S01]  /*8890*/  IMAD.MOV.U32 R15, RZ, RZ, R4 ;  /* 0x000000ffff0f7224 */ /* 0x008fe200078e0004 */
[----:B------:R-:W-:Y:S02]  /*88a0*/  CS2R R6, SRZ ;  /* 0x0000000000067805 */ /* 0x000fe4000001ff00 */
[----:B------:R-:W-:Y:S02]  /*88b0*/  ISETP.GE.AND P0, PT, R5, R0, PT ;  /* 0x000000000500720c */ /* 0x000fe40003f06270 */
[----:B------:R-:W-:-:S02]  /*88c0*/  CS2R R4, SRZ ;  /* 0x0000000000047805 */ /* 0x000fc4000001ff00 */
[----:B------:R-:W-:Y:S02]  /*88d0*/  LOP3.LUT R3, R3, 0xfffffffe, RZ, 0xc0, !PT ;  /* 0xfffffffe03037812 */ /* 0x000fe400078ec0ff */
[----:B------:R-:W-:Y:S02]  /*88e0*/  CS2R R10, SRZ ;  /* 0x00000000000a7805 */ /* 0x000fe4000001ff00 */
[----:B------:R-:W-:Y:S01]  /*88f0*/  CS2R R8, SRZ ;  /* 0x0000000000087805 */ /* 0x000fe2000001ff00 */
[----:B------:R-:W-:-:S05]  /*8900*/  IMAD.IADD R3, R210, 0x1, -R3 ;  /* 0x00000001d2037824 */ /* 0x000fca00078e0a03 */
[----:B------:R-:W-:Y:S01]  /*8910*/  SHF.L.U32 R27, R3, 0x1f, RZ ;  /* 0x0000001f031b7819 */ /* 0x000fe200000006ff */
[----:B------:R-:W-:Y:S06]  /*8920*/  @P0 BRA `(.L_x_729) ;  /* 0x0000000000200947 */ /* 0x000fec0003800000 */
[----:B------:R-:W-:Y:S01]  /*8930*/  ULDC UR4, c[0x0][0x3f4] ;  /* 0x0000fd0000047ab9 */ /* 0x000fe20000000800 */
[----:B------:R-:W-:Y:S02]  /*8940*/  CS2R R6, SRZ ;  /* 0x0000000000067805 */ /* 0x000fe4000001ff00 */
[----:B------:R-:W-:-:S13]  /*8950*/  ISETP.GE.AND P0, PT, R16, UR4, PT ;  /* 0x0000000410007c0c */ /* 0x000fda000bf06270 */
[----:B------:R-:W-:Y:S05]  /*8960*/  @P0 BRA `(.L_x_729) ;  /* 0x0000000000100947 */ /* 0x000fea0003800000 */
[----:B------:R-:W-:-:S04]  /*8970*/  IMAD.WIDE R12, R16, 0x2, R12 ;  /* 0x00000002100c7825 */ /* 0x000fc800078e020c */
[----:B----4-:R-:W-:Y:S01]  /*8980*/  IMAD.WIDE R14, R16, 0x2, R14 ;  /* 0x00000002100e7825 */ /* 0x010fe200078e020e */
[----:B------:R1:W5:Y:S04]  /*8990*/  LD.E.128 R8, desc[UR40][R12.64] ;  /* 0x000000280c087980 */ /* 0x000368000c101d00 */
[----:B------:R1:W5:Y:S02]  /*89a0*/  LD.E.128 R4, desc[UR40][R14.64] ;  /* 0x000000280e047980 */ /* 0x000364000c101d00 */
.L_x_729:
[----:B------:R-:W-:Y:S05]  /*89b0*/  BSYNC B1 ;  /* 0x0000000000017941 */ /* 0x000fea0003800000 */
.L_x_728:
[----:B------:R-:W2:Y:S01]  /*89c0*/  SYNCS.PHASECHK.TRANS64.TRYWAIT P1, [R2+URZ+0x28c00], R27 ;  /* 0x028c001b020075a7 */ /* 0x000ea2000802017f */
[----:B------:R-:W-:Y:S01]  /*89d0*/  IMAD R0, R153, -0x40, R0 ;  /* 0xffffffc099007824 */ /* 0x000fe200078e0200 */
[----:B-----5:R-:W-:Y:S01]  /*89e0*/  SHF.R.U64 R26, R8, 0x10, R9 ;  /* 0x00000010081a7819 */ /* 0x020fe20000001209 */
[----:B-1----:R-:W-:Y:S01]  /*89f0*/  IMAD.MOV.U32 R15, RZ, RZ, R8 ;  /* 0x000000ffff0f7224 */ /* 0x002fe200078e0008 */
[--C-:B------:R-:W-:Y:S01]  /*8a00*/  SHF.R.U64 R8, R10, 0x10, R11.reuse ;  /* 0x000000100a087819 */ /* 0x100fe2000000120b */
[----:B------:R-:W-:Y:S01]  /*8a10*/  IMAD.MOV.U32 R3, RZ, RZ, R10 ;  /* 0x000000ffff037224 */ /* 0x000fe200078e000a */
[--C-:B------:R-:W-:Y:S01]  /*8a20*/  SHF.R.U32.HI R29, RZ, 0x10, R11.reuse ;  /* 0x00000010ff1d7819 */ /* 0x100fe2000001160b */
[----:B------:R-:W-:Y:S01]  /*8a30*/  IMAD.MOV.U32 R20, RZ, RZ, R11 ;  /* 0x000000ffff147224 */ /* 0x000fe200078e000b */
[----:B------:R-:W-:Y:S01]  /*8a40*/  SHF.R.U64 R11, R4, 0x10, R5 ;  /* 0x00000010040b7819 */ /* 0x000fe20000001205 */
[----:B------:R-:W-:Y:S01]  /*8a50*/  IMAD.MOV.U32 R12, RZ, RZ, R4 ;  /* 0x000000ffff0c7224 */ /* 0x000fe200078e0004 */
[----:B------:R-:W-:Y:S01]  /*8a60*/  VIMNMX R10, R0, 0x40, PT ;  /* 0x00000040000a7848 */ /* 0x000fe20003fe0100 */
[--C-:B------:R-:W-:Y:S01]  /*8a70*/  IMAD.MOV.U32 R21, RZ, RZ, R9.reuse ;  /* 0x000000ffff157224 */ /* 0x100fe200078e0009 */
[----:B------:R-:W-:Y:S01]  /*8a80*/  SHF.R.U32.HI R24, RZ, 0x10, R9 ;  /* 0x00000010ff187819 */ /* 0x000fe20000011609 */
[--C-:B------:R-:W-:Y:S01]  /*8a90*/  IMAD.MOV.U32 R13, RZ, RZ, R5.reuse ;  /* 0x000000ffff0d7224 */ /* 0x100fe200078e0005 */
[----:B------:R-:W-:Y:S01]  /*8aa0*/  SHF.R.U32.HI R4, RZ, 0x10, R5 ;  /* 0x00000010ff047819 */ /* 0x000fe20000011605 */
[----:B----4-:R-:W-:Y:S01]  /*8ab0*/  IMAD.MOV.U32 R14, RZ, RZ, R6 ;  /* 0x000000ffff0e7224 */ /* 0x010fe200078e0006 */
[----:B0-----:R-:W-:Y:S01]  /*8ac0*/  ISETP.GE.AND P0, PT, R16, R25, PT ;  /* 0x000000191000720c */ /* 0x001fe20003f06270 */
[--C-:B------:R-:W-:Y:S01]  /*8ad0*/  IMAD.MOV.U32 R0, RZ, RZ, R7.reuse ;  /* 0x000000ffff007224 */ /* 0x100fe200078e0007 */
[--C-:B------:R-:W-:Y:S01]  /*8ae0*/  SHF.R.U64 R9, R6, 0x10, R7.reuse ;  /* 0x0000001006097819 */ /* 0x100fe20000001207 */
[----:B------:R-:W-:Y:S01]  /*8af0*/  BSSY B1, `(.L_x_730) ;  /* 0x000000d000017945 */ /* 0x000fe20003800000 */
[----:B------:R-:W-:-:S02]  /*8b00*/  SHF.R.U32.HI R5, RZ, 0x10, R7 ;  /* 0x00000010ff057819 */ /* 0x000fc40000011607 */
[-C--:B------:R-:W-:Y:S02]  /*8b10*/  ISETP.GE.OR P2, PT, R19, R10.reuse, P0 ;  /* 0x0000000a1300720c */ /* 0x080fe40000746670 */
[----:B------:R-:W-:Y:S02]  /*8b20*/  PRMT R15, R15, 0x5410, R26 ;  /* 0x000054100f0f7816 */ /* 0x000fe4000000001a */
[----:B------:R-:W-:Y:S02]  /*8b30*/  ISETP.GE.OR P0, PT, R28, R10, P0 ;  /* 0x0000000a1c00720c */ /* 0x000fe40000706670 */
[----:B------:R-:W-:Y:S02]  /*8b40*/  PRMT R21, R21, 0x5410, R24 ;  /* 0x0000541015157816 */ /* 0x000fe40000000018 */
[----:B------:R-:W-:Y:S02]  /*8b50*/  PRMT R3, R3, 0x5410, R8 ;  /* 0x0000541003037816 */ /* 0x000fe40000000008 */
[----:B------:R-:W-:-:S02]  /*8b60*/  PRMT R20, R20, 0x5410, R29 ;  /* 0x0000541014147816 */ /* 0x000fc4000000001d */
[----:B------:R-:W-:Y:S02]  /*8b70*/  PRMT R12, R12, 0x5410, R11 ;  /* 0x000054100c0c7816 */ /* 0x000fe4000000000b */
[----:B------:R-:W-:Y:S02]  /*8b80*/  PRMT R13, R13, 0x5410, R4 ;  /* 0x000054100d0d7816 */ /* 0x000fe40000000004 */
[----:B------:R-:W-:Y:S02]  /*8b90*/  PRMT R14, R14, 0x5410, R9 ;  /* 0x000054100e0e7816 */ /* 0x000fe40000000009 */
[----:B------:R-:W-:Y:S01]  /*8ba0*/  PRMT R0, R0, 0x5410, R5 ;  /* 0x0000541000007816 */ /* 0x000fe20000000005 */
[----:B--2---:R-:W-:Y:S06]  /*8bb0*/  @!P1 BRA `(.L_x_731) ;  /* 0x0000012400749947 */ /* 0x004fec0003800000 */
.L_x_974:
[----:B------:R-:W-:Y:S05]  /*8bc0*/  BSYNC B1 ;  /* 0x0000000000017941 */ /* 0x000fea0003800000 */
.L_x_730:
[----:B------:R-:W-:Y:S04]  /*8bd0*/  BSSY B1, `(.L_x_732) ;  /* 0x000005a000017945 */ /* 0x000fe80003800000 */
[----:B------:R-:W-:Y:S05]  /*8be0*/  @P2 BRA `(.L_x_733) ;  /* 0x0000000400602947 */ /* 0x000fea0003800000 */
[----:B------:R-:W-:Y:S01]  /*8bf0*/  IMAD.SHL.U32 R4, R189, 0x40, RZ ;  /* 0x00000040bd047824 */ /* 0x000fe200078e00ff */
[----:B------:R-:W-:Y:S01]  /*8c00*/  LOP3.LUT R39, R12, 0xffff0000, RZ, 0xc0, !PT ;  /* 0xffff00000c277812 */ /* 0x000fe200078ec0ff */
[----:B------:R-:W-:Y:S02]  /*8c10*/  IMAD.IADD R6, R16, 0x1, R25 ;  /* 0x0000000110067824 */ /* 0x000fe400078e0219 */
[----:B------:R-:W-:Y:S01]  /*8c20*/  IMAD.U32 R37, R12, 0x10000, RZ ;  /* 0x000100000c257824 */ /* 0x000fe200078e00ff */
[----:B------:R-:W-:Y:S01]  /*8c30*/  LOP3.LUT R7, R4, 0x1c0, RZ, 0xc0, !PT ;  /* 0x000001c004077812 */ /* 0x000fe200078ec0ff */
[----:B------:R-:W-:-:S03]  /*8c40*/  IMAD.U32 R35, R15, 0x10000, RZ ;  /* 0x000100000f237824 */ /* 0x000fc600078e00ff */
[----:B------:R-:W-:Y:S02]  /*8c50*/  SHF.R.U32.HI R9, RZ, 0x3, R7 ;  /* 0x00000003ff097819 */ /* 0x000fe40000011607 */
[C---:B------:R-:W-:Y:S02]  /*8c60*/  LOP3.LUT R6, R7.reuse, 0x38, R6, 0xf8, !PT ;  /* 0x0000003807067812 */ /* 0x040fe400078ef806 */
[----:B------:R-:W-:Y:S02]  /*8c70*/  LOP3.LUT R4, R7, 0x38, R16, 0xf8, !PT ;  /* 0x0000003807047812 */ /* 0x000fe400078ef810 */
[-C--:B------:R-:W-:Y:S02]  /*8c80*/  LOP3.LUT R7, R6, R9.reuse, RZ, 0x3c, !PT ;  /* 0x0000000906077212 */ /* 0x080fe400078e3cff */
[----:B------:R-:W-:-:S03]  /*8c90*/  LOP3.LUT R5, R4, R9, RZ, 0x3c, !PT ;  /* 0x0000000904057212 */ /* 0x000fc600078e3cff */
[C---:B------:R-:W-:Y:S02]  /*8ca0*/  IMAD R9, R194.reuse, 0x200, R7 ;  /* 0x00000200c2097824 */ /* 0x040fe400078e0207 */
[----:B------:R-:W-:Y:S02]  /*8cb0*/  IMAD R5, R194, 0x200, R5 ;  /* 0x00000200c2057824 */ /* 0x000fe400078e0205 */
[--C-:B------:R-:W-:Y:S02]  /*8cc0*/  IMAD R44, R9, 0x2, R2.reuse ;  /* 0x00000002092c7824 */ /* 0x100fe400078e0202 */
[----:B------:R-:W-:-:S03]  /*8cd0*/  IMAD R42, R5, 0x2, R2 ;  /* 0x00000002052a7824 */ /* 0x000fc600078e0202 */
[----:B------:R-:W1:Y:S04]  /*8ce0*/  LDS.128 R8, [R44+0x20400] ;  /* 0x020400002c087984 */ /* 0x000e680000000c00 */
[----:B------:R-:W2:Y:S01]  /*8cf0*/  LDS.128 R4, [R42+0x20400] ;  /* 0x020400002a047984 */ /* 0x000ea20000000c00 */
[C---:B-1----:R-:W-:Y:S01]  /*8d00*/  IMAD.U32 R30, R8.reuse, 0x10000, RZ ;  /* 0x00010000081e7824 */ /* 0x042fe200078e00ff */
[----:B------:R-:W-:Y:S01]  /*8d10*/  LOP3.LUT R8, R8, 0xffff0000, RZ, 0xc0, !PT ;  /* 0xffff000008087812 */ /* 0x000fe200078ec0ff */
[C---:B------:R-:W-:Y:S01]  /*8d20*/  IMAD.U32 R32, R10.reuse, 0x10000, RZ ;  /* 0x000100000a207824 */ /* 0x040fe200078e00ff */
[----:B------:R-:W-:Y:S01]  /*8d30*/  LOP3.LUT R10, R10, 0xffff0000, RZ, 0xc0, !PT ;  /* 0xffff00000a0a7812 */ /* 0x000fe200078ec0ff */
[----:B--2---:R-:W-:Y:S02]  /*8d40*/  IMAD.U32 R24, R4, 0x10000, RZ ;  /* 0x0001000004187824 */ /* 0x004fe400078e00ff */
[C---:B------:R-:W-:Y:S01]  /*8d50*/  FMUL.FTZ R41, R30.reuse, R37 ;  /* 0x000000251e297220 */ /* 0x040fe20000410000 */
[----:B------:R-:W-:Y:S01]  /*8d60*/  FMUL.FTZ R43, R30, R35 ;  /* 0x000000231e2b7220 */ /* 0x000fe20000410000 */
[----:B------:R-:W-:Y:S01]  /*8d70*/  LOP3.LUT R4, R4, 0xffff0000, RZ, 0xc0, !PT ;  /* 0xffff000004047812 */ /* 0x000fe200078ec0ff */
[----:B------:R-:W-:Y:S01]  /*8d80*/  FMUL.FTZ R45, R8, R39 ;  /* 0x00000027082d7220 */ /* 0x000fe20000410000 */
[C---:B------:R-:W-:Y:S01]  /*8d90*/  FFMA.FTZ R41, R24.reuse, R35, -R41 ;  /* 0x0000002318297223 */ /* 0x040fe20000010829 */
[----:B------:R-:W-:Y:S01]  /*8da0*/  LOP3.LUT R35, R15, 0xffff0000, RZ, 0xc0, !PT ;  /* 0xffff00000f237812 */ /* 0x000fe200078ec0ff */
[----:B------:R-:W-:Y:S01]  /*8db0*/  FFMA.FTZ R43, R24, R37, R43 ;  /* 0x00000025182b7223 */ /* 0x000fe2000001002b */
[C---:B------:R-:W-:Y:S01]  /*8dc0*/  IMAD.U32 R30, R14.reuse, 0x10000, RZ ;  /* 0x000100000e1e7824 */ /* 0x040fe200078e00ff */
[----:B------:R-:W-:Y:S01]  /*8dd0*/  LOP3.LUT R37, R14, 0xffff0000, RZ, 0xc0, !PT ;  /* 0xffff00000e257812 */ /* 0x000fe200078ec0ff */
[----:B------:R-:W-:-:S02]  /*8de0*/  IMAD.U32 R24, R3, 0x10000, RZ ;  /* 0x0001000003187824 */ /* 0x000fc400078e00ff */
[-C--:B------:R-:W-:Y:S01]  /*8df0*/  FMUL.FTZ R47, R8, R35.reuse ;  /* 0x00000023082f7220 */ /* 0x080fe20000410000 */
[----:B------:R-:W-:Y:S01]  /*8e00*/  FFMA.FTZ R34, R4, R35, -R45 ;  /* 0x0000002304227223 */ /* 0x000fe2000001082d */
[----:B0-----:R-:W-:Y:S02]  /*8e10*/  IMAD.U32 R27, R6, 0x10000, RZ ;  /* 0x00010000061b7824 */ /* 0x001fe400078e00ff */
[C---:B------:R-:W-:Y:S01]  /*8e20*/  FMUL.FTZ R8, R32.reuse, R30 ;  /* 0x0000001e20087220 */ /* 0x040fe20000410000 */
[-C--:B------:R-:W-:Y:S01]  /*8e30*/  FMUL.FTZ R45, R32, R24.reuse ;  /* 0x00000018202d7220 */ /* 0x080fe20000410000 */
[----:B------:R-:W-:Y:S01]  /*8e40*/  LOP3.LUT R35, R3, 0xffff0000, RZ, 0xc0, !PT ;  /* 0xffff000003237812 */ /* 0x000fe200078ec0ff */
[----:B------:R-:W-:Y:S01]  /*8e50*/  IMAD.U32 R31, R9, 0x10000, RZ ;  /* 0x00010000091f7824 */ /* 0x000fe200078e00ff */
[----:B------:R-:W-:Y:S01]  /*8e60*/  LOP3.LUT R6, R6, 0xffff0000, RZ, 0xc0, !PT ;  /* 0xffff000006067812 */ /* 0x000fe200078ec0ff */
[C---:B------:R-:W-:Y:S01]  /*8e70*/  FFMA.FTZ R36, R27.reuse, R24, -R8 ;  /* 0x000000181b247223 */ /* 0x040fe20000010808 */
[----:B------:R-:W-:Y:S01]  /*8e80*/  FFMA.FTZ R45, R27, R30, R45 ;  /* 0x0000001e1b2d7223 */ /* 0x000fe2000001002d */
[----:B------:R-:W-:Y:S01]  /*8e90*/  FMUL.FTZ R27, R10, R37 ;  /* 0x000000250a1b7220 */ /* 0x000fe20000410000 */
[----:B------:R-:W-:Y:S01]  /*8ea0*/  FFMA.FTZ R32, R4, R39, R47 ;  /* 0x0000002704207223 */ /* 0x000fe2000001002f */
[----:B------:R-:W-:-:S02]  /*8eb0*/  IMAD.U32 R24, R13, 0x10000, RZ ;  /* 0x000100000d187824 */ /* 0x000fc400078e00ff */
[-C--:B------:R-:W-:Y:S01]  /*8ec0*/  FMUL.FTZ R39, R10, R35.reuse ;  /* 0x000000230a277220 */ /* 0x080fe20000410000 */
[----:B------:R-:W-:Y:S02]  /*8ed0*/  IMAD.U32 R4, R21, 0x10000, RZ ;  /* 0x0001000015047824 */ /* 0x000fe400078e00ff */
[----:B------:R-:W-:Y:S01]  /*8ee0*/  FFMA.FTZ R35, R6, R35, -R27 ;  /* 0x0000002306237223 */ /* 0x000fe2000001081b */
[----:B------:R-:W-:Y:S02]  /*8ef0*/  IMAD.U32 R33, R11, 0x10000, RZ ;  /* 0x000100000b217824 */ /* 0x000fe400078e00ff */
[C---:B------:R-:W-:Y:S01]  /*8f00*/  FMUL.FTZ R27, R31.reuse, R24 ;  /* 0x000000181f1b7220 */ /* 0x040fe20000410000 */
[----:B------:R-:W-:Y:S02]  /*8f10*/  IMAD.U32 R10, R0, 0x10000, RZ ;  /* 0x00010000000a7824 */ /* 0x000fe400078e00ff */
[----:B------:R-:W-:Y:S01]  /*8f20*/  FMUL.FTZ R31, R31, R4 ;  /* 0x000000041f1f7220 */ /* 0x000fe20000410000 */
[----:B------:R-:W-:-:S02]  /*8f30*/  IMAD.U32 R26, R5, 0x10000, RZ ;  /* 0x00010000051a7824 */ /* 0x000fc400078e00ff */
[----:B------:R-:W-:Y:S01]  /*8f40*/  FFMA.FTZ R38, R6, R37, R39 ;  /* 0x0000002506267223 */ /* 0x000fe20000010027 */
[----:B------:R-:W-:Y:S02]  /*8f50*/  IMAD.U32 R8, R20, 0x10000, RZ ;  /* 0x0001000014087824 */ /* 0x000fe400078e00ff */
[----:B------:R-:W-:Y:S01]  /*8f60*/  FMUL.FTZ R6, R33, R10 ;  /* 0x0000000a21067220 */ /* 0x000fe20000410000 */
[----:B------:R-:W-:Y:S02]  /*8f70*/  IMAD.U32 R29, R7, 0x10000, RZ ;  /* 0x00010000071d7824 */ /* 0x000fe400078e00ff */
[C---:B------:R-:W-:Y:S01]  /*8f80*/  FFMA.FTZ R27, R26.reuse, R4, -R27 ;  /* 0x000000041a1b7223 */ /* 0x040fe2000001081b */
[----:B------:R-:W-:Y:S01]  /*8f90*/  FFMA.FTZ R31, R26, R24, R31 ;  /* 0x000000181a1f7223 */ /* 0x000fe2000001001f */
[-C--:B------:R-:W-:Y:S01]  /*8fa0*/  FMUL.FTZ R26, R33, R8.reuse ;  /* 0x00000008211a7220 */ /* 0x080fe20000410000 */
[----:B------:R-:W-:Y:S01]  /*8fb0*/  FFMA.FTZ R33, R29, R8, -R6 ;  /* 0x000000081d217223 */ /* 0x000fe20000010806 */
[----:B------:R-:W-:-:S02]  /*8fc0*/  LOP3.LUT R9, R9, 0xffff0000, RZ, 0xc0, !PT ;  /* 0xffff000009097812 */ /* 0x000fc400078ec0ff */
[----:B------:R-:W-:Y:S01]  /*8fd0*/  LOP3.LUT R11, R11, 0xffff0000, RZ, 0xc0, !PT ;  /* 0xffff00000b0b7812 */ /* 0x000fe200078ec0ff */
[----:B------:R-:W-:Y:S01]  /*8fe0*/  FFMA.FTZ R29, R29, R10, R26 ;  /* 0x0000000a1d1d7223 */ /* 0x000fe2000001001a */
[----:B------:R-:W-:Y:S02]  /*8ff0*/  LOP3.LUT R8, R13, 0xffff0000, RZ, 0xc0, !PT ;  /* 0xffff00000d087812 */ /* 0x000fe400078ec0ff */
[----:B------:R-:W-:Y:S02]  /*9000*/  LOP3.LUT R24, R0, 0xffff0000, RZ, 0xc0, !PT ;  /* 0xffff000000187812 */ /* 0x000fe400078ec0ff */
[----:B------:R-:W-:Y:S01]  /*9010*/  LOP3.LUT R4, R21, 0xffff0000, RZ, 0xc0, !PT ;  /* 0xffff000015047812 */ /* 0x000fe200078ec0ff */
[----:B------:R-:W-:Y:S01]  /*9020*/  FMUL.FTZ R10, R9, R8 ;  /* 0x00000008090a7220 */ /* 0x000fe20000410000 */
[----:B------:R-:W-:Y:S01]  /*9030*/  LOP3.LUT R6, R20, 0xffff0000, RZ, 0xc0, !PT ;  /* 0xffff000014067812 */ /* 0x000fe200078ec0ff */
[----:B------:R-:W-:Y:S01]  /*9040*/  FMUL.FTZ R40, R11, R24 ;  /* 0x000000180b287220 */ /* 0x000fe20000410000 */
[----:B------:R-:W-:Y:S01]  /*9050*/  LOP3.LUT R5, R5, 0xffff0000, RZ, 0xc0, !PT ;  /* 0xffff000005057812 */ /* 0x000fe200078ec0ff */
[----:B------:R-:W-:Y:S01]  /*9060*/  FMUL.FTZ R9, R9, R4 ;  /* 0x0000000409097220 */ /* 0x000fe20000410000 */
[----:B------:R-:W-:Y:S01]  /*9070*/  LOP3.LUT R7, R7, 0xffff0000, RZ, 0xc0, !PT ;  /* 0xffff000007077812 */ /* 0x000fe200078ec0ff */
[----:B------:R-:W-:-:S02]  /*9080*/  FMUL.FTZ R11, R11, R6 ;  /* 0x000000060b0b7220 */ /* 0x000fc40000410000 */
[C---:B------:R-:W-:Y:S01]  /*9090*/  FFMA.FTZ R26, R5.reuse, R4, -R10 ;  /* 0x00000004051a7223 */ /* 0x040fe2000001080a */
[----:B------:R-:W-:Y:S01]  /*90a0*/  FFMA.FTZ R30, R5, R8, R9 ;  /* 0x00000008051e7223 */ /* 0x000fe20000010009 */
[C---:B------:R-:W-:Y:S01]  /*90b0*/  FFMA.FTZ R40, R7.reuse, R6, -R40 ;  /* 0x0000000607287223 */ /* 0x040fe20000010828 */
[----:B------:R-:W-:Y:S01]  /*90c0*/  FFMA.FTZ R24, R7, R24, R11 ;  /* 0x0000001807187223 */ /* 0x000fe2000001000b */
[----:B------:R-:W-:Y:S02]  /*90d0*/  F2FP.BF16.F32.PACK_AB R4, R34, R41 ;  /* 0x000000292204723e */ /* 0x000fe400000010ff */
[----:B------:R-:W-:Y:S02]  /*90e0*/  F2FP.BF16.F32.PACK_AB R6, R35, R36 ;  /* 0x000000242306723e */ /* 0x000fe400000010ff */
[----:B------:R-:W-:Y:S02]  /*90f0*/  F2FP.BF16.F32.PACK_AB R5, R26, R27 ;  /* 0x0000001b1a05723e */ /* 0x000fe400000010ff */
[----:B------:R-:W-:-:S02]  /*9100*/  F2FP.BF16.F32.PACK_AB R7, R40, R33 ;  /* 0x000000212807723e */ /* 0x000fc400000010ff */
[----:B------:R-:W-:Y:S02]  /*9110*/  F2FP.BF16.F32.PACK_AB R8, R32, R43 ;  /* 0x0000002b2008723e */ /* 0x000fe400000010ff */
[----:B------:R-:W-:Y:S01]  /*9120*/  F2FP.BF16.F32.PACK_AB R10, R38, R45 ;  /* 0x0000002d260a723e */ /* 0x000fe200000010ff */
[----:B------:R1:W-:Y:S01]  /*9130*/  STS.128 [R42+0x20400], R4 ;  /* 0x020400042a007388 */ /* 0x0003e20000000c00 */
[----:B------:R-:W-:Y:S02]  /*9140*/  F2FP.BF16.F32.PACK_AB R9, R30, R31 ;  /* 0x0000001f1e09723e */ /* 0x000fe400000010ff */
[----:B------:R-:W-:-:S05]  /*9150*/  F2FP.BF16.F32.PACK_AB R11, R24, R29 ;  /* 0x0000001d180b723e */ /* 0x000fca00000010ff */
[----:B------:R1:W-:Y:S02]  /*9160*/  STS.128 [R44+0x20400], R8 ;  /* 0x020400082c007388 */ /* 0x0003e40000000c00 */
.L_x_733:
[----:B------:R-:W-:Y:S05]  /*9170*/  BSYNC B1 ;  /* 0x0000000000017941 */ /* 0x000fea0003800000 */
.L_x_732:
[----:B------:R-:W-:Y:S05]  /*9180*/  @P0 BRA `(.L_x_724) ;  /* 0x0000000400640947 */ /* 0x000fea0003800000 */
[----:B------:R-:W2:Y:S01]  /*9190*/  LDL R41, [R1+0x68] ;  /* 0x0000680001297983 */ /* 0x000ea20000100800 */
[----:B-1----:R-:W-:Y:S01]  /*91a0*/  IMAD.SHL.U32 R6, R28, 0x40, RZ ;  /* 0x000000401c067824 */ /* 0x002fe200078e00ff */
[----:B------:R-:W-:Y:S01]  /*91b0*/  SHF.R.S32.HI R5, RZ, 0x1f, R28 ;  /* 0x0000001fff057819 */ /* 0x000fe2000001141c */
[----:B------:R-:W-:Y:S01]  /*91c0*/  IMAD.IADD R4, R16, 0x1, R25 ;  /* 0x0000000110047824 */ /* 0x000fe200078e0219 */
[C---:B------:R-:W-:Y:S01]  /*91d0*/  LOP3.LUT R40, R12.reuse, 0xffff0000, RZ, 0xc0, !PT ;  /* 0xffff00000c287812 */ /* 0x040fe200078ec0ff */
[----:B------:R-:W-:Y:S01]  /*91e0*/  IMAD.U32 R35, R12, 0x10000, RZ ;  /* 0x000100000c237824 */ /* 0x000fe200078e00ff */
[----:B------:R-:W-:Y:S01]  /*91f0*/  LEA.HI R5, R5, R28, RZ, 0x3 ;  /* 0x0000001c05057211 */ /* 0x000fe200078f18ff */
[----:B------:R-:W-:Y:S01]  /*9200*/  IMAD.U32 R33, R15, 0x10000, RZ ;  /* 0x000100000f217824 */ /* 0x000fe200078e00ff */
[----:B------:R-:W-:Y:S01]  /*9210*/  LOP3.LUT R7, R6, 0x1c0, RZ, 0xc0, !PT ;  /* 0x000001c006077812 */ /* 0x000fe200078ec0ff */
[----:B------:R-:W-:Y:S01]  /*9220*/  IMAD.U32 R42, R13, 0x10000, RZ ;  /* 0x000100000d2a7824 */ /* 0x000fe200078e00ff */
[----:B------:R-:W-:Y:S01]  /*9230*/  LOP3.LUT R36, R15, 0xffff0000, RZ, 0xc0, !PT ;  /* 0xffff00000f247812 */ /* 0x000fe200078ec0ff */
[----:B------:R-:W-:Y:S01]  /*9240*/  IMAD.SHL.U32 R5, R5, 0x40, RZ ;  /* 0x0000004005057824 */ /* 0x000fe200078e00ff */
[----:B------:R-:W-:Y:S01]  /*9250*/  LOP3.LUT R4, R7, 0x38, R4, 0xf8, !PT ;  /* 0x0000003807047812 */ /* 0x000fe200078ef804 */
[----:B------:R-:W-:Y:S01]  /*9260*/  IMAD.U32 R38, R21, 0x10000, RZ ;  /* 0x0001000015267824 */ /* 0x000fe200078e00ff */
[----:B------:R-:W-:Y:S01]  /*9270*/  SHF.R.U32.HI R7, RZ, 0x3, R7 ;  /* 0x00000003ff077819 */ /* 0x000fe20000011607 */
[----:B------:R-:W-:Y:S01]  /*9280*/  IMAD.U32 R37, R14, 0x10000, RZ ;  /* 0x000100000e257824 */ /* 0x000fe200078e00ff */
[----:B------:R-:W-:-:S02]  /*9290*/  LOP3.LUT R5, R5, 0xfffffe00, RZ, 0xc0, !PT ;  /* 0xfffffe0005057812 */ /* 0x000fc400078ec0ff */
[----:B------:R-:W-:Y:S02]  /*92a0*/  LOP3.LUT R4, R4, R7, RZ, 0x3c, !PT ;  /* 0x0000000704047212 */ /* 0x000fe400078e3cff */
[----:B------:R-:W-:Y:S02]  /*92b0*/  LOP3.LUT R14, R14, 0xffff0000, RZ, 0xc0, !PT ;  /* 0xffff00000e0e7812 */ /* 0x000fe400078ec0ff */
[----:B------:R-:W-:Y:S01]  /*92c0*/  LOP3.LUT R39, R0, 0xffff0000, RZ, 0xc0, !PT ;  /* 0xffff000000277812 */ /* 0x000fe200078ec0ff */
[----:B------:R-:W-:Y:S01]  /*92d0*/  IMAD.IADD R9, R5, 0x1, R4 ;  /* 0x0000000105097824 */ /* 0x000fe200078e0204 */
[----:B------:R-:W-:-:S03]  /*92e0*/  LOP3.LUT R21, R21, 0xffff0000, RZ, 0xc0, !PT ;  /* 0xffff000015157812 */ /* 0x000fc600078ec0ff */
[----:B------:R-:W-:-:S05]  /*92f0*/  IMAD R24, R9, 0x2, R2 ;  /* 0x0000000209187824 */ /* 0x000fca00078e0202 */
[----:B------:R-:W1:Y:S02]  /*9300*/  LDS.128 R8, [R24+0x20400] ;  /* 0x0204000018087984 */ /* 0x000e640000000c00 */
[C---:B-1----:R-:W-:Y:S01]  /*9310*/  IMAD.U32 R29, R8.reuse, 0x10000, RZ ;  /* 0x00010000081d7824 */ /* 0x042fe200078e00ff */
[----:B------:R-:W-:Y:S01]  /*9320*/  LOP3.LUT R8, R8, 0xffff0000, RZ, 0xc0, !PT ;  /* 0xffff000008087812 */ /* 0x000fe200078ec0ff */
[C---:B------:R-:W-:Y:S01]  /*9330*/  IMAD.U32 R30, R9.reuse, 0x10000, RZ ;  /* 0x00010000091e7824 */ /* 0x040fe200078e00ff */
[----:B------:R-:W-:Y:S01]  /*9340*/  LOP3.LUT R9, R9, 0xffff0000, RZ, 0xc0, !PT ;  /* 0xffff000009097812 */ /* 0x000fe200078ec0ff */
[-C--:B------:R-:W-:Y:S01]  /*9350*/  FMUL.FTZ R34, R35, R29.reuse ;  /* 0x0000001d23227220 */ /* 0x080fe20000410000 */
[----:B------:R-:W-:Y:S01]  /*9360*/  FMUL.FTZ R12, R33, R29 ;  /* 0x0000001d210c7220 */ /* 0x000fe20000410000 */
[----:B------:R-:W-:Y:S01]  /*9370*/  FMUL.FTZ R15, R40, R8 ;  /* 0x00000008280f7220 */ /* 0x000fe20000410000 */
[----:B------:R-:W-:Y:S01]  /*9380*/  FMUL.FTZ R29, R42, R30 ;  /* 0x0000001e2a1d7220 */ /* 0x000fe20000410000 */
[C---:B------:R-:W-:Y:S01]  /*9390*/  IMAD.U32 R31, R10.reuse, 0x10000, RZ ;  /* 0x000100000a1f7824 */ /* 0x040fe200078e00ff */
[----:B------:R-:W-:Y:S01]  /*93a0*/  LOP3.LUT R10, R10, 0xffff0000, RZ, 0xc0, !PT ;  /* 0xffff00000a0a7812 */ /* 0x000fe200078ec0ff */
[C---:B------:R-:W-:Y:S01]  /*93b0*/  IMAD.U32 R32, R11.reuse, 0x10000, RZ ;  /* 0x000100000b207824 */ /* 0x040fe200078e00ff */
[----:B------:R-:W-:Y:S01]  /*93c0*/  LOP3.LUT R11, R11, 0xffff0000, RZ, 0xc0, !PT ;  /* 0xffff00000b0b7812 */ /* 0x000fe200078ec0ff */
[----:B--2---:R-:W1:Y:S02]  /*93d0*/  LDS.128 R4, [R41+0x20400] ;  /* 0x0204000029047984 */ /* 0x004e640000000c00 */
[C---:B-1----:R-:W-:Y:S01]  /*93e0*/  IMAD.U32 R25, R4.reuse, 0x10000, RZ ;  /* 0x0001000004197824 */ /* 0x042fe200078e00ff */
[----:B------:R-:W-:Y:S01]  /*93f0*/  LOP3.LUT R4, R4, 0xffff0000, RZ, 0xc0, !PT ;  /* 0xffff000004047812 */ /* 0x000fe200078ec0ff */
[C---:B------:R-:W-:Y:S01]  /*9400*/  IMAD.U32 R26, R5.reuse, 0x10000, RZ ;  /* 0x00010000051a7824 */ /* 0x040fe200078e00ff */
[----:B------:R-:W-:Y:S01]  /*9410*/  LOP3.LUT R5, R5, 0xffff0000, RZ, 0xc0, !PT ;  /* 0xffff000005057812 */ /* 0x000fe200078ec0ff */
[-C--:B------:R-:W-:Y:S01]  /*9420*/  FFMA.FTZ R34, R33, R25.reuse, -R34 ;  /* 0x0000001921227223 */ /* 0x080fe20000010822 */
[----:B------:R-:W-:Y:S01]  /*9430*/  FFMA.FTZ R12, R35, R25, R12 ;  /* 0x00000019230c7223 */ /* 0x000fe2000001000c */
[----:B------:R-:W-:Y:S01]  /*9440*/  FMUL.FTZ R25, R36, R8 ;  /* 0x0000000824197220 */ /* 0x000fe20000410000 */
[----:B------:R-:W-:Y:S01]  /*9450*/  FMUL.FTZ R33, R38, R30 ;  /* 0x0000001e26217220 */ /* 0x000fe20000410000 */
[----:B------:R-:W-:-:S02]  /*9460*/  IMAD.U32 R35, R3, 0x10000, RZ ;  /* 0x0001000003237824 */ /* 0x000fc400078e00ff */
[-C--:B------:R-:W-:Y:S01]  /*9470*/  FFMA.FTZ R15, R36, R4.reuse, -R15 ;  /* 0x00000004240f7223 */ /* 0x080fe2000001080f */
[----:B------:R-:W-:Y:S01]  /*9480*/  FFMA.FTZ R25, R40, R4, R25 ;  /* 0x0000000428197223 */ /* 0x000fe20000010019 */
[-C--:B------:R-:W-:Y:S01]  /*9490*/  FFMA.FTZ R29, R38, R26.reuse, -R29 ;  /* 0x0000001a261d7223 */ /* 0x080fe2000001081d */
[----:B------:R-:W-:Y:S01]  /*94a0*/  FFMA.FTZ R33, R42, R26, R33 ;  /* 0x0000001a2a217223 */ /* 0x000fe20000010021 */
[----:B0-----:R-:W-:Y:S02]  /*94b0*/  IMAD.U32 R27, R6, 0x10000, RZ ;  /* 0x00010000061b7824 */ /* 0x001fe400078e00ff */
[-C--:B------:R-:W-:Y:S01]  /*94c0*/  FMUL.FTZ R4, R37, R31.reuse ;  /* 0x0000001f25047220 */ /* 0x080fe20000410000 */
[----:B------:R-:W-:Y:S01]  /*94d0*/  LOP3.LUT R26, R3, 0xffff0000, RZ, 0xc0, !PT ;  /* 0xffff0000031a7812 */ /* 0x000fe200078ec0ff */
[C---:B------:R-:W-:Y:S01]  /*94e0*/  FMUL.FTZ R8, R35.reuse, R31 ;  /* 0x0000001f23087220 */ /* 0x040fe20000410000 */
[----:B------:R-:W-:Y:S01]  /*94f0*/  IMAD.U32 R30, R0, 0x10000, RZ ;  /* 0x00010000001e7824 */ /* 0x000fe200078e00ff */
[----:B------:R-:W-:Y:S01]  /*9500*/  LOP3.LUT R6, R6, 0xffff0000, RZ, 0xc0, !PT ;  /* 0xffff000006067812 */ /* 0x000fe200078ec0ff */
[-C--:B------:R-:W-:Y:S01]  /*9510*/  FFMA.FTZ R3, R35, R27.reuse, -R4 ;  /* 0x0000001b23037223 */ /* 0x080fe20000010804 */
[----:B------:R-:W-:Y:S01]  /*9520*/  FFMA.FTZ R8, R37, R27, R8 ;  /* 0x0000001b25087223 */ /* 0x000fe20000010008 */
[-C--:B------:R-:W-:Y:S01]  /*9530*/  FMUL.FTZ R31, R14, R10.reuse ;  /* 0x0000000a0e1f7220 */ /* 0x080fe20000410000 */
[----:B------:R-:W-:Y:S01]  /*9540*/  FMUL.FTZ R35, R26, R10 ;  /* 0x0000000a1a237220 */ /* 0x000fe20000410000 */
[----:B------:R-:W-:Y:S01]  /*9550*/  LOP3.LUT R37, R13, 0xffff0000, RZ, 0xc0, !PT ;  /* 0xffff00000d257812 */ /* 0x000fe200078ec0ff */
[----:B------:R-:W-:-:S02]  /*9560*/  IMAD.U32 R28, R7, 0x10000, RZ ;  /* 0x00010000071c7824 */ /* 0x000fc400078e00ff */
[----:B------:R-:W-:Y:S01]  /*9570*/  FMUL.FTZ R27, R30, R32 ;  /* 0x000000201e1b7220 */ /* 0x000fe20000410000 */
[C---:B------:R-:W-:Y:S01]  /*9580*/  IMAD.U32 R4, R20.reuse, 0x10000, RZ ;  /* 0x0001000014047824 */ /* 0x040fe200078e00ff */
[----:B------:R-:W-:Y:S01]  /*9590*/  LOP3.LUT R13, R20, 0xffff0000, RZ, 0xc0, !PT ;  /* 0xffff0000140d7812 */ /* 0x000fe200078ec0ff */
[-C--:B------:R-:W-:Y:S01]  /*95a0*/  FFMA.FTZ R10, R26, R6.reuse, -R31 ;  /* 0x000000061a0a7223 */ /* 0x080fe2000001081f */
[----:B------:R-:W-:Y:S01]  /*95b0*/  LOP3.LUT R7, R7, 0xffff0000, RZ, 0xc0, !PT ;  /* 0xffff000007077812 */ /* 0x000fe200078ec0ff */
[----:B------:R-:W-:Y:S01]  /*95c0*/  FFMA.FTZ R35, R14, R6, R35 ;  /* 0x000000060e237223 */ /* 0x000fe20000010023 */
[C---:B------:R-:W-:Y:S01]  /*95d0*/  FMUL.FTZ R31, R4.reuse, R32 ;  /* 0x00000020041f7220 */ /* 0x040fe20000410000 */
[-C--:B------:R-:W-:Y:S01]  /*95e0*/  FFMA.FTZ R27, R4, R28.reuse, -R27 ;  /* 0x0000001c041b7223 */ /* 0x080fe2000001081b */
[----:B------:R-:W-:Y:S01]  /*95f0*/  FMUL.FTZ R0, R37, R9 ;  /* 0x0000000925007220 */ /* 0x000fe20000410000 */
[----:B------:R-:W-:Y:S01]  /*9600*/  FMUL.FTZ R6, R39, R11 ;  /* 0x0000000b27067220 */ /* 0x000fe20000410000 */
[----:B------:R-:W-:Y:S01]  /*9610*/  FMUL.FTZ R4, R21, R9 ;  /* 0x0000000915047220 */ /* 0x000fe20000410000 */
[----:B------:R-:W-:Y:S01]  /*9620*/  FMUL.FTZ R26, R13, R11 ;  /* 0x0000000b0d1a7220 */ /* 0x000fe20000410000 */
[----:B------:R-:W-:Y:S01]  /*9630*/  FFMA.FTZ R0, R21, R5, -R0 ;  /* 0x0000000515007223 */ /* 0x000fe20000010800 */
[----:B------:R-:W-:Y:S01]  /*9640*/  FFMA.FTZ R20, R13, R7, -R6 ;  /* 0x000000070d147223 */ /* 0x000fe20000010806 */
[----:B------:R-:W-:Y:S01]  /*9650*/  FFMA.FTZ R31, R30, R28, R31 ;  /* 0x0000001c1e1f7223 */ /* 0x000fe2000001001f */
[----:B------:R-:W-:Y:S01]  /*9660*/  FFMA.FTZ R14, R37, R5, R4 ;  /* 0x00000005250e7223 */ /* 0x000fe20000010004 */
[----:B------:R-:W-:Y:S01]  /*9670*/  FFMA.FTZ R26, R39, R7, R26 ;  /* 0x00000007271a7223 */ /* 0x000fe2000001001a */
[----:B------:R-:W-:-:S02]  /*9680*/  F2FP.BF16.F32.PACK_AB R6, R10, R3 ;  /* 0x000000030a06723e */ /* 0x000fc400000010ff */
[----:B------:R-:W-:Y:S02]  /*9690*/  F2FP.BF16.F32.PACK_AB R4, R15, R34 ;  /* 0x000000220f04723e */ /* 0x000fe400000010ff */
[----:B------:R-:W-:Y:S02]  /*96a0*/  F2FP.BF16.F32.PACK_AB R10, R35, R8 ;  /* 0x00000008230a723e */ /* 0x000fe400000010ff */
[----:B------:R-:W-:Y:S02]  /*96b0*/  F2FP.BF16.F32.PACK_AB R5, R0, R29 ;  /* 0x0000001d0005723e */ /* 0x000fe400000010ff */
[----:B------:R-:W-:Y:S02]  /*96c0*/  F2FP.BF16.F32.PACK_AB R7, R20, R27 ;  /* 0x0000001b1407723e */ /* 0x000fe400000010ff */
[----:B------:R-:W-:Y:S02]  /*96d0*/  F2FP.BF16.F32.PACK_AB R8, R25, R12 ;  /* 0x0000000c1908723e */ /* 0x000fe400000010ff */
[----:B------:R-:W-:Y:S01]  /*96e0*/  F2FP.BF16.F32.PACK_AB R9, R14, R33 ;  /* 0x000000210e09723e */ /* 0x000fe200000010ff */
[----:B------:R2:W-:Y:S01]  /*96f0*/  STS.128 [R41+0x20400], R4 ;  /* 0x0204000429007388 */ /* 0x0005e20000000c00 */
[----:B------:R-:W-:-:S05]  /*9700*/  F2FP.BF16.F32.PACK_AB R11, R26, R31 ;  /* 0x0000001f1a0b723e */ /* 0x000fca00000010ff */
[----:B------:R2:W-:Y:S02]  /*9710*/  STS.128 [R24+0x20400], R8 ;  /* 0x0204000818007388 */ /* 0x0005e40000000c00 */
.L_x_724:
[----:B------:R-:W-:Y:S05]  /*9720*/  BSYNC B0 ;  /* 0x0000000000007941 */ /* 0x000fea0003800000 */
.L_x_713:
[----:B------:R-:W-:Y:S01]  /*9730*/  @!PT LDS RZ, [RZ] ;  /* 0x00000000fffff984 */ /* 0x000fe20000000800 */
[----:B------:R-:W-:Y:S01]  /*9740*/  @!PT LDS RZ, [RZ] ;  /* 0x00000000fffff984 */ /* 0x000fe20000000800 */
[----:B------:R-:W-:Y:S01]  /*9750*/  @!PT LDS RZ, [RZ] ;  /* 0x00000000fffff984 */ /* 0x000fe20000000800 */
[----:B------:R-:W-:Y:S01]  /*9760*/  @!PT LDS RZ, [RZ] ;  /* 0x00000000fffff984 */ /* 0x000fe20000000800 */
[----:B------:R4:W-:Y:S06]  /*9770*/  MEMBAR.ALL.CTA ;  /* 0x0000000000007992 */ /* 0x0009ec0000008000 */
[----:B----4-:R-:W4:Y:S01]  /*9780*/  FENCE.VIEW.ASYNC.S ;  /* 0x00000000000073c6 */ /* 0x010f220000000000 */
[----:B------:R-:W-:Y:S05]  /*9790*/  WARPSYNC.ALL ;  /* 0x0000000000007948 */ /* 0x000fea0003800000 */
[----:B----4-:R-:W-:Y:S06]  /*97a0*/  BAR.SYNC.DEFER_BLOCKING 0xd, 0x80 ;  /* 0x0342000000007b1d */ /* 0x010fec0000010000 */
.L_x_710:
[----:B------:R-:W-:-:S13]  /*97b0*/  ISETP.NE.AND P0, PT, R184, 0x3, PT ;  /* 0x00000003b800780c */ /* 0x000fda0003f05270 */
[----:B------:R-:W-:Y:S05]  /*97c0*/  @!P0 BRA `(.L_x_734) ;  /* 0x0000000000048947 */ /* 0x000fea0003800000 */
[----:B------:R-:W-:Y:S01]  /*97d0*/  BPT.TRAP 0x1 ;  /* 0x000000040000795c */ /* 0x000fe20000300000 */
.L_x_734:
[----:B------:R-:W-:Y:S01]  /*97e0*/  IMAD R14, R18, 0x8, R2 ;  /* 0x00000008120e7824 */ /* 0x000fe200078e0202 */
[----:B------:R-:W-:-:S04]  /*97f0*/  SHF.L.U32 R15, R23, 0x1f, RZ ;  /* 0x0000001f170f7819 */ /* 0x000fc800000006ff */
[----:B------:R4:W0:Y:S01]  /*9800*/  SYNCS.PHASECHK.TRANS64.TRYWAIT P1, [R14+URZ+0x28c30], R15 ;  /* 0x028c300f0e0075a7 */ /* 0x000822000802017f */
[----:B------:R-:W-:Y:S05]  /*9810*/  @!P0 BRA `(.L_x_735) ;  /* 0x0000000000048947 */ /* 0x000fea0003800000 */
[----:B------:R-:W-:Y:S01]  /*9820*/  BPT.TRAP 0x1 ;  /* 0x000000040000795c */ /* 0x000fe20000300000 */
.L_x_735:
[C---:B--23--:R-:W-:Y:S02]  /*9830*/  VIADD R0, R2.reuse, 0x22400 ;  /* 0x0002240002007836 */ /* 0x04cfe40000000000 */
[----:B01----:R-:W-:-:S03]  /*9840*/  VIADD R3, R2, 0x20400 ;  /* 0x0002040002037836 */ /* 0x003fc60000000000 */
[----:B------:R-:W-:Y:S02]  /*9850*/  SHF.R.U32.HI R0, RZ, 0x4, R0 ;  /* 0x00000004ff007819 */ /* 0x000fe40000011600 */
[----:B------:R-:W-:Y:S02]  /*9860*/  SHF.R.U32.HI R3, RZ, 0x4, R3 ;  /* 0x00000004ff037819 */ /* 0x000fe40000011603 */
[----:B------:R-:W-:Y:S02]  /*9870*/  LOP3.LUT R0, R0, 0x3fff, RZ, 0xc0, !PT ;  /* 0x00003fff00007812 */ /* 0x000fe400078ec0ff */
[----:B------:R-:W-:Y:S02]  /*9880*/  LOP3.LUT R3, R3, 0x3fff, RZ, 0xc0, !PT ;  /* 0x00003fff03037812 */ /* 0x000fe400078ec0ff */
[----:B------:R-:W-:Y:S01]  /*9890*/  LOP3.LUT R0, R0, 0x10000, RZ, 0xfc, !PT ;  /* 0x0001000000007812 */ /* 0x000fe200078efcff */
[----:B------:R-:W-:Y:S06]  /*98a0*/  @P1 BRA `(.L_x_736) ;  /* 0x0000000000081947 */ /* 0x000fec0003800000 */
[----:B------:R-:W0:Y:S02]  /*98b0*/  SYNCS.PHASECHK.TRANS64.TRYWAIT P1, [R14+URZ+0x28c30], R15 ;  /* 0x028c300f0e0075a7 */ /* 0x000e24000802017f */
[----:B0-----:R-:W-:Y:S05]  /*98c0*/  @!P1 BRA `(.L_x_737) ;  /* 0x0000011800449947 */ /* 0x001fea0003800000 */
.L_x_736:
[----:B------:R-:W-:Y:S01]  /*98d0*/  IMAD R10, R18, 0x200, R0 ;  /* 0x00000200120a7824 */ /* 0x000fe200078e0200 */
[----:B------:R-:W-:Y:S01]  /*98e0*/  LOP3.LUT R4, R3, 0x10000, RZ, 0xfc, !PT ;  /* 0x0001000003047812 */ /* 0x000fe200078efcff */
[----:B------:R-:W-:Y:S01]  /*98f0*/  IMAD.MOV.U32 R5, RZ, RZ, 0x40000040 ;  /* 0x40000040ff057424 */ /* 0x000fe200078e00ff */
[----:B------:R-:W2:Y:S01]  /*9900*/  LDL R20, [R1+0x30] ;  /* 0x0000300001147983 */ /* 0x000ea20000100800 */
[----:B------:R-:W-:Y:S01]  /*9910*/  IMAD.MOV.U32 R11, RZ, RZ, 0x40000040 ;  /* 0x40000040ff0b7424 */ /* 0x000fe200078e00ff */
[----:B------:R-:W-:Y:S05]  /*9920*/  WARPSYNC.ALL ;  /* 0x0000000000007948 */ /* 0x000fea0003800000 */
[C---:B------:R-:W-:Y:S01]  /*9930*/  R2UR UR4, R4.reuse ;  /* 0x00000000040472ca */ /* 0x040fe200000e0000 */
[----:B------:R-:W-:Y:S01]  /*9940*/  WARPGROUP.ARRIVE ;  /* 0x00000000000079c5 */ /* 0x000fe20000000000 */
[----:B------:R-:W-:Y:S01]  /*9950*/  R2UR UR5, R5 ;  /* 0x00000000050572ca */ /* 0x000fe200000e0000 */
[----:B------:R-:W-:Y:S01]  /*9960*/  VIADD R8, R4, 0x2 ;  /* 0x0000000204087836 */ /* 0x000fe20000000000 */
[C---:B------:R-:W-:Y:S01]  /*9970*/  R2UR UR6, R10.reuse ;  /* 0x000000000a0672ca */ /* 0x040fe200000e0000 */
[----:B------:R-:W-:Y:S01]  /*9980*/  VIADD R6, R10, 0x2 ;  /* 0x000000020a067836 */ /* 0x000fe20000000000 */
[----:B------:R-:W-:Y:S01]  /*9990*/  R2UR UR7, R11 ;  /* 0x000000000b0772ca */ /* 0x000fe200000e0000 */
[----:B------:R-:W-:Y:S01]  /*99a0*/  IMAD.MOV.U32 R9, RZ, RZ, 0x40000040 ;  /* 0x40000040ff097424 */ /* 0x000fe200078e00ff */
[----:B------:R-:W1:Y:S01]  /*99b0*/  S2R R58, SR_TID.X ;  /* 0x00000000003a7919 */ /* 0x000e620000002100 */
[----:B------:R-:W-:-:S02]  /*99c0*/  IMAD.MOV.U32 R7, RZ, RZ, 0x40000040 ;  /* 0x40000040ff077424 */ /* 0x000fc400078e00ff */
[C---:B------:R-:W-:Y:S02]  /*99d0*/  VIADD R12, R10.reuse, 0x4 ;  /* 0x000000040a0c7836 */ /* 0x040fe40000000000 */
[----:B------:R-:W-:Y:S02]  /*99e0*/  IMAD.MOV.U32 R13, RZ, RZ, 0x40000040 ;  /* 0x40000040ff0d7424 */ /* 0x000fe400078e00ff */
[----:B------:R-:W-:Y:S02]  /*99f0*/  VIADD R10, R10, 0x6 ;  /* 0x000000060a0a7836 */ /* 0x000fe40000000000 */
[----:B------:R-:W-:Y:S02]  /*9a00*/  IMAD.MOV.U32 R5, RZ, RZ, 0x40000040 ;  /* 0x40000040ff057424 */ /* 0x000fe400078e00ff */
[----:B------:R-:W-:Y:S01]  /*9a10*/  HGMMA.64x64x16.F32.BF16 R24, gdesc[UR4], RZ, !UPT, gsb0 ;  /* 0x00e00000041879f0 */ /* 0x000fe2000c0018ff */
[----:B------:R-:W-:Y:S01]  /*9a20*/  R2UR UR4, R8 ;  /* 0x00000000080472ca */ /* 0x000fe200000e0000 */
[----:B------:R-:W-:Y:S01]  /*9a30*/  IMAD.MOV.U32 R11, RZ, RZ, 0x40000040 ;  /* 0x40000040ff0b7424 */ /* 0x000fe200078e00ff */
[----:B------:R-:W-:Y:S01]  /*9a40*/  R2UR UR5, R9 ;  /* 0x00000000090572ca */ /* 0x000fe200000e0000 */
[----:B------:R-:W-:Y:S01]  /*9a50*/  IMAD R152, R168, -0x40, R152 ;  /* 0xffffffc0a8987824 */ /* 0x000fe200078e0298 */
[----:B------:R-:W-:Y:S01]  /*9a60*/  R2UR UR6, R6 ;  /* 0x00000000060672ca */ /* 0x000fe200000e0000 */
[----:B------:R-:W-:Y:S01]  /*9a70*/  VIADD R6, R4, 0x4 ;  /* 0x0000000404067836 */ /* 0x000fe20000000000 */
[----:B------:R-:W-:Y:S01]  /*9a80*/  R2UR UR7, R7 ;  /* 0x00000000070772ca */ /* 0x000fe200000e0000 */
[----:B------:R-:W-:-:S02]  /*9a90*/  IMAD.MOV.U32 R7, RZ, RZ, 0x40000040 ;  /* 0x40000040ff077424 */ /* 0x000fc400078e00ff */
[----:B------:R-:W-:Y:S01]  /*9aa0*/  VIADD R4, R4, 0x6 ;  /* 0x0000000604047836 */ /* 0x000fe20000000000 */
[----:B-1----:R-:W-:Y:S01]  /*9ab0*/  LOP3.LUT R58, R58, 0x7f, RZ, 0xc0, !PT ;  /* 0x0000007f3a3a7812 */ /* 0x002fe200078ec0ff */
[----:B------:R-:W-:Y:S02]  /*9ac0*/  WARPGROUP.DEPBAR.LE gsb0, 0x0 ;  /* 0x00008000000079c5 */ /* 0x000fe40000010000 */
[----:B------:R-:W-:-:S06]  /*9ad0*/  WARPGROUP.ARRIVE ;  /* 0x00000000000079c5 */ /* 0x000fcc0000000000 */
[----:B------:R-:W-:Y:S01]  /*9ae0*/  HGMMA.64x64x16.F32.BF16 R24, gdesc[UR4], R24, gsb0 ;  /* 0x00e00000041879f0 */ /* 0x000fe20008001818 */
[----:B------:R-:W-:Y:S02]  /*9af0*/  R2UR UR4, R6 ;  /* 0x00000000060472ca */ /* 0x000fe400000e0000 */
[----:B------:R-:W-:Y:S02]  /*9b00*/  R2UR UR5, R7 ;  /* 0x00000000070572ca */ /* 0x000fe400000e0000 */
[----:B------:R-:W-:Y:S02]  /*9b10*/  R2UR UR6, R12 ;  /* 0x000000000c0672ca */ /* 0x000fe400000e0000 */
[----:B------:R-:W-:Y:S01]  /*9b20*/  R2UR UR7, R13 ;  /* 0x000000000d0772ca */ /* 0x000fe200000e0000 */
[----:B------:R-:W-:Y:S02]  /*9b30*/  WARPGROUP.DEPBAR.LE gsb0, 0x0 ;  /* 0x00008000000079c5 */ /* 0x000fe40000010000 */
[----:B------:R-:W-:-:S10]  /*9b40*/  WARPGROUP.ARRIVE ;  /* 0x00000000000079c5 */ /* 0x000fd40000000000 */
        /* <DEDUP_REMOVED lines=8> */
[----:B------:R-:W-:Y:S01]  /*9bd0*/  ULDC UR4, c[0x0][0x988] ;  /* 0x0002620000047ab9 */ /* 0x000fe20000000800 */
[----:B--2---:R-:W-:-:S04]  /*9be0*/  IADD3 R152, -R20, 0x40, R152 ;  /* 0x0000004014987810 */ /* 0x004fc80007ffe198 */
[C---:B------:R-:W-:Y:S02]  /*9bf0*/  ISETP.GT.AND P5, PT, R152.reuse, RZ, PT ;  /* 0x000000ff9800720c */ /* 0x040fe40003fa4270 */
[C---:B------:R-:W-:Y:S02]  /*9c00*/  ISETP.GT.AND P4, PT, R152.reuse, 0x1, PT ;  /* 0x000000019800780c */ /* 0x040fe40003f84270 */
[C---:B------:R-:W-:Y:S02]  /*9c10*/  ISETP.GT.AND P3, PT, R152.reuse, 0x8, PT ;  /* 0x000000089800780c */ /* 0x040fe40003f64270 */
[C---:B------:R-:W-:Y:S02]  /*9c20*/  ISETP.GT.AND P2, PT, R152.reuse, 0x9, PT ;  /* 0x000000099800780c */ /* 0x040fe40003f44270 */
[C---:B------:R-:W-:Y:S02]  /*9c30*/  ISETP.GT.AND P1, PT, R152.reuse, 0x10, PT ;  /* 0x000000109800780c */ /* 0x040fe40003f24270 */
[----:B------:R-:W-:Y:S01]  /*9c40*/  ISETP.GT.AND P6, PT, R152, 0x11, PT ;  /* 0x000000119800780c */ /* 0x000fe20003fc4270 */
[----:B------:R-:W-:-:S02]  /*9c50*/  WARPGROUP.DEPBAR.LE gsb0, 0x0 ;  /* 0x00008000000079c5 */ /* 0x000fc40000010000 */
[----:B------:R-:W-:Y:S02]  /*9c60*/  FSEL R57, R24, -INF , P5 ;  /* 0xff80000018397808 */ /* 0x000fe40002800000 */
[----:B------:R-:W-:Y:S02]  /*9c70*/  FSEL R12, R25, -INF , P4 ;  /* 0xff800000190c7808 */ /* 0x000fe40002000000 */
[----:B------:R-:W-:Y:S02]  /*9c80*/  FSEL R59, R28, -INF , P3 ;  /* 0xff8000001c3b7808 */ /* 0x000fe40001800000 */
[----:B------:R-:W-:Y:S02]  /*9c90*/  FMNMX.FTZ R10, R57, R12, !PT ;  /* 0x0000000c390a7209 */ /* 0x000fe40007810000 */
        /* <DEDUP_REMOVED lines=21> */
[C---:B------:R-:W-:Y:S02]  /*9df0*/  ISETP.GT.AND P1, PT, R152.reuse, 0x28, PT ;  /* 0x000000289800780c */ /* 0x040fe40003f24270 */
        /* <DEDUP_REMOVED lines=23> */
[----:B------:R-:W-:Y:S02]  /*9f70*/  FMNMX.FTZ R10, R79, R10, !PT ;  /* 0x0000000a4f0a7209 */ /* 0x000fe40007810000 */
[----:B------:R-:W-:Y:S02]  /*9f80*/  FSEL R49, R46, -INF , P1 ;  /* 0xff8000002e317808 */ /* 0x000fe40000800000 */
[----:B------:R-:W-:Y:S02]  /*9f90*/  FMNMX.FTZ R24, R81, R10, !PT ;  /* 0x0000000a51187209 */ /* 0x000fe40007810000 */
[----:B------:R-:W-:Y:S02]  /*9fa0*/  FMNMX.FTZ R10, R3, R27, !PT ;  /* 0x0000001b030a7209 */ /* 0x000fe40007810000 */
[----:B------:R-:W-:Y:S01]  /*9fb0*/  FSEL R47, R47, -INF , P6 ;  /* 0xff8000002f2f7808 */ /* 0x000fe20003000000 */
[----:B------:R-:W1:Y:S01]  /*9fc0*/  SHFL.BFLY PT, R11, R24, 0x2, 0x1f ;  /* 0x0c401f00180b7f89 */ /* 0x000e6200000e0000 */
[----:B------:R-:W-:-:S02]  /*9fd0*/  FMNMX.FTZ R10, R13, R10, !PT ;  /* 0x0000000a0d0a7209 */ /* 0x000fc40007810000 */
[----:B------:R-:W-:Y:S02]  /*9fe0*/  FSEL R53, R50, -INF , P5 ;  /* 0xff80000032357808 */ /* 0x000fe40002800000 */
[----:B------:R-:W-:Y:S02]  /*9ff0*/  FMNMX.FTZ R10, R31, R10, !PT ;  /* 0x0000000a1f0a7209 */ /* 0x000fe40007810000 */
[----:B------:R-:W-:Y:S02]  /*a000*/  FSEL R51, R51, -INF , P4 ;  /* 0xff80000033337808 */ /* 0x000fe40002000000 */
[----:B------:R-:W-:Y:S02]  /*a010*/  FMNMX.FTZ R10, R21, R10, !PT ;  /* 0x0000000a150a7209 */ /* 0x000fe40007810000 */
[----:B------:R-:W-:Y:S02]  /*a020*/  FSEL R33, R54, -INF , P3 ;  /* 0xff80000036217808 */ /* 0x000fe40001800000 */
[----:B------:R-:W-:-:S02]  /*a030*/  FMNMX.FTZ R10, R35, R10, !PT ;  /* 0x0000000a230a7209 */ /* 0x000fc40007810000 */
[----:B------:R-:W-:Y:S02]  /*a040*/  FSEL R55, R55, -INF , P2 ;  /* 0xff80000037377808 */ /* 0x000fe40001000000 */
[----:B------:R-:W-:Y:S01]  /*a050*/  FMNMX.FTZ R20, R25, R10, !PT ;  /* 0x0000000a19147209 */ /* 0x000fe20007810000 */
[----:B------:R-:W-:-:S03]  /*a060*/  IMAD.U32 R10, RZ, RZ, UR4 ;  /* 0x00000004ff0a7e24 */ /* 0x000fc6000f8e00ff */
[----:B------:R-:W-:Y:S02]  /*a070*/  FMNMX.FTZ R20, R39, R20, !PT ;  /* 0x0000001427147209 */ /* 0x000fe40007810000 */
[----:B-1----:R-:W-:Y:S02]  /*a080*/  FMNMX.FTZ R26, R24, R11, !PT ;  /* 0x0000000b181a7209 */ /* 0x002fe40007810000 */
        /* <DEDUP_REMOVED lines=15> */
[----:B------:R-:W1:Y:S01]  /*a180*/  SHFL.BFLY PT, R57, R20, 0x2, 0x1f ;  /* 0x0c401f0014397f89 */ /* 0x000e6200000e0000 */
[-CC-:B-----5:R-:W-:Y:S01]  /*a190*/  FFMA.FTZ R154, R59, R10.reuse, -R26.reuse ;  /* 0x0000000a3b9a7223 */ /* 0x1a0fe2000001081a */
[-CC-:B------:R-:W-:Y:S01]  /*a1a0*/  FFMA.FTZ R61, R61, R10.reuse, -R26.reuse ;  /* 0x0000000a3d3d7223 */ /* 0x180fe2000001081a */
[-CC-:B------:R-:W-:Y:S01]  /*a1b0*/  FFMA.FTZ R28, R41, R10.reuse, -R26.reuse ;  /* 0x0000000a291c7223 */ /* 0x180fe2000001081a */
[----:B------:R-:W-:Y:S01]  /*a1c0*/  MUFU.EX2 R152, R152 ;  /* 0x0000009800987308 */ /* 0x000fe20000000800 */
        /* <DEDUP_REMOVED lines=8> */
[-CC-:B------:R-:W-:Y:S01]  /*a250*/  FFMA.FTZ R41, R77, R10.reuse, -R26.reuse ;  /* 0x0000000a4d297223 */ /* 0x180fe2000001081a */
[----:B------:R-:W-:-:S06]  /*a260*/  FFMA.FTZ R45, R81, R10, -R26 ;  /* 0x0000000a512d7223 */ /* 0x000fcc000001081a */
[----:B------:R-:W3:Y:S01]  /*a270*/  MUFU.EX2 R154, R154 ;  /* 0x0000009a009a7308 */ /* 0x000ee20000000800 */
[----:B-1----:R-:W-:Y:S01]  /*a280*/  FMNMX.FTZ R57, R20, R57, !PT ;  /* 0x0000003914397209 */ /* 0x002fe20007810000 */
[----:B------:R-:W-:-:S06]  /*a290*/  FFMA.FTZ R20, R75, R10, -R26 ;  /* 0x0000000a4b147223 */ /* 0x000fcc000001081a */
[----:B------:R-:W1:Y:S01]  /*a2a0*/  MUFU.EX2 R61, R61 ;  /* 0x0000003d003d7308 */ /* 0x000e620000000800 */
[----:B------:R-:W0:Y:S07]  /*a2b0*/  SHFL.BFLY PT, R24, R57, 0x1, 0x1f ;  /* 0x0c201f0039187f89 */ /* 0x000e2e00000e0000 */
[----:B------:R-:W-:Y:S08]  /*a2c0*/  MUFU.EX2 R63, R63 ;  /* 0x0000003f003f7308 */ /* 0x000ff00000000800 */
[----:B------:R-:W-:Y:S08]  /*a2d0*/  MUFU.EX2 R156, R65 ;  /* 0x00000041009c7308 */ /* 0x000ff00000000800 */
[----:B------:R-:W-:Y:S01]  /*a2e0*/  MUFU.EX2 R67, R67 ;  /* 0x0000004300437308 */ /* 0x000fe20000000800 */
[----:B0-----:R-:W-:Y:S01]  /*a2f0*/  FMNMX.FTZ R169, R57, R24, !PT ;  /* 0x0000001839a97209 */ /* 0x001fe20007810000 */
[----:B------:R-:W-:-:S03]  /*a300*/  FFMA.FTZ R24, R79, R10, -R26 ;  /* 0x0000000a4f187223 */ /* 0x000fc6000001081a */
[C---:B------:R-:W-:Y:S01]  /*a310*/  FSETP.NEU.FTZ.AND P1, PT, R169.reuse, -INF , PT ;  /* 0xff800000a900780b */ /* 0x040fe20003f3d000 */
[----:B------:R-:W-:Y:S02]  /*a320*/  FMUL.FTZ R30, R169, R10 ;  /* 0x0000000aa91e7220 */ /* 0x000fe40000410000 */
[----:B------:R-:W-:Y:S03]  /*a330*/  MUFU.EX2 R158, R69 ;  /* 0x00000045009e7308 */ /* 0x000fe60000000800 */
[----:B------:R-:W-:Y:S02]  /*a340*/  FSEL R30, R30, RZ, P1 ;  /* 0x000000ff1e1e7208 */ /* 0x000fe40000800000 */
[----:B------:R-:W-:-:S03]  /*a350*/  ISETP.NE.AND P1, PT, R58, RZ, PT ;  /* 0x000000ff3a00720c */ /* 0x000fc60003f25270 */
        /* <DEDUP_REMOVED lines=12> */
[----:B------:R-:W0:Y:S01]  /*a420*/  MUFU.EX2 R26, R27 ;  /* 0x0000001b001a7308 */ /* 0x000e220000000800 */
[----:B--2---:R-:W-:Y:S01]  /*a430*/  FADD.FTZ R3, R152, R37 ;  /* 0x0000002598037221 */ /* 0x004fe20000010000 */
[-CC-:B------:R-:W-:Y:S01]  /*a440*/  FFMA.FTZ R47, R47, R10.reuse, -R30.reuse ;  /* 0x0000000a2f2f7223 */ /* 0x180fe2000001081e */
[-CC-:B------:R-:W-:Y:S01]  /*a450*/  FFMA.FTZ R53, R53, R10.reuse, -R30.reuse ;  /* 0x0000000a35357223 */ /* 0x180fe2000001081e */
[----:B------:R-:W-:Y:S01]  /*a460*/  FFMA.FTZ R51, R51, R10, -R30 ;  /* 0x0000000a33337223 */ /* 0x000fe2000001081e */
[----:B---3--:R-:W-:Y:S01]  /*a470*/  FADD.FTZ R44, R154, R3 ;  /* 0x000000039a2c7221 */ /* 0x008fe20000010000 */
[----:B------:R-:W-:-:S02]  /*a480*/  @!P1 VIADD R3, R14, 0x28c40 ;  /* 0x00028c400e039836 */ /* 0x000fc40000000000 */
[-C--:B------:R-:W-:Y:S01]  /*a490*/  FFMA.FTZ R33, R33, R10.reuse, -R30 ;  /* 0x0000000a21217223 */ /* 0x080fe2000001081e */
[----:B------:R-:W2:Y:S01]  /*a4a0*/  MUFU.EX2 R13, R13 ;  /* 0x0000000d000d7308 */ /* 0x000ea20000000800 */
[----:B-1----:R-:W-:Y:S01]  /*a4b0*/  FADD.FTZ R44, R61, R44 ;  /* 0x0000002c3d2c7221 */ /* 0x002fe20000010000 */
[----:B------:R-:W-:Y:S01]  /*a4c0*/  FFMA.FTZ R30, R55, R10, -R30 ;  /* 0x0000000a371e7223 */ /* 0x000fe2000001081e */
[----:B------:R-:W-:Y:S02]  /*a4d0*/  @!P1 PRMT R3, RZ, 0x654, R3 ;  /* 0x00000654ff039816 */ /* 0x000fe40000000003 */
[----:B------:R-:W-:Y:S02]  /*a4e0*/  F2FP.BF16.F32.PACK_AB R152, R37, R152 ;  /* 0x000000982598723e */ /* 0x000fe400000010ff */
[----:B------:R1:W-:Y:S01]  /*a4f0*/  @!P1 SYNCS.ARRIVE.TRANS64.RED.A1T0 RZ, [R3+URZ], RZ ;  /* 0x000000ff03ff99a7 */ /* 0x0003e2000810043f */
[----:B------:R3:W4:Y:S01]  /*a500*/  MUFU.EX2 R32, R31 ;  /* 0x0000001f00207308 */ /* 0x0007220000000800 */
[----:B0-----:R-:W-:Y:S01]  /*a510*/  FADD.FTZ R42, R153, R26 ;  /* 0x0000001a992a7221 */ /* 0x001fe20000010000 */
[----:B------:R-:W-:-:S02]  /*a520*/  F2FP.BF16.F32.PACK_AB R153, R26, R153 ;  /* 0x000000991a99723e */ /* 0x000fc400000010ff */
[----:B------:R-:W-:-:S04]  /*a530*/  F2FP.BF16.F32.PACK_AB R154, R61, R154 ;  /* 0x0000009a3d9a723e */ /* 0x000fc800000010ff */
[----:B------:R-:W1:Y:S01]  /*a540*/  MUFU.EX2 R21, R21 ;  /* 0x0000001500157308 */ /* 0x000e620000000800 */
[----:B--2---:R-:W-:Y:S01]  /*a550*/  FADD.FTZ R27, R13, R42 ;  /* 0x0000002a0d1b7221 */ /* 0x004fe20000010000 */
[----:B---3--:R-:W-:-:S04]  /*a560*/  FADD.FTZ R31, R63, R44 ;  /* 0x0000002c3f1f7221 */ /* 0x008fc80000010000 */
[C---:B------:R-:W-:Y:S01]  /*a570*/  FADD.FTZ R46, R156.reuse, R31 ;  /* 0x0000001f9c2e7221 */ /* 0x040fe20000010000 */
[----:B------:R-:W-:Y:S01]  /*a580*/  F2FP.BF16.F32.PACK_AB R156, R156, R63 ;  /* 0x0000003f9c9c723e */ /* 0x000fe200000010ff */
[----:B------:R-:W0:Y:S01]  /*a590*/  MUFU.EX2 R34, R35 ;  /* 0x0000002300227308 */ /* 0x000e220000000800 */
[C---:B----4-:R-:W-:Y:S01]  /*a5a0*/  FADD.FTZ R44, R32.reuse, R27 ;  /* 0x0000001b202c7221 */ /* 0x050fe20000010000 */
[----:B------:R-:W-:Y:S01]  /*a5b0*/  FADD.FTZ R27, R67, R46 ;  /* 0x0000002e431b7221 */ /* 0x000fe20000010000 */
[----:B------:R-:W-:Y:S01]  /*a5c0*/  F2FP.BF16.F32.PACK_AB R155, R32, R13 ;  /* 0x0000000d209b723e */ /* 0x000fe200000010ff */
[----:B------:R-:W-:Y:S02]  /*a5d0*/  BAR.SYNC.DEFER_BLOCKING 0xf, 0x100 ;  /* 0x03c4000000007b1d */ /* 0x000fe40000010000 */
[C---:B------:R-:W-:Y:S01]  /*a5e0*/  FADD.FTZ R46, R158.reuse, R27 ;  /* 0x0000001b9e2e7221 */ /* 0x040fe20000010000 */
[----:B------:R-:W-:Y:S01]  /*a5f0*/  F2FP.BF16.F32.PACK_AB R158, R158, R67 ;  /* 0x000000439e9e723e */ /* 0x000fe200000010ff */
[----:B-1----:R-:W-:-:S02]  /*a600*/  FADD.FTZ R3, R21, R44 ;  /* 0x0000002c15037221 */ /* 0x002fc40000010000 */
[----:B------:R-:W1:Y:S02]  /*a610*/  MUFU.EX2 R25, R25 ;  /* 0x0000001900197308 */ /* 0x000e640000000800 */
[----:B0-----:R-:W-:-:S06]  /*a620*/  FADD.FTZ R44, R34, R3 ;  /* 0x00000003222c7221 */ /* 0x001fcc0000010000 */
[----:B------:R-:W0:Y:S01]  /*a630*/  MUFU.EX2 R36, R39 ;  /* 0x0000002700247308 */ /* 0x000e220000000800 */
[----:B------:R-:W-:-:S07]  /*a640*/  F2FP.BF16.F32.PACK_AB R157, R34, R21 ;  /* 0x00000015229d723e */ /* 0x000fce00000010ff */
[----:B------:R-:W2:Y:S01]  /*a650*/  MUFU.EX2 R71, R71 ;  /* 0x0000004700477308 */ /* 0x000ea20000000800 */
[----:B-1----:R-:W-:Y:S01]  /*a660*/  FADD.FTZ R3, R25, R44 ;  /* 0x0000002c19037221 */ /* 0x002fe20000010000 */
[----:B------:R1:W-:Y:S06]  /*a670*/  STSM.16.M88.4 [R195+0x26800], R152 ;  /* 0x02680098c3007844 */ /* 0x0003ec0000000200 */
[----:B------:R-:W3:Y:S01]  /*a680*/  MUFU.EX2 R29, R29 ;  /* 0x0000001d001d7308 */ /* 0x000ee20000000800 */
[C---:B0-----:R-:W-:Y:S01]  /*a690*/  FADD.FTZ R44, R36.reuse, R3 ;  /* 0x00000003242c7221 */ /* 0x041fe20000010000 */
[----:B------:R-:W-:-:S05]  /*a6a0*/  F2FP.BF16.F32.PACK_AB R159, R36, R25 ;  /* 0x00000019249f723e */ /* 0x000fca00000010ff */
[----:B------:R1:W-:Y:S01]  /*a6b0*/  STSM.16.M88.4 [R196], R156 ;  /* 0x0000009cc4007844 */ /* 0x0003e20000000200 */
[----:B------:R-:W0:Y:S01]  /*a6c0*/  MUFU.EX2 R28, R28 ;  /* 0x0000001c001c7308 */ /* 0x000e220000000800 */
[----:B--2---:R-:W-:-:S07]  /*a6d0*/  FADD.FTZ R27, R71, R46 ;  /* 0x0000002e471b7221 */ /* 0x004fce0000010000 */
[----:B------:R-:W2:Y:S01]  /*a6e0*/  MUFU.EX2 R38, R43 ;  /* 0x0000002b00267308 */ /* 0x000ea20000000800 */
[----:B---3--:R-:W-:-:S07]  /*a6f0*/  FADD.FTZ R3, R29, R44 ;  /* 0x0000002c1d037221 */ /* 0x008fce0000010000 */
[----:B------:R-:W3:Y:S01]  /*a700*/  MUFU.EX2 R73, R73 ;  /* 0x0000004900497308 */ /* 0x000ee20000000800 */
[C---:B0-----:R-:W-:Y:S01]  /*a710*/  FADD.FTZ R46, R28.reuse, R27 ;  /* 0x0000001b1c2e7221 */ /* 0x041fe20000010000 */
[----:B------:R-:W-:-:S06]  /*a720*/  F2FP.BF16.F32.PACK_AB R160, R28, R71 ;  /* 0x000000471ca0723e */ /* 0x000fcc00000010ff */
[----:B------:R-:W0:Y:S01]  /*a730*/  MUFU.EX2 R49, R49 ;  /* 0x0000003100317308 */ /* 0x000e220000000800 */
[C---:B--2---:R-:W-:Y:S01]  /*a740*/  FADD.FTZ R26, R38.reuse, R3 ;  /* 0x00000003261a7221 */ /* 0x044fe20000010000 */
[----:B------:R-:W-:-:S06]  /*a750*/  F2FP.BF16.F32.PACK_AB R161, R38, R29 ;  /* 0x0000001d26a1723e */ /* 0x000fcc00000010ff */
[----:B------:R-:W2:Y:S01]  /*a760*/  MUFU.EX2 R40, R47 ;  /* 0x0000002f00287308 */ /* 0x000ea20000000800 */
[----:B---3--:R-:W-:-:S07]  /*a770*/  FADD.FTZ R3, R73, R46 ;  /* 0x0000002e49037221 */ /* 0x008fce0000010000 */
[----:B------:R-:W3:Y:S01]  /*a780*/  MUFU.EX2 R12, R12 ;  /* 0x0000000c000c7308 */ /* 0x000ee20000000800 */
[----:B0-----:R-:W-:-:S07]  /*a790*/  FADD.FTZ R13, R49, R26 ;  /* 0x0000001a310d7221 */ /* 0x001fce0000010000 */
[----:B------:R-:W-:Y:S01]  /*a7a0*/  MUFU.EX2 R20, R20 ;  /* 0x0000001400147308 */ /* 0x000fe20000000800 */
[C---:B--2---:R-:W-:Y:S01]  /*a7b0*/  F2FP.BF16.F32.PACK_AB R163, R40.reuse, R49 ;  /* 0x0000003128a3723e */ /* 0x044fe200000010ff */
[----:B------:R-:W-:-:S06]  /*a7c0*/  FADD.FTZ R40, R40, R13 ;  /* 0x0000000d28287221 */ /* 0x000fcc0000010000 */
[----:B------:R-:W0:Y:S01]  /*a7d0*/  MUFU.EX2 R41, R41 ;  /* 0x0000002900297308 */ /* 0x000e220000000800 */
[C---:B---3--:R-:W-:Y:S01]  /*a7e0*/  FADD.FTZ R3, R12.reuse, R3 ;  /* 0x000000030c037221 */ /* 0x048fe20000010000 */
[----:B------:R-:W-:-:S05]  /*a7f0*/  F2FP.BF16.F32.PACK_AB R162, R12, R73 ;  /* 0x000000490ca2723e */ /* 0x000fca00000010ff */
[----:B------:R1:W-:Y:S01]  /*a800*/  STSM.16.M88.4 [R198], R160 ;  /* 0x000000a0c6007844 */ /* 0x0003e20000000200 */
[----:B------:R-:W-:Y:S08]  /*a810*/  MUFU.EX2 R53, R53 ;  /* 0x0000003500357308 */ /* 0x000ff00000000800 */
[----:B------:R-:W2:Y:S01]  /*a820*/  MUFU.EX2 R42, R51 ;  /* 0x00000033002a7308 */ /* 0x000ea20000000800 */
[----:B0-----:R-:W-:Y:S01]  /*a830*/  F2FP.BF16.F32.PACK_AB R164, R41, R20 ;  /* 0x0000001429a4723e */ /* 0x001fe200000010ff */
[----:B------:R-:W-:-:S04]  /*a840*/  FADD.FTZ R20, R20, R3 ;  /* 0x0000000314147221 */ /* 0x000fc80000010000 */
[----:B------:R-:W-:Y:S02]  /*a850*/  FADD.FTZ R41, R41, R20 ;  /* 0x0000001429297221 */ /* 0x000fe40000010000 */
[----:B------:R-:W-:Y:S08]  /*a860*/  MUFU.EX2 R24, R24 ;  /* 0x0000001800187308 */ /* 0x000ff00000000800 */
[----:B------:R-:W0:Y:S01]  /*a870*/  MUFU.EX2 R45, R45 ;  /* 0x0000002d002d7308 */ /* 0x000e220000000800 */
[----:B--2---:R-:W-:Y:S01]  /*a880*/  F2FP.BF16.F32.PACK_AB R165, R42, R53 ;  /* 0x000000352aa5723e */ /* 0x004fe200000010ff */
[----:B------:R-:W-:-:S04]  /*a890*/  FADD.FTZ R53, R53, R40 ;  /* 0x0000002835357221 */ /* 0x000fc80000010000 */
[----:B------:R-:W-:Y:S02]  /*a8a0*/  FADD.FTZ R42, R42, R53 ;  /* 0x000000352a2a7221 */ /* 0x000fe40000010000 */
[----:B------:R-:W-:Y:S08]  /*a8b0*/  MUFU.EX2 R33, R33 ;  /* 0x0000002100217308 */ /* 0x000ff00000000800 */
[----:B------:R-:W2:Y:S01]  /*a8c0*/  MUFU.EX2 R30, R30 ;  /* 0x0000001e001e7308 */ /* 0x000ea20000000800 */
[----:B0-----:R-:W-:Y:S01]  /*a8d0*/  F2FP.BF16.F32.PACK_AB R166, R45, R24 ;  /* 0x000000182da6723e */ /* 0x001fe200000010ff */
[----:B------:R-:W-:-:S04]  /*a8e0*/  FADD.FTZ R24, R24, R41 ;  /* 0x0000002918187221 */ /* 0x000fc80000010000 */
[----:B------:R-:W-:Y:S01]  /*a8f0*/  FADD.FTZ R3, R45, R24 ;  /* 0x000000182d037221 */ /* 0x000fe20000010000 */
[----:B--2---:R-:W-:Y:S01]  /*a900*/  F2FP.BF16.F32.PACK_AB R167, R30, R33 ;  /* 0x000000211ea7723e */ /* 0x004fe200000010ff */
[----:B------:R-:W-:-:S04]  /*a910*/  FADD.FTZ R33, R33, R42 ;  /* 0x0000002a21217221 */ /* 0x000fc80000010000 */
[----:B------:R1:W-:Y:S01]  /*a920*/  STSM.16.M88.4 [R197], R164 ;  /* 0x000000a4c5007844 */ /* 0x0003e20000000200 */
[----:B------:R-:W-:Y:S01]  /*a930*/  FADD.FTZ R12, R30, R33 ;  /* 0x000000211e0c7221 */ /* 0x000fe20000010000 */
[----:B------:R-:W-:Y:S06]  /*a940*/  @!P0 BRA `(.L_x_738) ;  /* 0x0000000000048947 */ /* 0x000fec0003800000 */
[----:B------:R-:W-:Y:S01]  /*a950*/  BPT.TRAP 0x1 ;  /* 0x000000040000795c */ /* 0x000fe20000300000 */
.L_x_738:
[----:B------:R0:W2:Y:S01]  /*a960*/  SYNCS.PHASECHK.TRANS64.TRYWAIT P2, [R14+URZ+0x28c50], R15 ;  /* 0x028c500f0e0075a7 */ /* 0x0000a2000804017f */
[----:B------:R-:W-:Y:S05]  /*a970*/  @!P0 BRA `(.L_x_739) ;  /* 0x0000000000048947 */ /* 0x000fea0003800000 */
[----:B------:R-:W-:Y:S01]  /*a980*/  BPT.TRAP 0x1 ;  /* 0x000000040000795c */ /* 0x000fe20000300000 */
.L_x_739:
[----:B------:R-:W-:Y:S01]  /*a990*/  LOP3.LUT R13, R56, 0x2000000, RZ, 0xfc, !PT ;  /* 0x02000000380d7812 */ /* 0x000fe200078efcff */
[----:B------:R-:W-:Y:S01]  /*a9a0*/  ULDC UR36, c[0x0][0x988] ;  /* 0x0002620000247ab9 */ /* 0x000fe20000000800 */
[----:B------:R-:W-:Y:S01]  /*a9b0*/  BSSY B0, `(.L_x_740) ;  /* 0x0000006000007945 */ /* 0x000fe20003800000 */
[----:B------:R-:W-:Y:S02]  /*a9c0*/  IMAD.MOV.U32 R27, RZ, RZ, 0x40000040 ;  /* 0x40000040ff1b7424 */ /* 0x000fe400078e00ff */
[----:B------:R-:W-:Y:S01]  /*a9d0*/  IMAD R26, R18, 0x1000, R13 ;  /* 0x00001000121a7824 */ /* 0x000fe200078e020d */
[----:B--2---:R-:W-:Y:S06]  /*a9e0*/  @P2 BRA `(.L_x_741) ;  /* 0x0000000000082947 */ /* 0x004fec0003800000 */
[----:B------:R-:W2:Y:S02]  /*a9f0*/  SYNCS.PHASECHK.TRANS64.TRYWAIT P2, [R14+URZ+0x28c50], R15 ;  /* 0x028c500f0e0075a7 */ /* 0x000ea4000804017f */
[----:B--2---:R-:W-:Y:S05]  /*aa00*/  @!P2 BRA `(.L_x_742) ;  /* 0x000001080008a947 */ /* 0x004fea0003800000 */
.L_x_741:
[----:B------:R-:W-:Y:S05]  /*aa10*/  BSYNC B0 ;  /* 0x0000000000007941 */ /* 0x000fea0003800000 */
.L_x_740:
[C---:B------:R-:W-:Y:S01]  /*aa20*/  R2UR UR6, R26.reuse ;  /* 0x000000001a0672ca */ /* 0x040fe200000e0000 */
[C---:B------:R-:W-:Y:S01]  /*aa30*/  VIADD R24, R26.reuse, 0x80 ;  /* 0x000000801a187836 */ /* 0x040fe20000000000 */
[----:B------:R-:W-:Y:S01]  /*aa40*/  R2UR UR7, R27 ;  /* 0x000000001b0772ca */ /* 0x000fe200000e0000 */
[C---:B------:R-:W-:Y:S01]  /*aa50*/  VIADD R20, R26.reuse, 0x100 ;  /* 0x000001001a147836 */ /* 0x040fe20000000000 */
[----:B------:R-:W-:Y:S01]  /*aa60*/  BSSY B0, `(.L_x_743) ;  /* 0x00001ce000007945 */ /* 0x000fe20003800000 */
[----:B------:R-:W-:Y:S01]  /*aa70*/  VIADD R26, R26, 0x180 ;  /* 0x000001801a1a7836 */ /* 0x000fe20000000000 */
[----:B------:R-:W-:Y:S01]  /*aa80*/  R2UR UR10, R24 ;  /* 0x00000000180a72ca */ /* 0x000fe200000e0000 */
[----:B------:R-:W-:Y:S01]  /*aa90*/  IMAD.MOV.U32 R25, RZ, RZ, 0x40000040 ;  /* 0x40000040ff197424 */ /* 0x000fe200078e00ff */
[----:B------:R-:W-:Y:S01]  /*aaa0*/  R2UR UR14, R20 ;  /* 0x00000000140e72ca */ /* 0x000fe200000e0000 */
[----:B------:R-:W-:Y:S01]  /*aab0*/  IMAD.MOV.U32 R27, RZ, RZ, 0x40000040 ;  /* 0x40000040ff1b7424 */ /* 0x000fe200078e00ff */
[----:B------:R-:W-:Y:S01]  /*aac0*/  R2UR UR18, R26 ;  /* 0x000000001a1272ca */ /* 0x000fe200000e0000 */
[----:B------:R-:W-:Y:S01]  /*aad0*/  IMAD.MOV.U32 R21, RZ, RZ, 0x40000040 ;  /* 0x40000040ff157424 */ /* 0x000fe200078e00ff */
[----:B------:R-:W-:Y:S01]  /*aae0*/  R2UR UR11, R25 ;  /* 0x00000000190b72ca */ /* 0x000fe200000e0000 */
[----:B------:R-:W-:Y:S01]  /*aaf0*/  VIADD R168, R168, 0xfffffffe ;  /* 0xfffffffea8a87836 */ /* 0x000fe20000000000 */
[----:B------:R-:W-:Y:S01]  /*ab00*/  R2UR UR19, R27 ;  /* 0x000000001b1372ca */ /* 0x000fe200000e0000 */
[----:B0-2---:R-:W-:Y:S01]  /*ab10*/  @!P1 VIADD R14, R14, 0x28c60 ;  /* 0x00028c600e0e9836 */ /* 0x005fe20000000000 */
[----:B------:R-:W-:Y:S01]  /*ab20*/  WARPGROUP.ARRIVE ;  /* 0x00000000000079c5 */ /* 0x000fe20000000000 */
[----:B------:R-:W-:-:S02]  /*ab30*/  R2UR UR15, R21 ;  /* 0x00000000150f72ca */ /* 0x000fc400000e0000 */
[----:B------:R-:W-:Y:S02]  /*ab40*/  ISETP.GE.AND P2, PT, R168, R192, PT ;  /* 0x000000c0a800720c */ /* 0x000fe40003f46270 */
[----:B------:R-:W-:Y:S01]  /*ab50*/  @!P1 PRMT R14, RZ, 0x654, R14 ;  /* 0x00000654ff0e9816 */ /* 0x000fe2000000000e */
[----:B------:R-:W-:Y:S03]  /*ab60*/  HGMMA.64x256x16.F32.BF16 R24, R152, gdesc[UR4].tnspB, RZ, !UPT, gsb0 ;  /* 0x43e0000498187df0 */ /* 0x000fe6000c0018ff */
[----:B------:R-:W-:Y:S02]  /*ab70*/  WARPGROUP.DEPBAR.LE gsb0, 0x0 ;  /* 0x00008000000079c5 */ /* 0x000fe40000010000 */
[----:B------:R-:W-:-:S15]  /*ab80*/  WARPGROUP.ARRIVE ;  /* 0x00000000000079c5 */ /* 0x000fde0000000000 */
[----:B------:R-:W-:-:S08]  /*ab90*/  NOP ;  /* 0x0000000000007918 */ /* 0x000fd00000000000 */
[----:B------:R-:W-:Y:S03]  /*aba0*/  HGMMA.64x256x16.F32.BF16 R24, R156, gdesc[UR8].tnspB, R24, gsb0 ;  /* 0x43e000089c187df0 */ /* 0x000fe60008001818 */
        /* <DEDUP_REMOVED lines=19> */
[----:B------:R-:W-:Y:S02]  /*ace0*/  IMAD.MOV.U32 R216, RZ, RZ, R168 ;  /* 0x000000ffffd87224 */ /* 0x000fe400078e00a8 */
[----:B------:R-:W-:Y:S02]  /*acf0*/  IMAD.MOV.U32 R15, RZ, RZ, R169 ;  /* 0x000000ffff0f7224 */ /* 0x000fe400078e00a9 */
[----:B------:R-:W-:Y:S02]  /*ad00*/  IMAD.MOV.U32 R227, RZ, RZ, R11 ;  /* 0x000000ffffe37224 */ /* 0x000fe400078e000b */
[----:B------:R-:W-:-:S07]  /*ad10*/  IMAD.MOV.U32 R226, RZ, RZ, R18 ;  /* 0x000000ffffe27224 */ /* 0x000fce00078e0012 */
.L_x_755:
[----:B------:R-:W-:Y:S02]  /*ad20*/  VIADD R18, R226, 0x1 ;  /* 0x00000001e2127836 */ /* 0x000fe40000000000 */
[----:B------:R-:W-:Y:S02]  /*ad30*/  IMAD.MOV.U32 R10, RZ, RZ, R216 ;  /* 0x000000ffff0a7224 */ /* 0x000fe400078e00d8 */
[----:B------:R-:W-:Y:S01]  /*ad40*/  VIADD R216, R216, 0xffffffff ;  /* 0xffffffffd8d87836 */ /* 0x000fe20000000000 */
[----:B------:R-:W-:Y:S02]  /*ad50*/  ISETP.NE.AND P3, PT, R18, 0x2, PT ;  /* 0x000000021200780c */ /* 0x000fe40003f65270 */
[----:B------:R-:W-:Y:S02]  /*ad60*/  ISETP.GT.AND P2, PT, R10, R192, PT ;  /* 0x000000c00a00720c */ /* 0x000fe40003f44270 */
[----:B------:R-:W-:Y:S02]  /*ad70*/  SEL R10, RZ, 0x1, P3 ;  /* 0x00000001ff0a7807 */ /* 0x000fe40001800000 */
[----:B------:R-:W-:-:S02]  /*ad80*/  SEL R18, R18, RZ, P3 ;  /* 0x000000ff12127207 */ /* 0x000fc40001800000 */
[----:B------:R-:W-:Y:S01]  /*ad90*/  LOP3.LUT R23, R23, R10, RZ, 0x3c, !PT ;  /* 0x0000000a17177212 */ /* 0x000fe200078e3cff */
[----:B--23--:R-:W-:Y:S06]  /*ada0*/  @!P0 BRA `(.L_x_745) ;  /* 0x0000000000048947 */ /* 0x00cfec0003800000 */
[----:B------:R-:W-:Y:S01]  /*adb0*/  BPT.TRAP 0x1 ;  /* 0x000000040000795c */ /* 0x000fe20000300000 */
.L_x_745:
[----:B------:R-:W-:Y:S01]  /*adc0*/  IMAD R217, R18, 0x8, R2 ;  /* 0x0000000812d97824 */ /* 0x000fe200078e0202 */
[----:B0-----:R-:W-:-:S04]  /*add0*/  SHF.L.U32 R14, R23, 0x1f, RZ ;  /* 0x0000001f170e7819 */ /* 0x001fc800000006ff */
[----:B------:R0:W2:Y:S01]  /*ade0*/  SYNCS.PHASECHK.TRANS64.TRYWAIT P3, [R217+URZ+0x28c30], R14 ;  /* 0x028c300ed90075a7 */ /* 0x0000a2000806017f */
[----:B------:R-:W-:Y:S05]  /*adf0*/  @!P0 BRA `(.L_x_746) ;  /* 0x0000000000048947 */ /* 0x000fea0003800000 */
[----:B------:R-:W-:Y:S01]  /*ae00*/  BPT.TRAP 0x1 ;  /* 0x000000040000795c */ /* 0x000fe20000300000 */
.L_x_746:
[----:B------:R-:W-:Y:S01]  /*ae10*/  VIADD R10, R2, 0x20400 ;  /* 0x00020400020a7836 */ /* 0x000fe20000000000 */
[----:B------:R-:W-:Y:S01]  /*ae20*/  BSSY B1, `(.L_x_747) ;  /* 0x0000009000017945 */ /* 0x000fe20003800000 */
[----:B-1----:R-:W-:Y:S02]  /*ae30*/  IMAD R152, R18, 0x200, R0 ;  /* 0x0000020012987824 */ /* 0x002fe400078e0200 */
[----:B------:R-:W-:Y:S01]  /*ae40*/  IMAD.MOV.U32 R153, RZ, RZ, 0x40000040 ;  /* 0x40000040ff997424 */ /* 0x000fe200078e00ff */
[----:B------:R-:W-:-:S04]  /*ae50*/  SHF.R.U32.HI R10, RZ, 0x4, R10 ;  /* 0x00000004ff0a7819 */ /* 0x000fc8000001160a */
[----:B------:R-:W-:-:S04]  /*ae60*/  LOP3.LUT R10, R10, 0x3fff, RZ, 0xc0, !PT ;  /* 0x00003fff0a0a7812 */ /* 0x000fc800078ec0ff */
[----:B------:R-:W-:Y:S01]  /*ae70*/  LOP3.LUT R10, R10, 0x10000, RZ, 0xfc, !PT ;  /* 0x000100000a0a7812 */ /* 0x000fe200078efcff */
[----:B--2---:R-:W-:Y:S06]  /*ae80*/  @P3 BRA `(.L_x_748) ;  /* 0x0000000000083947 */ /* 0x004fec0003800000 */
[----:B------:R-:W1:Y:S02]  /*ae90*/  SYNCS.PHASECHK.TRANS64.TRYWAIT P3, [R217+URZ+0x28c30], R14 ;  /* 0x028c300ed90075a7 */ /* 0x000e64000806017f */
[----:B-1----:R-:W-:Y:S05]  /*aea0*/  @!P3 BRA `(.L_x_749) ;  /* 0x0000010000f4b947 */ /* 0x002fea0003800000 */
.L_x_748:
[----:B------:R-:W-:Y:S05]  /*aeb0*/  BSYNC B1 ;  /* 0x0000000000017941 */ /* 0x000fea0003800000 */
.L_x_747:
[----:B------:R-:W-:Y:S01]  /*aec0*/  IMAD.MOV.U32 R11, RZ, RZ, 0x40000040 ;  /* 0x40000040ff0b7424 */ /* 0x000fe200078e00ff */
[----:B------:R-:W-:Y:S01]  /*aed0*/  R2UR UR4, R10 ;  /* 0x000000000a0472ca */ /* 0x000fe200000e0000 */
[C---:B------:R-:W-:Y:S01]  /*aee0*/  VIADD R20, R152.reuse, 0x2 ;  /* 0x0000000298147836 */ /* 0x040fe20000000000 */
[C---:B------:R-:W-:Y:S01]  /*aef0*/  R2UR UR6, R152.reuse ;  /* 0x00000000980672ca */ /* 0x040fe200000e0000 */
[C---:B------:R-:W-:Y:S01]  /*af00*/  VIADD R10, R152.reuse, 0x4 ;  /* 0x00000004980a7836 */ /* 0x040fe20000000000 */
[----:B------:R-:W-:Y:S01]  /*af10*/  R2UR UR7, R153 ;  /* 0x00000000990772ca */ /* 0x000fe200000e0000 */
[----:B------:R-:W-:Y:S01]  /*af20*/  VIADD R152, R152, 0x6 ;  /* 0x0000000698987836 */ /* 0x000fe20000000000 */
[----:B------:R-:W-:Y:S01]  /*af30*/  R2UR UR5, R11 ;  /* 0x000000000b0572ca */ /* 0x000fe200000e0000 */
[----:B------:R-:W-:Y:S01]  /*af40*/  IMAD.MOV.U32 R153, RZ, RZ, 0x40000040 ;  /* 0x40000040ff997424 */ /* 0x000fe200078e00ff */
[----:B------:R-:W-:Y:S01]  /*af50*/  R2UR UR10, R20 ;  /* 0x00000000140a72ca */ /* 0x000fe200000e0000 */
[----:B------:R-:W-:Y:S01]  /*af60*/  IMAD.MOV.U32 R21, RZ, RZ, 0x40000040 ;  /* 0x40000040ff157424 */ /* 0x000fe200078e00ff */
[----:B------:R-:W-:-:S02]  /*af70*/  R2UR UR18, R152 ;  /* 0x00000000981272ca */ /* 0x000fc400000e0000 */
[----:B------:R-:W-:Y:S02]  /*af80*/  R2UR UR19, R153 ;  /* 0x00000000991372ca */ /* 0x000fe400000e0000 */
[----:B------:R-:W-:Y:S01]  /*af90*/  WARPGROUP.ARRIVE ;  /* 0x00000000000079c5 */ /* 0x000fe20000000000 */
[----:B------:R-:W-:Y:S02]  /*afa0*/  R2UR UR11, R21 ;  /* 0x00000000150b72ca */ /* 0x000fe400000e0000 */
[----:B------:R-:W-:Y:S02]  /*afb0*/  R2UR UR8, R8 ;  /* 0x00000000080872ca */ /* 0x000fe400000e0000 */
[----:B------:R-:W-:Y:S01]  /*afc0*/  R2UR UR9, R9 ;  /* 0x00000000090972ca */ /* 0x000fe200000e0000 */
[----:B------:R-:W-:Y:S01]  /*afd0*/  HGMMA.64x64x16.F32.BF16 R152, gdesc[UR4], RZ, !UPT, gsb0 ;  /* 0x00e00000049879f0 */ /* 0x000fe2000c0018ff */
[----:B------:R-:W-:Y:S02]  /*afe0*/  R2UR UR14, R10 ;  /* 0x000000000a0e72ca */ /* 0x000fe400000e0000 */
[----:B------:R-:W-:-:S02]  /*aff0*/  R2UR UR15, R11 ;  /* 0x000000000b0f72ca */ /* 0x000fc400000e0000 */
[----:B------:R-:W-:Y:S02]  /*b000*/  R2UR UR12, R6 ;  /* 0x00000000060c72ca */ /* 0x000fe400000e0000 */
[----:B------:R-:W-:Y:S02]  /*b010*/  R2UR UR13, R7 ;  /* 0x00000000070d72ca */ /* 0x000fe400000e0000 */
[----:B------:R-:W-:Y:S02]  /*b020*/  R2UR UR16, R4 ;  /* 0x00000000041072ca */ /* 0x000fe400000e0000 */
[----:B------:R-:W-:Y:S02]  /*b030*/  R2UR UR17, R5 ;  /* 0x00000000051172ca */ /* 0x000fe400000e0000 */
[----:B------:R-:W-:Y:S01]  /*b040*/  ISETP.NE.AND P3, PT, R193, RZ, PT ;  /* 0x000000ffc100720c */ /* 0x000fe20003f65270 */
        /* <DEDUP_REMOVED lines=26> */
[----:B------:R-:W2:Y:S02]  /*b1f0*/  SHFL.BFLY PT, R11, R10, 0x2, 0x1f ;  /* 0x0c401f000a0b7f89 */ /* 0x000ea400000e0000 */
[----:B--2---:R-:W-:-:S05]  /*b200*/  FMNMX.FTZ R11, R10, R11, !PT ;  /* 0x0000000b0a0b7209 */ /* 0x004fca0007810000 */
[----:B------:R-:W2:Y:S02]  /*b210*/  SHFL.BFLY PT, R10, R11, 0x1, 0x1f ;  /* 0x0c201f000b0a7f89 */ /* 0x000ea400000e0000 */
[----:B--2---:R-:W-:Y:S01]  /*b220*/  FMNMX.FTZ R11, R11, R10, !PT ;  /* 0x0000000a0b0b7209 */ /* 0x004fe20007810000 */
[----:B------:R-:W-:-:S04]  /*b230*/  IMAD.U32 R10, RZ, RZ, UR36 ;  /* 0x00000024ff0a7e24 */ /* 0x000fc8000f8e00ff */
[C---:B------:R-:W-:Y:S01]  /*b240*/  FMUL.FTZ R20, R11.reuse, R10 ;  /* 0x0000000a0b147220 */ /* 0x040fe20000410000 */
[----:B------:R-:W-:-:S03]  /*b250*/  FADD.FTZ R21, -R11, R227 ;  /* 0x000000e30b157221 */ /* 0x000fc60000010100 */
[-CC-:B------:R-:W-:Y:S01]  /*b260*/  FFMA.FTZ R152, R152, R10.reuse, -R20.reuse ;  /* 0x0000000a98987223 */ /* 0x180fe20000010814 */
[-C--:B------:R-:W-:Y:S01]  /*b270*/  FMUL.FTZ R21, R21, R10.reuse ;  /* 0x0000000a15157220 */ /* 0x080fe20000410000 */
[-CC-:B------:R-:W-:Y:S01]  /*b280*/  FFMA.FTZ R153, R153, R10.reuse, -R20.reuse ;  /* 0x0000000a99997223 */ /* 0x180fe20000010814 */
[-CC-:B------:R-:W-:Y:S01]  /*b290*/  FFMA.FTZ R156, R156, R10.reuse, -R20.reuse ;  /* 0x0000000a9c9c7223 */ /* 0x180fe20000010814 */
[-CC-:B------:R-:W-:Y:S01]  /*b2a0*/  FFMA.FTZ R157, R157, R10.reuse, -R20.reuse ;  /* 0x0000000a9d9d7223 */ /* 0x180fe20000010814 */
[----:B------:R2:W3:Y:S01]  /*b2b0*/  MUFU.EX2 R227, R21 ;  /* 0x0000001500e37308 */ /* 0x0004e20000000800 */
[-CC-:B------:R-:W-:Y:S01]  /*b2c0*/  FFMA.FTZ R160, R160, R10.reuse, -R20.reuse ;  /* 0x0000000aa0a07223 */ /* 0x180fe20000010814 */
[-CC-:B------:R-:W-:Y:S01]  /*b2d0*/  FFMA.FTZ R161, R161, R10.reuse, -R20.reuse ;  /* 0x0000000aa1a17223 */ /* 0x180fe20000010814 */
[-CC-:B------:R-:W-:Y:S01]  /*b2e0*/  FFMA.FTZ R164, R164, R10.reuse, -R20.reuse ;  /* 0x0000000aa4a47223 */ /* 0x180fe20000010814 */
[-CC-:B------:R-:W-:Y:S01]  /*b2f0*/  FFMA.FTZ R165, R165, R10.reuse, -R20.reuse ;  /* 0x0000000aa5a57223 */ /* 0x180fe20000010814 */
[-CC-:B------:R-:W-:Y:S01]  /*b300*/  FFMA.FTZ R168, R168, R10.reuse, -R20.reuse ;  /* 0x0000000aa8a87223 */ /* 0x180fe20000010814 */
[-CC-:B------:R-:W-:Y:S01]  /*b310*/  FFMA.FTZ R172, R172, R10.reuse, -R20.reuse ;  /* 0x0000000aacac7223 */ /* 0x180fe20000010814 */
[-CC-:B------:R-:W-:Y:S01]  /*b320*/  FFMA.FTZ R173, R173, R10.reuse, -R20.reuse ;  /* 0x0000000aadad7223 */ /* 0x180fe20000010814 */
[----:B------:R-:W4:Y:S01]  /*b330*/  MUFU.EX2 R152, R152 ;  /* 0x0000009800987308 */ /* 0x000f220000000800 */
[----:B--2---:R-:W-:Y:S01]  /*b340*/  FFMA.FTZ R21, R169, R10, -R20 ;  /* 0x0000000aa9157223 */ /* 0x004fe20000010814 */
[----:B------:R-:W-:-:S02]  /*b350*/  @!P3 IMAD R169, R226, 0x40, R191 ;  /* 0x00000040e2a9b824 */ /* 0x000fc400078e02bf */
[-CC-:B------:R-:W-:Y:S01]  /*b360*/  FFMA.FTZ R176, R176, R10.reuse, -R20.reuse ;  /* 0x0000000ab0b07223 */ /* 0x180fe20000010814 */
[-CC-:B------:R-:W-:Y:S01]  /*b370*/  FFMA.FTZ R177, R177, R10.reuse, -R20.reuse ;  /* 0x0000000ab1b17223 */ /* 0x180fe20000010814 */
[-CC-:B------:R-:W-:Y:S01]  /*b380*/  FFMA.FTZ R180, R180, R10.reuse, -R20.reuse ;  /* 0x0000000ab4b47223 */ /* 0x180fe20000010814 */
[----:B------:R-:W-:Y:S01]  /*b390*/  FFMA.FTZ R20, R181, R10, -R20 ;  /* 0x0000000ab5147223 */ /* 0x000fe20000010814 */
[----:B------:R-:W2:Y:S01]  /*b3a0*/  MUFU.EX2 R153, R153 ;  /* 0x0000009900997308 */ /* 0x000ea20000000800 */
[-C--:B---3--:R-:W-:Y:S01]  /*b3b0*/  FMUL.FTZ R24, R24, R227.reuse ;  /* 0x000000e318187220 */ /* 0x088fe20000410000 */
[-C--:B------:R-:W-:Y:S01]  /*b3c0*/  FMUL.FTZ R25, R25, R227.reuse ;  /* 0x000000e319197220 */ /* 0x080fe20000410000 */
[-C--:B------:R-:W-:Y:S01]  /*b3d0*/  FMUL.FTZ R28, R28, R227.reuse ;  /* 0x000000e31c1c7220 */ /* 0x080fe20000410000 */
[-C--:B------:R-:W-:Y:S01]  /*b3e0*/  FMUL.FTZ R29, R29, R227.reuse ;  /* 0x000000e31d1d7220 */ /* 0x080fe20000410000 */
[-C--:B------:R-:W-:Y:S01]  /*b3f0*/  FMUL.FTZ R32, R32, R227.reuse ;  /* 0x000000e320207220 */ /* 0x080fe20000410000 */
[-C--:B------:R-:W-:Y:S01]  /*b400*/  FMUL.FTZ R33, R33, R227.reuse ;  /* 0x000000e321217220 */ /* 0x080fe20000410000 */
[----:B------:R-:W-:Y:S01]  /*b410*/  FMUL.FTZ R36, R36, R227 ;  /* 0x000000e324247220 */ /* 0x000fe20000410000 */
[----:B------:R-:W3:Y:S01]  /*b420*/  MUFU.EX2 R156, R156 ;  /* 0x0000009c009c7308 */ /* 0x000ee20000000800 */
[----:B----4-:R-:W-:Y:S01]  /*b430*/  FFMA.FTZ R3, R227, R3, R152 ;  /* 0x00000003e3037223 */ /* 0x010fe20000010098 */
[-C--:B------:R-:W-:Y:S01]  /*b440*/  FMUL.FTZ R37, R37, R227.reuse ;  /* 0x000000e325257220 */ /* 0x080fe20000410000 */
[-C--:B------:R-:W-:Y:S01]  /*b450*/  FMUL.FTZ R40, R40, R227.reuse ;  /* 0x000000e328287220 */ /* 0x080fe20000410000 */
[-C--:B------:R-:W-:Y:S01]  /*b460*/  FMUL.FTZ R41, R41, R227.reuse ;  /* 0x000000e329297220 */ /* 0x080fe20000410000 */
[-C--:B------:R-:W-:Y:S01]  /*b470*/  FMUL.FTZ R44, R44, R227.reuse ;  /* 0x000000e32c2c7220 */ /* 0x080fe20000410000 */
[-C--:B------:R-:W-:Y:S01]  /*b480*/  FMUL.FTZ R45, R45, R227.reuse ;  /* 0x000000e32d2d7220 */ /* 0x080fe20000410000 */
[----:B------:R-:W-:Y:S01]  /*b490*/  FMUL.FTZ R48, R48, R227 ;  /* 0x000000e330307220 */ /* 0x000fe20000410000 */
[----:B------:R-:W4:Y:S01]  /*b4a0*/  MUFU.EX2 R157, R157 ;  /* 0x0000009d009d7308 */ /* 0x000f220000000800 */
[C---:B--2---:R-:W-:Y:S01]  /*b4b0*/  FADD.FTZ R3, R153.reuse, R3 ;  /* 0x0000000399037221 */ /* 0x044fe20000010000 */
[----:B------:R-:W-:Y:S01]  /*b4c0*/  F2FP.BF16.F32.PACK_AB R152, R153, R152 ;  /* 0x000000989998723e */ /* 0x000fe200000010ff */
[----:B------:R-:W-:-:S02]  /*b4d0*/  @!P1 VIADD R153, R217, 0x28c40 ;  /* 0x00028c40d9999836 */ /* 0x000fc40000000000 */
[-C--:B------:R-:W-:Y:S01]  /*b4e0*/  FMUL.FTZ R49, R49, R227.reuse ;  /* 0x000000e331317220 */ /* 0x080fe20000410000 */
[-C--:B------:R-:W-:Y:S01]  /*b4f0*/  FMUL.FTZ R52, R52, R227.reuse ;  /* 0x000000e334347220 */ /* 0x080fe20000410000 */
[-C--:B------:R-:W-:Y:S01]  /*b500*/  FMUL.FTZ R53, R53, R227.reuse ;  /* 0x000000e335357220 */ /* 0x080fe20000410000 */
[-C--:B------:R-:W-:Y:S01]  /*b510*/  FMUL.FTZ R56, R56, R227.reuse ;  /* 0x000000e338387220 */ /* 0x080fe20000410000 */
[----:B------:R-:W-:Y:S01]  /*b520*/  @!P1 PRMT R153, RZ, 0x654, R153 ;  /* 0x00000654ff999816 */ /* 0x000fe20000000099 */
[----:B------:R-:W2:Y:S01]  /*b530*/  MUFU.EX2 R160, R160 ;  /* 0x000000a000a07308 */ /* 0x000ea20000000800 */
[----:B---3--:R-:W-:Y:S01]  /*b540*/  FADD.FTZ R3, R156, R3 ;  /* 0x000000039c037221 */ /* 0x008fe20000010000 */
[-C--:B------:R-:W-:Y:S01]  /*b550*/  FMUL.FTZ R57, R57, R227.reuse ;  /* 0x000000e339397220 */ /* 0x080fe20000410000 */
[----:B------:R3:W-:Y:S01]  /*b560*/  @!P1 SYNCS.ARRIVE.TRANS64.RED.A1T0 RZ, [R153+URZ], RZ ;  /* 0x000000ff99ff99a7 */ /* 0x0007e2000810043f */
[-C--:B------:R-:W-:Y:S01]  /*b570*/  FMUL.FTZ R60, R60, R227.reuse ;  /* 0x000000e33c3c7220 */ /* 0x080fe20000410000 */
[-C--:B------:R-:W-:Y:S01]  /*b580*/  FMUL.FTZ R61, R61, R227.reuse ;  /* 0x000000e33d3d7220 */ /* 0x080fe20000410000 */
[-C--:B------:R-:W-:Y:S01]  /*b590*/  FMUL.FTZ R64, R64, R227.reuse ;  /* 0x000000e340407220 */ /* 0x080fe20000410000 */
[-C--:B------:R-:W-:Y:S01]  /*b5a0*/  FMUL.FTZ R65, R65, R227.reuse ;  /* 0x000000e341417220 */ /* 0x080fe20000410000 */
[----:B------:R-:W5:Y:S01]  /*b5b0*/  MUFU.EX2 R161, R161 ;  /* 0x000000a100a17308 */ /* 0x000f620000000800 */
[-C--:B------:R-:W-:Y:S01]  /*b5c0*/  FMUL.FTZ R68, R68, R227.reuse ;  /* 0x000000e344447220 */ /* 0x080fe20000410000 */
[----:B------:R-:W-:Y:S01]  /*b5d0*/  FMUL.FTZ R69, R69, R227 ;  /* 0x000000e345457220 */ /* 0x000fe20000410000 */
[----:B---3--:R-:W-:Y:S01]  /*b5e0*/  @!P3 IMAD R153, R169, 0x4, R2 ;  /* 0x00000004a999b824 */ /* 0x008fe200078e0202 */
[----:B------:R-:W-:Y:S01]  /*b5f0*/  FMNMX.FTZ R169, R154, R15, !PT ;  /* 0x0000000f9aa97209 */ /* 0x000fe20007810000 */
[-C--:B------:R-:W-:Y:S01]  /*b600*/  FMUL.FTZ R72, R72, R227.reuse ;  /* 0x000000e348487220 */ /* 0x080fe20000410000 */
[-C--:B------:R-:W-:Y:S01]  /*b610*/  FMUL.FTZ R73, R73, R227.reuse ;  /* 0x000000e349497220 */ /* 0x080fe20000410000 */
[----:B------:R-:W-:Y:S01]  /*b620*/  FMUL.FTZ R76, R76, R227 ;  /* 0x000000e34c4c7220 */ /* 0x000fe20000410000 */
[----:B------:R-:W-:Y:S01]  /*b630*/  FMNMX.FTZ R169, R155, R169, !PT ;  /* 0x000000a99ba97209 */ /* 0x000fe20007810000 */
[----:B------:R-:W-:Y:S01]  /*b640*/  @!P3 STS [R153+0x28800], R227 ;  /* 0x028800e39900b388 */ /* 0x000fe20000000800 */
[-C--:B------:R-:W-:Y:S01]  /*b650*/  FMUL.FTZ R77, R77, R227.reuse ;  /* 0x000000e34d4d7220 */ /* 0x080fe20000410000 */
[----:B------:R-:W-:Y:S01]  /*b660*/  FMUL.FTZ R80, R80, R227 ;  /* 0x000000e350507220 */ /* 0x000fe20000410000 */
[----:B------:R-:W-:Y:S01]  /*b670*/  FMNMX.FTZ R169, R158, R169, !PT ;  /* 0x000000a99ea97209 */ /* 0x000fe20007810000 */
[-C--:B------:R-:W-:Y:S01]  /*b680*/  FMUL.FTZ R81, R81, R227.reuse ;  /* 0x000000e351517220 */ /* 0x080fe20000410000 */
        /* <DEDUP_REMOVED lines=44> */
[----:B------:R-:W-:Y:S01]  /*b950*/  FMUL.FTZ R149, R149, R227 ;  /* 0x000000e395957220 */ /* 0x000fe20000410000 */
[----:B----4-:R-:W-:Y:S01]  /*b960*/  FADD.FTZ R3, R157, R3 ;  /* 0x000000039d037221 */ /* 0x010fe20000010000 */
[----:B------:R-:W-:Y:S01]  /*b970*/  FMNMX.FTZ R169, R182, R169, !PT ;  /* 0x000000a9b6a97209 */ /* 0x000fe20007810000 */
[----:B------:R-:W3:Y:S02]  /*b980*/  MUFU.EX2 R164, R164 ;  /* 0x000000a400a47308 */ /* 0x000ee40000000800 */
[----:B--2---:R-:W-:Y:S01]  /*b990*/  FADD.FTZ R3, R160, R3 ;  /* 0x00000003a0037221 */ /* 0x004fe20000010000 */
[----:B------:R-:W-:-:S03]  /*b9a0*/  FMNMX.FTZ R169, R183, R169, !PT ;  /* 0x000000a9b7a97209 */ /* 0x000fc60007810000 */
[----:B-----5:R-:W-:Y:S02]  /*b9b0*/  FADD.FTZ R3, R161, R3 ;  /* 0x00000003a1037221 */ /* 0x020fe40000010000 */
[----:B------:R-:W2:Y:S01]  /*b9c0*/  SHFL.BFLY PT, R181, R169, 0x2, 0x1f ;  /* 0x0c401f00a9b57f89 */ /* 0x000ea200000e0000 */
[----:B------:R-:W4:Y:S08]  /*b9d0*/  MUFU.EX2 R165, R165 ;  /* 0x000000a500a57308 */ /* 0x000f300000000800 */
[----:B------:R-:W5:Y:S01]  /*b9e0*/  MUFU.EX2 R168, R168 ;  /* 0x000000a800a87308 */ /* 0x000f620000000800 */
[----:B---3--:R-:W-:-:S07]  /*b9f0*/  FADD.FTZ R3, R164, R3 ;  /* 0x00000003a4037221 */ /* 0x008fce0000010000 */
[----:B------:R-:W3:Y:S01]  /*ba00*/  MUFU.EX2 R21, R21 ;  /* 0x0000001500157308 */ /* 0x000ee20000000800 */
[----:B----4-:R-:W-:Y:S01]  /*ba10*/  FADD.FTZ R3, R165, R3 ;  /* 0x00000003a5037221 */ /* 0x010fe20000010000 */
[----:B--2---:R-:W-:-:S06]  /*ba20*/  FMNMX.FTZ R169, R169, R181, !PT ;  /* 0x000000b5a9a97209 */ /* 0x004fcc0007810000 */
[----:B------:R-:W2:Y:S01]  /*ba30*/  MUFU.EX2 R172, R172 ;  /* 0x000000ac00ac7308 */ /* 0x000ea20000000800 */
[----:B-----5:R-:W-:Y:S01]  /*ba40*/  FADD.FTZ R3, R168, R3 ;  /* 0x00000003a8037221 */ /* 0x020fe20000010000 */
[----:B------:R-:W4:Y:S06]  /*ba50*/  SHFL.BFLY PT, R181, R169, 0x1, 0x1f ;  /* 0x0c201f00a9b57f89 */ /* 0x000f2c00000e0000 */
[----:B------:R-:W5:Y:S01]  /*ba60*/  MUFU.EX2 R173, R173 ;  /* 0x000000ad00ad7308 */ /* 0x000f620000000800 */
[----:B---3--:R-:W-:-:S07]  /*ba70*/  FADD.FTZ R3, R21, R3 ;  /* 0x0000000315037221 */ /* 0x008fce0000010000 */
[----:B------:R-:W3:Y:S01]  /*ba80*/  MUFU.EX2 R176, R176 ;  /* 0x000000b000b07308 */ /* 0x000ee20000000800 */
[----:B--2---:R-:W-:-:S07]  /*ba90*/  FADD.FTZ R3, R172, R3 ;  /* 0x00000003ac037221 */ /* 0x004fce0000010000 */
[----:B------:R-:W2:Y:S01]  /*baa0*/  MUFU.EX2 R177, R177 ;  /* 0x000000b100b17308 */ /* 0x000ea20000000800 */
[----:B-----5:R-:W-:Y:S01]  /*bab0*/  FADD.FTZ R3, R173, R3 ;  /* 0x00000003ad037221 */ /* 0x020fe20000010000 */
[----:B----4-:R-:W-:-:S06]  /*bac0*/  FMNMX.FTZ R169, R169, R181, !PT ;  /* 0x000000b5a9a97209 */ /* 0x010fcc0007810000 */
[----:B------:R-:W4:Y:S01]  /*bad0*/  MUFU.EX2 R180, R180 ;  /* 0x000000b400b47308 */ /* 0x000f220000000800 */
[----:B------:R-:W-:Y:S01]  /*bae0*/  FADD.FTZ R15, -R169, R15 ;  /* 0x0000000fa90f7221 */ /* 0x000fe20000010100 */
[----:B---3--:R-:W-:-:S03]  /*baf0*/  FADD.FTZ R3, R176, R3 ;  /* 0x00000003b0037221 */ /* 0x008fc60000010000 */
[----:B------:R-:W-:-:S03]  /*bb00*/  FMUL.FTZ R15, R15, R10 ;  /* 0x0000000a0f0f7220 */ /* 0x000fc60000410000 */
[----:B------:R-:W3:Y:S01]  /*bb10*/  MUFU.EX2 R20, R20 ;  /* 0x0000001400147308 */ /* 0x000ee20000000800 */
[----:B--2---:R-:W-:-:S07]  /*bb20*/  FADD.FTZ R3, R177, R3 ;  /* 0x00000003b1037221 */ /* 0x004fce0000010000 */
[----:B------:R-:W2:Y:S01]  /*bb30*/  MUFU.EX2 R15, R15 ;  /* 0x0000000f000f7308 */ /* 0x000ea20000000800 */
[----:B----4-:R-:W-:-:S04]  /*bb40*/  FADD.FTZ R3, R180, R3 ;  /* 0x00000003b4037221 */ /* 0x010fc80000010000 */
[----:B---3--:R-:W-:Y:S01]  /*bb50*/  FADD.FTZ R3, R20, R3 ;  /* 0x0000000314037221 */ /* 0x008fe20000010000 */
[----:B--2---:R2:W-:Y:S01]  /*bb60*/  @!P3 STS [R153+0x28820], R15 ;  /* 0x0288200f9900b388 */ /* 0x0045e20000000800 */
        /* <DEDUP_REMOVED lines=9> */
[-C--:B--2---:R-:W-:Y:S01]  /*bc00*/  FMUL.FTZ R153, R169, R10.reuse ;  /* 0x0000000aa9997220 */ /* 0x084fe20000410000 */
[-C--:B------:R-:W-:Y:S01]  /*bc10*/  FMUL.FTZ R43, R43, R15.reuse ;  /* 0x0000000f2b2b7220 */ /* 0x080fe20000410000 */
[-C--:B------:R-:W-:Y:S01]  /*bc20*/  FMUL.FTZ R46, R46, R15.reuse ;  /* 0x0000000f2e2e7220 */ /* 0x080fe20000410000 */
[-C--:B------:R-:W-:Y:S01]  /*bc30*/  FMUL.FTZ R47, R47, R15.reuse ;  /* 0x0000000f2f2f7220 */ /* 0x080fe20000410000 */
[-CC-:B------:R-:W-:Y:S01]  /*bc40*/  FFMA.FTZ R154, R154, R10.reuse, -R153.reuse ;  /* 0x0000000a9a9a7223 */ /* 0x180fe20000010899 */
        /* <DEDUP_REMOVED lines=14> */
[----:B------:R-:W-:Y:S01]  /*bd30*/  FFMA.FTZ R183, R183, R10, -R153 ;  /* 0x0000000ab7b77223 */ /* 0x000fe20000010899 */
        /* <DEDUP_REMOVED lines=8> */
[----:B------:R2:W3:Y:S01]  /*bdc0*/  MUFU.EX2 R153, R154 ;  /* 0x0000009a00997308 */ /* 0x0004e20000000800 */
[-C--:B------:R-:W-:Y:S01]  /*bdd0*/  FMUL.FTZ R63, R63, R15.reuse ;  /* 0x0000000f3f3f7220 */ /* 0x080fe20000410000 */
[-C--:B------:R-:W-:Y:S01]  /*bde0*/  FMUL.FTZ R66, R66, R15.reuse ;  /* 0x0000000f42427220 */ /* 0x080fe20000410000 */
[-C--:B------:R-:W-:Y:S01]  /*bdf0*/  FMUL.FTZ R67, R67, R15.reuse ;  /* 0x0000000f43437220 */ /* 0x080fe20000410000 */
[-C--:B------:R-:W-:Y:S01]  /*be00*/  FMUL.FTZ R70, R70, R15.reuse ;  /* 0x0000000f46467220 */ /* 0x080fe20000410000 */
[-C--:B------:R-:W-:Y:S01]  /*be10*/  FMUL.FTZ R71, R71, R15.reuse ;  /* 0x0000000f47477220 */ /* 0x080fe20000410000 */
[-C--:B------:R-:W-:Y:S01]  /*be20*/  FMUL.FTZ R74, R74, R15.reuse ;  /* 0x0000000f4a4a7220 */ /* 0x080fe20000410000 */
[-C--:B------:R-:W-:Y:S01]  /*be30*/  FMUL.FTZ R75, R75, R15.reuse ;  /* 0x0000000f4b4b7220 */ /* 0x080fe20000410000 */
[----:B------:R4:W5:Y:S01]  /*be40*/  MUFU.EX2 R181, R158 ;  /* 0x0000009e00b57308 */ /* 0x0009620000000800 */
[----:B--2---:R-:W-:Y:S01]  /*be50*/  F2FP.BF16.F32.PACK_AB R154, R157, R156 ;  /* 0x0000009c9d9a723e */ /* 0x004fe200000010ff */
[-C--:B------:R-:W-:Y:S01]  /*be60*/  FMUL.FTZ R78, R78, R15.reuse ;  /* 0x0000000f4e4e7220 */ /* 0x080fe20000410000 */
[----:B------:R-:W-:Y:S01]  /*be70*/  F2FP.BF16.F32.PACK_AB R156, R161, R160 ;  /* 0x000000a0a19c723e */ /* 0x000fe200000010ff */
[-C--:B------:R-:W-:Y:S01]  /*be80*/  FMUL.FTZ R79, R79, R15.reuse ;  /* 0x0000000f4f4f7220 */ /* 0x080fe20000410000 */
[----:B------:R-:W-:Y:S01]  /*be90*/  F2FP.BF16.F32.PACK_AB R160, R21, R168 ;  /* 0x000000a815a0723e */ /* 0x000fe200000010ff */
[-C--:B------:R-:W-:Y:S01]  /*bea0*/  FMUL.FTZ R82, R82, R15.reuse ;  /* 0x0000000f52527220 */ /* 0x080fe20000410000 */
[-C--:B------:R-:W-:Y:S01]  /*beb0*/  FMUL.FTZ R83, R83, R15.reuse ;  /* 0x0000000f53537220 */ /* 0x080fe20000410000 */
[----:B------:R-:W2:Y:S01]  /*bec0*/  MUFU.EX2 R159, R159 ;  /* 0x0000009f009f7308 */ /* 0x000ea20000000800 */
[----:B---3--:R-:W-:Y:S01]  /*bed0*/  FFMA.FTZ R12, R15, R12, R153 ;  /* 0x0000000c0f0c7223 */ /* 0x008fe20000010099 */
[----:B----4-:R-:W-:Y:S01]  /*bee0*/  F2FP.BF16.F32.PACK_AB R158, R165, R164 ;  /* 0x000000a4a59e723e */ /* 0x010fe200000010ff */
[----:B------:R-:W-:Y:S01]  /*bef0*/  FMUL.FTZ R86, R86, R15 ;  /* 0x0000000f56567220 */ /* 0x000fe20000410000 */
[C---:B------:R-:W-:Y:S01]  /*bf00*/  F2FP.BF16.F32.PACK_AB R153, R155.reuse, R153 ;  /* 0x000000999b99723e */ /* 0x040fe200000010ff */
[----:B------:R-:W-:Y:S01]  /*bf10*/  FADD.FTZ R12, R155, R12 ;  /* 0x0000000c9b0c7221 */ /* 0x000fe20000010000 */
[----:B------:R-:W-:Y:S01]  /*bf20*/  F2FP.BF16.F32.PACK_AB R164, R177, R176 ;  /* 0x000000b0b1a4723e */ /* 0x000fe200000010ff */
[-C--:B------:R-:W-:Y:S01]  /*bf30*/  FMUL.FTZ R87, R87, R15.reuse ;  /* 0x0000000f57577220 */ /* 0x080fe20000410000 */
[----:B------:R3:W4:Y:S01]  /*bf40*/  MUFU.EX2 R226, R162 ;  /* 0x000000a200e27308 */ /* 0x0007220000000800 */
[----:B-----5:R-:W-:Y:S01]  /*bf50*/  FADD.FTZ R12, R181, R12 ;  /* 0x0000000cb50c7221 */ /* 0x020fe20000010000 */
[-C--:B------:R-:W-:Y:S01]  /*bf60*/  FMUL.FTZ R90, R90, R15.reuse ;  /* 0x0000000f5a5a7220 */ /* 0x080fe20000410000 */
[-C--:B------:R-:W-:Y:S01]  /*bf70*/  FMUL.FTZ R91, R91, R15.reuse ;  /* 0x0000000f5b5b7220 */ /* 0x080fe20000410000 */
[-C--:B------:R-:W-:Y:S01]  /*bf80*/  FMUL.FTZ R94, R94, R15.reuse ;  /* 0x0000000f5e5e7220 */ /* 0x080fe20000410000 */
[-C--:B------:R-:W-:Y:S01]  /*bf90*/  FMUL.FTZ R95, R95, R15.reuse ;  /* 0x0000000f5f5f7220 */ /* 0x080fe20000410000 */
[-C--:B------:R-:W-:Y:S01]  /*bfa0*/  FMUL.FTZ R98, R98, R15.reuse ;  /* 0x0000000f62627220 */ /* 0x080fe20000410000 */
[----:B------:R-:W-:Y:S01]  /*bfb0*/  FMUL.FTZ R99, R99, R15 ;  /* 0x0000000f63637220 */ /* 0x000fe20000410000 */
[----:B------:R-:W5:Y:S01]  /*bfc0*/  MUFU.EX2 R163, R163 ;  /* 0x000000a300a37308 */ /* 0x000f620000000800 */
[C---:B--2---:R-:W-:Y:S01]  /*bfd0*/  FADD.FTZ R12, R159.reuse, R12 ;  /* 0x0000000c9f0c7221 */ /* 0x044fe20000010000 */
[----:B------:R-:W-:Y:S01]  /*bfe0*/  F2FP.BF16.F32.PACK_AB R155, R159, R181 ;  /* 0x000000b59f9b723e */ /* 0x000fe200000010ff */
[----:B------:R-:W-:Y:S01]  /*bff0*/  BAR.SYNC.DEFER_BLOCKING 0xf, 0x100 ;  /* 0x03c4000000007b1d */ /* 0x000fe20000010000 */
[----:B---3--:R-:W-:Y:S01]  /*c000*/  F2FP.BF16.F32.PACK_AB R162, R173, R172 ;  /* 0x000000acada2723e */ /* 0x008fe200000010ff */
[-C--:B------:R-:W-:Y:S01]  /*c010*/  FMUL.FTZ R102, R102, R15.reuse ;  /* 0x0000000f66667220 */ /* 0x080fe20000410000 */
[-C--:B------:R-:W-:Y:S01]  /*c020*/  FMUL.FTZ R103, R103, R15.reuse ;  /* 0x0000000f67677220 */ /* 0x080fe20000410000 */
[-C--:B------:R-:W-:Y:S01]  /*c030*/  FMUL.FTZ R106, R106, R15.reuse ;  /* 0x0000000f6a6a7220 */ /* 0x080fe20000410000 */
[-C--:B------:R-:W-:Y:S01]  /*c040*/  FMUL.FTZ R107, R107, R15.reuse ;  /* 0x0000000f6b6b7220 */ /* 0x080fe20000410000 */
[----:B------:R2:W3:Y:S01]  /*c050*/  MUFU.EX2 R227, R166 ;  /* 0x000000a600e37308 */ /* 0x0004e20000000800 */
[----:B----4-:R-:W-:Y:S01]  /*c060*/  FADD.FTZ R12, R226, R12 ;  /* 0x0000000ce20c7221 */ /* 0x010fe20000010000 */
[-C--:B------:R-:W-:Y:S01]  /*c070*/  FMUL.FTZ R110, R110, R15.reuse ;  /* 0x0000000f6e6e7220 */ /* 0x080fe20000410000 */
[-C--:B------:R-:W-:Y:S01]  /*c080*/  FMUL.FTZ R111, R111, R15.reuse ;  /* 0x0000000f6f6f7220 */ /* 0x080fe20000410000 */
[-C--:B------:R-:W-:Y:S01]  /*c090*/  FMUL.FTZ R114, R114, R15.reuse ;  /* 0x0000000f72727220 */ /* 0x080fe20000410000 */
[-C--:B------:R-:W-:Y:S01]  /*c0a0*/  FMUL.FTZ R115, R115, R15.reuse ;  /* 0x0000000f73737220 */ /* 0x080fe20000410000 */
[-C--:B------:R-:W-:Y:S01]  /*c0b0*/  FMUL.FTZ R118, R118, R15.reuse ;  /* 0x0000000f76767220 */ /* 0x080fe20000410000 */
[-C--:B------:R-:W-:Y:S01]  /*c0c0*/  FMUL.FTZ R119, R119, R15.reuse ;  /* 0x0000000f77777220 */ /* 0x080fe20000410000 */
[----:B------:R-:W4:Y:S01]  /*c0d0*/  MUFU.EX2 R167, R167 ;  /* 0x000000a700a77308 */ /* 0x000f220000000800 */
[C---:B-----5:R-:W-:Y:S01]  /*c0e0*/  FADD.FTZ R12, R163.reuse, R12 ;  /* 0x0000000ca30c7221 */ /* 0x060fe20000010000 */
[----:B------:R-:W-:Y:S01]  /*c0f0*/  F2FP.BF16.F32.PACK_AB R157, R163, R226 ;  /* 0x000000e2a39d723e */ /* 0x000fe200000010ff */
[-C--:B------:R-:W-:Y:S01]  /*c100*/  FMUL.FTZ R122, R122, R15.reuse ;  /* 0x0000000f7a7a7220 */ /* 0x080fe20000410000 */
[----:B--2---:R-:W-:Y:S01]  /*c110*/  F2FP.BF16.F32.PACK_AB R166, R20, R180 ;  /* 0x000000b414a6723e */ /* 0x004fe200000010ff */
[-C--:B------:R-:W-:Y:S01]  /*c120*/  FMUL.FTZ R123, R123, R15.reuse ;  /* 0x0000000f7b7b7220 */ /* 0x080fe20000410000 */
[-C--:B------:R-:W-:Y:S01]  /*c130*/  FMUL.FTZ R126, R126, R15.reuse ;  /* 0x0000000f7e7e7220 */ /* 0x080fe20000410000 */
[-C--:B------:R-:W-:Y:S01]  /*c140*/  FMUL.FTZ R127, R127, R15.reuse ;  /* 0x0000000f7f7f7220 */ /* 0x080fe20000410000 */
[----:B------:R-:W2:Y:S01]  /*c150*/  MUFU.EX2 R161, R170 ;  /* 0x000000aa00a17308 */ /* 0x000ea20000000800 */
[----:B---3--:R-:W-:Y:S01]  /*c160*/  FADD.FTZ R12, R227, R12 ;  /* 0x0000000ce30c7221 */ /* 0x008fe20000010000 */
[----:B------:R3:W-:Y:S01]  /*c170*/  STSM.16.M88.4 [R195+0x26800], R152 ;  /* 0x02680098c3007844 */ /* 0x0007e20000000200 */
[-C--:B------:R-:W-:Y:S01]  /*c180*/  FMUL.FTZ R130, R130, R15.reuse ;  /* 0x0000000f82827220 */ /* 0x080fe20000410000 */
[-C--:B------:R-:W-:Y:S01]  /*c190*/  FMUL.FTZ R131, R131, R15.reuse ;  /* 0x0000000f83837220 */ /* 0x080fe20000410000 */
[-C--:B------:R-:W-:Y:S01]  /*c1a0*/  FMUL.FTZ R134, R134, R15.reuse ;  /* 0x0000000f86867220 */ /* 0x080fe20000410000 */
[-C--:B------:R-:W-:Y:S01]  /*c1b0*/  FMUL.FTZ R135, R135, R15.reuse ;  /* 0x0000000f87877220 */ /* 0x080fe20000410000 */
[----:B------:R-:W-:Y:S01]  /*c1c0*/  FMUL.FTZ R138, R138, R15 ;  /* 0x0000000f8a8a7220 */ /* 0x000fe20000410000 */
[----:B------:R-:W5:Y:S01]  /*c1d0*/  MUFU.EX2 R171, R171 ;  /* 0x000000ab00ab7308 */ /* 0x000f620000000800 */
[C---:B----4-:R-:W-:Y:S01]  /*c1e0*/  FADD.FTZ R12, R167.reuse, R12 ;  /* 0x0000000ca70c7221 */ /* 0x050fe20000010000 */
[----:B------:R-:W-:Y:S01]  /*c1f0*/  F2FP.BF16.F32.PACK_AB R159, R167, R227 ;  /* 0x000000e3a79f723e */ /* 0x000fe200000010ff */
[-C--:B------:R-:W-:Y:S01]  /*c200*/  FMUL.FTZ R139, R139, R15.reuse ;  /* 0x0000000f8b8b7220 */ /* 0x080fe20000410000 */
[-C--:B------:R-:W-:Y:S01]  /*c210*/  FMUL.FTZ R142, R142, R15.reuse ;  /* 0x0000000f8e8e7220 */ /* 0x080fe20000410000 */
[-C--:B------:R-:W-:Y:S01]  /*c220*/  FMUL.FTZ R143, R143, R15.reuse ;  /* 0x0000000f8f8f7220 */ /* 0x080fe20000410000 */
[-C--:B------:R-:W-:Y:S01]  /*c230*/  FMUL.FTZ R146, R146, R15.reuse ;  /* 0x0000000f92927220 */ /* 0x080fe20000410000 */
[----:B------:R3:W-:Y:S01]  /*c240*/  STSM.16.M88.4 [R196], R156 ;  /* 0x0000009cc4007844 */ /* 0x0007e20000000200 */
[----:B------:R-:W4:Y:S01]  /*c250*/  MUFU.EX2 R174, R174 ;  /* 0x000000ae00ae7308 */ /* 0x000f220000000800 */
[----:B--2---:R-:W-:Y:S01]  /*c260*/  FADD.FTZ R12, R161, R12 ;  /* 0x0000000ca10c7221 */ /* 0x004fe20000010000 */
[-C--:B------:R-:W-:Y:S01]  /*c270*/  FMUL.FTZ R147, R147, R15.reuse ;  /* 0x0000000f93937220 */ /* 0x080fe20000410000 */
[-C--:B------:R-:W-:Y:S01]  /*c280*/  FMUL.FTZ R150, R150, R15.reuse ;  /* 0x0000000f96967220 */ /* 0x080fe20000410000 */
[----:B------:R-:W-:-:S04]  /*c290*/  FMUL.FTZ R151, R151, R15 ;  /* 0x0000000f97977220 */ /* 0x000fc80000410000 */
[----:B------:R-:W2:Y:S01]  /*c2a0*/  MUFU.EX2 R175, R175 ;  /* 0x000000af00af7308 */ /* 0x000ea20000000800 */
[C---:B-----5:R-:W-:Y:S01]  /*c2b0*/  FADD.FTZ R12, R171.reuse, R12 ;  /* 0x0000000cab0c7221 */ /* 0x060fe20000010000 */
[----:B------:R-:W-:-:S06]  /*c2c0*/  F2FP.BF16.F32.PACK_AB R161, R171, R161 ;  /* 0x000000a1aba1723e */ /* 0x000fcc00000010ff */
[----:B------:R-:W5:Y:S01]  /*c2d0*/  MUFU.EX2 R165, R178 ;  /* 0x000000b200a57308 */ /* 0x000f620000000800 */
[----:B----4-:R-:W-:-:S07]  /*c2e0*/  FADD.FTZ R12, R174, R12 ;  /* 0x0000000cae0c7221 */ /* 0x010fce0000010000 */
[----:B------:R-:W4:Y:S01]  /*c2f0*/  MUFU.EX2 R179, R179 ;  /* 0x000000b300b37308 */ /* 0x000f220000000800 */
[C---:B--2---:R-:W-:Y:S01]  /*c300*/  FADD.FTZ R12, R175.reuse, R12 ;  /* 0x0000000caf0c7221 */ /* 0x044fe20000010000 */
[----:B------:R-:W-:-:S05]  /*c310*/  F2FP.BF16.F32.PACK_AB R163, R175, R174 ;  /* 0x000000aeafa3723e */ /* 0x000fca00000010ff */
[----:B------:R3:W-:Y:S01]  /*c320*/  STSM.16.M88.4 [R198], R160 ;  /* 0x000000a0c6007844 */ /* 0x0007e20000000200 */
[----:B------:R-:W2:Y:S01]  /*c330*/  MUFU.EX2 R182, R182 ;  /* 0x000000b600b67308 */ /* 0x000ea20000000800 */
[----:B-----5:R-:W-:-:S07]  /*c340*/  FADD.FTZ R12, R165, R12 ;  /* 0x0000000ca50c7221 */ /* 0x020fce0000010000 */
[----:B------:R-:W5:Y:S01]  /*c350*/  MUFU.EX2 R183, R183 ;  /* 0x000000b700b77308 */ /* 0x000f620000000800 */
[C---:B----4-:R-:W-:Y:S01]  /*c360*/  FADD.FTZ R12, R179.reuse, R12 ;  /* 0x0000000cb30c7221 */ /* 0x050fe20000010000 */
[----:B------:R-:W-:-:S03]  /*c370*/  F2FP.BF16.F32.PACK_AB R165, R179, R165 ;  /* 0x000000a5b3a5723e */ /* 0x000fc600000010ff */
[----:B--2---:R-:W-:Y:S01]  /*c380*/  FADD.FTZ R12, R182, R12 ;  /* 0x0000000cb60c7221 */ /* 0x004fe20000010000 */
[----:B-----5:R-:W-:-:S03]  /*c390*/  F2FP.BF16.F32.PACK_AB R167, R183, R182 ;  /* 0x000000b6b7a7723e */ /* 0x020fc600000010ff */
[----:B------:R-:W-:Y:S02]  /*c3a0*/  FADD.FTZ R12, R183, R12 ;  /* 0x0000000cb70c7221 */ /* 0x000fe40000010000 */
[----:B------:R3:W-:Y:S01]  /*c3b0*/  STSM.16.M88.4 [R197], R164 ;  /* 0x000000a4c5007844 */ /* 0x0007e20000000200 */
[----:B------:R-:W-:Y:S05]  /*c3c0*/  @!P0 BRA `(.L_x_750) ;  /* 0x0000000000048947 */ /* 0x000fea0003800000 */
[----:B------:R-:W-:Y:S01]  /*c3d0*/  BPT.TRAP 0x1 ;  /* 0x000000040000795c */ /* 0x000fe20000300000 */
.L_x_750:
[----:B------:R2:W4:Y:S01]  /*c3e0*/  SYNCS.PHASECHK.TRANS64.TRYWAIT P3, [R217+URZ+0x28c50], R14 ;  /* 0x028c500ed90075a7 */ /* 0x000522000806017f */
[----:B------:R-:W-:Y:S05]  /*c3f0*/  @!P0 BRA `(.L_x_751) ;  /* 0x0000000000048947 */ /* 0x000fea0003800000 */
[----:B------:R-:W-:Y:S01]  /*c400*/  BPT.TRAP 0x1 ;  /* 0x000000040000795c */ /* 0x000fe20000300000 */
.L_x_751:
[----:B------:R-:W-:Y:S04]  /*c410*/  BSSY B1, `(.L_x_752) ;  /* 0x0000004000017945 */ /* 0x000fe80003800000 */
[----:B----4-:R-:W-:Y:S05]  /*c420*/  @P3 BRA `(.L_x_753) ;  /* 0x0000000000083947 */ /* 0x010fea0003800000 */
[----:B------:R-:W4:Y:S02]  /*c430*/  SYNCS.PHASECHK.TRANS64.TRYWAIT P3, [R217+URZ+0x28c50], R14 ;  /* 0x028c500ed90075a7 */ /* 0x000f24000806017f */
[----:B----4-:R-:W-:Y:S05]  /*c440*/  @!P3 BRA `(.L_x_754) ;  /* 0x000000ec00a0b947 */ /* 0x010fea0003800000 */
.L_x_753:
[----:B------:R-:W-:Y:S05]  /*c450*/  BSYNC B1 ;  /* 0x0000000000017941 */ /* 0x000fea0003800000 */
.L_x_752:
[----:B012-4-:R-:W-:Y:S01]  /*c460*/  IMAD R14, R18, 0x1000, R13 ;  /* 0x00001000120e7824 */ /* 0x017fe200078e020d */
[----:B------:R-:W-:Y:S01]  /*c470*/  WARPGROUP.ARRIVE ;  /* 0x00000000000079c5 */ /* 0x000fe20000000000 */
[----:B------:R-:W-:Y:S02]  /*c480*/  IMAD.MOV.U32 R15, RZ, RZ, 0x40000040 ;  /* 0x40000040ff0f7424 */ /* 0x000fe400078e00ff */
[C---:B------:R-:W-:Y:S01]  /*c490*/  VIADD R20, R14.reuse, 0x80 ;  /* 0x000000800e147836 */ /* 0x040fe20000000000 */
[----:B------:R-:W-:Y:S01]  /*c4a0*/  R2UR UR6, R14 ;  /* 0x000000000e0672ca */ /* 0x000fe200000e0000 */
[----:B------:R-:W-:Y:S01]  /*c4b0*/  IMAD.MOV.U32 R21, RZ, RZ, 0x40000040 ;  /* 0x40000040ff157424 */ /* 0x000fe200078e00ff */
[----:B------:R-:W-:Y:S01]  /*c4c0*/  R2UR UR7, R15 ;  /* 0x000000000f0772ca */ /* 0x000fe200000e0000 */
[----:B------:R-:W-:Y:S02]  /*c4d0*/  IMAD.MOV.U32 R15, RZ, RZ, 0x40000040 ;  /* 0x40000040ff0f7424 */ /* 0x000fe400078e00ff */
[----:B------:R-:W-:-:S02]  /*c4e0*/  @!P1 VIADD R217, R217, 0x28c60 ;  /* 0x00028c60d9d99836 */ /* 0x000fc40000000000 */
[----:B------:R-:W-:Y:S02]  /*c4f0*/  IMAD.MOV.U32 R227, RZ, RZ, R11 ;  /* 0x000000ffffe37224 */ /* 0x000fe400078e000b */
[----:B------:R-:W-:Y:S01]  /*c500*/  IMAD.MOV.U32 R226, RZ, RZ, R18 ;  /* 0x000000ffffe27224 */ /* 0x000fe200078e0012 */
[----:B------:R-:W-:-:S05]  /*c510*/  @!P1 PRMT R217, RZ, 0x654, R217 ;  /* 0x00000654ffd99816 */ /* 0x000fca00000000d9 */
[----:B------:R-:W-:Y:S01]  /*c520*/  HGMMA.64x256x16.F32.BF16 R24, R152, gdesc[UR4].tnspB, R24, gsb0 ;  /* 0x43e0000498187df0 */ /* 0x000fe20008001818 */
[----:B------:R-:W-:Y:S01]  /*c530*/  R2UR UR6, R20 ;  /* 0x00000000140672ca */ /* 0x000fe200000e0000 */
[C---:B------:R-:W-:Y:S01]  /*c540*/  VIADD R20, R14.reuse, 0x100 ;  /* 0x000001000e147836 */ /* 0x040fe20000000000 */
[----:B------:R-:W-:Y:S01]  /*c550*/  R2UR UR7, R21 ;  /* 0x00000000150772ca */ /* 0x000fe200000e0000 */
[----:B------:R-:W-:Y:S02]  /*c560*/  IMAD.MOV.U32 R21, RZ, RZ, 0x40000040 ;  /* 0x40000040ff157424 */ /* 0x000fe400078e00ff */
[----:B------:R-:W-:Y:S01]  /*c570*/  VIADD R14, R14, 0x180 ;  /* 0x000001800e0e7836 */ /* 0x000fe20000000000 */
[----:B------:R-:W-:Y:S02]  /*c580*/  WARPGROUP.DEPBAR.LE gsb0, 0x0 ;  /* 0x00008000000079c5 */ /* 0x000fe40000010000 */
[----:B------:R-:W-:-:S15]  /*c590*/  WARPGROUP.ARRIVE ;  /* 0x00000000000079c5 */ /* 0x000fde0000000000 */
[----:B------:R-:W-:-:S04]  /*c5a0*/  NOP ;  /* 0x0000000000007918 */ /* 0x000fc80000000000 */
[----:B------:R-:W-:Y:S01]  /*c5b0*/  HGMMA.64x256x16.F32.BF16 R24, R156, gdesc[UR4].tnspB, R24, gsb0 ;  /* 0x43e000049c187df0 */ /* 0x000fe20008001818 */
[----:B------:R-:W-:Y:S02]  /*c5c0*/  R2UR UR6, R20 ;  /* 0x00000000140672ca */ /* 0x000fe400000e0000 */
[----:B------:R-:W-:Y:S01]  /*c5d0*/  R2UR UR7, R21 ;  /* 0x00000000150772ca */ /* 0x000fe200000e0000 */
[----:B------:R-:W-:Y:S02]  /*c5e0*/  WARPGROUP.DEPBAR.LE gsb0, 0x0 ;  /* 0x00008000000079c5 */ /* 0x000fe40000010000 */
[----:B------:R-:W-:-:S15]  /*c5f0*/  WARPGROUP.ARRIVE ;  /* 0x00000000000079c5 */ /* 0x000fde0000000000 */
[----:B------:R-:W-:-:S07]  /*c600*/  NOP ;  /* 0x0000000000007918 */ /* 0x000fce0000000000 */
[----:B------:R-:W-:Y:S01]  /*c610*/  HGMMA.64x256x16.F32.BF16 R24, R160, gdesc[UR4].tnspB, R24, gsb0 ;  /* 0x43e00004a0187df0 */ /* 0x000fe20008001818 */
[----:B------:R-:W-:Y:S02]  /*c620*/  R2UR UR6, R14 ;  /* 0x000000000e0672ca */ /* 0x000fe400000e0000 */
[----:B------:R-:W-:Y:S01]  /*c630*/  R2UR UR7, R15 ;  /* 0x000000000f0772ca */ /* 0x000fe200000e0000 */
[----:B------:R-:W-:Y:S01]  /*c640*/  IMAD.MOV.U32 R15, RZ, RZ, R169 ;  /* 0x000000ffff0f7224 */ /* 0x000fe200078e00a9 */
[----:B------:R-:W-:Y:S02]  /*c650*/  WARPGROUP.DEPBAR.LE gsb0, 0x0 ;  /* 0x00008000000079c5 */ /* 0x000fe40000010000 */
[----:B------:R-:W-:-:S15]  /*c660*/  WARPGROUP.ARRIVE ;  /* 0x00000000000079c5 */ /* 0x000fde0000000000 */
[----:B------:R-:W-:-:S06]  /*c670*/  NOP ;  /* 0x0000000000007918 */ /* 0x000fcc0000000000 */
        /* <DEDUP_REMOVED lines=11> */
[----:B------:R-:W-:Y:S05]  /*c730*/  @P2 BRA `(.L_x_755) ;  /* 0xffffffe400782947 */ /* 0x000fea000383ffff */
.L_x_744:
[----:B------:R-:W-:Y:S05]  /*c740*/  BSYNC B0 ;  /* 0x0000000000007941 */ /* 0x000fea0003800000 */
.L_x_743:
[----:B------:R-:W4:Y:S01]  /*c750*/  SHFL.BFLY PT, R0, R3, 0x2, 0x1f ;  /* 0x0c401f0003007f89 */ /* 0x000f2200000e0000 */
[----:B------:R-:W-:Y:S02]  /*c760*/  IMAD.MOV.U32 R4, RZ, RZ, RZ ;  /* 0x000000ffff047224 */ /* 0x000fe400078e00ff */
[----:B------:R-:W-:Y:S01]  /*c770*/  IMAD.MOV.U32 R20, RZ, RZ, -0x800000 ;  /* 0xff800000ff147424 */ /* 0x000fe200078e00ff */
[----:B------:R-:W-:Y:S06]  /*c780*/  BAR.ARV 0x8, 0x100 ;  /* 0x0204000000007b1d */ /* 0x000fec0000002000 */
[----:B------:R-:W-:-:S02]  /*c790*/  VIADD R210, R210, 0x1 ;  /* 0x00000001d2d27836 */ /* 0x000fc40000000000 */
[----:B------:R-:W-:Y:S01]  /*c7a0*/  BAR.SYNC.DEFER_BLOCKING 0xf, 0x100 ;  /* 0x03c4000000007b1d */ /* 0x000fe20000010000 */
[----:B----4-:R-:W-:-:S05]  /*c7b0*/  FADD.FTZ R0, R0, R3 ;  /* 0x0000000300007221 */ /* 0x010fca0000010000 */
[----:B------:R-:W4:Y:S02]  /*c7c0*/  SHFL.BFLY PT, R3, R0, 0x1, 0x1f ;  /* 0x0c201f0000037f89 */ /* 0x000f2400000e0000 */
[----:B----4-:R-:W-:-:S05]  /*c7d0*/  FADD.FTZ R3, R0, R3 ;  /* 0x0000000300037221 */ /* 0x010fca0000010000 */
[----:B------:R-:W-:-:S13]  /*c7e0*/  FSETP.NE.FTZ.AND P0, PT, R3, RZ, PT ;  /* 0x000000ff0300720b */ /* 0x000fda0003f15000 */
[----:B------:R-:W4:Y:S01]  /*c7f0*/  @P0 MUFU.LG2 R0, R3 ;  /* 0x0000000300000308 */ /* 0x000f220000000c00 */
[----:B------:R-:W-:-:S07]  /*c800*/  @P0 FMUL.FTZ R5, R10, 0.69314718246459960938 ;  /* 0x3f3172180a050820 */ /* 0x000fce0000410000 */
[----:B------:R5:W1:Y:S01]  /*c810*/  @P0 MUFU.RCP R4, R3 ;  /* 0x0000000300040308 */ /* 0x000a620000001000 */
[----:B----4-:R-:W-:Y:S01]  /*c820*/  @P0 FMUL.FTZ R0, R0, 0.69314718246459960938 ;  /* 0x3f31721800000820 */ /* 0x010fe20000410000 */
[----:B-----5:R-:W-:-:S03]  /*c830*/  IMAD.MOV.U32 R3, RZ, RZ, -0x800000 ;  /* 0xff800000ff037424 */ /* 0x020fc600078e00ff */
[----:B------:R-:W-:Y:S02]  /*c840*/  @P0 FFMA.FTZ R3, R5, R11, R0 ;  /* 0x0000000b05030223 */ /* 0x000fe40000010000 */
[----:B------:R-:W4:Y:S01]  /*c850*/  SHFL.BFLY PT, R0, R12, 0x2, 0x1f ;  /* 0x0c401f000c007f89 */ /* 0x000f2200000e0000 */
        /* <DEDUP_REMOVED lines=22> */
[----:B----4-:R-:W-:Y:S01]  /*c9c0*/  FADD.FTZ R0, R0, R12 ;  /* 0x0000000c00007221 */ /* 0x010fe20000010000 */
[-C--:B------:R-:W-:Y:S01]  /*c9d0*/  FMUL.FTZ R68, R68, R4.reuse ;  /* 0x0000000444447220 */ /* 0x080fe20000410000 */
[-C--:B------:R-:W-:Y:S01]  /*c9e0*/  FMUL.FTZ R69, R69, R4.reuse ;  /* 0x0000000445457220 */ /* 0x080fe20000410000 */
[-C--:B------:R-:W-:Y:S01]  /*c9f0*/  FMUL.FTZ R72, R72, R4.reuse ;  /* 0x0000000448487220 */ /* 0x080fe20000410000 */
[-C--:B------:R-:W-:Y:S01]  /*ca00*/  FMUL.FTZ R73, R73, R4.reuse ;  /* 0x0000000449497220 */ /* 0x080fe20000410000 */
[----:B------:R-:W1:Y:S01]  /*ca10*/  SHFL.BFLY PT, R5, R0, 0x1, 0x1f ;  /* 0x0c201f0000057f89 */ /* 0x000e6200000e0000 */
        /* <DEDUP_REMOVED lines=23> */
[----:B-1----:R-:W-:Y:S01]  /*cb90*/  FADD.FTZ R5, R0, R5 ;  /* 0x0000000500057221 */ /* 0x002fe20000010000 */
[----:B------:R-:W-:-:S02]  /*cba0*/  IMAD.MOV.U32 R0, RZ, RZ, RZ ;  /* 0x000000ffff007224 */ /* 0x000fc400078e00ff */
[-C--:B------:R-:W-:Y:S01]  /*cbb0*/  FMUL.FTZ R121, R121, R4.reuse ;  /* 0x0000000479797220 */ /* 0x080fe20000410000 */
[-C--:B------:R-:W-:Y:S01]  /*cbc0*/  FMUL.FTZ R124, R124, R4.reuse ;  /* 0x000000047c7c7220 */ /* 0x080fe20000410000 */
[-C--:B------:R-:W-:Y:S01]  /*cbd0*/  FMUL.FTZ R125, R125, R4.reuse ;  /* 0x000000047d7d7220 */ /* 0x080fe20000410000 */
[----:B------:R-:W-:Y:S01]  /*cbe0*/  FSETP.NE.FTZ.AND P0, PT, R5, RZ, PT ;  /* 0x000000ff0500720b */ /* 0x000fe20003f15000 */
        /* <DEDUP_REMOVED lines=12> */
[----:B------:R-:W1:Y:S01]  /*ccb0*/  @P0 MUFU.RCP R0, R5 ;  /* 0x0000000500000308 */ /* 0x000e620000001000 */
[----:B------:R-:W-:-:S07]  /*ccc0*/  @P0 FMUL.FTZ R10, R10, 0.69314718246459960938 ;  /* 0x3f3172180a0a0820 */ /* 0x000fce0000410000 */
[----:B------:R-:W4:Y:S01]  /*ccd0*/  @P0 MUFU.LG2 R5, R5 ;  /* 0x0000000500050308 */ /* 0x000f220000000c00 */
        /* <DEDUP_REMOVED lines=8> */
[----:B----4-:R-:W-:Y:S01]  /*cd60*/  @P0 FMUL.FTZ R5, R5, 0.69314718246459960938 ;  /* 0x3f31721805050820 */ /* 0x010fe20000410000 */
[-C--:B------:R-:W-:Y:S01]  /*cd70*/  FMUL.FTZ R42, R42, R0.reuse ;  /* 0x000000002a2a7220 */ /* 0x080fe20000410000 */
[-C--:B------:R-:W-:Y:S01]  /*cd80*/  FMUL.FTZ R43, R43, R0.reuse ;  /* 0x000000002b2b7220 */ /* 0x080fe20000410000 */
[-C--:B------:R-:W-:Y:S01]  /*cd90*/  FMUL.FTZ R46, R46, R0.reuse ;  /* 0x000000002e2e7220 */ /* 0x080fe20000410000 */
[----:B------:R-:W-:Y:S01]  /*cda0*/  @P0 FFMA.FTZ R20, R10, R169, R5 ;  /* 0x000000a90a140223 */ /* 0x000fe20000010005 */
[----:B------:R-:W-:Y:S01]  /*cdb0*/  ISETP.NE.AND P0, PT, R193, RZ, PT ;  /* 0x000000ffc100720c */ /* 0x000fe20003f05270 */
        /* <DEDUP_REMOVED lines=12> */
[----:B------:R-:W-:-:S02]  /*ce80*/  @!P0 IMAD R5, R18, 0x40, R191 ;  /* 0x0000004012058824 */ /* 0x000fc400078e02bf */
[-C--:B------:R-:W-:Y:S01]  /*ce90*/  FMUL.FTZ R71, R71, R0.reuse ;  /* 0x0000000047477220 */ /* 0x080fe20000410000 */
[----:B------:R-:W-:Y:S02]  /*cea0*/  VIADD R18, R18, 0x1 ;  /* 0x0000000112127836 */ /* 0x000fe40000000000 */
[-C--:B------:R-:W-:Y:S01]  /*ceb0*/  FMUL.FTZ R74, R74, R0.reuse ;  /* 0x000000004a4a7220 */ /* 0x080fe20000410000 */
[----:B------:R-:W-:Y:S02]  /*cec0*/  @!P0 IMAD R5, R5, 0x4, R2 ;  /* 0x0000000405058824 */ /* 0x000fe400078e0202 */
[-C--:B------:R-:W-:Y:S01]  /*ced0*/  FMUL.FTZ R75, R75, R0.reuse ;  /* 0x000000004b4b7220 */ /* 0x080fe20000410000 */
[-C--:B------:R-:W-:Y:S01]  /*cee0*/  FMUL.FTZ R78, R78, R0.reuse ;  /* 0x000000004e4e7220 */ /* 0x080fe20000410000 */
[----:B------:R-:W-:Y:S01]  /*cef0*/  ISETP.NE.AND P1, PT, R18, 0x2, PT ;  /* 0x000000021200780c */ /* 0x000fe20003f25270 */
[-C--:B------:R-:W-:Y:S01]  /*cf00*/  FMUL.FTZ R79, R79, R0.reuse ;  /* 0x000000004f4f7220 */ /* 0x080fe20000410000 */
[----:B------:R-:W-:Y:S01]  /*cf10*/  @!P0 STS [R5+0x28800], R4 ;  /* 0x0288000405008388 */ /* 0x000fe20000000800 */
[-C--:B------:R-:W-:Y:S01]  /*cf20*/  FMUL.FTZ R82, R82, R0.reuse ;  /* 0x0000000052527220 */ /* 0x080fe20000410000 */
[-C--:B------:R-:W-:Y:S01]  /*cf30*/  FMUL.FTZ R83, R83, R0.reuse ;  /* 0x0000000053537220 */ /* 0x080fe20000410000 */
[-C--:B------:R-:W-:Y:S01]  /*cf40*/  FMUL.FTZ R86, R86, R0.reuse ;  /* 0x0000000056567220 */ /* 0x080fe20000410000 */
[----:B------:R1:W-:Y:S01]  /*cf50*/  @!P0 STS [R5+0x28820], R0 ;  /* 0x0288200005008388 */ /* 0x0003e20000000800 */
        /* <DEDUP_REMOVED lines=33> */
[----:B-1----:R-:W-:Y:S01]  /*d170*/  SEL R0, RZ, 0x1, P1 ;  /* 0x00000001ff007807 */ /* 0x002fe20000800000 */
[----:B------:R-:W-:Y:S06]  /*d180*/  BAR.ARV 0xe, 0x100 ;  /* 0x0384000000007b1d */ /* 0x000fec0000002000 */
[----:B------:R-:W-:-:S02]  /*d190*/  PLOP3.LUT P0, PT, PT, PT, PT, 0x8, 0x0 ;  /* 0x000000000000781c */ /* 0x000fc40003f0e170 */
[----:B------:R-:W-:Y:S02]  /*d1a0*/  LOP3.LUT R23, R23, R0, RZ, 0x3c, !PT ;  /* 0x0000000017177212 */ /* 0x000fe400078e3cff */
[----:B------:R-:W-:-:S09]  /*d1b0*/  SEL R18, R18, RZ, P1 ;  /* 0x000000ff12127207 */ /* 0x000fd20000800000 */
.L_x_690:
[----:B------:R-:W-:Y:S05]  /*d1c0*/  BSYNC B7 ;  /* 0x0000000000077941 */ /* 0x000fea0003800000 */
.L_x_686:
[----:B------:R-:W1:Y:S08]  /*d1d0*/  S2UR UR5, SR_CgaCtaId ;  /* 0x00000000000579c3 */ /* 0x000e700000008800 */
[----:B------:R-:W-:Y:S06]  /*d1e0*/  BAR.SYNC.DEFER_BLOCKING 0x5, 0x180 ;  /* 0x0146000000007b1d */ /* 0x000fec0000010000 */
[----:B------:R-:W-:Y:S01]  /*d1f0*/  UMOV UR4, 0x400 ;  /* 0x0000040000047882 */ /* 0x000fe20000000000 */
[----:B------:R-:W-:Y:S01]  /*d200*/  BSSY B0, `(.L_x_756) ;  /* 0x000048d000007945 */ /* 0x000fe20003800000 */
[----:B-1----:R-:W-:-:S06]  /*d210*/  ULEA UR4, UR5, UR4, 0x18 ;  /* 0x0000000405047291 */ /* 0x002fcc000f8ec03f */
[----:B------:R-:W-:-:S05]  /*d220*/  IMAD.U32 R2, RZ, RZ, UR4 ;  /* 0x00000004ff027e24 */ /* 0x000fca000f8e00ff */
[----:B---3-5:R1:W3:Y:S01]  /*d230*/  LDS.128 R152, [R2+0x28cd0] ;  /* 0x028cd00002987984 */ /* 0x0282e20000000c00 */
[----:B------:R-:W-:Y:S06]  /*d240*/  BAR.ARV 0x4, 0x180 ;  /* 0x0106000000007b1d */ /* 0x000fec0000002000 */
[----:B------:R-:W-:Y:S05]  /*d250*/  @P0 BRA `(.L_x_757) ;  /* 0x0000003800580947 */ /* 0x000fea0003800000 */
[----:B0-----:R-:W4:Y:S01]  /*d260*/  LDL R4, [R1+0x78] ;  /* 0x0000780001047983 */ /* 0x001f220000100800 */
[----:B------:R-:W-:Y:S01]  /*d270*/  F2FP.BF16.F32.PACK_AB R6, R29, R28 ;  /* 0x0000001c1d06723e */ /* 0x000fe200000010ff */
[----:B------:R-:W-:Y:S01]  /*d280*/  ULDC.64 UR6, c[0x0][0xc00] ;  /* 0x0003000000067ab9 */ /* 0x000fe20000000a00 */
[----:B------:R-:W-:Y:S01]  /*d290*/  F2FP.BF16.F32.PACK_AB R7, R31, R30 ;  /* 0x0000001e1f07723e */ /* 0x000fe200000010ff */
[----:B------:R-:W0:Y:S01]  /*d2a0*/  S2R R0, SR_SWINHI ;  /* 0x0000000000007919 */ /* 0x000e220000002f00 */
[----:B------:R-:W-:Y:S01]  /*d2b0*/  F2FP.BF16.F32.PACK_AB R8, R33, R32 ;  /* 0x000000202108723e */ /* 0x000fe200000010ff */
[----:B------:R-:W-:Y:S01]  /*d2c0*/  ULDC.64 UR4, c[0x0][0xc08] ;  /* 0x0003020000047ab9 */ /* 0x000fe20000000a00 */
[----:B------:R-:W-:Y:S02]  /*d2d0*/  F2FP.BF16.F32.PACK_AB R9, R35, R34 ;  /* 0x000000222309723e */ /* 0x000fe400000010ff */
[----:B------:R-:W-:Y:S02]  /*d2e0*/  F2FP.BF16.F32.PACK_AB R10, R37, R36 ;  /* 0x00000024250a723e */ /* 0x000fe400000010ff */
[----:B------:R-:W-:-:S02]  /*d2f0*/  F2FP.BF16.F32.PACK_AB R11, R39, R38 ;  /* 0x00000026270b723e */ /* 0x000fc400000010ff */
[----:B------:R-:W-:Y:S02]  /*d300*/  MOV R12, R2 ;  /* 0x00000002000c7202 */ /* 0x000fe40000000f00 */
[----:B0-----:R-:W-:Y:S01]  /*d310*/  MOV R13, R0 ;  /* 0x00000000000d7202 */ /* 0x001fe20000000f00 */
[----:B------:R-:W-:Y:S02]  /*d320*/  BAR.SYNC.DEFER_BLOCKING 0x1, 0x100 ;  /* 0x0044000000007b1d */ /* 0x000fe40000010000 */
[----:B----4-:R-:W-:-:S04]  /*d330*/  IMAD.WIDE R14, R4, 0x2, R12 ;  /* 0x00000002040e7825 */ /* 0x010fc800078e020c */
[----:B------:R-:W-:Y:S01]  /*d340*/  IMAD.MOV.U32 R5, RZ, RZ, R15 ;  /* 0x000000ffff057224 */ /* 0x000fe200078e000f */
[----:B------:R-:W-:-:S04]  /*d350*/  LOP3.LUT R0, R14, 0x380, RZ, 0xc0, !PT ;  /* 0x000003800e007812 */ /* 0x000fc800078ec0ff */
[----:B------:R-:W-:-:S04]  /*d360*/  SHF.R.U64 R0, R0, 0x3, RZ ;  /* 0x0000000300007819 */ /* 0x000fc800000012ff */
[----:B------:R-:W-:-:S04]  /*d370*/  LOP3.LUT R4, R0, R14, RZ, 0x3c, !PT ;  /* 0x0000000e00047212 */ /* 0x000fc800078e3cff */
[----:B------:R-:W-:Y:S02]  /*d380*/  MOV R0, R4 ;  /* 0x0000000400007202 */ /* 0x000fe40000000f00 */
[----:B------:R-:W-:Y:S02]  /*d390*/  F2FP.BF16.F32.PACK_AB R4, R25, R24 ;  /* 0x000000181904723e */ /* 0x000fe400000010ff */
[----:B------:R-:W-:-:S05]  /*d3a0*/  F2FP.BF16.F32.PACK_AB R5, R27, R26 ;  /* 0x0000001a1b05723e */ /* 0x000fca00000010ff */
[----:B------:R0:W-:Y:S02]  /*d3b0*/  STSM.16.M88.4 [R0], R4 ;  /* 0x0000000400007844 */ /* 0x0001e40000000200 */
[----:B0-----:R-:W-:Y:S02]  /*d3c0*/  IADD3 R4, P0, R14, 0x20, RZ ;  /* 0x000000200e047810 */ /* 0x001fe40007f1e0ff */
[----:B------:R-:W-:Y:S02]  /*d3d0*/  F2FP.BF16.F32.PACK_AB R6, R45, R44 ;  /* 0x0000002c2d06723e */ /* 0x000fe400000010ff */
[----:B------:R-:W-:Y:S01]  /*d3e0*/  LOP3.LUT R0, R4, 0x380, RZ, 0xc0, !PT ;  /* 0x0000038004007812 */ /* 0x000fe200078ec0ff */
[----:B------:R-:W-:Y:S01]  /*d3f0*/  IMAD.X R5, RZ, RZ, R15, P0 ;  /* 0x000000ffff057224 */ /* 0x000fe200000e060f */
[----:B------:R-:W-:Y:S02]  /*d400*/  F2FP.BF16.F32.PACK_AB R7, R47, R46 ;  /* 0x0000002e2f07723e */ /* 0x000fe400000010ff */
[----:B------:R-:W-:-:S04]  /*d410*/  SHF.R.U64 R0, R0, 0x3, RZ ;  /* 0x0000000300007819 */ /* 0x000fc800000012ff */
[----:B------:R-:W-:-:S04]  /*d420*/  LOP3.LUT R4, R0, R4, RZ, 0x3c, !PT ;  /* 0x0000000400047212 */ /* 0x000fc800078e3cff */
[----:B------:R-:W-:-:S05]  /*d430*/  MOV R4, R4 ;  /* 0x0000000400047202 */ /* 0x000fca0000000f00 */
[----:B------:R0:W-:Y:S02]  /*d440*/  STSM.16.M88.4 [R4], R8 ;  /* 0x0000000804007844 */ /* 0x0001e40000000200 */
[----:B0-----:R-:W-:Y:S02]  /*d450*/  IADD3 R4, P0, R14, 0x40, RZ ;  /* 0x000000400e047810 */ /* 0x001fe40007f1e0ff */
[----:B------:R-:W-:Y:S02]  /*d460*/  F2FP.BF16.F32.PACK_AB R8, R49, R48 ;  /* 0x000000303108723e */ /* 0x000fe400000010ff */
[----:B------:R-:W-:Y:S01]  /*d470*/  LOP3.LUT R0, R4, 0x380, RZ, 0xc0, !PT ;  /* 0x0000038004007812 */ /* 0x000fe200078ec0ff */
[----:B------:R-:W-:Y:S01]  /*d480*/  IMAD.X R5, RZ, RZ, R15, P0 ;  /* 0x000000ffff057224 */ /* 0x000fe200000e060f */
[----:B------:R-:W-:Y:S02]  /*d490*/  F2FP.BF16.F32.PACK_AB R9, R51, R50 ;  /* 0x000000323309723e */ /* 0x000fe400000010ff */
[----:B------:R-:W-:-:S02]  /*d4a0*/  SHF.R.U64 R0, R0, 0x3, RZ ;  /* 0x0000000300007819 */ /* 0x000fc400000012ff */
[----:B------:R-:W-:Y:S02]  /*d4b0*/  F2FP.BF16.F32.PACK_AB R10, R53, R52 ;  /* 0x00000034350a723e */ /* 0x000fe400000010ff */
[----:B------:R-:W-:Y:S02]  /*d4c0*/  LOP3.LUT R4, R0, R4, RZ, 0x3c, !PT ;  /* 0x0000000400047212 */ /* 0x000fe400078e3cff */
[----:B------:R-:W-:Y:S02]  /*d4d0*/  F2FP.BF16.F32.PACK_AB R11, R55, R54 ;  /* 0x00000036370b723e */ /* 0x000fe400000010ff */
        /* <DEDUP_REMOVED lines=131> */
[----:B------:R-:W-:Y:S02]  /*dd10*/  IADD3 R0, P0, R14, 0x6060, RZ ;  /* 0x000060600e007810 */ /* 0x000fe40007f1e0ff */
[----:B------:R-:W-:Y:S02]  /*dd20*/  MOV R8, R4 ;  /* 0x0000000400087202 */ /* 0x000fe40000000f00 */
[----:B------:R-:W-:Y:S01]  /*dd30*/  F2FP.BF16.F32.PACK_AB R4, R137, R136 ;  /* 0x000000888904723e */ /* 0x000fe200000010ff */
[----:B------:R-:W-:Y:S01]  /*dd40*/  IMAD.X R15, RZ, RZ, R15, P0 ;  /* 0x000000ffff0f7224 */ /* 0x000fe200000e060f */
[----:B------:R-:W-:-:S02]  /*dd50*/  F2FP.BF16.F32.PACK_AB R5, R139, R138 ;  /* 0x0000008a8b05723e */ /* 0x000fc400000010ff */
[----:B------:R-:W-:-:S03]  /*dd60*/  ISETP.NE.U32.AND P1, PT, RZ, UR6, PT ;  /* 0x00000006ff007c0c */ /* 0x000fc6000bf25070 */
[----:B------:R0:W-:Y:S01]  /*dd70*/  STSM.16.M88.4 [R8], R4 ;  /* 0x0000000408007844 */ /* 0x0001e20000000200 */
[----:B------:R-:W-:Y:S02]  /*dd80*/  ISETP.NE.AND.EX P1, PT, RZ, UR7, PT, P1 ;  /* 0x00000007ff007c0c */ /* 0x000fe4000bf25310 */
[----:B0-----:R-:W-:Y:S02]  /*dd90*/  LOP3.LUT R4, R0, 0x380, RZ, 0xc0, !PT ;  /* 0x0000038000047812 */ /* 0x001fe400078ec0ff */
[----:B------:R-:W-:Y:S02]  /*dda0*/  IADD3 R6, P0, R203, UR6, RZ ;  /* 0x00000006cb067c10 */ /* 0x000fe4000ff1e0ff */
[----:B------:R-:W-:Y:S02]  /*ddb0*/  SHF.R.U64 R4, R4, 0x3, RZ ;  /* 0x0000000304047819 */ /* 0x000fe400000012ff */
[----:B------:R-:W-:Y:S02]  /*ddc0*/  F2FP.BF16.F32.PACK_AB R8, R145, R144 ;  /* 0x000000909108723e */ /* 0x000fe400000010ff */
[----:B------:R-:W-:Y:S01]  /*ddd0*/  LOP3.LUT R14, R4, R0, RZ, 0x3c, !PT ;  /* 0x00000000040e7212 */ /* 0x000fe200078e3cff */
[----:B------:R-:W-:Y:S01]  /*dde0*/  IMAD.MOV.U32 R0, RZ, RZ, RZ ;  /* 0x000000ffff007224 */ /* 0x000fe200078e00ff */
[----:B------:R-:W-:-:S02]  /*ddf0*/  IADD3.X R7, R204, UR7, RZ, P0, !PT ;  /* 0x00000007cc077c10 */ /* 0x000fc400087fe4ff */
[----:B------:R-:W-:Y:S02]  /*de00*/  MOV R14, R14 ;  /* 0x0000000e000e7202 */ /* 0x000fe40000000f00 */
[----:B------:R-:W-:-:S03]  /*de10*/  ISETP.NE.U32.AND P0, PT, RZ, UR4, PT ;  /* 0x00000004ff007c0c */ /* 0x000fc6000bf05070 */
[----:B------:R0:W-:Y:S01]  /*de20*/  STSM.16.M88.4 [R14], R8 ;  /* 0x000000080e007844 */ /* 0x0001e20000000200 */
[----:B------:R-:W-:Y:S01]  /*de30*/  BAR.SYNC.DEFER_BLOCKING 0x1, 0x100 ;  /* 0x0044000000007b1d */ /* 0x000fe20000010000 */
[----:B------:R-:W-:-:S13]  /*de40*/  ISETP.NE.AND.EX P0, PT, RZ, UR5, PT, P0 ;  /* 0x00000005ff007c0c */ /* 0x000fda000bf05300 */
[----:B0-----:R-:W-:Y:S01]  /*de50*/  @P0 IADD3 R8, P2, R203, UR4, RZ ;  /* 0x00000004cb080c10 */ /* 0x001fe2000ff5e0ff */
[----:B------:R-:W-:Y:S02]  /*de60*/  ULDC UR4, c[0x0][0xa88] ;  /* 0x0002a20000047ab9 */ /* 0x000fe40000000800 */
[----:B------:R-:W-:Y:S01]  /*de70*/  IMAD.U32 R4, RZ, RZ, UR4 ;  /* 0x00000004ff047e24 */ /* 0x000fe2000f8e00ff */
[----:B------:R-:W-:Y:S01]  /*de80*/  @P0 IADD3.X R9, R204, UR5, RZ, P2, !PT ;  /* 0x00000005cc090c10 */ /* 0x000fe200097fe4ff */
[----:B------:R0:W5:Y:S04]  /*de90*/  @P1 LDG.E R0, desc[UR40][R6.64] ;  /* 0x0000002806001981 */ /* 0x000168000c1e1900 */
[----:B------:R0:W5:Y:S01]  /*dea0*/  @P0 LDG.E R4, desc[UR40][R8.64] ;  /* 0x0000002808040981 */ /* 0x000162000c1e1900 */
[----:B------:R-:W-:Y:S05]  /*deb0*/  @P0 BRA `(.L_x_758) ;  /* 0x0000000000100947 */ /* 0x000fea0003800000 */
[----:B------:R-:W-:Y:S05]  /*dec0*/  @!P1 BRA `(.L_x_758) ;  /* 0x00000000000c9947 */ /* 0x000fea0003800000 */
[----:B-----5:R-:W4:Y:S04]  /*ded0*/  LDG.E R4, desc[UR40][R6.64] ;  /* 0x0000002806047981 */ /* 0x020f28000c1e1900 */
[----:B0-----:R-:W4:Y:S02]  /*dee0*/  LDG.E R6, desc[UR40][R6.64+0x4] ;  /* 0x0000042806067981 */ /* 0x001f24000c1e1900 */
[----:B----4-:R-:W-:-:S07]  /*def0*/  IMAD.IADD R4, R6, 0x1, -R4 ;  /* 0x0000000106047824 */ /* 0x010fce00078e0a04 */
.L_x_758:
[----:B------:R-:W4:Y:S01]  /*df00*/  LDL R5, [R1+0x2c] ;  /* 0x00002c0001057983 */ /* 0x000f220000100800 */
[----:B------:R-:W-:Y:S01]  /*df10*/  ISETP.NE.AND P1, PT, R201, RZ, PT ;  /* 0x000000ffc900720c */ /* 0x000fe20003f25270 */
[----:B------:R-:W-:-:S03]  /*df20*/  ULDC UR4, c[0x0][0xad4] ;  /* 0x0002b50000047ab9 */ /* 0x000fc60000000800 */
[----:B------:R-:W-:Y:S01]  /*df30*/  SEL R201, R201, UR4, P1 ;  /* 0x00000004c9c97c07 */ /* 0x000fe20008800000 */
[----:B----4-:R-:W4:Y:S02]  /*df40*/  SHFL.IDX PT, R5, R5, RZ, 0x1f ;  /* 0x00001fff05057589 */ /* 0x010f2400000e0000 */
[----:B----4-:R-:W-:Y:S02]  /*df50*/  ISETP.NE.AND P0, PT, R5, RZ, PT ;  /* 0x000000ff0500720c */ /* 0x010fe40003f05270 */
[----:B-----5:R-:W-:-:S11]  /*df60*/  SHF.R.S32.HI R5, RZ, 0x1f, R0 ;  /* 0x0000001fff057819 */ /* 0x020fd60000011400 */
[----:B------:R-:W-:Y:S05]  /*df70*/  @P0 BRA `(.L_x_759) ;  /* 0x0000000400000947 */ /* 0x000fea0003800000 */
[----:B------:R-:W4:Y:S01]  /*df80*/  LDL.LU R11, [R1+0x24] ;  /* 0x00002400010b7983 */ /* 0x000f220000300800 */
[----:B------:R-:W-:Y:S01]  /*df90*/  IMAD.MOV.U32 R10, RZ, RZ, 0x9b8 ;  /* 0x000009b8ff0a7424 */ /* 0x000fe200078e00ff */
[----:B------:R-:W-:Y:S01]  /*dfa0*/  ISETP.GT.AND P1, PT, R201, 0x1, PT ;  /* 0x00000001c900780c */ /* 0x000fe20003f24270 */
[----:B------:R-:W5:Y:S01]  /*dfb0*/  LDC R156, c[0x0][0xbe8] ;  /* 0x0002fa00ff9c7b82 */ /* 0x000f620000000800 */
[----:B------:R-:W2:Y:S01]  /*dfc0*/  LDL R21, [R1+0x6c] ;  /* 0x00006c0001157983 */ /* 0x000ea20000100800 */
[----:B------:R-:W-:Y:S02]  /*dfd0*/  ISETP.NE.U32.AND P0, PT, RZ, UR6, PT ;  /* 0x00000006ff007c0c */ /* 0x000fe4000bf05070 */
[----:B------:R-:W-:Y:S01]  /*dfe0*/  SEL R10, R10, 0x978, P1 ;  /* 0x000009780a0a7807 */ /* 0x000fe20000800000 */
[----:B------:R-:W2:Y:S01]  /*dff0*/  LDL R158, [R1+0x74] ;  /* 0x00007400019e7983 */ /* 0x000ea20000100800 */
[----:B------:R-:W-:Y:S02]  /*e000*/  ISETP.NE.AND.EX P0, PT, RZ, UR7, PT, P0 ;  /* 0x00000007ff007c0c */ /* 0x000fe4000bf05300 */
[----:B0-----:R-:W0:Y:S01]  /*e010*/  LDC.64 R8, c[0x0][R10+0x220] ;  /* 0x000088000a087b82 */ /* 0x001e220000000a00 */
[----:B------:R-:W2:Y:S01]  /*e020*/  LDL R157, [R1+0x30] ;  /* 0x00003000019d7983 */ /* 0x000ea20000100800 */
[----:B------:R-:W-:-:S06]  /*e030*/  SEL R14, R200, RZ, !P0 ;  /* 0x000000ffc80e7207 */ /* 0x000fcc0004000000 */
[----:B------:R-:W1:Y:S01]  /*e040*/  LDC.64 R6, c[0x0][R10+0x218] ;  /* 0x000086000a067b82 */ /* 0x000e620000000a00 */
[----:B0-----:R-:W-:Y:S01]  /*e050*/  IMAD R9, R9, R14, RZ ;  /* 0x0000000e09097224 */ /* 0x001fe200078e02ff */
[----:B---3--:R-:W-:Y:S02]  /*e060*/  SEL R152, R211, RZ, P1 ;  /* 0x000000ffd3987207 */ /* 0x008fe40000800000 */
[----:B----4-:R-:W-:Y:S02]  /*e070*/  SEL R11, R11, RZ, !P0 ;  /* 0x000000ff0b0b7207 */ /* 0x010fe40004000000 */
[----:B-----5:R-:W-:-:S03]  /*e080*/  ISETP.NE.AND P0, PT, R156, 0x1, PT ;  /* 0x000000019c00780c */ /* 0x020fc60003f05270 */
[C---:B------:R-:W-:Y:S02]  /*e090*/  IMAD R11, R8.reuse, R11, R9 ;  /* 0x0000000b080b7224 */ /* 0x040fe400078e0209 */
[----:B------:R-:W-:-:S04]  /*e0a0*/  IMAD.WIDE.U32 R8, R8, R14, RZ ;  /* 0x0000000e08087225 */ /* 0x000fc800078e00ff */
[-C--:B-1----:R-:W-:Y:S02]  /*e0b0*/  IMAD R14, R7, R199.reuse, RZ ;  /* 0x000000c7070e7224 */ /* 0x082fe400078e02ff */
[----:B------:R-:W-:-:S04]  /*e0c0*/  IMAD.WIDE.U32 R6, R6, R199, RZ ;  /* 0x000000c706067225 */ /* 0x000fc800078e00ff */
[----:B------:R-:W-:Y:S02]  /*e0d0*/  IMAD.IADD R14, R7, 0x1, R14 ;  /* 0x00000001070e7824 */ /* 0x000fe400078e020e */
[----:B------:R-:W0:Y:S01]  /*e0e0*/  @P0 LDC R7, c[0x0][0xbec] ;  /* 0x0002fb00ff070b82 */ /* 0x000e220000000800 */
[----:B------:R-:W-:-:S07]  /*e0f0*/  IADD3 R15, P2, P3, R8, R6, R0 ;  /* 0x00000006080f7210 */ /* 0x000fce0007b5e000 */
[----:B------:R-:W1:Y:S01]  /*e100*/  @P0 LDC R6, c[0x0][0xbf0] ;  /* 0x0002fc00ff060b82 */ /* 0x000e620000000800 */
[----:B--2---:R-:W-:Y:S02]  /*e110*/  IMAD R21, R202, 0x40, R21 ;  /* 0x00000040ca157824 */ /* 0x004fe400078e0215 */
[----:B------:R-:W-:-:S05]  /*e120*/  IMAD.IADD R11, R9, 0x1, R11 ;  /* 0x00000001090b7824 */ /* 0x000fca00078e020b */
[----:B------:R-:W-:Y:S01]  /*e130*/  IADD3.X R11, R11, R14, R5, P2, P3 ;  /* 0x0000000e0b0b7210 */ /* 0x000fe200017e6405 */
[----:B------:R-:W-:Y:S02]  /*e140*/  IMAD.MOV.U32 R14, RZ, RZ, R21 ;  /* 0x000000ffff0e7224 */ /* 0x000fe400078e0015 */
[----:B0-----:R-:W-:-:S05]  /*e150*/  @P0 IMAD.HI.U32 R7, R21, R7, RZ ;  /* 0x0000000715070227 */ /* 0x001fca00078e00ff */
[----:B-1----:R-:W-:Y:S02]  /*e160*/  @P0 SHF.R.U32.HI R14, RZ, R6, R7 ;  /* 0x00000006ff0e0219 */ /* 0x002fe40000011607 */
[----:B------:R-:W0:Y:S02]  /*e170*/  LDC.64 R6, c[0x0][R10+0x228] ;  /* 0x00008a000a067b82 */ /* 0x000e240000000a00 */
[----:B0-----:R-:W-:-:S04]  /*e180*/  IMAD.WIDE.U32 R8, R6, R152, RZ ;  /* 0x0000009806087225 */ /* 0x001fc800078e00ff */
[----:B------:R-:W-:-:S04]  /*e190*/  IMAD R6, R7, R152, RZ ;  /* 0x0000009807067224 */ /* 0x000fc800078e02ff */
[----:B------:R-:W-:Y:S02]  /*e1a0*/  IMAD.IADD R9, R9, 0x1, R6 ;  /* 0x0000000109097824 */ /* 0x000fe400078e0206 */
[----:B------:R0:W1:Y:S01]  /*e1b0*/  LDC.64 R6, c[0x0][R10+0x210] ;  /* 0x000084000a067b82 */ /* 0x0000620000000a00 */
[----:B------:R-:W-:Y:S01]  /*e1c0*/  IADD3 R8, P0, P2, R14, R15, R8 ;  /* 0x0000000f0e087210 */ /* 0x000fe20007a1e008 */
[--C-:B------:R-:W-:Y:S01]  /*e1d0*/  IMAD.MOV R15, RZ, RZ, -R14.reuse ;  /* 0x000000ffff0f7224 */ /* 0x100fe200078e0a0e */
[----:B------:R-:W-:-:S03]  /*e1e0*/  SHF.R.S32.HI R14, RZ, 0x1f, R14 ;  /* 0x0000001fff0e7819 */ /* 0x000fc6000001140e */
[----:B------:R-:W-:Y:S01]  /*e1f0*/  IMAD R15, R156, R15, R21 ;  /* 0x0000000f9c0f7224 */ /* 0x000fe200078e0215 */
[----:B------:R-:W-:-:S04]  /*e200*/  IADD3.X R9, R14, R11, R9, P0, P2 ;  /* 0x0000000b0e097210 */ /* 0x000fc800007e4409 */
[----:B0-----:R-:W-:Y:S01]  /*e210*/  SHF.R.S32.HI R10, RZ, 0x1f, R15 ;  /* 0x0000001fff0a7819 */ /* 0x001fe2000001140f */
[-C--:B-1----:R-:W-:Y:S02]  /*e220*/  IMAD R7, R7, R15.reuse, RZ ;  /* 0x0000000f07077224 */ /* 0x082fe400078e02ff */
[----:B------:R-:W-:-:S04]  /*e230*/  IMAD.WIDE.U32 R8, R6, R15, R8 ;  /* 0x0000000f06087225 */ /* 0x000fc800078e0008 */
[----:B------:R-:W-:Y:S02]  /*e240*/  IMAD R10, R6, R10, R7 ;  /* 0x0000000a060a7224 */ /* 0x000fe400078e0207 */
[----:B------:R-:W0:Y:S08]  /*e250*/  LDC.64 R6, c[0x0][0xba8] ;  /* 0x0002ea00ff067b82 */ /* 0x000e300000000a00 */
[----:B0-----:R-:W0:Y:S08]  /*e260*/  @!P1 LDC R6, c[0x0][0xb50] ;  /* 0x0002d400ff069b82 */ /* 0x001e300000000800 */
[----:B------:R-:W1:Y:S01]  /*e270*/  @!P1 LDC R7, c[0x0][0xb54] ;  /* 0x0002d500ff079b82 */ /* 0x000e620000000800 */
[----:B------:R-:W-:-:S02]  /*e280*/  IMAD.IADD R10, R9, 0x1, R10 ;  /* 0x00000001090a7824 */ /* 0x000fc400078e020a */
[----:B------:R-:W-:Y:S01]  /*e290*/  IMAD R11, R202, 0x40, R191 ;  /* 0x00000040ca0b7824 */ /* 0x000fe200078e02bf */
[----:B0-----:R-:W-:Y:S01]  /*e2a0*/  LEA R9, P0, R8, R6, 0x2 ;  /* 0x0000000608097211 */ /* 0x001fe200078010ff */
[----:B------:R-:W-:-:S03]  /*e2b0*/  IMAD.MOV R6, RZ, RZ, -R158 ;  /* 0x000000ffff067224 */ /* 0x000fc600078e0a9e */
[----:B-1----:R-:W-:Y:S02]  /*e2c0*/  LEA.HI.X R10, R8, R7, R10, 0x2, P0 ;  /* 0x00000007080a7211 */ /* 0x002fe400000f140a */
[----:B------:R-:W-:Y:S01]  /*e2d0*/  ISETP.NE.AND P0, PT, R157, R6, PT ;  /* 0x000000069d00720c */ /* 0x000fe20003f05270 */
[----:B------:R-:W-:Y:S04]  /*e2e0*/  SHFL.IDX PT, R8, R9, 0x1, 0x1c1f ;  /* 0x003c1f0009087f89 */ /* 0x000fe800000e0000 */
[----:B------:R-:W-:Y:S04]  /*e2f0*/  SHFL.IDX PT, R6, R9, RZ, 0x1c1f ;  /* 0x001c1fff09067589 */ /* 0x000fe800000e0000 */
[----:B------:R-:W0:Y:S04]  /*e300*/  SHFL.IDX PT, R7, R10, RZ, 0x1c1f ;  /* 0x001c1fff0a077589 */ /* 0x000e2800000e0000 */
[----:B------:R1:W2:Y:S02]  /*e310*/  SHFL.IDX PT, R9, R10, 0x1, 0x1c1f ;  /* 0x003c1f000a097f89 */ /* 0x0002a400000e0000 */
[----:B-1----:R-:W-:-:S05]  /*e320*/  IMAD R10, R4, R156, RZ ;  /* 0x0000009c040a7224 */ /* 0x002fca00078e02ff */
[C---:B------:R-:W-:Y:S01]  /*e330*/  ISETP.GE.OR P1, PT, R11.reuse, R10, P0 ;  /* 0x0000000a0b00720c */ /* 0x040fe20000726670 */
[----:B------:R-:W-:-:S05]  /*e340*/  VIADD R11, R11, 0x8 ;  /* 0x000000080b0b7836 */ /* 0x000fca0000000000 */
[----:B------:R-:W-:-:S07]  /*e350*/  ISETP.GE.OR P0, PT, R11, R10, P0 ;  /* 0x0000000a0b00720c */ /* 0x000fce0000706670 */
[----:B0-----:R4:W-:Y:S06]  /*e360*/  @!P1 ST.E desc[UR40][R6.64], R3 ;  /* 0x0000000306009985 */ /* 0x0019ec000c101928 */
[----:B--2---:R4:W-:Y:S02]  /*e370*/  @!P0 ST.E desc[UR40][R8.64], R20 ;  /* 0x0000001408008985 */ /* 0x0049e4000c101928 */
.L_x_759:
[----:B------:R-:W-:Y:S02]  /*e380*/  ISETP.GT.AND P1, PT, R201, 0x1, PT ;  /* 0x00000001c900780c */ /* 0x000fe40003f24270 */
[----:B------:R-:W-:-:S04]  /*e390*/  ISETP.NE.U32.AND P0, PT, RZ, UR6, PT ;  /* 0x00000006ff007c0c */ /* 0x000fc8000bf05070 */
[----:B------:R-:W-:-:S04]  /*e3a0*/  ISETP.NE.AND.EX P0, PT, RZ, UR7, PT, P0 ;  /* 0x00000007ff007c0c */ /* 0x000fc8000bf05300 */
[----:B------:R-:W-:-:S03]  /*e3b0*/  SEL R200, R200, RZ, !P0 ;  /* 0x000000ffc8c87207 */ /* 0x000fc60004000000 */
[----:B------:R-:W-:Y:S06]  /*e3c0*/  @P1 BRA `(.L_x_760) ;  /* 0x0000001000381947 */ /* 0x000fec0003800000 */
[----:B----4-:R-:W4:Y:S01]  /*e3d0*/  S2R R20, SR_TID.X ;  /* 0x0000000000147919 */ /* 0x010f220000002100 */
[----:B------:R-:W1:Y:S01]  /*e3e0*/  LDC R83, c[0x0][0xbe8] ;  /* 0x0002fa00ff537b82 */ /* 0x000e620000000800 */
[----:B------:R-:W-:Y:S01]  /*e3f0*/  ULDC.64 UR4, c[0x0][0xaa0] ;  /* 0x0002a80000047ab9 */ /* 0x000fe20000000a00 */
[----:B----4-:R-:W-:-:S05]  /*e400*/  VIADD R20, R20, 0xffffff80 ;  /* 0xffffff8014147836 */ /* 0x010fca0000000000 */
        /* <DEDUP_REMOVED lines=9> */
[----:B------:R-:W-:Y:S02]  /*e4a0*/  SHF.R.U64 R12, R12, 0x3, RZ ;  /* 0x000000030c0c7819 */ /* 0x000fe400000012ff */
[----:B------:R-:W-:-:S02]  /*e4b0*/  IADD3 R33, P6, R6, 0x4000, RZ ;  /* 0x0000400006217810 */ /* 0x000fc40007fde0ff */
[----:B------:R-:W-:Y:S01]  /*e4c0*/  LOP3.LUT R12, R12, R13, RZ, 0x3c, !PT ;  /* 0x0000000d0c0c7212 */ /* 0x000fe200078e3cff */
[----:B------:R-:W-:Y:S01]  /*e4d0*/  IMAD.X R13, RZ, RZ, R7, P3 ;  /* 0x000000ffff0d7224 */ /* 0x000fe200018e0607 */
[C---:B------:R-:W-:Y:S02]  /*e4e0*/  IADD3 R37, P0, R6.reuse, 0x5000, RZ ;  /* 0x0000500006257810 */ /* 0x040fe40007f1e0ff */
[C---:B------:R-:W-:Y:S02]  /*e4f0*/  IADD3 R41, P1, R6.reuse, 0x6000, RZ ;  /* 0x0000600006297810 */ /* 0x040fe40007f3e0ff */
[C---:B------:R-:W-:Y:S02]  /*e500*/  IADD3 R45, P2, R6.reuse, 0x7000, RZ ;  /* 0x00007000062d7810 */ /* 0x040fe40007f5e0ff */
[----:B------:R-:W-:Y:S02]  /*e510*/  IADD3 R49, P3, R6, 0x8000, RZ ;  /* 0x0000800006317810 */ /* 0x000fe40007f7e0ff */
[----:B------:R-:W-:-:S02]  /*e520*/  LOP3.LUT R24, R25, 0x380, RZ, 0xc0, !PT ;  /* 0x0000038019187812 */ /* 0x000fc400078ec0ff */
[----:B------:R-:W-:Y:S02]  /*e530*/  LOP3.LUT R28, R29, 0x380, RZ, 0xc0, !PT ;  /* 0x000003801d1c7812 */ /* 0x000fe400078ec0ff */
[----:B------:R-:W-:Y:S02]  /*e540*/  LOP3.LUT R32, R33, 0x380, RZ, 0xc0, !PT ;  /* 0x0000038021207812 */ /* 0x000fe400078ec0ff */
[----:B------:R-:W-:Y:S02]  /*e550*/  LOP3.LUT R36, R37, 0x380, RZ, 0xc0, !PT ;  /* 0x0000038025247812 */ /* 0x000fe400078ec0ff */
[----:B------:R-:W-:Y:S02]  /*e560*/  LOP3.LUT R40, R41, 0x380, RZ, 0xc0, !PT ;  /* 0x0000038029287812 */ /* 0x000fe400078ec0ff */
[----:B------:R-:W-:Y:S02]  /*e570*/  LOP3.LUT R44, R45, 0x380, RZ, 0xc0, !PT ;  /* 0x000003802d2c7812 */ /* 0x000fe400078ec0ff */
[----:B------:R-:W-:-:S02]  /*e580*/  LOP3.LUT R48, R49, 0x380, RZ, 0xc0, !PT ;  /* 0x0000038031307812 */ /* 0x000fc400078ec0ff */
[----:B------:R-:W-:Y:S02]  /*e590*/  SHF.R.U64 R24, R24, 0x3, RZ ;  /* 0x0000000318187819 */ /* 0x000fe400000012ff */
[----:B------:R-:W-:Y:S02]  /*e5a0*/  SHF.R.U64 R28, R28, 0x3, RZ ;  /* 0x000000031c1c7819 */ /* 0x000fe400000012ff */
[----:B------:R-:W-:Y:S02]  /*e5b0*/  SHF.R.U64 R32, R32, 0x3, RZ ;  /* 0x0000000320207819 */ /* 0x000fe400000012ff */
[----:B------:R-:W-:Y:S02]  /*e5c0*/  SHF.R.U64 R36, R36, 0x3, RZ ;  /* 0x0000000324247819 */ /* 0x000fe400000012ff */
[----:B------:R-:W-:Y:S02]  /*e5d0*/  SHF.R.U64 R40, R40, 0x3, RZ ;  /* 0x0000000328287819 */ /* 0x000fe400000012ff */
[----:B------:R-:W-:-:S02]  /*e5e0*/  SHF.R.U64 R44, R44, 0x3, RZ ;  /* 0x000000032c2c7819 */ /* 0x000fc400000012ff */
[----:B------:R-:W-:Y:S02]  /*e5f0*/  SHF.R.U64 R48, R48, 0x3, RZ ;  /* 0x0000000330307819 */ /* 0x000fe400000012ff */
[----:B------:R-:W-:Y:S01]  /*e600*/  LOP3.LUT R24, R24, R25, RZ, 0x3c, !PT ;  /* 0x0000001918187212 */ /* 0x000fe200078e3cff */
[--C-:B------:R-:W-:Y:S01]  /*e610*/  IMAD.X R25, RZ, RZ, R7.reuse, P4 ;  /* 0x000000ffff197224 */ /* 0x100fe200020e0607 */
        /* <DEDUP_REMOVED lines=11> */
[----:B------:R-:W-:Y:S01]  /*e6d0*/  IMAD.X R49, RZ, RZ, R7, P3 ;  /* 0x000000ffff317224 */ /* 0x000fe200018e0607 */
[C---:B------:R-:W-:Y:S01]  /*e6e0*/  IADD3 R53, P4, R6.reuse, 0x9000, RZ ;  /* 0x0000900006357810 */ /* 0x040fe20007f9e0ff */
[----:B------:R-:W-:Y:S01]  /*e6f0*/  IMAD R5, R5, UR4, RZ ;  /* 0x0000000405057c24 */ /* 0x000fe2000f8e02ff */
[----:B------:R-:W-:Y:S01]  /*e700*/  IADD3 R57, P5, R6, 0xa000, RZ ;  /* 0x0000a00006397810 */ /* 0x000fe20007fbe0ff */
[----:B-1----:R-:W-:Y:S01]  /*e710*/  IMAD R88, R4, R83, RZ ;  /* 0x0000005304587224 */ /* 0x002fe200078e02ff */
[C---:B------:R-:W-:Y:S01]  /*e720*/  IADD3 R61, P6, R6.reuse, 0xb000, RZ ;  /* 0x0000b000063d7810 */ /* 0x040fe20007fde0ff */
[----:B------:R-:W5:Y:S01]  /*e730*/  LD.E.128 R24, desc[UR40][R24.64] ;  /* 0x0000002818187980 */ /* 0x000f62000c101d00 */
[----:B------:R-:W-:-:S02]  /*e740*/  IADD3 R65, P0, R6, 0xc000, RZ ;  /* 0x0000c00006417810 */ /* 0x000fc40007f1e0ff */
[C---:B------:R-:W-:Y:S01]  /*e750*/  IADD3 R69, P1, R6.reuse, 0xd000, RZ ;  /* 0x0000d00006457810 */ /* 0x040fe20007f3e0ff */
[----:B------:R-:W5:Y:S01]  /*e760*/  LD.E.128 R28, desc[UR40][R28.64] ;  /* 0x000000281c1c7980 */ /* 0x000f62000c101d00 */
[C---:B------:R-:W-:Y:S02]  /*e770*/  IADD3 R73, P2, R6.reuse, 0xe000, RZ ;  /* 0x0000e00006497810 */ /* 0x040fe40007f5e0ff */
[C---:B------:R-:W-:Y:S01]  /*e780*/  LOP3.LUT R15, R6.reuse, 0x380, RZ, 0xc0, !PT ;  /* 0x00000380060f7812 */ /* 0x040fe200078ec0ff */
[----:B------:R-:W5:Y:S01]  /*e790*/  LD.E.128 R32, desc[UR40][R32.64] ;  /* 0x0000002820207980 */ /* 0x000f62000c101d00 */
[----:B------:R-:W-:Y:S02]  /*e7a0*/  IADD3 R11, P3, R6, 0xf000, RZ ;  /* 0x0000f000060b7810 */ /* 0x000fe40007f7e0ff */
[----:B------:R-:W-:Y:S01]  /*e7b0*/  LOP3.LUT R52, R53, 0x380, RZ, 0xc0, !PT ;  /* 0x0000038035347812 */ /* 0x000fe200078ec0ff */
[----:B------:R-:W5:Y:S01]  /*e7c0*/  LD.E.128 R36, desc[UR40][R36.64] ;  /* 0x0000002824247980 */ /* 0x000f62000c101d00 */
[----:B------:R-:W-:Y:S01]  /*e7d0*/  LOP3.LUT R56, R57, 0x380, RZ, 0xc0, !PT ;  /* 0x0000038039387812 */ /* 0x000fe200078ec0ff */
[----:B------:R-:W-:Y:S01]  /*e7e0*/  IMAD.X R77, RZ, RZ, R7, P3 ;  /* 0x000000ffff4d7224 */ /* 0x000fe200018e0607 */
[----:B------:R-:W-:Y:S01]  /*e7f0*/  LOP3.LUT R60, R61, 0x380, RZ, 0xc0, !PT ;  /* 0x000003803d3c7812 */ /* 0x000fe200078ec0ff */
[----:B------:R-:W5:Y:S01]  /*e800*/  LD.E.128 R40, desc[UR40][R40.64] ;  /* 0x0000002828287980 */ /* 0x000f62000c101d00 */
[----:B------:R-:W-:-:S02]  /*e810*/  LOP3.LUT R64, R65, 0x380, RZ, 0xc0, !PT ;  /* 0x0000038041407812 */ /* 0x000fc400078ec0ff */
[----:B------:R-:W-:Y:S01]  /*e820*/  LOP3.LUT R68, R69, 0x380, RZ, 0xc0, !PT ;  /* 0x0000038045447812 */ /* 0x000fe200078ec0ff */
[----:B------:R-:W5:Y:S01]  /*e830*/  LD.E.128 R44, desc[UR40][R44.64] ;  /* 0x000000282c2c7980 */ /* 0x000f62000c101d00 */
[----:B------:R-:W-:Y:S02]  /*e840*/  LOP3.LUT R72, R73, 0x380, RZ, 0xc0, !PT ;  /* 0x0000038049487812 */ /* 0x000fe400078ec0ff */
[----:B------:R-:W-:Y:S01]  /*e850*/  SHF.R.U64 R15, R15, 0x3, RZ ;  /* 0x000000030f0f7819 */ /* 0x000fe200000012ff */
[----:B------:R-:W5:Y:S01]  /*e860*/  LD.E.128 R48, desc[UR40][R48.64] ;  /* 0x0000002830307980 */ /* 0x000f62000c101d00 */
[----:B------:R-:W-:Y:S02]  /*e870*/  LOP3.LUT R9, R11, 0x380, RZ, 0xc0, !PT ;  /* 0x000003800b097812 */ /* 0x000fe400078ec0ff */
[----:B------:R-:W-:Y:S02]  /*e880*/  SHF.R.U64 R52, R52, 0x3, RZ ;  /* 0x0000000334347819 */ /* 0x000fe400000012ff */
[----:B------:R-:W-:-:S02]  /*e890*/  SHF.R.U64 R56, R56, 0x3, RZ ;  /* 0x0000000338387819 */ /* 0x000fc400000012ff */
[----:B------:R-:W-:Y:S02]  /*e8a0*/  SHF.R.U64 R60, R60, 0x3, RZ ;  /* 0x000000033c3c7819 */ /* 0x000fe400000012ff */
[----:B------:R-:W-:Y:S02]  /*e8b0*/  SHF.R.U64 R64, R64, 0x3, RZ ;  /* 0x0000000340407819 */ /* 0x000fe400000012ff */
[----:B------:R-:W-:Y:S02]  /*e8c0*/  SHF.R.U64 R68, R68, 0x3, RZ ;  /* 0x0000000344447819 */ /* 0x000fe400000012ff */
[----:B------:R-:W-:Y:S02]  /*e8d0*/  SHF.R.U64 R72, R72, 0x3, RZ ;  /* 0x0000000348487819 */ /* 0x000fe400000012ff */
[----:B------:R-:W-:Y:S02]  /*e8e0*/  LOP3.LUT R8, R15, R6, RZ, 0x3c, !PT ;  /* 0x000000060f087212 */ /* 0x000fe400078e3cff */
[----:B------:R-:W-:Y:S01]  /*e8f0*/  SHF.R.U64 R6, R9, 0x3, RZ ;  /* 0x0000000309067819 */ /* 0x000fe200000012ff */
[--C-:B------:R-:W-:Y:S01]  /*e900*/  IMAD.MOV.U32 R9, RZ, RZ, R7.reuse ;  /* 0x000000ffff097224 */ /* 0x100fe200078e0007 */
        /* <DEDUP_REMOVED lines=12> */
[----:B------:R-:W-:Y:S01]  /*e9d0*/  LOP3.LUT R76, R6, R11, RZ, 0x3c, !PT ;  /* 0x0000000b064c7212 */ /* 0x000fe200078e3cff */
[C---:B------:R-:W-:Y:S01]  /*e9e0*/  IMAD R5, R0.reuse, UR5, R5 ;  /* 0x0000000500057c24 */ /* 0x040fe2000f8e0205 */
[----:B------:R-:W-:Y:S01]  /*e9f0*/  ISETP.NE.AND P3, PT, R83, 0x1, PT ;  /* 0x000000015300780c */ /* 0x000fe20003f65270 */
[----:B------:R-:W-:Y:S01]  /*ea00*/  IMAD.WIDE.U32 R6, R0, UR4, RZ ;  /* 0x0000000400067c25 */ /* 0x000fe2000f8e00ff */
[----:B------:R-:W-:Y:S01]  /*ea10*/  LOP3.LUT R21, R21, 0xfffffff8, RZ, 0xc0, !PT ;  /* 0xfffffff815157812 */ /* 0x000fe200078ec0ff */
[----:B------:R-:W0:Y:S01]  /*ea20*/  LDC R0, c[0x0][0xac8] ;  /* 0x0002b200ff007b82 */ /* 0x000e220000000800 */
[----:B------:R-:W-:Y:S01]  /*ea30*/  ULDC.64 UR4, c[0x0][0xae8] ;  /* 0x0002ba0000047ab9 */ /* 0x000fe20000000a00 */
[----:B------:R-:W-:Y:S01]  /*ea40*/  IMAD.IADD R7, R7, 0x1, R5 ;  /* 0x0000000107077824 */ /* 0x000fe200078e0205 */
[----:B------:R-:W5:Y:S01]  /*ea50*/  LD.E.128 R8, desc[UR40][R8.64] ;  /* 0x0000002808087980 */ /* 0x000f62000c101d00 */
[----:B------:R-:W-:-:S02]  /*ea60*/  IMAD.IADD R80, R20, 0x1, -R21 ;  /* 0x0000000114507824 */ /* 0x000fc400078e0a15 */
[C---:B------:R-:W-:Y:S01]  /*ea70*/  IMAD.WIDE.U32 R6, R199.reuse, UR4, R6 ;  /* 0x00000004c7067c25 */ /* 0x040fe2000f8e0006 */
[----:B------:R-:W5:Y:S03]  /*ea80*/  LD.E.128 R12, desc[UR40][R12.64] ;  /* 0x000000280c0c7980 */ /* 0x000f66000c101d00 */
[----:B------:R-:W1:Y:S01]  /*ea90*/  @P3 LDC R85, c[0x0][0xbec] ;  /* 0x0002fb00ff553b82 */ /* 0x000e620000000800 */
[----:B------:R-:W-:Y:S01]  /*eaa0*/  SHF.R.S32.HI R20, RZ, 0x1f, R200 ;  /* 0x0000001fff147819 */ /* 0x000fe200000114c8 */
[----:B------:R-:W-:Y:S01]  /*eab0*/  IMAD R5, R80, 0x20, R3 ;  /* 0x0000002050057824 */ /* 0x000fe200078e0203 */
[----:B------:R-:W5:Y:S01]  /*eac0*/  LD.E.128 R52, desc[UR40][R52.64] ;  /* 0x0000002834347980 */ /* 0x000f62000c101d00 */
[----:B------:R-:W-:Y:S01]  /*ead0*/  IMAD R7, R199, UR5, R7 ;  /* 0x00000005c7077c24 */ /* 0x000fe2000f8e0207 */
[----:B------:R-:W-:Y:S02]  /*eae0*/  ULDC.64 UR4, c[0x0][0xaf0] ;  /* 0x0002bc0000047ab9 */ /* 0x000fe40000000a00 */
[----:B------:R-:W5:Y:S01]  /*eaf0*/  LD.E.128 R56, desc[UR40][R56.64] ;  /* 0x0000002838387980 */ /* 0x000f62000c101d00 */
[----:B------:R-:W4:Y:S01]  /*eb00*/  @P3 LDC R87, c[0x0][0xbf0] ;  /* 0x0002fc00ff573b82 */ /* 0x000f220000000800 */
[----:B------:R-:W-:-:S02]  /*eb10*/  IMAD R82, R202, 0x40, R5 ;  /* 0x00000040ca527824 */ /* 0x000fc400078e0205 */
[----:B------:R-:W-:Y:S01]  /*eb20*/  IMAD R5, R20, UR4, RZ ;  /* 0x0000000414057c24 */ /* 0x000fe2000f8e02ff */
[----:B------:R-:W5:Y:S01]  /*eb30*/  LD.E.128 R60, desc[UR40][R60.64] ;  /* 0x000000283c3c7980 */ /* 0x000f62000c101d00 */
[-C--:B0-----:R-:W-:Y:S02]  /*eb40*/  ISETP.GE.AND P1, PT, R209, R0.reuse, PT ;  /* 0x00000000d100720c */ /* 0x081fe40003f26270 */
[----:B------:R-:W-:Y:S01]  /*eb50*/  IMAD R81, R200, UR5, R5 ;  /* 0x00000005c8517c24 */ /* 0x000fe2000f8e0205 */
[-C--:B------:R-:W-:Y:S01]  /*eb60*/  ISETP.GE.AND P0, PT, R208, R0.reuse, PT ;  /* 0x00000000d000720c */ /* 0x080fe20003f06270 */
[----:B------:R-:W5:Y:S01]  /*eb70*/  LD.E.128 R64, desc[UR40][R64.64] ;  /* 0x0000002840407980 */ /* 0x000f62000c101d00 */
[----:B------:R-:W-:Y:S02]  /*eb80*/  SEL R5, RZ, 0xffffffff, P1 ;  /* 0xffffffffff057807 */ /* 0x000fe40000800000 */
[-C--:B------:R-:W-:Y:S01]  /*eb90*/  ISETP.GE.AND P2, PT, R188, R0.reuse, PT ;  /* 0x00000000bc00720c */ /* 0x080fe20003f46270 */
[----:B------:R-:W5:Y:S01]  /*eba0*/  LD.E.128 R68, desc[UR40][R68.64] ;  /* 0x0000002844447980 */ /* 0x000f62000c101d00 */
[----:B------:R-:W-:Y:S01]  /*ebb0*/  SEL R80, RZ, 0xffffffff, P0 ;  /* 0xffffffffff507807 */ /* 0x000fe20000000000 */
[----:B------:R-:W-:Y:S01]  /*ebc0*/  IMAD.SHL.U32 R84, R5, 0x2, RZ ;  /* 0x0000000205547824 */ /* 0x000fe200078e00ff */
[----:B------:R-:W-:Y:S01]  /*ebd0*/  SEL R21, RZ, 0x1, P2 ;  /* 0x00000001ff157807 */ /* 0x000fe20001000000 */
[----:B-1----:R-:W-:Y:S01]  /*ebe0*/  @P3 IMAD.HI.U32 R20, R82, R85, RZ ;  /* 0x0000005552143227 */ /* 0x002fe200078e00ff */
[----:B------:R-:W-:Y:S01]  /*ebf0*/  ISETP.GE.AND P0, PT, R207, R0, PT ;  /* 0x00000000cf00720c */ /* 0x000fe20003f06270 */
[----:B------:R-:W5:Y:S01]  /*ec00*/  LD.E.128 R72, desc[UR40][R72.64] ;  /* 0x0000002848487980 */ /* 0x000f62000c101d00 */
[----:B------:R-:W-:Y:S01]  /*ec10*/  LOP3.LUT R21, R84, 0x2, R21, 0xe2, !PT ;  /* 0x0000000254157812 */ /* 0x000fe200078ee215 */
[----:B------:R-:W-:-:S02]  /*ec20*/  IMAD.SHL.U32 R80, R80, 0x4, RZ ;  /* 0x0000000450507824 */ /* 0x000fc400078e00ff */
[----:B------:R-:W-:Y:S01]  /*ec30*/  IMAD.MOV.U32 R5, RZ, RZ, R82 ;  /* 0x000000ffff057224 */ /* 0x000fe200078e0052 */
[----:B----4-:R-:W-:Y:S01]  /*ec40*/  @P3 SHF.R.U32.HI R5, RZ, R87, R20 ;  /* 0x00000057ff053219 */ /* 0x010fe20000011614 */
[----:B------:R-:W-:Y:S01]  /*ec50*/  IMAD.WIDE.U32 R6, R200, UR4, R6 ;  /* 0x00000004c8067c25 */ /* 0x000fe2000f8e0006 */
[----:B------:R-:W-:Y:S01]  /*ec60*/  LOP3.LUT R20, R80, 0x4, R21, 0xe2, !PT ;  /* 0x0000000450147812 */ /* 0x000fe200078ee215 */
[----:B------:R-:W-:Y:S01]  /*ec70*/  ULDC.64 UR4, c[0x0][0xae0] ;  /* 0x0002b80000047ab9 */ /* 0x000fe20000000a00 */
[----:B------:R-:W-:Y:S01]  /*ec80*/  SEL R21, RZ, 0xffffffff, P0 ;  /* 0xffffffffff157807 */ /* 0x000fe20000000000 */
[----:B------:R-:W5:Y:S01]  /*ec90*/  LD.E.128 R76, desc[UR40][R76.64] ;  /* 0x000000284c4c7980 */ /* 0x000f62000c101d00 */
[-C--:B------:R-:W-:Y:S01]  /*eca0*/  ISETP.GE.AND P0, PT, R206, R0.reuse, PT ;  /* 0x00000000ce00720c */ /* 0x080fe20003f06270 */
[----:B------:R-:W-:Y:S01]  /*ecb0*/  IMAD.IADD R7, R7, 0x1, R81 ;  /* 0x0000000107077824 */ /* 0x000fe200078e0251 */
[--C-:B------:R-:W-:Y:S01]  /*ecc0*/  SHF.R.S32.HI R80, RZ, 0x1f, R5.reuse ;  /* 0x0000001fff507819 */ /* 0x100fe20000011405 */
[----:B------:R-:W-:Y:S01]  /*ecd0*/  IMAD.MOV R81, RZ, RZ, -R5 ;  /* 0x000000ffff517224 */ /* 0x000fe200078e0a05 */
[----:B------:R-:W-:Y:S01]  /*ece0*/  SEL R4, RZ, 0xffffffff, P0 ;  /* 0xffffffffff047807 */ /* 0x000fe20000000000 */
[----:B------:R-:W-:Y:S01]  /*ecf0*/  IMAD.SHL.U32 R85, R21, 0x8, RZ ;  /* 0x0000000815557824 */ /* 0x000fe200078e00ff */
[----:B------:R-:W-:Y:S01]  /*ed00*/  ISETP.GE.AND P0, PT, R205, R0, PT ;  /* 0x00000000cd00720c */ /* 0x000fe20003f06270 */
[----:B------:R-:W-:Y:S01]  /*ed10*/  IMAD R80, R80, UR4, RZ ;  /* 0x0000000450507c24 */ /* 0x000fe2000f8e02ff */
[----:B------:R-:W-:Y:S01]  /*ed20*/  @!PT LDS RZ, [RZ] ;  /* 0x00000000fffff984 */ /* 0x000fe20000000800 */
[----:B------:R-:W-:Y:S01]  /*ed30*/  @!PT LDS RZ, [RZ] ;  /* 0x00000000fffff984 */ /* 0x000fe20000000800 */
[----:B------:R-:W-:Y:S01]  /*ed40*/  @!PT LDS RZ, [RZ] ;  /* 0x00000000fffff984 */ /* 0x000fe20000000800 */
[----:B------:R-:W-:Y:S01]  /*ed50*/  @!PT LDS RZ, [RZ] ;  /* 0x00000000fffff984 */ /* 0x000fe20000000800 */
[----:B------:R0:W-:Y:S06]  /*ed60*/  MEMBAR.ALL.CTA ;  /* 0x0000000000007992 */ /* 0x0001ec0000008000 */
[----:B0-----:R-:W0:Y:S01]  /*ed70*/  FENCE.VIEW.ASYNC.S ;  /* 0x00000000000073c6 */ /* 0x001e220000000000 */
[----:B------:R-:W-:Y:S01]  /*ed80*/  IMAD R21, R83, R81, R82 ;  /* 0x0000005153157224 */ /* 0x000fe200078e0252 */
[----:B------:R-:W-:Y:S01]  /*ed90*/  LOP3.LUT R20, R85, 0x8, R20, 0xe2, !PT ;  /* 0x0000000855147812 */ /* 0x000fe200078ee214 */
[----:B------:R-:W-:Y:S01]  /*eda0*/  IMAD.SHL.U32 R83, R4, 0x10, RZ ;  /* 0x0000001004537824 */ /* 0x000fe200078e00ff */
[----:B------:R-:W-:Y:S01]  /*edb0*/  SEL R4, RZ, 0xffffffff, P0 ;  /* 0xffffffffff047807 */ /* 0x000fe20000000000 */
[----:B------:R-:W-:-:S04]  /*edc0*/  IMAD.WIDE.U32 R6, R5, UR4, R6 ;  /* 0x0000000405067c25 */ /* 0x000fc8000f8e0006 */
[----:B------:R-:W-:Y:S01]  /*edd0*/  IMAD R81, R5, UR5, R80 ;  /* 0x0000000505517c24 */ /* 0x000fe2000f8e0250 */
[----:B------:R-:W-:Y:S01]  /*ede0*/  SHF.R.S32.HI R5, RZ, 0x1f, R21 ;  /* 0x0000001fff057819 */ /* 0x000fe20000011415 */
[----:B------:R-:W-:Y:S01]  /*edf0*/  ULDC.64 UR4, c[0x0][0xad8] ;  /* 0x0002b60000047ab9 */ /* 0x000fe20000000a00 */
[----:B------:R-:W-:Y:S01]  /*ee00*/  LOP3.LUT R20, R83, 0x10, R20, 0xe2, !PT ;  /* 0x0000001053147812 */ /* 0x000fe200078ee214 */
[----:B------:R-:W-:Y:S02]  /*ee10*/  IMAD.IADD R7, R7, 0x1, R81 ;  /* 0x0000000107077824 */ /* 0x000fe400078e0251 */
[----:B------:R-:W-:Y:S02]  /*ee20*/  VIADD R83, R188, 0x180 ;  /* 0x00000180bc537836 */ /* 0x000fe40000000000 */
[----:B------:R-:W-:Y:S02]  /*ee30*/  IMAD.SHL.U32 R81, R4, 0x20, RZ ;  /* 0x0000002004517824 */ /* 0x000fe400078e00ff */
[----:B------:R-:W-:-:S02]  /*ee40*/  IMAD R4, R5, UR4, RZ ;  /* 0x0000000405047c24 */ /* 0x000fc4000f8e02ff */
[----:B------:R-:W-:Y:S01]  /*ee50*/  IMAD R3, R202, 0x40, R3 ;  /* 0x00000040ca037824 */ /* 0x000fe200078e0203 */
[----:B------:R-:W-:Y:S01]  /*ee60*/  ISETP.GE.AND P0, PT, R83, R0, PT ;  /* 0x000000005300720c */ /* 0x000fe20003f06270 */
[----:B------:R-:W-:Y:S01]  /*ee70*/  VIADD R87, R188, 0x1c0 ;  /* 0x000001c0bc577836 */ /* 0x000fe20000000000 */
[----:B------:R-:W-:Y:S01]  /*ee80*/  LOP3.LUT R20, R81, 0x20, R20, 0xe2, !PT ;  /* 0x0000002051147812 */ /* 0x000fe200078ee214 */
[C---:B------:R-:W-:Y:S02]  /*ee90*/  IMAD R81, R21.reuse, UR5, R4 ;  /* 0x0000000515517c24 */ /* 0x040fe4000f8e0204 */
[----:B------:R-:W-:Y:S01]  /*eea0*/  IMAD.WIDE.U32 R6, R21, UR4, R6 ;  /* 0x0000000415067c25 */ /* 0x000fe2000f8e0006 */
[----:B------:R-:W-:Y:S01]  /*eeb0*/  ISETP.GE.AND P1, PT, R3, R88, PT ;  /* 0x000000580300720c */ /* 0x000fe20003f26270 */
[----:B------:R-:W-:Y:S01]  /*eec0*/  ULDC.64 UR4, c[0x0][0xa80] ;  /* 0x0002a00000047ab9 */ /* 0x000fe20000000a00 */
[----:B------:R-:W-:Y:S01]  /*eed0*/  SEL R5, RZ, 0x40, P0 ;  /* 0x00000040ff057807 */ /* 0x000fe20000000000 */
[----:B------:R-:W-:Y:S01]  /*eee0*/  VIADD R4, R2, 0x28c20 ;  /* 0x00028c2002047836 */ /* 0x000fe20000000000 */
[----:B------:R-:W-:Y:S01]  /*eef0*/  ISETP.GE.AND P0, PT, R87, R0, PT ;  /* 0x000000005700720c */ /* 0x000fe20003f06270 */
[----:B------:R-:W-:Y:S01]  /*ef00*/  IMAD.IADD R7, R7, 0x1, R81 ;  /* 0x0000000107077824 */ /* 0x000fe200078e0251 */
[----:B------:R-:W-:-:S02]  /*ef10*/  LEA R85, P2, R6, UR4, 0x1 ;  /* 0x0000000406557c11 */ /* 0x000fc4000f8408ff */
[----:B------:R-:W-:Y:S02]  /*ef20*/  LOP3.LUT R82, R20, R5, RZ, 0xfc, !PT ;  /* 0x0000000514527212 */ /* 0x000fe400078efcff */
[----:B------:R-:W-:Y:S02]  /*ef30*/  PRMT R4, RZ, 0x654, R4 ;  /* 0x00000654ff047816 */ /* 0x000fe40000000004 */
[----:B------:R-:W-:Y:S02]  /*ef40*/  SEL R5, RZ, 0x80, P0 ;  /* 0x00000080ff057807 */ /* 0x000fe40000000000 */
[----:B------:R-:W-:Y:S01]  /*ef50*/  LEA.HI.X R86, R6, UR5, R7, 0x1, P2 ;  /* 0x0000000506567c11 */ /* 0x000fe200090f0c07 */
[----:B0-----:R0:W-:Y:S01]  /*ef60*/  SYNCS.ARRIVE.TRANS64.RED.A1T0 RZ, [R4+URZ], RZ ;  /* 0x000000ff04ff79a7 */ /* 0x0011e2000810043f */
[----:B------:R-:W-:Y:S01]  /*ef70*/  LOP3.LUT R84, R82, R5, RZ, 0xfc, !PT ;  /* 0x0000000552547212 */ /* 0x000fe200078efcff */
[----:B------:R-:W-:Y:S02]  /*ef80*/  BSSY B1, `(.L_x_761) ;  /* 0x000002a000017945 */ /* 0x000fe40003800000 */
[----:B------:R1:W4:Y:S01]  /*ef90*/  SHFL.IDX PT, R5, R86, RZ, 0x181f ;  /* 0x00181fff56057589 */ /* 0x00032200000e0000 */
[----:B---3--:R-:W-:-:S03]  /*efa0*/  SHF.R.S32.HI R152, RZ, 0x1f, R205 ;  /* 0x0000001fff987819 */ /* 0x008fc600000114cd */
[----:B0-----:R1:W0:Y:S01]  /*efb0*/  SHFL.IDX PT, R4, R85, RZ, 0x181f ;  /* 0x00181fff55047589 */ /* 0x00122200000e0000 */
[----:B------:R-:W-:Y:S02]  /*efc0*/  SHF.R.S32.HI R156, RZ, 0x1f, R206 ;  /* 0x0000001fff9c7819 */ /* 0x000fe400000114ce */
[----:B------:R-:W-:Y:S02]  /*efd0*/  SHF.R.S32.HI R157, RZ, 0x1f, R207 ;  /* 0x0000001fff9d7819 */ /* 0x000fe400000114cf */
[----:B------:R-:W-:Y:S02]  /*efe0*/  SHF.R.S32.HI R158, RZ, 0x1f, R208 ;  /* 0x0000001fff9e7819 */ /* 0x000fe400000114d0 */
[----:B------:R-:W-:Y:S01]  /*eff0*/  SHF.R.S32.HI R159, RZ, 0x1f, R209 ;  /* 0x0000001fff9f7819 */ /* 0x000fe200000114d1 */
[----:B-1----:R-:W-:Y:S06]  /*f000*/  @P1 BRA `(.L_x_762) ;  /* 0x0000000000841947 */ /* 0x002fec0003800000 */
[-C--:B------:R-:W-:Y:S02]  /*f010*/  ISETP.GE.AND P2, PT, R188, R0.reuse, PT ;  /* 0x00000000bc00720c */ /* 0x080fe40003f46270 */
[-C--:B------:R-:W-:Y:S02]  /*f020*/  ISETP.GE.AND P4, PT, R209, R0.reuse, PT ;  /* 0x00000000d100720c */ /* 0x080fe40003f86270 */
[-C--:B------:R-:W-:Y:S02]  /*f030*/  ISETP.GE.AND P6, PT, R208, R0.reuse, PT ;  /* 0x00000000d000720c */ /* 0x080fe40003fc6270 */
[-C--:B------:R-:W-:Y:S02]  /*f040*/  ISETP.GE.AND P0, PT, R207, R0.reuse, PT ;  /* 0x00000000cf00720c */ /* 0x080fe40003f06270 */
[----:B------:R-:W-:Y:S02]  /*f050*/  ISETP.GE.AND P1, PT, R206, R0, PT ;  /* 0x00000000ce00720c */ /* 0x000fe40003f26270 */
[----:B------:R-:W-:-:S03]  /*f060*/  SHF.R.S32.HI R89, RZ, 0x1f, R83 ;  /* 0x0000001fff597819 */ /* 0x000fc60000011453 */
[----:B0---4-:R-:W-:Y:S02]  /*f070*/  @!P2 IMAD.WIDE R20, R188, 0x2, R4 ;  /* 0x00000002bc14a825 */ /* 0x011fe400078e0204 */
[CC--:B------:R-:W-:Y:S02]  /*f080*/  @!P4 LEA R6, P3, R209.reuse, R4.reuse, 0x1 ;  /* 0x00000004d106c211 */ /* 0x0c0fe400078608ff */
[----:B------:R-:W-:Y:S01]  /*f090*/  @!P6 LEA R80, P5, R208, R4, 0x1 ;  /* 0x00000004d050e211 */ /* 0x000fe200078a08ff */
[----:B-----5:R0:W-:Y:S01]  /*f0a0*/  @!P2 ST.E.128 desc[UR40][R20.64], R8 ;  /* 0x000000081400a985 */ /* 0x0201e2000c101d28 */
[----:B------:R-:W-:Y:S02]  /*f0b0*/  @!P4 LEA.HI.X R7, R209, R5, R159, 0x1, P3 ;  /* 0x00000005d107c211 */ /* 0x000fe400018f0c9f */
[----:B------:R-:W-:Y:S02]  /*f0c0*/  LOP3.LUT P2, RZ, R82, 0x40, RZ, 0xc0, !PT ;  /* 0x0000004052ff7812 */ /* 0x000fe4000784c0ff */
[----:B------:R-:W-:Y:S01]  /*f0d0*/  LOP3.LUT P3, RZ, R84, 0x80, RZ, 0xc0, !PT ;  /* 0x0000008054ff7812 */ /* 0x000fe2000786c0ff */
[----:B------:R1:W-:Y:S01]  /*f0e0*/  @!P4 ST.E.128 desc[UR40][R6.64], R24 ;  /* 0x000000180600c985 */ /* 0x0003e2000c101d28 */
[----:B------:R-:W-:-:S02]  /*f0f0*/  ISETP.GE.AND P4, PT, R205, R0, PT ;  /* 0x00000000cd00720c */ /* 0x000fc40003f86270 */
[----:B------:R-:W-:-:S05]  /*f100*/  @!P6 LEA.HI.X R81, R208, R5, R158, 0x1, P5 ;  /* 0x00000005d051e211 */ /* 0x000fca00028f0c9e */
[----:B------:R3:W-:Y:S01]  /*f110*/  @!P6 ST.E.128 desc[UR40][R80.64], R32 ;  /* 0x000000205000e985 */ /* 0x0007e2000c101d28 */
[CC--:B0-----:R-:W-:Y:S02]  /*f120*/  @!P1 LEA R20, P6, R206.reuse, R4.reuse, 0x1 ;  /* 0x00000004ce149211 */ /* 0x0c1fe400078c08ff */
[----:B------:R-:W-:Y:S02]  /*f130*/  SHF.R.S32.HI R9, RZ, 0x1f, R87 ;  /* 0x0000001fff097819 */ /* 0x000fe40000011457 */
[-C--:B------:R-:W-:Y:S02]  /*f140*/  @!P1 LEA.HI.X R21, R206, R5.reuse, R156, 0x1, P6 ;  /* 0x00000005ce159211 */ /* 0x080fe400030f0c9c */
[-C--:B-1----:R-:W-:Y:S02]  /*f150*/  @!P0 LEA R6, P5, R207, R4.reuse, 0x1 ;  /* 0x00000004cf068211 */ /* 0x082fe400078a08ff */
[----:B------:R-:W-:Y:S02]  /*f160*/  @P3 LEA R8, P6, R87, R4, 0x1 ;  /* 0x0000000457083211 */ /* 0x000fe400078c08ff */
[----:B------:R-:W-:-:S02]  /*f170*/  @!P0 LEA.HI.X R7, R207, R5, R157, 0x1, P5 ;  /* 0x00000005cf078211 */ /* 0x000fc400028f0c9d */
[-C--:B------:R-:W-:Y:S02]  /*f180*/  @P2 LEA R10, P5, R83, R4.reuse, 0x1 ;  /* 0x00000004530a2211 */ /* 0x080fe400078a08ff */
[-C--:B------:R-:W-:Y:S01]  /*f190*/  @P3 LEA.HI.X R9, R87, R5.reuse, R9, 0x1, P6 ;  /* 0x0000000557093211 */ /* 0x080fe200030f0c09 */
[----:B------:R3:W-:Y:S01]  /*f1a0*/  @!P0 ST.E.128 desc[UR40][R6.64], R40 ;  /* 0x0000002806008985 */ /* 0x0007e2000c101d28 */
[-C--:B------:R-:W-:Y:S02]  /*f1b0*/  @P2 LEA.HI.X R11, R83, R5.reuse, R89, 0x1, P5 ;  /* 0x00000005530b2211 */ /* 0x080fe400028f0c59 */
[C---:B------:R-:W-:Y:S01]  /*f1c0*/  @!P4 LEA R4, P5, R205.reuse, R4, 0x1 ;  /* 0x00000004cd04c211 */ /* 0x040fe200078a08ff */
[----:B------:R3:W-:Y:S03]  /*f1d0*/  @!P1 ST.E.128 desc[UR40][R20.64], R48 ;  /* 0x0000003014009985 */ /* 0x0007e6000c101d28 */
[----:B------:R-:W-:-:S05]  /*f1e0*/  @!P4 LEA.HI.X R5, R205, R5, R152, 0x1, P5 ;  /* 0x00000005cd05c211 */ /* 0x000fca00028f0c98 */
[----:B------:R3:W-:Y:S04]  /*f1f0*/  @!P4 ST.E.128 desc[UR40][R4.64], R56 ;  /* 0x000000380400c985 */ /* 0x0007e8000c101d28 */
[----:B------:R3:W-:Y:S04]  /*f200*/  @P2 ST.E.128 desc[UR40][R10.64], R64 ;  /* 0x000000400a002985 */ /* 0x0007e8000c101d28 */
[----:B------:R3:W-:Y:S02]  /*f210*/  @P3 ST.E.128 desc[UR40][R8.64], R72 ;  /* 0x0000004808003985 */ /* 0x0007e4000c101d28 */
.L_x_762:
[----:B------:R-:W-:Y:S05]  /*f220*/  BSYNC B1 ;  /* 0x0000000000017941 */ /* 0x000fea0003800000 */
.L_x_761:
[----:B------:R-:W-:Y:S01]  /*f230*/  VIADD R3, R3, 0x20 ;  /* 0x0000002003037836 */ /* 0x000fe20000000000 */
[----:B---34-:R1:W3:Y:S04]  /*f240*/  SHFL.IDX PT, R5, R86, 0x1, 0x181f ;  /* 0x00381f0056057f89 */ /* 0x0182e800000e0000 */
[----:B------:R-:W-:Y:S01]  /*f250*/  ISETP.GE.AND P0, PT, R3, R88, PT ;  /* 0x000000580300720c */ /* 0x000fe20003f06270 */
[----:B0-----:R1:W0:-:S12]  /*f260*/  SHFL.IDX PT, R4, R85, 0x1, 0x181f ;  /* 0x00381f0055047f89 */ /* 0x00121800000e0000 */
[----:B-1----:R-:W-:Y:S05]  /*f270*/  @P0 BRA `(.L_x_763) ;  /* 0x0000002800140947 */ /* 0x002fea0003800000 */
[-C--:B------:R-:W-:Y:S02]  /*f280*/  ISETP.GE.AND P5, PT, R209, R0.reuse, PT ;  /* 0x00000000d100720c */ /* 0x080fe40003fa6270 */
[-C--:B------:R-:W-:Y:S02]  /*f290*/  ISETP.GE.AND P6, PT, R188, R0.reuse, PT ;  /* 0x00000000bc00720c */ /* 0x080fe40003fc6270 */
[-C--:B------:R-:W-:Y:S02]  /*f2a0*/  ISETP.GE.AND P4, PT, R208, R0.reuse, PT ;  /* 0x00000000d000720c */ /* 0x080fe40003f86270 */
[-C--:B------:R-:W-:Y:S02]  /*f2b0*/  ISETP.GE.AND P2, PT, R206, R0.reuse, PT ;  /* 0x00000000ce00720c */ /* 0x080fe40003f46270 */
[----:B------:R-:W-:Y:S02]  /*f2c0*/  ISETP.GE.AND P3, PT, R207, R0, PT ;  /* 0x00000000cf00720c */ /* 0x000fe40003f66270 */
[----:B------:R-:W-:-:S03]  /*f2d0*/  LOP3.LUT P0, RZ, R82, 0x40, RZ, 0xc0, !PT ;  /* 0x0000004052ff7812 */ /* 0x000fc6000780c0ff */
[C---:B0----5:R-:W-:Y:S02]  /*f2e0*/  @!P5 LEA R8, P1, R209.reuse, R4, 0x1 ;  /* 0x00000004d108d211 */ /* 0x061fe400078208ff */
[----:B---3--:R-:W-:Y:S02]  /*f2f0*/  @!P6 IMAD.WIDE R6, R188, 0x2, R4 ;  /* 0x00000002bc06e825 */ /* 0x008fe400078e0204 */
[----:B------:R-:W-:Y:S02]  /*f300*/  @!P5 LEA.HI.X R9, R209, R5, R159, 0x1, P1 ;  /* 0x00000005d109d211 */ /* 0x000fe400008f0c9f */
[----:B------:R-:W-:Y:S01]  /*f310*/  ISETP.GE.AND P1, PT, R205, R0, PT ;  /* 0x00000000cd00720c */ /* 0x000fe20003f26270 */
[----:B------:R0:W-:Y:S01]  /*f320*/  @!P6 ST.E.128 desc[UR40][R6.64], R12 ;  /* 0x0000000c0600e985 */ /* 0x0001e2000c101d28 */
[----:B------:R-:W-:-:S03]  /*f330*/  SHF.R.S32.HI R0, RZ, 0x1f, R83 ;  /* 0x0000001fff007819 */ /* 0x000fc60000011453 */
[----:B------:R1:W-:Y:S01]  /*f340*/  @!P5 ST.E.128 desc[UR40][R8.64], R28 ;  /* 0x0000001c0800d985 */ /* 0x0003e2000c101d28 */
[----:B0-----:R-:W-:-:S04]  /*f350*/  @!P4 LEA R6, P6, R208, R4, 0x1 ;  /* 0x00000004d006c211 */ /* 0x001fc800078c08ff */
[-C--:B------:R-:W-:Y:S02]  /*f360*/  @!P4 LEA.HI.X R7, R208, R5.reuse, R158, 0x1, P6 ;  /* 0x00000005d007c211 */ /* 0x080fe400030f0c9e */
[CC--:B------:R-:W-:Y:S02]  /*f370*/  @!P2 LEA R10, P6, R206.reuse, R4.reuse, 0x1 ;  /* 0x00000004ce0aa211 */ /* 0x0c0fe400078c08ff */
[CC--:B-1----:R-:W-:Y:S01]  /*f380*/  @!P3 LEA R8, P5, R207.reuse, R4.reuse, 0x1 ;  /* 0x00000004cf08b211 */ /* 0x0c2fe200078a08ff */
[----:B------:R0:W-:Y:S01]  /*f390*/  @!P4 ST.E.128 desc[UR40][R6.64], R36 ;  /* 0x000000240600c985 */ /* 0x0001e2000c101d28 */
[-C--:B------:R-:W-:Y:S02]  /*f3a0*/  @!P2 LEA.HI.X R11, R206, R5.reuse, R156, 0x1, P6 ;  /* 0x00000005ce0ba211 */ /* 0x080fe400030f0c9c */
[----:B------:R-:W-:Y:S02]  /*f3b0*/  @!P3 LEA.HI.X R9, R207, R5, R157, 0x1, P5 ;  /* 0x00000005cf09b211 */ /* 0x000fe400028f0c9d */
[----:B------:R-:W-:-:S02]  /*f3c0*/  @!P1 LEA R14, P6, R205, R4, 0x1 ;  /* 0x00000004cd0e9211 */ /* 0x000fc400078c08ff */
[----:B------:R-:W-:Y:S01]  /*f3d0*/  @P0 LEA R12, P5, R83, R4, 0x1 ;  /* 0x00000004530c0211 */ /* 0x000fe200078a08ff */
[----:B------:R0:W-:Y:S01]  /*f3e0*/  @!P3 ST.E.128 desc[UR40][R8.64], R44 ;  /* 0x0000002c0800b985 */ /* 0x0001e2000c101d28 */
[-C--:B------:R-:W-:Y:S02]  /*f3f0*/  @!P1 LEA.HI.X R15, R205, R5.reuse, R152, 0x1, P6 ;  /* 0x00000005cd0f9211 */ /* 0x080fe400030f0c98 */
[----:B------:R-:W-:Y:S01]  /*f400*/  @P0 LEA.HI.X R13, R83, R5, R0, 0x1, P5 ;  /* 0x00000005530d0211 */ /* 0x000fe200028f0c00 */
[----:B------:R0:W-:Y:S04]  /*f410*/  @!P2 ST.E.128 desc[UR40][R10.64], R52 ;  /* 0x000000340a00a985 */ /* 0x0001e8000c101d28 */
[----:B------:R0:W-:Y:S04]  /*f420*/  @!P1 ST.E.128 desc[UR40][R14.64], R60 ;  /* 0x0000003c0e009985 */ /* 0x0001e8000c101d28 */
[----:B------:R0:W-:Y:S01]  /*f430*/  @P0 ST.E.128 desc[UR40][R12.64], R68 ;  /* 0x000000440c000985 */ /* 0x0001e2000c101d28 */
[----:B------:R-:W-:-:S13]  /*f440*/  LOP3.LUT P0, RZ, R84, 0x80, RZ, 0xc0, !PT ;  /* 0x0000008054ff7812 */ /* 0x000fda000780c0ff */
[----:B------:R-:W-:Y:S05]  /*f450*/  @!P0 BRA `(.L_x_763) ;  /* 0x00000024009c8947 */ /* 0x000fea0003800000 */
[----:B------:R-:W-:Y:S02]  /*f460*/  LEA R4, P0, R87, R4, 0x1 ;  /* 0x0000000457047211 */ /* 0x000fe400078008ff */
[----:B------:R-:W-:-:S04]  /*f470*/  SHF.R.S32.HI R0, RZ, 0x1f, R87 ;  /* 0x0000001fff007819 */ /* 0x000fc80000011457 */
[----:B------:R-:W-:-:S05]  /*f480*/  LEA.HI.X R5, R87, R5, R0, 0x1, P0 ;  /* 0x0000000557057211 */ /* 0x000fca00000f0c00 */
[----:B------:R1:W-:Y:S01]  /*f490*/  ST.E.128 desc[UR40][R4.64], R76 ;  /* 0x0000004c04007985 */ /* 0x0003e2000c101d28 */
[----:B------:R-:W-:Y:S05]  /*f4a0*/  BRA `(.L_x_763) ;  /* 0x0000002400887947 */ /* 0x000fea0003800000 */
.L_x_760:
[----:B------:R-:W5:Y:S01]  /*f4b0*/  LDL R10, [R1+0x6c] ;  /* 0x00006c00010a7983 */ /* 0x000f620000100800 */
[----:B0---4-:R-:W0:Y:S01]  /*f4c0*/  LDC R9, c[0x0][0xbe8] ;  /* 0x0002fa00ff097b82 */ /* 0x011e220000000800 */
[----:B------:R-:W-:Y:S01]  /*f4d0*/  ULDC.64 UR4, c[0x0][0xb08] ;  /* 0x0002c20000047ab9 */ /* 0x000fe20000000a00 */
[----:B------:R-:W-:Y:S01]  /*f4e0*/  IMAD R11, R202, 0x40, R191 ;  /* 0x00000040ca0b7824 */ /* 0x000fe200078e02bf */
[----:B------:R-:W-:Y:S01]  /*f4f0*/  BSSY B1, `(.L_x_764) ;  /* 0x00000e4000017945 */ /* 0x000fe20003800000 */
[----:B------:R-:W-:Y:S01]  /*f500*/  IMAD R3, R5, UR4, RZ ;  /* 0x0000000405037c24 */ /* 0x000fe2000f8e02ff */
[----:B------:R-:W-:Y:S01]  /*f510*/  SHF.R.S32.HI R21, RZ, 0x1f, R212 ;  /* 0x0000001fff157819 */ /* 0x000fe200000114d4 */
[C---:B------:R-:W-:Y:S01]  /*f520*/  IMAD.WIDE.U32 R6, R0.reuse, UR4, RZ ;  /* 0x0000000400067c25 */ /* 0x040fe2000f8e00ff */
[----:B---3--:R-:W-:Y:S02]  /*f530*/  SHF.R.S32.HI R152, RZ, 0x1f, R213 ;  /* 0x0000001fff987819 */ /* 0x008fe400000114d5 */
[----:B------:R-:W-:Y:S01]  /*f540*/  SHF.R.S32.HI R156, RZ, 0x1f, R214 ;  /* 0x0000001fff9c7819 */ /* 0x000fe200000114d6 */
[----:B------:R-:W-:Y:S01]  /*f550*/  IMAD R3, R0, UR5, R3 ;  /* 0x0000000500037c24 */ /* 0x000fe2000f8e0203 */
[----:B------:R-:W-:Y:S01]  /*f560*/  ULDC.64 UR4, c[0x0][0xb38] ;  /* 0x0002ce0000047ab9 */ /* 0x000fe20000000a00 */
[----:B------:R-:W-:Y:S01]  /*f570*/  SHF.R.S32.HI R0, RZ, 0x1f, R200 ;  /* 0x0000001fff007819 */ /* 0x000fe200000114c8 */
[----:B------:R-:W-:Y:S01]  /*f580*/  VIADD R177, R193, 0x48 ;  /* 0x00000048c1b17836 */ /* 0x000fe20000000000 */
[----:B------:R-:W-:Y:S01]  /*f590*/  SHF.R.S32.HI R157, RZ, 0x1f, R215 ;  /* 0x0000001fff9d7819 */ /* 0x000fe200000114d7 */
[----:B------:R-:W-:Y:S01]  /*f5a0*/  IMAD.IADD R7, R7, 0x1, R3 ;  /* 0x0000000107077824 */ /* 0x000fe200078e0203 */
[----:B------:R-:W-:Y:S01]  /*f5b0*/  SHF.R.S32.HI R158, RZ, 0x1f, R218 ;  /* 0x0000001fff9e7819 */ /* 0x000fe200000114da */
[----:B------:R-:W-:Y:S01]  /*f5c0*/  VIADD R179, R193, 0x40 ;  /* 0x00000040c1b37836 */ /* 0x000fe20000000000 */
[----:B------:R-:W-:Y:S01]  /*f5d0*/  SHF.R.S32.HI R159, RZ, 0x1f, R219 ;  /* 0x0000001fff9f7819 */ /* 0x000fe200000114db */
[----:B------:R-:W-:Y:S01]  /*f5e0*/  IMAD.WIDE.U32 R6, R199, UR4, R6 ;  /* 0x00000004c7067c25 */ /* 0x000fe2000f8e0006 */
[----:B------:R-:W-:-:S02]  /*f5f0*/  SHF.R.S32.HI R160, RZ, 0x1f, R220 ;  /* 0x0000001fffa07819 */ /* 0x000fc400000114dc */
[----:B------:R-:W-:Y:S01]  /*f600*/  SHF.R.S32.HI R161, RZ, 0x1f, R221 ;  /* 0x0000001fffa17819 */ /* 0x000fe200000114dd */
[----:B------:R-:W-:Y:S01]  /*f610*/  IMAD R7, R199, UR5, R7 ;  /* 0x00000005c7077c24 */ /* 0x000fe2000f8e0207 */
[----:B0-----:R-:W-:Y:S01]  /*f620*/  ISETP.NE.AND P0, PT, R9, 0x1, PT ;  /* 0x000000010900780c */ /* 0x001fe20003f05270 */
[----:B------:R-:W-:Y:S01]  /*f630*/  ULDC.64 UR4, c[0x0][0xb40] ;  /* 0x0002d00000047ab9 */ /* 0x000fe20000000a00 */
[C---:B------:R-:W-:Y:S01]  /*f640*/  VIADD R181, R193.reuse, 0x38 ;  /* 0x00000038c1b57836 */ /* 0x040fe20000000000 */
[----:B------:R-:W-:Y:S01]  /*f650*/  SHF.R.S32.HI R162, RZ, 0x1f, R222 ;  /* 0x0000001fffa27819 */ /* 0x000fe200000114de */
[----:B------:R-:W-:Y:S01]  /*f660*/  IMAD R0, R0, UR4, RZ ;  /* 0x0000000400007c24 */ /* 0x000fe2000f8e02ff */
[----:B------:R-:W-:Y:S01]  /*f670*/  SHF.R.S32.HI R163, RZ, 0x1f, R223 ;  /* 0x0000001fffa37819 */ /* 0x000fe200000114df */
[C---:B------:R-:W-:Y:S01]  /*f680*/  IMAD.WIDE.U32 R6, R200.reuse, UR4, R6 ;  /* 0x00000004c8067c25 */ /* 0x040fe2000f8e0006 */
[----:B------:R-:W-:Y:S02]  /*f690*/  SHF.R.S32.HI R164, RZ, 0x1f, R224 ;  /* 0x0000001fffa47819 */ /* 0x000fe400000114e0 */
[----:B------:R-:W-:Y:S01]  /*f6a0*/  SHF.R.S32.HI R165, RZ, 0x1f, R225 ;  /* 0x0000001fffa57819 */ /* 0x000fe200000114e1 */
[----:B------:R-:W-:Y:S01]  /*f6b0*/  IMAD R0, R200, UR5, R0 ;  /* 0x00000005c8007c24 */ /* 0x000fe2000f8e0200 */
[----:B------:R-:W-:Y:S01]  /*f6c0*/  ULDC.64 UR4, c[0x0][0xb48] ;  /* 0x0002d20000047ab9 */ /* 0x000fe20000000a00 */
[----:B------:R-:W-:Y:S01]  /*f6d0*/  VIADD R183, R193, 0x30 ;  /* 0x00000030c1b77836 */ /* 0x000fe20000000000 */
[----:B------:R-:W0:Y:S01]  /*f6e0*/  @P0 LDC R8, c[0x0][0xbec] ;  /* 0x0002fb00ff080b82 */ /* 0x000e220000000800 */
[----:B------:R-:W-:Y:S01]  /*f6f0*/  IMAD.IADD R7, R7, 0x1, R0 ;  /* 0x0000000107077824 */ /* 0x000fe200078e0200 */
[----:B------:R-:W-:Y:S01]  /*f700*/  SHF.R.S32.HI R166, RZ, 0x1f, R228 ;  /* 0x0000001fffa67819 */ /* 0x000fe200000114e4 */
[----:B------:R-:W-:Y:S01]  /*f710*/  VIADD R199, R193, 0x28 ;  /* 0x00000028c1c77836 */ /* 0x000fe20000000000 */
[----:B------:R-:W-:Y:S01]  /*f720*/  SHF.R.S32.HI R167, RZ, 0x1f, R229 ;  /* 0x0000001fffa77819 */ /* 0x000fe200000114e5 */
[----:B------:R-:W-:Y:S01]  /*f730*/  IMAD.WIDE.U32 R6, R211, UR4, R6 ;  /* 0x00000004d3067c25 */ /* 0x000fe2000f8e0006 */
[----:B------:R-:W-:-:S02]  /*f740*/  SHF.R.S32.HI R168, RZ, 0x1f, R230 ;  /* 0x0000001fffa87819 */ /* 0x000fc400000114e6 */
[----:B------:R-:W3:Y:S01]  /*f750*/  @P0 LDC R0, c[0x0][0xbf0] ;  /* 0x0002fc00ff000b82 */ /* 0x000ee20000000800 */
[----:B------:R-:W-:Y:S01]  /*f760*/  IMAD R7, R211, UR5, R7 ;  /* 0x00000005d3077c24 */ /* 0x000fe2000f8e0207 */
[----:B------:R-:W-:Y:S01]  /*f770*/  ULDC.64 UR4, c[0x0][0xb30] ;  /* 0x0002cc0000047ab9 */ /* 0x000fe20000000a00 */
        /* <DEDUP_REMOVED lines=24> */
[----:B--2---:R-:W-:Y:S01]  /*f900*/  VIADD R217, R193, 0x8 ;  /* 0x00000008c1d97836 */ /* 0x004fe20000000000 */
[----:B------:R-:W-:-:S02]  /*f910*/  SHF.R.S32.HI R201, RZ, 0x1f, R201 ;  /* 0x0000001fffc97819 */ /* 0x000fc400000114c9 */
[----:B------:R-:W-:Y:S02]  /*f920*/  SHF.R.S32.HI R204, RZ, 0x1f, R204 ;  /* 0x0000001fffcc7819 */ /* 0x000fe400000114cc */
[----:B------:R-:W-:Y:S02]  /*f930*/  SHF.R.S32.HI R216, RZ, 0x1f, R216 ;  /* 0x0000001fffd87819 */ /* 0x000fe400000114d8 */
[----:B------:R-:W-:Y:S02]  /*f940*/  SHF.R.S32.HI R226, RZ, 0x1f, R226 ;  /* 0x0000001fffe27819 */ /* 0x000fe400000114e2 */
[----:B------:R-:W-:Y:S01]  /*f950*/  SHF.R.S32.HI R227, RZ, 0x1f, R193 ;  /* 0x0000001fffe37819 */ /* 0x000fe200000114c1 */
[----:B-----5:R-:W-:-:S04]  /*f960*/  IMAD R3, R202, 0x40, R10 ;  /* 0x00000040ca037824 */ /* 0x020fc800078e020a */
[----:B0-----:R-:W-:-:S04]  /*f970*/  @P0 IMAD.HI.U32 R8, R3, R8, RZ ;  /* 0x0000000803080227 */ /* 0x001fc800078e00ff */
[----:B------:R-:W-:Y:S01]  /*f980*/  IMAD.MOV.U32 R5, RZ, RZ, R3 ;  /* 0x000000ffff057224 */ /* 0x000fe200078e0003 */
[----:B---3--:R-:W-:-:S05]  /*f990*/  @P0 SHF.R.U32.HI R5, RZ, R0, R8 ;  /* 0x00000000ff050219 */ /* 0x008fca0000011608 */
[----:B------:R-:W-:Y:S02]  /*f9a0*/  IMAD.MOV R0, RZ, RZ, -R5 ;  /* 0x000000ffff007224 */ /* 0x000fe400078e0a05 */
[----:B------:R-:W-:-:S04]  /*f9b0*/  IMAD.WIDE.U32 R6, R5, UR4, R6 ;  /* 0x0000000405067c25 */ /* 0x000fc8000f8e0006 */
[----:B------:R-:W-:Y:S02]  /*f9c0*/  IMAD R3, R9, R0, R3 ;  /* 0x0000000009037224 */ /* 0x000fe400078e0203 */
[----:B------:R-:W-:Y:S01]  /*f9d0*/  IMAD R0, R4, R9, RZ ;  /* 0x0000000904007224 */ /* 0x000fe200078e02ff */
[----:B------:R-:W-:-:S05]  /*f9e0*/  SHF.R.S32.HI R4, RZ, 0x1f, R5 ;  /* 0x0000001fff047819 */ /* 0x000fca0000011405 */
[----:B------:R-:W-:-:S04]  /*f9f0*/  IMAD R4, R4, UR4, RZ ;  /* 0x0000000404047c24 */ /* 0x000fc8000f8e02ff */
[----:B------:R-:W-:Y:S01]  /*fa00*/  IMAD R4, R5, UR5, R4 ;  /* 0x0000000505047c24 */ /* 0x000fe2000f8e0204 */
[----:B------:R-:W-:-:S03]  /*fa10*/  ULDC.64 UR4, c[0x0][0xb28] ;  /* 0x0002ca0000047ab9 */ /* 0x000fc60000000a00 */
[----:B------:R-:W-:Y:S01]  /*fa20*/  IMAD.IADD R7, R7, 0x1, R4 ;  /* 0x0000000107077824 */ /* 0x000fe200078e0204 */
[----:B------:R-:W-:Y:S01]  /*fa30*/  SHF.R.S32.HI R4, RZ, 0x1f, R3 ;  /* 0x0000001fff047819 */ /* 0x000fe20000011403 */
[----:B------:R-:W-:-:S04]  /*fa40*/  IMAD.WIDE.U32 R6, R3, UR4, R6 ;  /* 0x0000000403067c25 */ /* 0x000fc8000f8e0006 */
[----:B------:R-:W-:-:S04]  /*fa50*/  IMAD R4, R4, UR4, RZ ;  /* 0x0000000404047c24 */ /* 0x000fc8000f8e02ff */
[----:B------:R-:W-:Y:S01]  /*fa60*/  IMAD R4, R3, UR5, R4 ;  /* 0x0000000503047c24 */ /* 0x000fe2000f8e0204 */
[----:B------:R-:W-:Y:S02]  /*fa70*/  ULDC.64 UR4, c[0x0][0xb00] ;  /* 0x0002c00000047ab9 */ /* 0x000fe40000000a00 */
[----:B------:R-:W-:Y:S01]  /*fa80*/  LEA R3, P0, R6, UR4, 0x2 ;  /* 0x0000000406037c11 */ /* 0x000fe2000f8010ff */
[----:B------:R-:W-:-:S04]  /*fa90*/  IMAD.IADD R4, R7, 0x1, R4 ;  /* 0x0000000107047824 */ /* 0x000fc800078e0204 */
[----:B------:R0:W2:Y:S01]  /*faa0*/  SHFL.IDX PT, R13, R3, RZ, 0x1c1f ;  /* 0x001c1fff030d7589 */ /* 0x0000a200000e0000 */
[----:B------:R-:W-:Y:S01]  /*fab0*/  LEA.HI.X R10, R6, UR5, R4, 0x2, P0 ;  /* 0x00000005060a7c11 */ /* 0x000fe200080f1404 */
[----:B------:R-:W-:Y:S01]  /*fac0*/  VIADD R4, R2, 0x28c20 ;  /* 0x00028c2002047836 */ /* 0x000fe20000000000 */
[----:B------:R-:W-:-:S03]  /*fad0*/  ISETP.GE.AND P0, PT, R11, R0, PT ;  /* 0x000000000b00720c */ /* 0x000fc60003f06270 */
[----:B------:R0:W3:Y:S01]  /*fae0*/  SHFL.IDX PT, R12, R10, RZ, 0x1c1f ;  /* 0x001c1fff0a0c7589 */ /* 0x0000e200000e0000 */
[----:B------:R-:W-:-:S04]  /*faf0*/  PRMT R4, RZ, 0x654, R4 ;  /* 0x00000654ff047816 */ /* 0x000fc80000000004 */
[----:B------:R0:W-:Y:S05]  /*fb00*/  SYNCS.ARRIVE.TRANS64.RED.A1T0 RZ, [R4+URZ], RZ ;  /* 0x000000ff04ff79a7 */ /* 0x0001ea000810043f */
[----:B------:R-:W-:Y:S05]  /*fb10*/  @P0 BRA `(.L_x_765) ;  /* 0x0000000800040947 */ /* 0x000fea0003800000 */
[----:B------:R-:W-:Y:S02]  /*fb20*/  ULDC UR4, c[0x0][0xac8] ;  /* 0x0002b20000047ab9 */ /* 0x000fe40000000800 */
[----:B------:R-:W-:Y:S02]  /*fb30*/  ISETP.GE.AND P0, PT, R193, UR4, PT ;  /* 0x00000004c1007c0c */ /* 0x000fe4000bf06270 */
[----:B------:R-:W-:Y:S02]  /*fb40*/  ISETP.GE.AND P5, PT, R236, UR4, PT ;  /* 0x00000004ec007c0c */ /* 0x000fe4000bfa6270 */
[----:B------:R-:W-:Y:S02]  /*fb50*/  ISETP.GE.AND P4, PT, R235, UR4, PT ;  /* 0x00000004eb007c0c */ /* 0x000fe4000bf86270 */
[----:B------:R-:W-:-:S07]  /*fb60*/  ISETP.GE.AND P3, PT, R234, UR4, PT ;  /* 0x00000004ea007c0c */ /* 0x000fce000bf66270 */
[----:B0-2---:R-:W-:-:S04]  /*fb70*/  @!P0 LEA R4, P1, R193, R13, 0x2 ;  /* 0x0000000dc1048211 */ /* 0x005fc800078210ff */
[----:B---3--:R-:W-:-:S05]  /*fb80*/  @!P0 LEA.HI.X R5, R193, R12, R227, 0x2, P1 ;  /* 0x0000000cc1058211 */ /* 0x008fca00008f14e3 */
[----:B------:R0:W-:Y:S01]  /*fb90*/  @!P0 ST.E.64 desc[UR40][R4.64], R24 ;  /* 0x0000001804008985 */ /* 0x0001e2000c101b28 */
[----:B------:R-:W-:-:S13]  /*fba0*/  ISETP.GE.AND P0, PT, R217, UR4, PT ;  /* 0x00000004d9007c0c */ /* 0x000fda000bf06270 */
[----:B0-----:R-:W-:-:S04]  /*fbb0*/  @!P0 LEA R4, P1, R217, R13, 0x2 ;  /* 0x0000000dd9048211 */ /* 0x001fc800078210ff */
[----:B------:R-:W-:Y:S02]  /*fbc0*/  @!P0 LEA.HI.X R5, R217, R12, R226, 0x2, P1 ;  /* 0x0000000cd9058211 */ /* 0x000fe400008f14e2 */
[----:B------:R-:W-:-:S03]  /*fbd0*/  ISETP.GE.AND P1, PT, R203, UR4, PT ;  /* 0x00000004cb007c0c */ /* 0x000fc6000bf26270 */
[----:B------:R0:W-:Y:S01]  /*fbe0*/  @!P0 ST.E.64 desc[UR40][R4.64], R28 ;  /* 0x0000001c04008985 */ /* 0x0001e2000c101b28 */
[----:B------:R-:W-:-:S13]  /*fbf0*/  ISETP.GE.AND P0, PT, R211, UR4, PT ;  /* 0x00000004d3007c0c */ /* 0x000fda000bf06270 */
[----:B0-----:R-:W-:-:S04]  /*fc00*/  @!P0 LEA R4, P2, R211, R13, 0x2 ;  /* 0x0000000dd3048211 */ /* 0x001fc800078410ff */
[----:B------:R-:W-:-:S05]  /*fc10*/  @!P0 LEA.HI.X R5, R211, R12, R216, 0x2, P2 ;  /* 0x0000000cd3058211 */ /* 0x000fca00010f14d8 */
[----:B------:R0:W-:Y:S01]  /*fc20*/  @!P0 ST.E.64 desc[UR40][R4.64], R32 ;  /* 0x0000002004008985 */ /* 0x0001e2000c101b28 */
[----:B------:R-:W-:Y:S02]  /*fc30*/  ISETP.GE.AND P0, PT, R200, UR4, PT ;  /* 0x00000004c8007c0c */ /* 0x000fe4000bf06270 */
        /* <DEDUP_REMOVED lines=25> */
[----:B------:R-:W-:Y:S02]  /*fdd0*/  @!P1 LEA.HI.X R5, R176, R12, R177, 0x2, P2 ;  /* 0x0000000cb0059211 */ /* 0x000fe400010f14b1 */
[----:B------:R-:W-:-:S03]  /*fde0*/  @!P4 LEA R6, P2, R235, R13, 0x2 ;  /* 0x0000000deb06c211 */ /* 0x000fc600078410ff */
[----:B------:R0:W-:Y:S01]  /*fdf0*/  @!P1 ST.E.64 desc[UR40][R4.64], R60 ;  /* 0x0000003c04009985 */ /* 0x0001e2000c101b28 */
[----:B------:R-:W-:Y:S02]  /*fe00*/  @!P4 LEA.HI.X R7, R235, R12, R173, 0x2, P2 ;  /* 0x0000000ceb07c211 */ /* 0x000fe400010f14ad */
[----:B------:R-:W-:Y:S02]  /*fe10*/  ISETP.GE.AND P2, PT, R231, UR4, PT ;  /* 0x00000004e7007c0c */ /* 0x000fe4000bf46270 */
[----:B0-----:R-:W-:-:S04]  /*fe20*/  @!P0 LEA R4, P1, R237, R13, 0x2 ;  /* 0x0000000ded048211 */ /* 0x001fc800078210ff */
[----:B------:R-:W-:Y:S02]  /*fe30*/  @!P0 LEA.HI.X R5, R237, R12, R175, 0x2, P1 ;  /* 0x0000000ced058211 */ /* 0x000fe400008f14af */
[----:B------:R-:W-:-:S03]  /*fe40*/  ISETP.GE.AND P1, PT, R232, UR4, PT ;  /* 0x00000004e8007c0c */ /* 0x000fc6000bf26270 */
[----:B------:R0:W-:Y:S01]  /*fe50*/  @!P0 ST.E.64 desc[UR40][R4.64], R64 ;  /* 0x0000004004008985 */ /* 0x0001e2000c101b28 */
[----:B------:R-:W-:Y:S02]  /*fe60*/  ISETP.GE.AND P0, PT, R233, UR4, PT ;  /* 0x00000004e9007c0c */ /* 0x000fe4000bf06270 */
[----:B0-----:R-:W-:-:S04]  /*fe70*/  @!P5 LEA R4, P6, R236, R13, 0x2 ;  /* 0x0000000dec04d211 */ /* 0x001fc800078c10ff */
[----:B------:R-:W-:Y:S02]  /*fe80*/  @!P5 LEA.HI.X R5, R236, R12, R174, 0x2, P6 ;  /* 0x0000000cec05d211 */ /* 0x000fe400030f14ae */
[----:B------:R-:W-:-:S03]  /*fe90*/  @!P3 LEA R8, P6, R234, R13, 0x2 ;  /* 0x0000000dea08b211 */ /* 0x000fc600078c10ff */
[----:B------:R0:W-:Y:S01]  /*fea0*/  @!P5 ST.E.64 desc[UR40][R4.64], R68 ;  /* 0x000000440400d985 */ /* 0x0001e2000c101b28 */
[----:B------:R-:W-:-:S03]  /*feb0*/  @!P3 LEA.HI.X R9, R234, R12, R172, 0x2, P6 ;  /* 0x0000000cea09b211 */ /* 0x000fc600030f14ac */
[----:B------:R2:W-:Y:S04]  /*fec0*/  @!P4 ST.E.64 desc[UR40][R6.64], R72 ;  /* 0x000000480600c985 */ /* 0x0005e8000c101b28 */
[----:B------:R3:W-:Y:S01]  /*fed0*/  @!P3 ST.E.64 desc[UR40][R8.64], R76 ;  /* 0x0000004c0800b985 */ /* 0x0007e2000c101b28 */
[----:B------:R-:W-:Y:S02]  /*fee0*/  ISETP.GE.AND P3, PT, R230, UR4, PT ;  /* 0x00000004e6007c0c */ /* 0x000fe4000bf66270 */
[----:B0-----:R-:W-:-:S04]  /*fef0*/  @!P0 LEA R4, P4, R233, R13, 0x2 ;  /* 0x0000000de9048211 */ /* 0x001fc800078810ff */
        /* <DEDUP_REMOVED lines=12> */
[----:B0-----:R-:W-:-:S04]  /*ffc0*/  @!P3 LEA R4, P6, R230, R13, 0x2 ;  /* 0x0000000de604b211 */ /* 0x001fc800078c10ff */
[----:B------:R-:W-:Y:S02]  /*ffd0*/  @!P3 LEA.HI.X R5, R230, R12, R168, 0x2, P6 ;  /* 0x0000000ce605b211 */ /* 0x000fe400030f14a8 */
[----:B--2---:R-:W-:-:S03]  /*ffe0*/  @!P4 LEA R6, P0, R229, R13, 0x2 ;  /* 0x0000000de506c211 */ /* 0x004fc600078010ff */
[----:B------:R0:W-:Y:S01]  /*fff0*/  @!P3 ST.E.64 desc[UR40][R4.64], R92 ;  /* 0x0000005c0400b985 */ /* 0x0001e2000c101b28 */
[-C--:B------:R-:W-:Y:S02]  /*10000*/  @!P4 LEA.HI.X R7, R229, R12.reuse, R167, 0x2, P0 ;  /* 0x0000000ce507c211 */ /* 0x080fe400000f14a7 */
[----:B------:R-:W-:Y:S02]  /*10010*/  ISETP.GE.AND P0, PT, R223, UR4, PT ;  /* 0x00000004df007c0c */ /* 0x000fe4000bf06270 */
[CC--:B---3--:R-:W-:Y:S01]  /*10020*/  @!P5 LEA R8, P6, R228.reuse, R13.reuse, 0x2 ;  /* 0x0000000de408d211 */ /* 0x0c8fe200078c10ff */
[----:B------:R2:W-:Y:S01]  /*10030*/  @!P4 ST.E.64 desc[UR40][R6.64], R96 ;  /* 0x000000600600c985 */ /* 0x0005e2000c101b28 */
[----:B------:R-:W-:Y:S02]  /*10040*/  ISETP.GE.AND P4, PT, R221, UR4, PT ;  /* 0x00000004dd007c0c */ /* 0x000fe4000bf86270 */
[----:B------:R-:W-:Y:S02]  /*10050*/  @!P5 LEA.HI.X R9, R228, R12, R166, 0x2, P6 ;  /* 0x0000000ce409d211 */ /* 0x000fe400030f14a6 */
[----:B0-----:R-:W-:-:S03]  /*10060*/  @!P2 LEA R4, P6, R225, R13, 0x2 ;  /* 0x0000000de104a211 */ /* 0x001fc600078c10ff */
[----:B------:R0:W-:Y:S01]  /*10070*/  @!P5 ST.E.64 desc[UR40][R8.64], R100 ;  /* 0x000000640800d985 */ /* 0x0001e2000c101b28 */
[----:B------:R-:W-:Y:S02]  /*10080*/  ISETP.GE.AND P5, PT, R222, UR4, PT ;  /* 0x00000004de007c0c */ /* 0x000fe4000bfa6270 */
[----:B------:R-:W-:Y:S02]  /*10090*/  @!P2 LEA.HI.X R5, R225, R12, R165, 0x2, P6 ;  /* 0x0000000ce105a211 */ /* 0x000fe400030f14a5 */
[----:B--2---:R-:W-:-:S03]  /*100a0*/  @!P1 LEA R6, P3, R224, R13, 0x2 ;  /* 0x0000000de0069211 */ /* 0x004fc600078610ff */
[----:B------:R2:W-:Y:S01]  /*100b0*/  @!P2 ST.E.64 desc[UR40][R4.64], R104 ;  /* 0x000000680400a985 */ /* 0x0005e2000c101b28 */
[-C--:B------:R-:W-:Y:S02]  /*100c0*/  @!P1 LEA.HI.X R7, R224, R12.reuse, R164, 0x2, P3 ;  /* 0x0000000ce0079211 */ /* 0x080fe400018f14a4 */
[----:B------:R-:W-:Y:S02]  /*100d0*/  ISETP.GE.AND P3, PT, R220, UR4, PT ;  /* 0x00000004dc007c0c */ /* 0x000fe4000bf66270 */
[CC--:B0-----:R-:W-:Y:S01]  /*100e0*/  @!P0 LEA R8, P6, R223.reuse, R13.reuse, 0x2 ;  /* 0x0000000ddf088211 */ /* 0x0c1fe200078c10ff */
[----:B------:R0:W-:Y:S03]  /*100f0*/  @!P1 ST.E.64 desc[UR40][R6.64], R108 ;  /* 0x0000006c06009985 */ /* 0x0001e6000c101b28 */
[----:B------:R-:W-:Y:S02]  /*10100*/  @!P0 LEA.HI.X R9, R223, R12, R163, 0x2, P6 ;  /* 0x0000000cdf098211 */ /* 0x000fe400030f14a3 */
[----:B--2---:R-:W-:-:S03]  /*10110*/  @!P5 LEA R4, P1, R222, R13, 0x2 ;  /* 0x0000000dde04d211 */ /* 0x004fc600078210ff */
[----:B------:R2:W-:Y:S01]  /*10120*/  @!P0 ST.E.64 desc[UR40][R8.64], R112 ;  /* 0x0000007008008985 */ /* 0x0005e2000c101b28 */
[----:B------:R-:W-:Y:S02]  /*10130*/  ISETP.GE.AND P0, PT, R219, UR4, PT ;  /* 0x00000004db007c0c */ /* 0x000fe4000bf06270 */
[-C--:B------:R-:W-:Y:S02]  /*10140*/  @!P5 LEA.HI.X R5, R222, R12.reuse, R162, 0x2, P1 ;  /* 0x0000000cde05d211 */ /* 0x080fe400008f14a2 */
[----:B------:R-:W-:Y:S02]  /*10150*/  ISETP.GE.AND P1, PT, R218, UR4, PT ;  /* 0x00000004da007c0c */ /* 0x000fe4000bf26270 */
[C---:B0-----:R-:W-:Y:S01]  /*10160*/  @!P4 LEA R6, P2, R221.reuse, R13, 0x2 ;  /* 0x0000000ddd06c211 */ /* 0x041fe200078410ff */
[----:B------:R0:W-:Y:S03]  /*10170*/  @!P5 ST.E.64 desc[UR40][R4.64], R116 ;  /* 0x000000740400d985 */ /* 0x0001e6000c101b28 */
[----:B------:R-:W-:-:S02]  /*10180*/  @!P4 LEA.HI.X R7, R221, R12, R161, 0x2, P2 ;  /* 0x0000000cdd07c211 */ /* 0x000fc400010f14a1 */
[----:B------:R-:W-:Y:S02]  /*10190*/  ISETP.GE.AND P2, PT, R213, UR4, PT ;  /* 0x00000004d5007c0c */ /* 0x000fe4000bf46270 */
[CC--:B--2---:R-:W-:Y:S01]  /*101a0*/  @!P3 LEA R8, P6, R220.reuse, R13.reuse, 0x2 ;  /* 0x0000000ddc08b211 */ /* 0x0c4fe200078c10ff */
[----:B------:R2:W-:Y:S01]  /*101b0*/  @!P4 ST.E.64 desc[UR40][R6.64], R120 ;  /* 0x000000780600c985 */ /* 0x0005e2000c101b28 */
[----:B------:R-:W-:Y:S02]  /*101c0*/  ISETP.GE.AND P4, PT, R215, UR4, PT ;  /* 0x00000004d7007c0c */ /* 0x000fe4000bf86270 */
[----:B------:R-:W-:Y:S02]  /*101d0*/  @!P3 LEA.HI.X R9, R220, R12, R160, 0x2, P6 ;  /* 0x0000000cdc09b211 */ /* 0x000fe400030f14a0 */
[----:B0-----:R-:W-:-:S03]  /*101e0*/  @!P0 LEA R4, P5, R219, R13, 0x2 ;  /* 0x0000000ddb048211 */ /* 0x001fc600078a10ff */
[----:B------:R0:W-:Y:S01]  /*101f0*/  @!P3 ST.E.64 desc[UR40][R8.64], R124 ;  /* 0x0000007c0800b985 */ /* 0x0001e2000c101b28 */
[----:B------:R-:W-:Y:S02]  /*10200*/  ISETP.GE.AND P3, PT, R214, UR4, PT ;  /* 0x00000004d6007c0c */ /* 0x000fe4000bf66270 */
[-C--:B------:R-:W-:Y:S02]  /*10210*/  @!P0 LEA.HI.X R5, R219, R12.reuse, R159, 0x2, P5 ;  /* 0x0000000cdb058211 */ /* 0x080fe400028f149f */
[----:B------:R-:W-:Y:S02]  /*10220*/  ISETP.GE.AND P5, PT, R212, UR4, PT ;  /* 0x00000004d4007c0c */ /* 0x000fe4000bfa6270 */
[C---:B--2---:R-:W-:Y:S01]  /*10230*/  @!P1 LEA R6, P6, R218.reuse, R13, 0x2 ;  /* 0x0000000dda069211 */ /* 0x044fe200078c10ff */
[----:B------:R2:W-:Y:S03]  /*10240*/  @!P0 ST.E.64 desc[UR40][R4.64], R128 ;  /* 0x0000008004008985 */ /* 0x0005e6000c101b28 */
[----:B------:R-:W-:-:S03]  /*10250*/  @!P1 LEA.HI.X R7, R218, R12, R158, 0x2, P6 ;  /* 0x0000000cda079211 */ /* 0x000fc600030f149e */
[CC--:B0-----:R-:W-:Y:S02]  /*10260*/  @!P3 LEA R8, P6, R214.reuse, R13.reuse, 0x2 ;  /* 0x0000000dd608b211 */ /* 0x0c1fe400078c10ff */
[----:B------:R0:W-:Y:S02]  /*10270*/  @!P1 ST.E.64 desc[UR40][R6.64], R132 ;  /* 0x0000008406009985 */ /* 0x0001e4000c101b28 */
[----:B------:R-:W-:Y:S02]  /*10280*/  @!P3 LEA.HI.X R9, R214, R12, R156, 0x2, P6 ;  /* 0x0000000cd609b211 */ /* 0x000fe400030f149c */
[----:B--2---:R-:W-:-:S04]  /*10290*/  @!P4 LEA R4, P0, R215, R13, 0x2 ;  /* 0x0000000dd704c211 */ /* 0x004fc800078010ff */
[-C--:B------:R-:W-:Y:S02]  /*102a0*/  @!P4 LEA.HI.X R5, R215, R12.reuse, R157, 0x2, P0 ;  /* 0x0000000cd705c211 */ /* 0x080fe400000f149d */
[CC--:B------:R-:W-:Y:S02]  /*102b0*/  @!P5 LEA R14, P0, R212.reuse, R13.reuse, 0x2 ;  /* 0x0000000dd40ed211 */ /* 0x0c0fe400078010ff */
[C---:B0-----:R-:W-:Y:S01]  /*102c0*/  @!P2 LEA R6, P1, R213.reuse, R13, 0x2 ;  /* 0x0000000dd506a211 */ /* 0x041fe200078210ff */
[----:B------:R4:W-:Y:S01]  /*102d0*/  @!P4 ST.E.64 desc[UR40][R4.64], R136 ;  /* 0x000000880400c985 */ /* 0x0009e2000c101b28 */
[-C--:B------:R-:W-:Y:S02]  /*102e0*/  @!P5 LEA.HI.X R15, R212, R12.reuse, R21, 0x2, P0 ;  /* 0x0000000cd40fd211 */ /* 0x080fe400000f1415 */
[----:B------:R-:W-:Y:S01]  /*102f0*/  @!P2 LEA.HI.X R7, R213, R12, R152, 0x2, P1 ;  /* 0x0000000cd507a211 */ /* 0x000fe200008f1498 */
[----:B------:R4:W-:Y:S04]  /*10300*/  @!P3 ST.E.64 desc[UR40][R8.64], R140 ;  /* 0x0000008c0800b985 */ /* 0x0009e8000c101b28 */
[----:B------:R4:W-:Y:S04]  /*10310*/  @!P2 ST.E.64 desc[UR40][R6.64], R144 ;  /* 0x000000900600a985 */ /* 0x0009e8000c101b28 */
[----:B------:R4:W-:Y:S02]  /*10320*/  @!P5 ST.E.64 desc[UR40][R14.64], R148 ;  /* 0x000000940e00d985 */ /* 0x0009e4000c101b28 */
.L_x_765:
[----:B------:R-:W-:Y:S05]  /*10330*/  BSYNC B1 ;  /* 0x0000000000017941 */ /* 0x000fea0003800000 */
.L_x_764:
[----:B------:R-:W-:Y:S01]  /*10340*/  VIADD R11, R11, 0x8 ;  /* 0x000000080b0b7836 */ /* 0x000fe20000000000 */
[----:B------:R0:W0:Y:S04]  /*10350*/  SHFL.IDX PT, R20, R10, 0x1, 0x1c1f ;  /* 0x003c1f000a147f89 */ /* 0x00002800000e0000 */
[----:B------:R-:W-:Y:S01]  /*10360*/  ISETP.GE.AND P0, PT, R11, R0, PT ;  /* 0x000000000b00720c */ /* 0x000fe20003f06270 */
[----:B------:R0:W0:-:S12]  /*10370*/  SHFL.IDX PT, R24, R3, 0x1, 0x1c1f ;  /* 0x003c1f0003187f89 */ /* 0x00001800000e0000 */
[----:B------:R-:W-:Y:S05]  /*10380*/  @P0 BRA `(.L_x_763) ;  /* 0x0000001400d00947 */ /* 0x000fea0003800000 */
[----:B------:R-:W-:Y:S02]  /*10390*/  ULDC UR4, c[0x0][0xac8] ;  /* 0x0002b20000047ab9 */ /* 0x000fe40000000800 */
[----:B------:R-:W-:Y:S02]  /*103a0*/  ISETP.GE.AND P4, PT, R193, UR4, PT ;  /* 0x00000004c1007c0c */ /* 0x000fe4000bf86270 */
[----:B------:R-:W-:Y:S02]  /*103b0*/  ISETP.GE.AND P2, PT, R217, UR4, PT ;  /* 0x00000004d9007c0c */ /* 0x000fe4000bf46270 */
[----:B------:R-:W-:Y:S02]  /*103c0*/  ISETP.GE.AND P1, PT, R211, UR4, PT ;  /* 0x00000004d3007c0c */ /* 0x000fe4000bf26270 */
[----:B------:R-:W-:-:S07]  /*103d0*/  ISETP.GE.AND P0, PT, R203, UR4, PT ;  /* 0x00000004cb007c0c */ /* 0x000fce000bf06270 */
[----:B0---4-:R-:W-:-:S04]  /*103e0*/  @!P4 LEA R4, P3, R193, R24, 0x2 ;  /* 0x00000018c104c211 */ /* 0x011fc800078610ff */
[----:B------:R-:W-:Y:S02]  /*103f0*/  @!P4 LEA.HI.X R5, R193, R20, R227, 0x2, P3 ;  /* 0x00000014c105c211 */ /* 0x000fe400018f14e3 */
[----:B------:R-:W-:Y:S02]  /*10400*/  ISETP.GE.AND P3, PT, R200, UR4, PT ;  /* 0x00000004c8007c0c */ /* 0x000fe4000bf66270 */
[C---:B------:R-:W-:Y:S01]  /*10410*/  @!P1 LEA R6, P5, R211.reuse, R24, 0x2 ;  /* 0x00000018d3069211 */ /* 0x040fe200078a10ff */
[----:B------:R0:W-:Y:S01]  /*10420*/  @!P4 ST.E.64 desc[UR40][R4.64], R26 ;  /* 0x0000001a0400c985 */ /* 0x0001e2000c101b28 */
[----:B------:R-:W-:Y:S02]  /*10430*/  ISETP.GE.AND P4, PT, R192, UR4, PT ;  /* 0x00000004c0007c0c */ /* 0x000fe4000bf86270 */
[----:B------:R-:W-:Y:S02]  /*10440*/  @!P1 LEA.HI.X R7, R211, R20, R216, 0x2, P5 ;  /* 0x00000014d3079211 */ /* 0x000fe400028f14d8 */
[----:B------:R-:W-:-:S02]  /*10450*/  ISETP.GE.AND P5, PT, R182, UR4, PT ;  /* 0x00000004b6007c0c */ /* 0x000fc4000bfa6270 */
        /* <DEDUP_REMOVED lines=8> */
[-C--:B0-----:R-:W-:Y:S02]  /*104e0*/  @!P3 LEA R4, P1, R200, R24.reuse, 0x2 ;  /* 0x00000018c804b211 */ /* 0x081fe400078210ff */
[----:B----4-:R-:W-:Y:S02]  /*104f0*/  @!P4 LEA R6, P2, R192, R24, 0x2 ;  /* 0x00000018c006c211 */ /* 0x010fe400078410ff */
[----:B------:R-:W-:-:S02]  /*10500*/  @!P3 LEA.HI.X R5, R200, R20, R201, 0x2, P1 ;  /* 0x00000014c805b211 */ /* 0x000fc400008f14c9 */
[----:B------:R-:W-:Y:S02]  /*10510*/  ISETP.GE.AND P1, PT, R178, UR4, PT ;  /* 0x00000004b2007c0c */ /* 0x000fe4000bf26270 */
[----:B------:R-:W-:Y:S01]  /*10520*/  @!P4 LEA.HI.X R7, R192, R20, R199, 0x2, P2 ;  /* 0x00000014c007c211 */ /* 0x000fe200010f14c7 */
[----:B------:R0:W-:Y:S01]  /*10530*/  @!P3 ST.E.64 desc[UR40][R4.64], R42 ;  /* 0x0000002a0400b985 */ /* 0x0001e2000c101b28 */
[----:B------:R-:W-:Y:S02]  /*10540*/  ISETP.GE.AND P2, PT, R176, UR4, PT ;  /* 0x00000004b0007c0c */ /* 0x000fe4000bf46270 */
[C---:B-----5:R-:W-:Y:S01]  /*10550*/  @!P5 LEA R8, P6, R182.reuse, R24, 0x2 ;  /* 0x00000018b608d211 */ /* 0x060fe200078c10ff */
[----:B------:R4:W-:Y:S01]  /*10560*/  @!P4 ST.E.64 desc[UR40][R6.64], R46 ;  /* 0x0000002e0600c985 */ /* 0x0009e2000c101b28 */
[----:B------:R-:W-:Y:S02]  /*10570*/  ISETP.GE.AND P3, PT, R237, UR4, PT ;  /* 0x00000004ed007c0c */ /* 0x000fe4000bf66270 */
[----:B------:R-:W-:-:S02]  /*10580*/  @!P5 LEA.HI.X R9, R182, R20, R183, 0x2, P6 ;  /* 0x00000014b609d211 */ /* 0x000fc400030f14b7 */
[----:B------:R-:W-:-:S03]  /*10590*/  ISETP.GE.AND P4, PT, R236, UR4, PT ;  /* 0x00000004ec007c0c */ /* 0x000fc6000bf86270 */
[----:B------:R5:W-:Y:S01]  /*105a0*/  @!P5 ST.E.64 desc[UR40][R8.64], R50 ;  /* 0x000000320800d985 */ /* 0x000be2000c101b28 */
[-C--:B0-----:R-:W-:Y:S02]  /*105b0*/  @!P0 LEA R4, P6, R180, R24.reuse, 0x2 ;  /* 0x00000018b4048211 */ /* 0x081fe400078c10ff */
[----:B----4-:R-:W-:Y:S02]  /*105c0*/  @!P1 LEA R6, P5, R178, R24, 0x2 ;  /* 0x00000018b2069211 */ /* 0x010fe400078a10ff */
[-C--:B------:R-:W-:Y:S02]  /*105d0*/  @!P0 LEA.HI.X R5, R180, R20.reuse, R181, 0x2, P6 ;  /* 0x00000014b4058211 */ /* 0x080fe400030f14b5 */
[----:B------:R-:W-:Y:S02]  /*105e0*/  @!P1 LEA.HI.X R7, R178, R20, R179, 0x2, P5 ;  /* 0x00000014b2079211 */ /* 0x000fe400028f14b3 */
[----:B------:R-:W-:Y:S01]  /*105f0*/  ISETP.GE.AND P5, PT, R235, UR4, PT ;  /* 0x00000004eb007c0c */ /* 0x000fe2000bfa6270 */
[----:B------:R0:W-:Y:S01]  /*10600*/  @!P0 ST.E.64 desc[UR40][R4.64], R54 ;  /* 0x0000003604008985 */ /* 0x0001e2000c101b28 */
[----:B-----5:R-:W-:-:S02]  /*10610*/  @!P2 LEA R8, P6, R176, R24, 0x2 ;  /* 0x00000018b008a211 */ /* 0x020fc400078c10ff */
[----:B------:R-:W-:Y:S01]  /*10620*/  ISETP.GE.AND P0, PT, R234, UR4, PT ;  /* 0x00000004ea007c0c */ /* 0x000fe2000bf06270 */
[----:B------:R4:W-:Y:S01]  /*10630*/  @!P1 ST.E.64 desc[UR40][R6.64], R58 ;  /* 0x0000003a06009985 */ /* 0x0009e2000c101b28 */
[----:B------:R-:W-:Y:S02]  /*10640*/  @!P2 LEA.HI.X R9, R176, R20, R177, 0x2, P6 ;  /* 0x00000014b009a211 */ /* 0x000fe400030f14b1 */
[----:B------:R-:W-:-:S03]  /*10650*/  ISETP.GE.AND P1, PT, R233, UR4, PT ;  /* 0x00000004e9007c0c */ /* 0x000fc6000bf26270 */
[----:B------:R5:W-:Y:S01]  /*10660*/  @!P2 ST.E.64 desc[UR40][R8.64], R62 ;  /* 0x0000003e0800a985 */ /* 0x000be2000c101b28 */
[CC--:B0-----:R-:W-:Y:S02]  /*10670*/  @!P3 LEA R4, P6, R237.reuse, R24.reuse, 0x2 ;  /* 0x00000018ed04b211 */ /* 0x0c1fe400078c10ff */
[C---:B----4-:R-:W-:Y:S02]  /*10680*/  @!P4 LEA R6, P2, R236.reuse, R24, 0x2 ;  /* 0x00000018ec06c211 */ /* 0x050fe400078410ff */
[-C--:B------:R-:W-:Y:S02]  /*10690*/  @!P3 LEA.HI.X R5, R237, R20.reuse, R175, 0x2, P6 ;  /* 0x00000014ed05b211 */ /* 0x080fe400030f14af */
[----:B------:R-:W-:Y:S02]  /*106a0*/  @!P4 LEA.HI.X R7, R236, R20, R174, 0x2, P2 ;  /* 0x00000014ec07c211 */ /* 0x000fe400010f14ae */
[----:B------:R-:W-:Y:S01]  /*106b0*/  ISETP.GE.AND P2, PT, R232, UR4, PT ;  /* 0x00000004e8007c0c */ /* 0x000fe2000bf46270 */
[----:B------:R0:W-:Y:S01]  /*106c0*/  @!P3 ST.E.64 desc[UR40][R4.64], R66 ;  /* 0x000000420400b985 */ /* 0x0001e2000c101b28 */
[----:B-----5:R-:W-:-:S03]  /*106d0*/  @!P5 LEA R8, P6, R235, R24, 0x2 ;  /* 0x00000018eb08d211 */ /* 0x020fc600078c10ff */
[----:B------:R4:W-:Y:S01]  /*106e0*/  @!P4 ST.E.64 desc[UR40][R6.64], R70 ;  /* 0x000000460600c985 */ /* 0x0009e2000c101b28 */
[----:B------:R-:W-:-:S05]  /*106f0*/  @!P5 LEA.HI.X R9, R235, R20, R173, 0x2, P6 ;  /* 0x00000014eb09d211 */ /* 0x000fca00030f14ad */
[----:B------:R5:W-:Y:S01]  /*10700*/  @!P5 ST.E.64 desc[UR40][R8.64], R74 ;  /* 0x0000004a0800d985 */ /* 0x000be2000c101b28 */
[----:B------:R-:W-:Y:S02]  /*10710*/  ISETP.GE.AND P5, PT, R231, UR4, PT ;  /* 0x00000004e7007c0c */ /* 0x000fe4000bfa6270 */
[----:B0-----:R-:W-:-:S04]  /*10720*/  @!P0 LEA R4, P4, R234, R24, 0x2 ;  /* 0x00000018ea048211 */ /* 0x001fc800078810ff */
[----:B------:R-:W-:Y:S02]  /*10730*/  @!P0 LEA.HI.X R5, R234, R20, R172, 0x2, P4 ;  /* 0x00000014ea058211 */ /* 0x000fe400020f14ac */
[----:B------:R-:W-:Y:S02]  /*10740*/  ISETP.GE.AND P4, PT, R230, UR4, PT ;  /* 0x00000004e6007c0c */ /* 0x000fe4000bf86270 */
[CC--:B----4-:R-:W-:Y:S01]  /*10750*/  @!P1 LEA R6, P3, R233.reuse, R24.reuse, 0x2 ;  /* 0x00000018e9069211 */ /* 0x0d0fe200078610ff */
[----:B------:R0:W-:Y:S01]  /*10760*/  @!P0 ST.E.64 desc[UR40][R4.64], R78 ;  /* 0x0000004e04008985 */ /* 0x0001e2000c101b28 */
[----:B-----5:R-:W-:Y:S02]  /*10770*/  @!P2 LEA R8, P6, R232, R24, 0x2 ;  /* 0x00000018e808a211 */ /* 0x020fe400078c10ff */
        /* <DEDUP_REMOVED lines=9> */
[----:B----4-:R-:W-:-:S03]  /*10810*/  @!P4 LEA R6, P0, R230, R24, 0x2 ;  /* 0x00000018e606c211 */ /* 0x010fc600078010ff */
[----:B------:R0:W-:Y:S01]  /*10820*/  @!P5 ST.E.64 desc[UR40][R4.64], R90 ;  /* 0x0000005a0400d985 */ /* 0x0001e2000c101b28 */
[----:B------:R-:W-:Y:S02]  /*10830*/  ISETP.GE.AND P5, PT, R223, UR4, PT ;  /* 0x00000004df007c0c */ /* 0x000fe4000bfa6270 */
[----:B------:R-:W-:Y:S02]  /*10840*/  @!P4 LEA.HI.X R7, R230, R20, R168, 0x2, P0 ;  /* 0x00000014e607c211 */ /* 0x000fe400000f14a8 */
[----:B------:R-:W-:Y:S02]  /*10850*/  ISETP.GE.AND P0, PT, R224, UR4, PT ;  /* 0x00000004e0007c0c */ /* 0x000fe4000bf06270 */
[C---:B-----5:R-:W-:Y:S01]  /*10860*/  @!P3 LEA R8, P6, R229.reuse, R24, 0x2 ;  /* 0x00000018e508b211 */ /* 0x060fe200078c10ff */
[----:B------:R4:W-:Y:S01]  /*10870*/  @!P4 ST.E.64 desc[UR40][R6.64], R94 ;  /* 0x0000005e0600c985 */ /* 0x0009e2000c101b28 */
[----:B------:R-:W-:Y:S02]  /*10880*/  ISETP.GE.AND P4, PT, R222, UR4, PT ;  /* 0x00000004de007c0c */ /* 0x000fe4000bf86270 */
[----:B------:R-:W-:-:S02]  /*10890*/  @!P3 LEA.HI.X R9, R229, R20, R167, 0x2, P6 ;  /* 0x00000014e509b211 */ /* 0x000fc400030f14a7 */
[----:B0-----:R-:W-:-:S03]  /*108a0*/  @!P2 LEA R4, P6, R228, R24, 0x2 ;  /* 0x00000018e404a211 */ /* 0x001fc600078c10ff */
[----:B------:R0:W-:Y:S01]  /*108b0*/  @!P3 ST.E.64 desc[UR40][R8.64], R98 ;  /* 0x000000620800b985 */ /* 0x0001e2000c101b28 */
[----:B------:R-:W-:Y:S02]  /*108c0*/  @!P2 LEA.HI.X R5, R228, R20, R166, 0x2, P6 ;  /* 0x00000014e405a211 */ /* 0x000fe400030f14a6 */
[----:B----4-:R-:W-:-:S03]  /*108d0*/  @!P1 LEA R6, P3, R225, R24, 0x2 ;  /* 0x00000018e1069211 */ /* 0x010fc600078610ff */
[----:B------:R-:W-:Y:S01]  /*108e0*/  @!P2 ST.E.64 desc[UR40][R4.64], R102 ;  /* 0x000000660400a985 */ /* 0x000fe2000c101b28 */
[----:B---3--:R-:W-:Y:S02]  /*108f0*/  @!P4 LEA R12, P2, R222, R24, 0x2 ;  /* 0x00000018de0cc211 */ /* 0x008fe400078410ff */
[----:B------:R-:W-:Y:S02]  /*10900*/  @!P1 LEA.HI.X R7, R225, R20, R165, 0x2, P3 ;  /* 0x00000014e1079211 */ /* 0x000fe400018f14a5 */
[----:B------:R-:W-:Y:S02]  /*10910*/  ISETP.GE.AND P3, PT, R221, UR4, PT ;  /* 0x00000004dd007c0c */ /* 0x000fe4000bf66270 */
[CC--:B0-----:R-:W-:Y:S01]  /*10920*/  @!P0 LEA R8, P6, R224.reuse, R24.reuse, 0x2 ;  /* 0x00000018e0088211 */ /* 0x0c1fe200078c10ff */
[----:B------:R0:W-:Y:S01]  /*10930*/  @!P1 ST.E.64 desc[UR40][R6.64], R106 ;  /* 0x0000006a06009985 */ /* 0x0001e2000c101b28 */
[----:B------:R-:W-:Y:S02]  /*10940*/  @!P5 LEA R10, P1, R223, R24, 0x2 ;  /* 0x00000018df0ad211 */ /* 0x000fe400078210ff */
[----:B------:R-:W-:-:S02]  /*10950*/  @!P0 LEA.HI.X R9, R224, R20, R164, 0x2, P6 ;  /* 0x00000014e0098211 */ /* 0x000fc400030f14a4 */
[----:B------:R-:W-:Y:S02]  /*10960*/  @!P5 LEA.HI.X R11, R223, R20, R163, 0x2, P1 ;  /* 0x00000014df0bd211 */ /* 0x000fe400008f14a3 */
[----:B------:R-:W-:Y:S01]  /*10970*/  ISETP.GE.AND P1, PT, R219, UR4, PT ;  /* 0x00000004db007c0c */ /* 0x000fe2000bf26270 */
[----:B------:R3:W-:Y:S01]  /*10980*/  @!P0 ST.E.64 desc[UR40][R8.64], R110 ;  /* 0x0000006e08008985 */ /* 0x0007e2000c101b28 */
[----:B------:R-:W-:Y:S02]  /*10990*/  ISETP.GE.AND P0, PT, R220, UR4, PT ;  /* 0x00000004dc007c0c */ /* 0x000fe4000bf06270 */
[C---:B------:R-:W-:Y:S01]  /*109a0*/  @!P3 LEA R14, P6, R221.reuse, R24, 0x2 ;  /* 0x00000018dd0eb211 */ /* 0x040fe200078c10ff */
[----:B------:R-:W-:Y:S01]  /*109b0*/  @!P5 ST.E.64 desc[UR40][R10.64], R114 ;  /* 0x000000720a00d985 */ /* 0x000fe2000c101b28 */
[-C--:B--2---:R-:W-:Y:S02]  /*109c0*/  @!P4 LEA.HI.X R13, R222, R20.reuse, R162, 0x2, P2 ;  /* 0x00000014de0dc211 */ /* 0x084fe400010f14a2 */
[----:B------:R-:W-:-:S02]  /*109d0*/  @!P3 LEA.HI.X R15, R221, R20, R161, 0x2, P6 ;  /* 0x00000014dd0fb211 */ /* 0x000fc400030f14a1 */
[----:B------:R-:W-:Y:S01]  /*109e0*/  ISETP.GE.AND P2, PT, R214, UR4, PT ;  /* 0x00000004d6007c0c */ /* 0x000fe2000bf46270 */
[----:B------:R2:W-:Y:S01]  /*109f0*/  @!P4 ST.E.64 desc[UR40][R12.64], R118 ;  /* 0x000000760c00c985 */ /* 0x0005e2000c101b28 */
[----:B------:R-:W-:Y:S02]  /*10a00*/  ISETP.GE.AND P4, PT, R218, UR4, PT ;  /* 0x00000004da007c0c */ /* 0x000fe4000bf86270 */
[-C--:B0-----:R-:W-:Y:S01]  /*10a10*/  @!P1 LEA R6, P6, R219, R24.reuse, 0x2 ;  /* 0x00000018db069211 */ /* 0x081fe200078c10ff */
[----:B------:R0:W-:Y:S01]  /*10a20*/  @!P3 ST.E.64 desc[UR40][R14.64], R122 ;  /* 0x0000007a0e00b985 */ /* 0x0001e2000c101b28 */
[C---:B------:R-:W-:Y:S02]  /*10a30*/  @!P0 LEA R4, P5, R220.reuse, R24, 0x2 ;  /* 0x00000018dc048211 */ /* 0x040fe400078a10ff */
[----:B------:R-:W-:Y:S02]  /*10a40*/  ISETP.GE.AND P3, PT, R215, UR4, PT ;  /* 0x00000004d7007c0c */ /* 0x000fe4000bf66270 */
[----:B------:R-:W-:-:S02]  /*10a50*/  @!P0 LEA.HI.X R5, R220, R20, R160, 0x2, P5 ;  /* 0x00000014dc058211 */ /* 0x000fc400028f14a0 */
[----:B------:R-:W-:Y:S02]  /*10a60*/  ISETP.GE.AND P5, PT, R213, UR4, PT ;  /* 0x00000004d5007c0c */ /* 0x000fe4000bfa6270 */
[----:B------:R-:W-:Y:S01]  /*10a70*/  @!P1 LEA.HI.X R7, R219, R20, R159, 0x2, P6 ;  /* 0x00000014db079211 */ /* 0x000fe200030f149f */
[----:B------:R4:W-:Y:S01]  /*10a80*/  @!P0 ST.E.64 desc[UR40][R4.64], R126 ;  /* 0x0000007e04008985 */ /* 0x0009e2000c101b28 */
[----:B---3--:R-:W-:-:S03]  /*10a90*/  @!P4 LEA R8, P0, R218, R24, 0x2 ;  /* 0x00000018da08c211 */ /* 0x008fc600078010ff */
[----:B------:R4:W-:Y:S01]  /*10aa0*/  @!P1 ST.E.64 desc[UR40][R6.64], R130 ;  /* 0x0000008206009985 */ /* 0x0009e2000c101b28 */
[-C--:B--2---:R-:W-:Y:S02]  /*10ab0*/  @!P2 LEA R12, P1, R214, R24.reuse, 0x2 ;  /* 0x00000018d60ca211 */ /* 0x084fe400078210ff */
[----:B------:R-:W-:Y:S02]  /*10ac0*/  @!P3 LEA R10, P6, R215, R24, 0x2 ;  /* 0x00000018d70ab211 */ /* 0x000fe400078c10ff */
[----:B------:R-:W-:Y:S02]  /*10ad0*/  @!P4 LEA.HI.X R9, R218, R20, R158, 0x2, P0 ;  /* 0x00000014da09c211 */ /* 0x000fe400000f149e */
[----:B0-----:R-:W-:Y:S02]  /*10ae0*/  @!P5 LEA R14, P0, R213, R24, 0x2 ;  /* 0x00000018d50ed211 */ /* 0x001fe400078010ff */
[-C--:B------:R-:W-:Y:S01]  /*10af0*/  @!P3 LEA.HI.X R11, R215, R20.reuse, R157, 0x2, P6 ;  /* 0x00000014d70bb211 */ /* 0x080fe200030f149d */
[----:B------:R4:W-:Y:S01]  /*10b00*/  @!P4 ST.E.64 desc[UR40][R8.64], R134 ;  /* 0x000000860800c985 */ /* 0x0009e2000c101b28 */
[----:B------:R-:W-:-:S02]  /*10b10*/  @!P2 LEA.HI.X R13, R214, R20, R156, 0x2, P1 ;  /* 0x00000014d60da211 */ /* 0x000fc400008f149c */
[----:B------:R-:W-:Y:S01]  /*10b20*/  @!P5 LEA.HI.X R15, R213, R20, R152, 0x2, P0 ;  /* 0x00000014d50fd211 */ /* 0x000fe200000f1498 */
[----:B------:R4:W-:Y:S01]  /*10b30*/  @!P3 ST.E.64 desc[UR40][R10.64], R138 ;  /* 0x0000008a0a00b985 */ /* 0x0009e2000c101b28 */
[----:B------:R-:W-:-:S03]  /*10b40*/  ISETP.GE.AND P0, PT, R212, UR4, PT ;  /* 0x00000004d4007c0c */ /* 0x000fc6000bf06270 */
[----:B------:R4:W-:Y:S04]  /*10b50*/  @!P2 ST.E.64 desc[UR40][R12.64], R142 ;  /* 0x0000008e0c00a985 */ /* 0x0009e8000c101b28 */
[----:B------:R4:W-:Y:S06]  /*10b60*/  @!P5 ST.E.64 desc[UR40][R14.64], R146 ;  /* 0x000000920e00d985 */ /* 0x0009ec000c101b28 */
[----:B------:R-:W-:Y:S05]  /*10b70*/  @P0 BRA `(.L_x_763) ;  /* 0x0000000c00d40947 */ /* 0x000fea0003800000 */
[----:B------:R-:W-:-:S04]  /*10b80*/  LEA R24, P0, R212, R24, 0x2 ;  /* 0x00000018d4187211 */ /* 0x000fc800078010ff */
[----:B------:R-:W-:-:S05]  /*10b90*/  LEA.HI.X R25, R212, R20, R21, 0x2, P0 ;  /* 0x00000014d4197211 */ /* 0x000fca00000f1415 */
[----:B------:R0:W-:Y:S01]  /*10ba0*/  ST.E.64 desc[UR40][R24.64], R150 ;  /* 0x0000009618007985 */ /* 0x0001e2000c101b28 */
[----:B------:R-:W-:Y:S05]  /*10bb0*/  BRA `(.L_x_763) ;  /* 0x0000000c00c47947 */ /* 0x000fea0003800000 */
.L_x_757:
[----:B------:R-:W-:Y:S01]  /*10bc0*/  ULDC.64 UR6, c[0x0][0xc08] ;  /* 0x0003020000067ab9 */ /* 0x000fe20000000a00 */
[----:B------:R-:W-:Y:S01]  /*10bd0*/  ULDC.64 UR4, c[0x0][0xc00] ;  /* 0x0003000000047ab9 */ /* 0x000fe20000000a00 */
[----:B------:R-:W-:Y:S01]  /*10be0*/  ISETP.NE.U32.AND P1, PT, RZ, UR6, PT ;  /* 0x00000006ff007c0c */ /* 0x000fe2000bf25070 */
[----:B------:R-:W-:Y:S01]  /*10bf0*/  IMAD.MOV.U32 R3, RZ, RZ, RZ ;  /* 0x000000ffff037224 */ /* 0x000fe200078e00ff */
[----:B------:R-:W-:Y:S02]  /*10c00*/  ISETP.NE.U32.AND P0, PT, RZ, UR4, PT ;  /* 0x00000004ff007c0c */ /* 0x000fe4000bf05070 */
[----:B------:R-:W-:Y:S02]  /*10c10*/  ISETP.NE.AND.EX P1, PT, RZ, UR7, PT, P1 ;  /* 0x00000007ff007c0c */ /* 0x000fe4000bf25310 */
[----:B0-----:R-:W-:Y:S02]  /*10c20*/  IADD3 R4, P2, R203, UR4, RZ ;  /* 0x00000004cb047c10 */ /* 0x001fe4000ff5e0ff */
[----:B------:R-:W-:-:S02]  /*10c30*/  ISETP.NE.AND.EX P0, PT, RZ, UR5, PT, P0 ;  /* 0x00000005ff007c0c */ /* 0x000fc4000bf05300 */
[----:B------:R-:W-:Y:S01]  /*10c40*/  IADD3.X R5, R204, UR5, RZ, P2, !PT ;  /* 0x00000005cc057c10 */ /* 0x000fe200097fe4ff */
[----:B------:R-:W-:Y:S02]  /*10c50*/  ULDC UR4, c[0x0][0xa88] ;  /* 0x0002a20000047ab9 */ /* 0x000fe40000000800 */
[----:B------:R-:W-:-:S04]  /*10c60*/  IMAD.U32 R0, RZ, RZ, UR4 ;  /* 0x00000004ff007e24 */ /* 0x000fc8000f8e00ff */
[----:B------:R-:W-:-:S04]  /*10c70*/  @P1 IADD3 R6, P2, R203, UR6, RZ ;  /* 0x00000006cb061c10 */ /* 0x000fc8000ff5e0ff */
[----:B------:R-:W-:Y:S01]  /*10c80*/  @P1 IADD3.X R7, R204, UR7, RZ, P2, !PT ;  /* 0x00000007cc071c10 */ /* 0x000fe200097fe4ff */
[----:B------:R0:W5:Y:S04]  /*10c90*/  @P0 LDG.E R3, desc[UR40][R4.64] ;  /* 0x0000002804030981 */ /* 0x000168000c1e1900 */
[----:B------:R0:W5:Y:S01]  /*10ca0*/  @P1 LDG.E R0, desc[UR40][R6.64] ;  /* 0x0000002806001981 */ /* 0x000162000c1e1900 */
[----:B------:R-:W-:Y:S01]  /*10cb0*/  ISETP.NE.AND P2, PT, R201, RZ, PT ;  /* 0x000000ffc900720c */ /* 0x000fe20003f45270 */
[----:B------:R-:W4:-:S12]  /*10cc0*/  S2R R8, SR_TID.X ;  /* 0x0000000000087919 */ /* 0x000f180000002100 */
[----:B------:R-:W2:Y:S01]  /*10cd0*/  @!P2 LDC R201, c[0x0][0xad4] ;  /* 0x0002b500ffc9ab82 */ /* 0x000ea20000000800 */
[----:B----4-:R-:W-:Y:S01]  /*10ce0*/  VIADD R30, R8, 0xffffff80 ;  /* 0xffffff80081e7836 */ /* 0x010fe20000000000 */
[----:B--2---:R-:W-:-:S04]  /*10cf0*/  ISETP.GT.AND P2, PT, R201, 0x1, PT ;  /* 0x00000001c900780c */ /* 0x004fc80003f44270 */
[----:B------:R-:W-:Y:S01]  /*10d00*/  ISETP.GT.AND P3, PT, R30, 0x3f, PT ;  /* 0x0000003f1e00780c */ /* 0x000fe20003f64270 */
[----:B0-----:R-:W-:-:S12]  /*10d10*/  @P1 BRA `(.L_x_766) ;  /* 0x0000000000101947 */ /* 0x001fd80003800000 */
[----:B------:R-:W-:Y:S05]  /*10d20*/  @!P0 BRA `(.L_x_766) ;  /* 0x00000000000c8947 */ /* 0x000fea0003800000 */
[----:B------:R-:W2:Y:S04]  /*10d30*/  LDG.E R7, desc[UR40][R4.64] ;  /* 0x0000002804077981 */ /* 0x000ea8000c1e1900 */
[----:B-----5:R-:W2:Y:S02]  /*10d40*/  LDG.E R0, desc[UR40][R4.64+0x4] ;  /* 0x0000042804007981 */ /* 0x020ea4000c1e1900 */
[----:B--2---:R-:W-:-:S07]  /*10d50*/  IMAD.IADD R0, R0, 0x1, -R7 ;  /* 0x0000000100007824 */ /* 0x004fce00078e0a07 */
.L_x_766:
[----:B------:R-:W2:Y:S01]  /*10d60*/  LDL.LU R4, [R1+0x24] ;  /* 0x0000240001047983 */ /* 0x000ea20000300800 */
[----:B------:R-:W-:Y:S01]  /*10d70*/  BSSY B1, `(.L_x_767) ;  /* 0x0000037000017945 */ /* 0x000fe20003800000 */
[----:B------:R-:W-:Y:S02]  /*10d80*/  SEL R27, R200, RZ, !P0 ;  /* 0x000000ffc81b7207 */ /* 0x000fe40004000000 */
[----:B-----5:R-:W-:Y:S02]  /*10d90*/  SHF.R.S32.HI R26, RZ, 0x1f, R3 ;  /* 0x0000001fff1a7819 */ /* 0x020fe40000011403 */
[----:B--2---:R-:W-:Y:S01]  /*10da0*/  SEL R28, R4, RZ, !P0 ;  /* 0x000000ff041c7207 */ /* 0x004fe20004000000 */
[----:B------:R-:W-:Y:S06]  /*10db0*/  @P3 BRA `(.L_x_768) ;  /* 0x0000000000c83947 */ /* 0x000fec0003800000 */
[----:B------:R-:W0:Y:S01]  /*10dc0*/  S2R R5, SR_TID.X ;  /* 0x0000000000057919 */ /* 0x000e220000002100 */
[----:B------:R-:W2:Y:S01]  /*10dd0*/  LDC R31, c[0x0][0xbe8] ;  /* 0x0002fa00ff1f7b82 */ /* 0x000ea20000000800 */
[----:B0-----:R-:W-:Y:S02]  /*10de0*/  IMAD R4, R202, 0x40, R5 ;  /* 0x00000040ca047824 */ /* 0x001fe400078e0205 */
[----:B--2---:R-:W-:Y:S02]  /*10df0*/  IMAD R5, R0, R31, RZ ;  /* 0x0000001f00057224 */ /* 0x004fe400078e02ff */
[----:B------:R-:W-:-:S05]  /*10e00*/  VIADD R29, R4, 0xffffff80 ;  /* 0xffffff80041d7836 */ /* 0x000fca0000000000 */
[----:B------:R-:W-:-:S13]  /*10e10*/  ISETP.GE.AND P0, PT, R29, R5, PT ;  /* 0x000000051d00720c */ /* 0x000fda0003f06270 */
[----:B------:R-:W-:Y:S05]  /*10e20*/  @P0 BRA `(.L_x_768) ;  /* 0x0000000000ac0947 */ /* 0x000fea0003800000 */
[----:B------:R-:W-:Y:S01]  /*10e30*/  IMAD.MOV.U32 R24, RZ, RZ, 0x9b8 ;  /* 0x000009b8ff187424 */ /* 0x000fe200078e00ff */
[----:B------:R-:W-:Y:S01]  /*10e40*/  ISETP.GT.AND P0, PT, R201, 0x1, PT ;  /* 0x00000001c900780c */ /* 0x000fe20003f04270 */
[----:B------:R-:W0:Y:S01]  /*10e50*/  LDC.64 R4, c[0x0][0xba8] ;  /* 0x0002ea00ff047b82 */ /* 0x000e220000000a00 */
[----:B------:R-:W-:Y:S01]  /*10e60*/  ISETP.NE.AND P1, PT, R31, 0x1, PT ;  /* 0x000000011f00780c */ /* 0x000fe20003f25270 */
[----:B------:R-:W-:Y:S01]  /*10e70*/  IMAD.MOV.U32 R21, RZ, RZ, R29 ;  /* 0x000000ffff157224 */ /* 0x000fe200078e001d */
[----:B------:R-:W-:Y:S02]  /*10e80*/  SEL R24, R24, 0x978, P0 ;  /* 0x0000097818187807 */ /* 0x000fe40000000000 */
[----:B------:R-:W-:-:S03]  /*10e90*/  SEL R211, R211, RZ, P0 ;  /* 0x000000ffd3d37207 */ /* 0x000fc60000000000 */
[----:B------:R-:W2:Y:S08]  /*10ea0*/  LDC.64 R12, c[0x0][R24+0x220] ;  /* 0x00008800180c7b82 */ /* 0x000eb00000000a00 */
[----:B------:R-:W4:Y:S08]  /*10eb0*/  LDC.64 R14, c[0x0][R24+0x218] ;  /* 0x00008600180e7b82 */ /* 0x000f300000000a00 */
[----:B------:R-:W5:Y:S08]  /*10ec0*/  LDC.64 R8, c[0x0][R24+0x228] ;  /* 0x00008a0018087b82 */ /* 0x000f700000000a00 */
[----:B------:R-:W1:Y:S08]  /*10ed0*/  LDC.64 R6, c[0x0][R24+0x210] ;  /* 0x0000840018067b82 */ /* 0x000e700000000a00 */
[----:B------:R-:W3:Y:S08]  /*10ee0*/  @P1 LDC R20, c[0x0][0xbec] ;  /* 0x0002fb00ff141b82 */ /* 0x000ef00000000800 */
[----:B------:R-:W5:Y:S01]  /*10ef0*/  @P1 LDC R33, c[0x0][0xbf0] ;  /* 0x0002fc00ff211b82 */ /* 0x000f620000000800 */
[----:B--2---:R-:W-:-:S07]  /*10f00*/  IMAD R13, R13, R27, RZ ;  /* 0x0000001b0d0d7224 */ /* 0x004fce00078e02ff */
[----:B0-----:R-:W0:Y:S01]  /*10f10*/  @!P0 LDC R4, c[0x0][0xb50] ;  /* 0x0002d400ff048b82 */ /* 0x001e220000000800 */
[----:B------:R-:W-:-:S04]  /*10f20*/  IMAD.WIDE.U32 R10, R12, R27, RZ ;  /* 0x0000001b0c0a7225 */ /* 0x000fc800078e00ff */
[----:B------:R-:W-:Y:S02]  /*10f30*/  IMAD R13, R12, R28, R13 ;  /* 0x0000001c0c0d7224 */ /* 0x000fe400078e020d */
[----:B---3--:R-:W-:Y:S01]  /*10f40*/  @P1 IMAD.HI.U32 R20, R29, R20, RZ ;  /* 0x000000141d141227 */ /* 0x008fe200078e00ff */
[----:B------:R-:W2:Y:S03]  /*10f50*/  @!P0 LDC R5, c[0x0][0xb54] ;  /* 0x0002d500ff058b82 */ /* 0x000ea60000000800 */
[-C--:B----4-:R-:W-:Y:S02]  /*10f60*/  IMAD R25, R15, R199.reuse, RZ ;  /* 0x000000c70f197224 */ /* 0x090fe400078e02ff */
[----:B------:R-:W-:Y:S01]  /*10f70*/  IMAD.WIDE.U32 R14, R14, R199, RZ ;  /* 0x000000c70e0e7225 */ /* 0x000fe200078e00ff */
[----:B-----5:R-:W-:-:S03]  /*10f80*/  @P1 SHF.R.U32.HI R21, RZ, R33, R20 ;  /* 0x00000021ff151219 */ /* 0x020fc60000011614 */
[----:B------:R-:W-:Y:S01]  /*10f90*/  IMAD.IADD R12, R11, 0x1, R13 ;  /* 0x000000010b0c7824 */ /* 0x000fe200078e020d */
[----:B------:R-:W-:Y:S01]  /*10fa0*/  IADD3 R14, P1, P3, R10, R14, R3 ;  /* 0x0000000e0a0e7210 */ /* 0x000fe20007b3e003 */
[----:B------:R-:W-:Y:S02]  /*10fb0*/  IMAD.IADD R25, R15, 0x1, R25 ;  /* 0x000000010f197824 */ /* 0x000fe400078e0219 */
[----:B------:R-:W-:Y:S02]  /*10fc0*/  IMAD.MOV R10, RZ, RZ, -R21 ;  /* 0x000000ffff0a7224 */ /* 0x000fe400078e0a15 */
[-C--:B------:R-:W-:Y:S02]  /*10fd0*/  IMAD R13, R9, R211.reuse, RZ ;  /* 0x000000d3090d7224 */ /* 0x080fe400078e02ff */
[----:B------:R-:W-:-:S04]  /*10fe0*/  IMAD.WIDE.U32 R8, R8, R211, RZ ;  /* 0x000000d308087225 */ /* 0x000fc800078e00ff */
[----:B------:R-:W-:Y:S01]  /*10ff0*/  IMAD R11, R31, R10, R29 ;  /* 0x0000000a1f0b7224 */ /* 0x000fe200078e021d */
[----:B------:R-:W-:Y:S01]  /*11000*/  IADD3.X R10, R12, R25, R26, P1, P3 ;  /* 0x000000190c0a7210 */ /* 0x000fe20000fe641a */
[----:B------:R-:W-:Y:S01]  /*11010*/  IMAD.IADD R13, R9, 0x1, R13 ;  /* 0x00000001090d7824 */ /* 0x000fe200078e020d */
[----:B------:R-:W-:Y:S01]  /*11020*/  IADD3 R8, P0, P1, R21, R14, R8 ;  /* 0x0000000e15087210 */ /* 0x000fe2000791e008 */
[----:B-1----:R-:W-:Y:S01]  /*11030*/  IMAD R7, R7, R11, RZ ;  /* 0x0000000b07077224 */ /* 0x002fe200078e02ff */
[----:B------:R-:W-:-:S04]  /*11040*/  SHF.R.S32.HI R21, RZ, 0x1f, R21 ;  /* 0x0000001fff157819 */ /* 0x000fc80000011415 */
[----:B------:R-:W-:Y:S02]  /*11050*/  IADD3.X R9, R21, R10, R13, P0, P1 ;  /* 0x0000000a15097210 */ /* 0x000fe400007e240d */
[----:B------:R-:W-:Y:S01]  /*11060*/  SHF.R.S32.HI R13, RZ, 0x1f, R11 ;  /* 0x0000001fff0d7819 */ /* 0x000fe2000001140b */
[----:B------:R-:W-:-:S04]  /*11070*/  IMAD.WIDE.U32 R8, R6, R11, R8 ;  /* 0x0000000b06087225 */ /* 0x000fc800078e0008 */
[----:B------:R-:W-:Y:S01]  /*11080*/  IMAD R7, R6, R13, R7 ;  /* 0x0000000d06077224 */ /* 0x000fe200078e0207 */
[----:B0-----:R-:W-:-:S03]  /*11090*/  LEA R4, P0, R8, R4, 0x2 ;  /* 0x0000000408047211 */ /* 0x001fc600078010ff */
[----:B------:R-:W-:Y:S02]  /*110a0*/  IMAD.IADD R6, R9, 0x1, R7 ;  /* 0x0000000109067824 */ /* 0x000fe400078e0207 */
[----:B------:R-:W-:-:S03]  /*110b0*/  IMAD.MOV.U32 R7, RZ, RZ, -0x800000 ;  /* 0xff800000ff077424 */ /* 0x000fc600078e00ff */
[----:B--2---:R-:W-:-:S05]  /*110c0*/  LEA.HI.X R5, R8, R5, R6, 0x2, P0 ;  /* 0x0000000508057211 */ /* 0x004fca00000f1406 */
[----:B------:R0:W-:Y:S02]  /*110d0*/  STG.E desc[UR40][R4.64], R7 ;  /* 0x0000000704007986 */ /* 0x0001e4000c101928 */
.L_x_768:
[----:B------:R-:W-:Y:S05]  /*110e0*/  BSYNC B1 ;  /* 0x0000000000017941 */ /* 0x000fea0003800000 */
.L_x_767:
[----:B------:R-:W-:Y:S05]  /*110f0*/  @P2 BRA `(.L_x_763) ;  /* 0x0000000800742947 */ /* 0x000fea0003800000 */
[----:B------:R-:W2:Y:S01]  /*11100*/  LDC R9, c[0x0][0xbe8] ;  /* 0x0002fa00ff097b82 */ /* 0x000ea20000000800 */
[----:B------:R-:W-:Y:S01]  /*11110*/  ULDC.64 UR4, c[0x0][0xaa0] ;  /* 0x0002a80000047ab9 */ /* 0x000fe20000000a00 */
[----:B0-----:R-:W-:Y:S01]  /*11120*/  SHF.R.S32.HI R7, RZ, 0x1f, R30 ;  /* 0x0000001fff077819 */ /* 0x001fe2000001141e */
[----:B------:R-:W-:Y:S01]  /*11130*/  IMAD R6, R26, UR4, RZ ;  /* 0x000000041a067c24 */ /* 0x000fe2000f8e02ff */
[----:B------:R-:W-:Y:S01]  /*11140*/  BSSY B1, `(.L_x_769) ;  /* 0x0000074000017945 */ /* 0x000fe20003800000 */
[----:B------:R-:W-:Y:S01]  /*11150*/  IMAD.WIDE.U32 R4, R3, UR4, RZ ;  /* 0x0000000403047c25 */ /* 0x000fe2000f8e00ff */
[----:B------:R-:W-:Y:S02]  /*11160*/  LEA.HI R7, R7, R30, RZ, 0x3 ;  /* 0x0000001e07077211 */ /* 0x000fe400078f18ff */
[----:B------:R-:W0:Y:S01]  /*11170*/  LDC R21, c[0x0][0xac8] ;  /* 0x0002b200ff157b82 */ /* 0x000e220000000800 */
[----:B------:R-:W-:Y:S01]  /*11180*/  IMAD R3, R3, UR5, R6 ;  /* 0x0000000503037c24 */ /* 0x000fe2000f8e0206 */
[----:B------:R-:W-:Y:S01]  /*11190*/  SHF.R.S32.HI R15, RZ, 0x3, R7 ;  /* 0x00000003ff0f7819 */ /* 0x000fe20000011407 */
[----:B------:R-:W-:Y:S01]  /*111a0*/  ULDC.64 UR4, c[0x0][0xae8] ;  /* 0x0002ba0000047ab9 */ /* 0x000fe20000000a00 */
[----:B------:R-:W-:Y:S01]  /*111b0*/  VIADD R31, R188, 0x180 ;  /* 0x00000180bc1f7836 */ /* 0x000fe20000000000 */
[----:B------:R-:W-:Y:S01]  /*111c0*/  SHF.R.S32.HI R32, RZ, 0x1f, R205 ;  /* 0x0000001fff207819 */ /* 0x000fe200000114cd */
[----:B------:R-:W-:Y:S01]  /*111d0*/  IMAD.IADD R5, R5, 0x1, R3 ;  /* 0x0000000105057824 */ /* 0x000fe200078e0203 */
[----:B------:R-:W-:Y:S01]  /*111e0*/  LOP3.LUT R3, R7, 0xfffffff8, RZ, 0xc0, !PT ;  /* 0xfffffff807037812 */ /* 0x000fe200078ec0ff */
[----:B------:R-:W-:Y:S01]  /*111f0*/  IMAD R26, R202, 0x40, R15 ;  /* 0x00000040ca1a7824 */ /* 0x000fe200078e020f */
[----:B------:R-:W-:Y:S01]  /*11200*/  SHF.R.S32.HI R33, RZ, 0x1f, R206 ;  /* 0x0000001fff217819 */ /* 0x000fe200000114ce */
[----:B------:R-:W-:Y:S01]  /*11210*/  IMAD.WIDE.U32 R4, R199, UR4, R4 ;  /* 0x00000004c7047c25 */ /* 0x000fe2000f8e0004 */
[----:B------:R-:W-:-:S02]  /*11220*/  SHF.R.S32.HI R34, RZ, 0x1f, R207 ;  /* 0x0000001fff227819 */ /* 0x000fc400000114cf */
[----:B------:R-:W-:Y:S01]  /*11230*/  SHF.R.S32.HI R35, RZ, 0x1f, R208 ;  /* 0x0000001fff237819 */ /* 0x000fe200000114d0 */
[----:B------:R-:W-:Y:S01]  /*11240*/  IMAD.IADD R30, R30, 0x1, -R3 ;  /* 0x000000011e1e7824 */ /* 0x000fe200078e0a03 */
[----:B------:R-:W-:Y:S01]  /*11250*/  SHF.R.S32.HI R36, RZ, 0x1f, R209 ;  /* 0x0000001fff247819 */ /* 0x000fe200000114d1 */
[----:B------:R-:W-:Y:S01]  /*11260*/  IMAD R5, R199, UR5, R5 ;  /* 0x00000005c7057c24 */ /* 0x000fe2000f8e0205 */
[----:B--2---:R-:W-:Y:S01]  /*11270*/  ISETP.NE.AND P0, PT, R9, 0x1, PT ;  /* 0x000000010900780c */ /* 0x004fe20003f05270 */
[----:B------:R-:W-:Y:S01]  /*11280*/  IMAD R7, R30, 0x20, R15 ;  /* 0x000000201e077824 */ /* 0x000fe200078e020f */
[----:B------:R-:W-:Y:S01]  /*11290*/  ULDC.64 UR4, c[0x0][0xaf0] ;  /* 0x0002bc0000047ab9 */ /* 0x000fe20000000a00 */
[----:B------:R-:W-:Y:S01]  /*112a0*/  VIADD R29, R188, 0x1c0 ;  /* 0x000001c0bc1d7836 */ /* 0x000fe20000000000 */
[----:B------:R-:W-:Y:S01]  /*112b0*/  SHF.R.S32.HI R30, RZ, 0x1f, R31 ;  /* 0x0000001fff1e7819 */ /* 0x000fe2000001141f */
[----:B------:R-:W-:Y:S02]  /*112c0*/  IMAD R8, R202, 0x40, R7 ;  /* 0x00000040ca087824 */ /* 0x000fe400078e0207 */
[----:B------:R-:W-:Y:S01]  /*112d0*/  IMAD R3, R28, UR4, RZ ;  /* 0x000000041c037c24 */ /* 0x000fe2000f8e02ff */
[-C--:B0-----:R-:W-:Y:S01]  /*112e0*/  ISETP.GE.AND P1, PT, R209, R21.reuse, PT ;  /* 0x00000015d100720c */ /* 0x081fe20003f26270 */
[----:B------:R-:W-:Y:S01]  /*112f0*/  IMAD.WIDE.U32 R4, R27, UR4, R4 ;  /* 0x000000041b047c25 */ /* 0x000fe2000f8e0004 */
[----:B------:R-:W-:-:S02]  /*11300*/  ISETP.GE.AND P2, PT, R188, R21, PT ;  /* 0x00000015bc00720c */ /* 0x000fc40003f46270 */
[----:B------:R-:W-:Y:S01]  /*11310*/  SHF.R.S32.HI R28, RZ, 0x1f, R29 ;  /* 0x0000001fff1c7819 */ /* 0x000fe2000001141d */
[----:B------:R-:W0:Y:S01]  /*11320*/  @P0 LDC R11, c[0x0][0xbec] ;  /* 0x0002fb00ff0b0b82 */ /* 0x000e220000000800 */
[----:B------:R-:W-:Y:S01]  /*11330*/  IMAD R7, R27, UR5, R3 ;  /* 0x000000051b077c24 */ /* 0x000fe2000f8e0203 */
[----:B------:R-:W-:Y:S01]  /*11340*/  ULDC.64 UR4, c[0x0][0xae0] ;  /* 0x0002b80000047ab9 */ /* 0x000fe20000000a00 */
[----:B------:R-:W-:Y:S02]  /*11350*/  IMAD.MOV.U32 R3, RZ, RZ, R8 ;  /* 0x000000ffff037224 */ /* 0x000fe400078e0008 */
[----:B------:R-:W-:Y:S02]  /*11360*/  IMAD.IADD R5, R5, 0x1, R7 ;  /* 0x0000000105057824 */ /* 0x000fe400078e0207 */
[----:B------:R-:W-:Y:S01]  /*11370*/  IMAD R27, R0, R9, RZ ;  /* 0x00000009001b7224 */ /* 0x000fe200078e02ff */
[----:B------:R-:W2:Y:S01]  /*11380*/  @P0 LDC R13, c[0x0][0xbf0] ;  /* 0x0002fc00ff0d0b82 */ /* 0x000ea20000000800 */
[----:B------:R-:W-:-:S02]  /*11390*/  SEL R0, RZ, 0x1, P2 ;  /* 0x00000001ff007807 */ /* 0x000fc40001000000 */
[----:B------:R-:W-:Y:S01]  /*113a0*/  ISETP.GE.AND P2, PT, R29, R21, PT ;  /* 0x000000151d00720c */ /* 0x000fe20003f46270 */
[----:B0-----:R-:W-:-:S05]  /*113b0*/  @P0 IMAD.HI.U32 R6, R8, R11, RZ ;  /* 0x0000000b08060227 */ /* 0x001fca00078e00ff */
[----:B--2---:R-:W-:Y:S02]  /*113c0*/  @P0 SHF.R.U32.HI R3, RZ, R13, R6 ;  /* 0x0000000dff030219 */ /* 0x004fe40000011606 */
[----:B------:R-:W-:Y:S02]  /*113d0*/  ISETP.GE.AND P0, PT, R208, R21, PT ;  /* 0x00000015d000720c */ /* 0x000fe40003f06270 */
[--C-:B------:R-:W-:Y:S01]  /*113e0*/  SHF.R.S32.HI R6, RZ, 0x1f, R3.reuse ;  /* 0x0000001fff067819 */ /* 0x100fe20000011403 */
[----:B------:R-:W-:Y:S02]  /*113f0*/  IMAD.MOV R7, RZ, RZ, -R3 ;  /* 0x000000ffff077224 */ /* 0x000fe400078e0a03 */
[----:B------:R-:W-:-:S04]  /*11400*/  IMAD.WIDE.U32 R4, R3, UR4, R4 ;  /* 0x0000000403047c25 */ /* 0x000fc8000f8e0004 */
[----:B------:R-:W-:Y:S02]  /*11410*/  IMAD R6, R6, UR4, RZ ;  /* 0x0000000406067c24 */ /* 0x000fe4000f8e02ff */
[----:B------:R-:W-:Y:S01]  /*11420*/  IMAD R7, R9, R7, R8 ;  /* 0x0000000709077224 */ /* 0x000fe200078e0208 */
[----:B------:R-:W-:Y:S01]  /*11430*/  SEL R8, RZ, 0xffffffff, P1 ;  /* 0xffffffffff087807 */ /* 0x000fe20000800000 */
[----:B------:R-:W-:Y:S01]  /*11440*/  IMAD R9, R3, UR5, R6 ;  /* 0x0000000503097c24 */ /* 0x000fe2000f8e0206 */
[----:B------:R-:W-:Y:S01]  /*11450*/  SEL R3, RZ, 0xffffffff, P0 ;  /* 0xffffffffff037807 */ /* 0x000fe20000000000 */
[----:B------:R-:W-:Y:S01]  /*11460*/  ULDC.64 UR4, c[0x0][0xad8] ;  /* 0x0002b60000047ab9 */ /* 0x000fe20000000a00 */
[-C--:B------:R-:W-:Y:S01]  /*11470*/  ISETP.GE.AND P0, PT, R207, R21.reuse, PT ;  /* 0x00000015cf00720c */ /* 0x080fe20003f06270 */
[----:B------:R-:W-:Y:S02]  /*11480*/  IMAD.SHL.U32 R11, R8, 0x2, RZ ;  /* 0x00000002080b7824 */ /* 0x000fe400078e00ff */
[----:B------:R-:W-:Y:S01]  /*11490*/  IMAD.SHL.U32 R3, R3, 0x4, RZ ;  /* 0x0000000403037824 */ /* 0x000fe200078e00ff */
[----:B------:R-:W-:Y:S01]  /*114a0*/  SEL R6, RZ, 0xffffffff, P0 ;  /* 0xffffffffff067807 */ /* 0x000fe20000000000 */
[----:B------:R-:W-:Y:S01]  /*114b0*/  IMAD.IADD R5, R5, 0x1, R9 ;  /* 0x0000000105057824 */ /* 0x000fe200078e0209 */
[----:B------:R-:W-:-:S02]  /*114c0*/  ISETP.GE.AND P0, PT, R206, R21, PT ;  /* 0x00000015ce00720c */ /* 0x000fc40003f06270 */
[----:B------:R-:W-:Y:S01]  /*114d0*/  LOP3.LUT R0, R11, 0x2, R0, 0xe2, !PT ;  /* 0x000000020b007812 */ /* 0x000fe200078ee200 */
[----:B------:R-:W-:Y:S01]  /*114e0*/  IMAD.SHL.U32 R8, R6, 0x8, RZ ;  /* 0x0000000806087824 */ /* 0x000fe200078e00ff */
[----:B------:R-:W-:Y:S01]  /*114f0*/  SEL R6, RZ, 0xffffffff, P0 ;  /* 0xffffffffff067807 */ /* 0x000fe20000000000 */
[----:B------:R-:W-:Y:S01]  /*11500*/  IMAD.WIDE.U32 R4, R7, UR4, R4 ;  /* 0x0000000407047c25 */ /* 0x000fe2000f8e0004 */
[----:B------:R-:W-:Y:S02]  /*11510*/  LOP3.LUT R3, R3, 0x4, R0, 0xe2, !PT ;  /* 0x0000000403037812 */ /* 0x000fe400078ee200 */
[----:B------:R-:W-:Y:S01]  /*11520*/  ISETP.GE.AND P0, PT, R205, R21, PT ;  /* 0x00000015cd00720c */ /* 0x000fe20003f06270 */
[----:B------:R-:W-:Y:S01]  /*11530*/  IMAD.SHL.U32 R6, R6, 0x10, RZ ;  /* 0x0000001006067824 */ /* 0x000fe200078e00ff */
[----:B------:R-:W-:Y:S02]  /*11540*/  SHF.R.S32.HI R0, RZ, 0x1f, R7 ;  /* 0x0000001fff007819 */ /* 0x000fe40000011407 */
[----:B------:R-:W-:-:S02]  /*11550*/  LOP3.LUT R3, R8, 0x8, R3, 0xe2, !PT ;  /* 0x0000000808037812 */ /* 0x000fc400078ee203 */
[----:B------:R-:W-:Y:S01]  /*11560*/  SEL R8, RZ, 0xffffffff, P0 ;  /* 0xffffffffff087807 */ /* 0x000fe20000000000 */
[----:B------:R-:W-:Y:S01]  /*11570*/  IMAD R0, R0, UR4, RZ ;  /* 0x0000000400007c24 */ /* 0x000fe2000f8e02ff */
[----:B------:R-:W-:Y:S02]  /*11580*/  ISETP.GE.AND P0, PT, R31, R21, PT ;  /* 0x000000151f00720c */ /* 0x000fe40003f06270 */
[----:B------:R-:W-:Y:S01]  /*11590*/  LOP3.LUT R6, R6, 0x10, R3, 0xe2, !PT ;  /* 0x0000001006067812 */ /* 0x000fe200078ee203 */
[----:B------:R-:W-:Y:S02]  /*115a0*/  IMAD.SHL.U32 R9, R8, 0x20, RZ ;  /* 0x0000002008097824 */ /* 0x000fe400078e00ff */
[----:B------:R-:W-:Y:S01]  /*115b0*/  IMAD R3, R7, UR5, R0 ;  /* 0x0000000507037c24 */ /* 0x000fe2000f8e0200 */
[----:B------:R-:W-:Y:S01]  /*115c0*/  SEL R7, RZ, 0x40, P0 ;  /* 0x00000040ff077807 */ /* 0x000fe20000000000 */
[----:B------:R-:W-:Y:S01]  /*115d0*/  ULDC.64 UR4, c[0x0][0xa80] ;  /* 0x0002a00000047ab9 */ /* 0x000fe20000000a00 */
[----:B------:R-:W-:Y:S01]  /*115e0*/  ISETP.GE.AND P0, PT, R26, R27, PT ;  /* 0x0000001b1a00720c */ /* 0x000fe20003f06270 */
[----:B------:R-:W-:Y:S01]  /*115f0*/  IMAD.IADD R3, R5, 0x1, R3 ;  /* 0x0000000105037824 */ /* 0x000fe200078e0203 */
[----:B------:R-:W-:-:S02]  /*11600*/  LOP3.LUT R6, R9, 0x20, R6, 0xe2, !PT ;  /* 0x0000002009067812 */ /* 0x000fc400078ee206 */
[----:B------:R-:W-:Y:S02]  /*11610*/  LEA R20, P1, R4, UR4, 0x1 ;  /* 0x0000000404147c11 */ /* 0x000fe4000f8208ff */
[----:B------:R-:W-:Y:S02]  /*11620*/  SEL R5, RZ, 0x80, P2 ;  /* 0x00000080ff057807 */ /* 0x000fe40001000000 */
[----:B------:R-:W-:Y:S02]  /*11630*/  LOP3.LUT R24, R6, R7, RZ, 0xfc, !PT ;  /* 0x0000000706187212 */ /* 0x000fe400078efcff */
[----:B------:R-:W-:Y:S02]  /*11640*/  LEA.HI.X R3, R4, UR5, R3, 0x1, P1 ;  /* 0x0000000504037c11 */ /* 0x000fe400088f0c03 */
[----:B------:R-:W-:Y:S01]  /*11650*/  LOP3.LUT R25, R24, R5, RZ, 0xfc, !PT ;  /* 0x0000000518197212 */ /* 0x000fe200078efcff */
[----:B------:R0:W2:Y:S04]  /*11660*/  SHFL.IDX PT, R4, R20, RZ, 0x181f ;  /* 0x00181fff14047589 */ /* 0x0000a800000e0000 */
[----:B------:R0:W4:Y:S01]  /*11670*/  SHFL.IDX PT, R5, R3, RZ, 0x181f ;  /* 0x00181fff03057589 */ /* 0x00012200000e0000 */
[----:B------:R-:W-:Y:S05]  /*11680*/  @P0 BRA `(.L_x_770) ;  /* 0x00000000007c0947 */ /* 0x000fea0003800000 */
[-C--:B------:R-:W-:Y:S02]  /*11690*/  ISETP.GE.AND P2, PT, R209, R21.reuse, PT ;  /* 0x00000015d100720c */ /* 0x080fe40003f46270 */
[-C--:B------:R-:W-:Y:S02]  /*116a0*/  ISETP.GE.AND P1, PT, R188, R21.reuse, PT ;  /* 0x00000015bc00720c */ /* 0x080fe40003f26270 */
[-C--:B------:R-:W-:Y:S02]  /*116b0*/  ISETP.GE.AND P5, PT, R208, R21.reuse, PT ;  /* 0x00000015d000720c */ /* 0x080fe40003fa6270 */
[----:B------:R-:W-:-:S07]  /*116c0*/  ISETP.GE.AND P3, PT, R207, R21, PT ;  /* 0x00000015cf00720c */ /* 0x000fce0003f66270 */
[CC--:B--2---:R-:W-:Y:S02]  /*116d0*/  @!P2 LEA R8, P0, R209.reuse, R4.reuse, 0x1 ;  /* 0x00000004d108a211 */ /* 0x0c4fe400078008ff */
[----:B----4-:R-:W-:Y:S02]  /*116e0*/  @!P1 IMAD.WIDE R6, R188, 0x2, R4 ;  /* 0x00000002bc069825 */ /* 0x010fe400078e0204 */
[----:B------:R-:W-:Y:S02]  /*116f0*/  @!P2 LEA.HI.X R9, R209, R5, R36, 0x1, P0 ;  /* 0x00000005d109a211 */ /* 0x000fe400000f0c24 */
[----:B------:R-:W-:Y:S01]  /*11700*/  @!P5 LEA R14, P4, R208, R4, 0x1 ;  /* 0x00000004d00ed211 */ /* 0x000fe200078808ff */
[----:B------:R-:W-:Y:S01]  /*11710*/  @!P1 ST.E.128 desc[UR40][R6.64], RZ ;  /* 0x000000ff06009985 */ /* 0x000fe2000c101d28 */
[-C--:B------:R-:W-:Y:S02]  /*11720*/  ISETP.GE.AND P1, PT, R205, R21.reuse, PT ;  /* 0x00000015cd00720c */ /* 0x080fe40003f26270 */
[----:B------:R-:W-:Y:S01]  /*11730*/  LOP3.LUT P0, RZ, R24, 0x40, RZ, 0xc0, !PT ;  /* 0x0000004018ff7812 */ /* 0x000fe2000780c0ff */
[----:B------:R2:W-:Y:S01]  /*11740*/  @!P2 ST.E.128 desc[UR40][R8.64], RZ ;  /* 0x000000ff0800a985 */ /* 0x0005e2000c101d28 */
[----:B------:R-:W-:-:S02]  /*11750*/  ISETP.GE.AND P2, PT, R206, R21, PT ;  /* 0x00000015ce00720c */ /* 0x000fc40003f46270 */
[-C--:B------:R-:W-:Y:S02]  /*11760*/  @!P5 LEA.HI.X R15, R208, R5.reuse, R35, 0x1, P4 ;  /* 0x00000005d00fd211 */ /* 0x080fe400020f0c23 */
[----:B------:R-:W-:Y:S02]  /*11770*/  LOP3.LUT P4, RZ, R25, 0x80, RZ, 0xc0, !PT ;  /* 0x0000008019ff7812 */ /* 0x000fe4000788c0ff */
[CC--:B------:R-:W-:Y:S01]  /*11780*/  @!P3 LEA R12, P6, R207.reuse, R4.reuse, 0x1 ;  /* 0x00000004cf0cb211 */ /* 0x0c0fe200078c08ff */
[----:B------:R4:W-:Y:S03]  /*11790*/  @!P5 ST.E.128 desc[UR40][R14.64], RZ ;  /* 0x000000ff0e00d985 */ /* 0x0009e6000c101d28 */
[----:B------:R-:W-:Y:S02]  /*117a0*/  @!P3 LEA.HI.X R13, R207, R5, R34, 0x1, P6 ;  /* 0x00000005cf0db211 */ /* 0x000fe400030f0c22 */
[----:B--2---:R-:W-:-:S02]  /*117b0*/  @!P1 LEA R8, P6, R205, R4, 0x1 ;  /* 0x00000004cd089211 */ /* 0x004fc400078c08ff */
        /* <DEDUP_REMOVED lines=12> */
.L_x_770:
[----:B------:R-:W-:Y:S05]  /*11880*/  BSYNC B1 ;  /* 0x0000000000017941 */ /* 0x000fea0003800000 */
.L_x_769:
[----:B------:R-:W-:Y:S01]  /*11890*/  VIADD R0, R26, 0x20 ;  /* 0x000000201a007836 */ /* 0x000fe20000000000 */
[----:B----4-:R4:W0:Y:S04]  /*118a0*/  SHFL.IDX PT, R5, R3, 0x1, 0x181f ;  /* 0x00381f0003057f89 */ /* 0x01082800000e0000 */
[----:B------:R-:W-:Y:S01]  /*118b0*/  ISETP.GE.AND P0, PT, R0, R27, PT ;  /* 0x0000001b0000720c */ /* 0x000fe20003f06270 */
[----:B--2---:R4:W2:-:S12]  /*118c0*/  SHFL.IDX PT, R4, R20, 0x1, 0x181f ;  /* 0x00381f0014047f89 */ /* 0x00489800000e0000 */
[----:B----4-:R-:W-:Y:S05]  /*118d0*/  @P0 BRA `(.L_x_763) ;  /* 0x00000000007c0947 */ /* 0x010fea0003800000 */
[-C--:B------:R-:W-:Y:S02]  /*118e0*/  ISETP.GE.AND P5, PT, R209, R21.reuse, PT ;  /* 0x00000015d100720c */ /* 0x080fe40003fa6270 */
[-C--:B------:R-:W-:Y:S02]  /*118f0*/  ISETP.GE.AND P4, PT, R188, R21.reuse, PT ;  /* 0x00000015bc00720c */ /* 0x080fe40003f86270 */
[-C--:B------:R-:W-:Y:S02]  /*11900*/  ISETP.GE.AND P0, PT, R208, R21.reuse, PT ;  /* 0x00000015d000720c */ /* 0x080fe40003f06270 */
[----:B------:R-:W-:Y:S02]  /*11910*/  ISETP.GE.AND P1, PT, R207, R21, PT ;  /* 0x00000015cf00720c */ /* 0x000fe40003f26270 */
[----:B------:R-:W-:-:S05]  /*11920*/  LOP3.LUT P2, RZ, R24, 0x40, RZ, 0xc0, !PT ;  /* 0x0000004018ff7812 */ /* 0x000fca000784c0ff */
[CC--:B--2---:R-:W-:Y:S02]  /*11930*/  @!P5 LEA R8, P3, R209.reuse, R4.reuse, 0x1 ;  /* 0x00000004d108d211 */ /* 0x0c4fe400078608ff */
[----:B0-----:R-:W-:Y:S02]  /*11940*/  @!P4 IMAD.WIDE R6, R188, 0x2, R4 ;  /* 0x00000002bc06c825 */ /* 0x001fe400078e0204 */
[----:B------:R-:W-:Y:S02]  /*11950*/  @!P5 LEA.HI.X R9, R209, R5, R36, 0x1, P3 ;  /* 0x00000005d109d211 */ /* 0x000fe400018f0c24 */
[-C--:B------:R-:W-:Y:S01]  /*11960*/  ISETP.GE.AND P3, PT, R206, R21.reuse, PT ;  /* 0x00000015ce00720c */ /* 0x080fe20003f66270 */
[----:B------:R0:W-:Y:S01]  /*11970*/  @!P4 ST.E.128 desc[UR40][R6.64], RZ ;  /* 0x000000ff0600c985 */ /* 0x0001e2000c101d28 */
[----:B------:R-:W-:Y:S02]  /*11980*/  @!P0 LEA R10, P6, R208, R4, 0x1 ;  /* 0x00000004d00a8211 */ /* 0x000fe400078c08ff */
[----:B------:R-:W-:Y:S01]  /*11990*/  LOP3.LUT P4, RZ, R25, 0x80, RZ, 0xc0, !PT ;  /* 0x0000008019ff7812 */ /* 0x000fe2000788c0ff */
[----:B------:R4:W-:Y:S01]  /*119a0*/  @!P5 ST.E.128 desc[UR40][R8.64], RZ ;  /* 0x000000ff0800d985 */ /* 0x0009e2000c101d28 */
[----:B------:R-:W-:-:S02]  /*119b0*/  ISETP.GE.AND P5, PT, R205, R21, PT ;  /* 0x00000015cd00720c */ /* 0x000fc40003fa6270 */
[----:B------:R-:W-:Y:S02]  /*119c0*/  @!P0 LEA.HI.X R11, R208, R5, R35, 0x1, P6 ;  /* 0x00000005d00b8211 */ /* 0x000fe400030f0c23 */
[----:B------:R-:W-:-:S03]  /*119d0*/  @!P1 LEA R12, P6, R207, R4, 0x1 ;  /* 0x00000004cf0c9211 */ /* 0x000fc600078c08ff */
[----:B------:R4:W-:Y:S01]  /*119e0*/  @!P0 ST.E.128 desc[UR40][R10.64], RZ ;  /* 0x000000ff0a008985 */ /* 0x0009e2000c101d28 */
[-C--:B------:R-:W-:Y:S02]  /*119f0*/  @!P1 LEA.HI.X R13, R207, R5.reuse, R34, 0x1, P6 ;  /* 0x00000005cf0d9211 */ /* 0x080fe400030f0c22 */
[CC--:B0-----:R-:W-:Y:S02]  /*11a00*/  @!P3 LEA R6, P6, R206.reuse, R4.reuse, 0x1 ;  /* 0x00000004ce06b211 */ /* 0x0c1fe400078c08ff */
[CC--:B------:R-:W-:Y:S01]  /*11a10*/  @P2 LEA R14, P0, R31.reuse, R4.reuse, 0x1 ;  /* 0x000000041f0e2211 */ /* 0x0c0fe200078008ff */
[----:B------:R4:W-:Y:S01]  /*11a20*/  @!P1 ST.E.128 desc[UR40][R12.64], RZ ;  /* 0x000000ff0c009985 */ /* 0x0009e2000c101d28 */
[-C--:B------:R-:W-:Y:S02]  /*11a30*/  @!P3 LEA.HI.X R7, R206, R5.reuse, R33, 0x1, P6 ;  /* 0x00000005ce07b211 */ /* 0x080fe400030f0c21 */
[----:B------:R-:W-:Y:S02]  /*11a40*/  @P2 LEA.HI.X R15, R31, R5, R30, 0x1, P0 ;  /* 0x000000051f0f2211 */ /* 0x000fe400000f0c1e */
[-C--:B------:R-:W-:Y:S01]  /*11a50*/  @P4 LEA R20, P6, R29, R4.reuse, 0x1 ;  /* 0x000000041d144211 */ /* 0x080fe200078c08ff */
[----:B------:R4:W-:Y:S01]  /*11a60*/  @!P3 ST.E.128 desc[UR40][R6.64], RZ ;  /* 0x000000ff0600b985 */ /* 0x0009e2000c101d28 */
[----:B------:R-:W-:-:S02]  /*11a70*/  @!P5 LEA R4, P0, R205, R4, 0x1 ;  /* 0x00000004cd04d211 */ /* 0x000fc400078008ff */
[-C--:B------:R-:W-:Y:S02]  /*11a80*/  @P4 LEA.HI.X R21, R29, R5.reuse, R28, 0x1, P6 ;  /* 0x000000051d154211 */ /* 0x080fe400030f0c1c */
[----:B------:R-:W-:-:S05]  /*11a90*/  @!P5 LEA.HI.X R5, R205, R5, R32, 0x1, P0 ;  /* 0x00000005cd05d211 */ /* 0x000fca00000f0c20 */
[----:B------:R4:W-:Y:S04]  /*11aa0*/  @!P5 ST.E.128 desc[UR40][R4.64], RZ ;  /* 0x000000ff0400d985 */ /* 0x0009e8000c101d28 */
[----:B------:R4:W-:Y:S04]  /*11ab0*/  @P2 ST.E.128 desc[UR40][R14.64], RZ ;  /* 0x000000ff0e002985 */ /* 0x0009e8000c101d28 */
[----:B------:R4:W-:Y:S02]  /*11ac0*/  @P4 ST.E.128 desc[UR40][R20.64], RZ ;  /* 0x000000ff14004985 */ /* 0x0009e4000c101d28 */
.L_x_763:
[----:B------:R-:W-:Y:S05]  /*11ad0*/  BSYNC B0 ;  /* 0x0000000000007941 */ /* 0x000fea0003800000 */
.L_x_756:
[----:B------:R-:W-:Y:S02]  /*11ae0*/  ULDC UR4, c[0x0][0xc3c] ;  /* 0x00030f0000047ab9 */ /* 0x000fe40000000800 */
[----:B---3--:R-:W-:-:S13]  /*11af0*/  ISETP.GE.AND P0, PT, R155, UR4, PT ;  /* 0x000000049b007c0c */ /* 0x008fda000bf06270 */
[----:B------:R-:W-:Y:S05]  /*11b00*/  @!P0 BRA `(.L_x_771) ;  /* 0xfffffef800b48947 */ /* 0x000fea000383ffff */
[----:B------:R-:W-:Y:S05]  /*11b10*/  BRA `(.L_x_643) ;  /* 0x00000090001c7947 */ /* 0x000fea0003800000 */
.L_x_641:
[----:B------:R-:W-:-:S08]  /*11b20*/  NOP ;  /* 0x0000000000007918 */ /* 0x000fd00000000000 */
[----:B---3--:R-:W0:-:S00]  /*11b30*/  USETMAXREG.DEALLOC.CTAPOOL 0x18 ;  /* 0x00000018000079c8 */ /* 0x008e0000080e0500 */
[----:B0-----:R-:W2:Y:S01]  /*11b40*/  LDL.LU R2, [R1+0x28] ;  /* 0x0000280001027983 */ /* 0x001ea20000300800 */
[----:B------:R-:W-:Y:S01]  /*11b50*/  LOP3.LUT R0, R0, 0x3, RZ, 0xc0, !PT ;  /* 0x0000000300007812 */ /* 0x000fe200078ec0ff */
[----:B------:R-:W-:-:S05]  /*11b60*/  IMAD.MOV.U32 R7, RZ, RZ, RZ ;  /* 0x000000ffff077224 */ /* 0x000fca00078e00ff */
[----:B------:R-:W0:Y:S02]  /*11b70*/  SHFL.IDX PT, R0, R0, RZ, 0x1f ;  /* 0x00001fff00007589 */ /* 0x000e2400000e0000 */
[----:B0-----:R-:W-:Y:S02]  /*11b80*/  ISETP.NE.AND P0, PT, R0, RZ, PT ;  /* 0x000000ff0000720c */ /* 0x001fe40003f05270 */
[----:B--2---:R-:W-:-:S11]  /*11b90*/  LOP3.LUT R2, R2, 0xfffffffd, RZ, 0xc0, !PT ;  /* 0xfffffffd02027812 */ /* 0x004fd600078ec0ff */
[----:B------:R-:W-:-:S05]  /*11ba0*/  @P0 LOP3.LUT R2, R2, 0x2, RZ, 0xfc, !PT ;  /* 0x0000000202020812 */ /* 0x000fca00078efcff */
[----:B------:R0:W-:Y:S01]  /*11bb0*/  STL [R1+0x28], R2 ;  /* 0x0000280201007387 */ /* 0x0001e20000100800 */
        /* <DEDUP_REMOVED lines=10> */
.L_x_772:
[----:B------:R-:W-:Y:S01]  /*11c60*/  LOP3.LUT R0, R6, 0x1f, RZ, 0xc0, !PT ;  /* 0x0000001f06007812 */ /* 0x000fe200078ec0ff */
[----:B------:R-:W-:Y:S01]  /*11c70*/  ULDC UR4, c[0x0][0xc3c] ;  /* 0x00030f0000047ab9 */ /* 0x000fe20000000800 */
[----:B------:R-:W-:Y:S01]  /*11c80*/  IMAD.MOV.U32 R10, RZ, RZ, RZ ;  /* 0x000000ffff0a7224 */ /* 0x000fe200078e00ff */
[----:B------:R-:W1:Y:S01]  /*11c90*/  S2UR UR6, SR_CTAID.X ;  /* 0x00000000000679c3 */ /* 0x000e620000002500 */
[----:B------:R-:W-:Y:S01]  /*11ca0*/  ISETP.NE.AND P0, PT, R0, 0x1f, PT ;  /* 0x0000001f0000780c */ /* 0x000fe20003f05270 */
[----:B------:R-:W-:-:S03]  /*11cb0*/  ULDC UR5, c[0x0][0xc38] ;  /* 0x00030e0000057ab9 */ /* 0x000fc60000000800 */
[----:B------:R-:W-:-:S13]  /*11cc0*/  ISETP.GE.OR P1, PT, R0, UR4, !P0 ;  /* 0x0000000400007c0c */ /* 0x000fda000c726670 */
[----:B0-----:R-:W0:Y:S08]  /*11cd0*/  @!P1 LDC.64 R2, c[0x0][0xc80] ;  /* 0x00032000ff029b82 */ /* 0x001e300000000a00 */
[----:B------:R-:W2:Y:S01]  /*11ce0*/  @!P1 LDC.64 R4, c[0x0][0xc78] ;  /* 0x00031e00ff049b82 */ /* 0x000ea20000000a00 */
[----:B0-----:R-:W-:-:S05]  /*11cf0*/  @!P1 IMAD.WIDE.U32 R2, R0, 0x4, R2 ;  /* 0x0000000400029825 */ /* 0x001fca00078e0002 */
        /* <DEDUP_REMOVED lines=27> */
[----:B------:R-:W-:Y:S01]  /*11eb0*/  IMAD.MOV.U32 R11, RZ, RZ, R8 ;  /* 0x000000ffff0b7224 */ /* 0x000fe200078e0008 */
[----:B-1----:R-:W-:-:S13]  /*11ec0*/  ISETP.GT.AND P6, PT, R8, UR6, PT ;  /* 0x0000000608007c0c */ /* 0x002fda000bfc4270 */
[----:B------:R-:W-:Y:S05]  /*11ed0*/  @P6 BRA `(.L_x_774) ;  /* 0x0000000000a46947 */ /* 0x000fea0003800000 */
[----:B------:R-:W-:Y:S01]  /*11ee0*/  IMAD.MOV.U32 R8, RZ, RZ, R11 ;  /* 0x000000ffff087224 */ /* 0x000fe200078e000b */
[----:B------:R-:W-:Y:S01]  /*11ef0*/  UMOV UR4, URZ ;  /* 0x0000003f00047c82 */ /* 0x000fe20008000000 */
[----:B------:R-:W-:-:S05]  /*11f00*/  ULDC UR5, c[0x0][0xc38] ;  /* 0x00030e0000057ab9 */ /* 0x000fca0000000800 */
.L_x_776:
        /* <DEDUP_REMOVED lines=38> */
.L_x_774:
        /* <DEDUP_REMOVED lines=20> */
.L_x_777:
        /* <DEDUP_REMOVED lines=54> */
.L_x_775:
[----:B------:R-:W-:Y:S01]  /*12610*/  IMAD.U32 R2, RZ, RZ, UR6 ;  /* 0x00000006ff027e24 */ /* 0x000fe2000f8e00ff */
[----:B------:R1:W-:Y:S04]  /*12620*/  STL [R1+0x4], RZ ;  /* 0x000004ff01007387 */ /* 0x0003e80000100800 */
[----:B------:R1:W-:Y:S04]  /*12630*/  STL [R1+0x8], RZ ;  /* 0x000008ff01007387 */ /* 0x0003e80000100800 */
[----:B------:R1:W-:Y:S02]  /*12640*/  STL [R1], R2 ;  /* 0x0000000201007387 */ /* 0x0003e40000100800 */
.L_x_778:
        /* <DEDUP_REMOVED lines=10> */
.L_x_773:
[----:B--2---:R-:W2:Y:S01]  /*126f0*/  LDL R0, [R1+0xc] ;  /* 0x00000c0001007983 */ /* 0x004ea20000100800 */
[----:B------:R-:W-:Y:S01]  /*12700*/  ULDC UR4, c[0x0][0xc3c] ;  /* 0x00030f0000047ab9 */ /* 0x000fe20000000800 */
[----:B------:R-:W-:Y:S01]  /*12710*/  IMAD.MOV.U32 R19, RZ, RZ, RZ ;  /* 0x000000ffff137224 */ /* 0x000fe200078e00ff */
[----:B--2---:R-:W-:Y:S01]  /*12720*/  ISETP.GE.AND P0, PT, R0, UR4, PT ;  /* 0x0000000400007c0c */ /* 0x004fe2000bf06270 */
[----:B------:R-:W-:-:S05]  /*12730*/  IMAD.MOV.U32 R0, RZ, RZ, 0x1 ;  /* 0x00000001ff007424 */ /* 0x000fca00078e00ff */
[----:B------:R2:W-:Y:S04]  /*12740*/  STL [R1+0x14], R0 ;  /* 0x0000140001007387 */ /* 0x0005e80000100800 */
[----:B------:R2:W-:Y:S03]  /*12750*/  STL [R1+0x54], RZ ;  /* 0x000054ff01007387 */ /* 0x0005e60000100800 */
[----:B------:R-:W-:Y:S05]  /*12760*/  @P0 BRA `(.L_x_779) ;  /* 0x0000008000280947 */ /* 0x000fea0003800000 */
[----:B------:R-:W3:Y:S01]  /*12770*/  S2UR UR5, SR_CgaCtaId ;  /* 0x00000000000579c3 */ /* 0x000ee20000008800 */
[C---:B--2---:R-:W-:Y:S01]  /*12780*/  IMAD.SHL.U32 R0, R6.reuse, 0x8, RZ ;  /* 0x0000000806007824 */ /* 0x044fe200078e00ff */
[----:B------:R-:W-:Y:S01]  /*12790*/  LOP3.LUT R4, R6, 0x7f, RZ, 0xc0, !PT ;  /* 0x0000007f06047812 */ /* 0x000fe200078ec0ff */
[----:B------:R-:W-:Y:S01]  /*127a0*/  UMOV UR4, 0x400 ;  /* 0x0000040000047882 */ /* 0x000fe20000000000 */
[----:B------:R-:W-:Y:S01]  /*127b0*/  BSSY B8, `(.L_x_779) ;  /* 0x0000805000087945 */ /* 0x000fe20003800000 */
[----:B------:R-:W-:Y:S01]  /*127c0*/  IMAD.MOV.U32 R19, RZ, RZ, RZ ;  /* 0x000000ffff137224 */ /* 0x000fe200078e00ff */
[----:B------:R-:W-:Y:S01]  /*127d0*/  LOP3.LUT R3, R0, 0x1f8, RZ, 0xc0, !PT ;  /* 0x000001f800037812 */ /* 0x000fe200078ec0ff */
[----:B01----:R-:W-:Y:S01]  /*127e0*/  IMAD.SHL.U32 R2, R4, 0x8, RZ ;  /* 0x0000000804027824 */ /* 0x003fe200078e00ff */
[----:B------:R-:W-:Y:S01]  /*127f0*/  ULDC.64 UR38, c[0x0][0x198] ;  /* 0x0000660000267ab9 */ /* 0x000fe20000000a00 */
[----:B------:R-:W-:Y:S01]  /*12800*/  IMAD.MOV.U32 R0, RZ, RZ, 0x1 ;  /* 0x00000001ff007424 */ /* 0x000fe200078e00ff */
[----:B------:R-:W-:Y:S01]  /*12810*/  LOP3.LUT R3, R3, 0x38, R6, 0x78, !PT ;  /* 0x0000003803037812 */ /* 0x000fe200078e7806 */
[----:B------:R-:W-:Y:S01]  /*12820*/  IMAD.SHL.U32 R6, R6, 0x10, RZ ;  /* 0x0000001006067824 */ /* 0x000fe200078e00ff */
[----:B------:R-:W-:-:S02]  /*12830*/  ULDC UR36, c[0x0][0xc] ;  /* 0x0000030000247ab9 */ /* 0x000fc40000000800 */
[----:B------:R-:W-:Y:S02]  /*12840*/  LOP3.LUT R3, R3, 0x200, R2, 0xf8, !PT ;  /* 0x0000020003037812 */ /* 0x000fe400078ef802 */
[----:B------:R-:W-:-:S04]  /*12850*/  SHF.R.U32.HI R2, RZ, 0x3, R4 ;  /* 0x00000003ff027819 */ /* 0x000fc80000011604 */
[----:B------:R-:W-:Y:S01]  /*12860*/  LOP3.LUT R4, R2, 0x70, R6, 0xf8, !PT ;  /* 0x0000007002047812 */ /* 0x000fe200078ef806 */
[----:B---3--:R-:W-:-:S06]  /*12870*/  ULEA UR4, UR5, UR4, 0x18 ;  /* 0x0000000405047291 */ /* 0x008fcc000f8ec03f */
[----:B------:R-:W-:-:S04]  /*12880*/  IMAD.U32 R18, RZ, RZ, UR4 ;  /* 0x00000004ff127e24 */ /* 0x000fc8000f8e00ff */
[----:B------:R-:W-:-:S05]  /*12890*/  IMAD R2, R3, 0x2, R18 ;  /* 0x0000000203027824 */ /* 0x000fca00078e0212 */
[----:B------:R0:W-:Y:S04]  /*128a0*/  STL [R1+0x60], R2 ;  /* 0x0000600201007387 */ /* 0x0001e80000100800 */
[----:B------:R0:W-:Y:S04]  /*128b0*/  STL [R1+0x54], RZ ;  /* 0x000054ff01007387 */ /* 0x0001e80000100800 */
[----:B------:R0:W-:Y:S04]  /*128c0*/  STL [R1+0x18], R0 ;  /* 0x0000180001007387 */ /* 0x0001e80000100800 */
[----:B------:R0:W-:Y:S04]  /*128d0*/  STL [R1+0x10], RZ ;  /* 0x000010ff01007387 */ /* 0x0001e80000100800 */
[----:B------:R0:W-:Y:S02]  /*128e0*/  STL [R1+0x14], R0 ;  /* 0x0000140001007387 */ /* 0x0001e40000100800 */
.L_x_945:
[----:B0-----:R-:W2:Y:S01]  /*128f0*/  LDL R0, [R1+0xc] ;  /* 0x00000c0001007983 */ /* 0x001ea20000100800 */
[----:B------:R-:W2:Y:S01]  /*12900*/  LDC.64 R2, c[0x0][0xc88] ;  /* 0x00032200ff027b82 */ /* 0x000ea20000000a00 */
[----:B------:R-:W-:Y:S05]  /*12910*/  YIELD ;  /* 0x0000000000007946 */ /* 0x000fea0003800000 */
[----:B------:R-:W-:Y:S01]  /*12920*/  ULDC.64 UR4, c[0x0][0xa28] ;  /* 0x00028a0000047ab9 */ /* 0x000fe20000000a00 */
[----:B------:R-:W-:Y:S02]  /*12930*/  CS2R R8, SRZ ;  /* 0x0000000000087805 */ /* 0x000fe4000001ff00 */
[----:B------:R-:W-:Y:S01]  /*12940*/  ISETP.NE.U32.AND P0, PT, RZ, UR4, PT ;  /* 0x00000004ff007c0c */ /* 0x000fe2000bf05070 */
[----:B------:R-:W-:Y:S01]  /*12950*/  ULDC.64 UR10, c[0x0][0xa18] ;  /* 0x00028600000a7ab9 */ /* 0x000fe20000000a00 */
[----:B------:R-:W-:Y:S01]  /*12960*/  ULDC.64 UR8, c[0x0][0xa10] ;  /* 0x0002840000087ab9 */ /* 0x000fe20000000a00 */
[----:B------:R-:W-:Y:S01]  /*12970*/  ULDC.64 UR6, c[0x0][0xa08] ;  /* 0x0002820000067ab9 */ /* 0x000fe20000000a00 */
[----:B--2---:R-:W-:-:S05]  /*12980*/  IMAD.WIDE R2, R0, 0x4, R2 ;  /* 0x0000000400027825 */ /* 0x004fca00078e0202 */
[----:B------:R-:W2:Y:S01]  /*12990*/  LDG.E R13, desc[UR40][R2.64] ;  /* 0x00000028020d7981 */ /* 0x000ea2000c1e1900 */
[----:B------:R-:W-:Y:S02]  /*129a0*/  ISETP.NE.AND.EX P0, PT, RZ, UR5, PT, P0 ;  /* 0x00000005ff007c0c */ /* 0x000fe4000bf05300 */
        /* <DEDUP_REMOVED lines=9> */
[----:B-1----:R1:W5:Y:S01]  /*12a40*/  @P0 LDG.E R8, desc[UR40][R2.64] ;  /* 0x0000002802080981 */ /* 0x002362000c1e1900 */
[----:B------:R-:W-:Y:S01]  /*12a50*/  ISETP.NE.AND.EX P1, PT, RZ, UR5, PT, P1 ;  /* 0x00000005ff007c0c */ /* 0x000fe2000bf25310 */
[----:B---3--:R-:W-:Y:S01]  /*12a60*/  IMAD.MOV.U32 R12, RZ, RZ, RZ ;  /* 0x000000ffff0c7224 */ /* 0x008fe200078e00ff */
[----:B------:R-:W-:Y:S01]  /*12a70*/  ISETP.NE.U32.AND P3, PT, RZ, UR10, PT ;  /* 0x0000000aff007c0c */ /* 0x000fe2000bf65070 */
[----:B------:R-:W-:Y:S01]  /*12a80*/  STL [R1+0x1c], R14 ;  /* 0x00001c0e01007387 */ /* 0x000fe20000100800 */
[----:B------:R-:W-:Y:S01]  /*12a90*/  ISETP.NE.U32.AND P0, PT, RZ, UR6, PT ;  /* 0x00000006ff007c0c */ /* 0x000fe2000bf05070 */
[----:B0-----:R-:W-:Y:S01]  /*12aa0*/  IMAD.MOV.U32 R0, RZ, RZ, RZ ;  /* 0x000000ffff007224 */ /* 0x001fe200078e00ff */
[----:B------:R-:W-:Y:S02]  /*12ab0*/  ISETP.NE.U32.AND P2, PT, RZ, UR8, PT ;  /* 0x00000008ff007c0c */ /* 0x000fe4000bf45070 */
[C---:B------:R-:W-:Y:S02]  /*12ac0*/  IADD3 R6, P5, R17.reuse, UR6, RZ ;  /* 0x0000000611067c10 */ /* 0x040fe4000ffbe0ff */
[----:B-1----:R-:W-:-:S02]  /*12ad0*/  IADD3 R2, P4, R17, UR4, RZ ;  /* 0x0000000411027c10 */ /* 0x002fc4000ff9e0ff */
[----:B------:R-:W-:Y:S02]  /*12ae0*/  ISETP.NE.AND.EX P3, PT, RZ, UR11, PT, P3 ;  /* 0x0000000bff007c0c */ /* 0x000fe4000bf65330 */
[C---:B------:R-:W-:Y:S02]  /*12af0*/  IADD3.X R3, R14.reuse, UR5, RZ, P4, !PT ;  /* 0x000000050e037c10 */ /* 0x040fe4000a7fe4ff */
[----:B------:R-:W-:Y:S02]  /*12b00*/  IADD3 R4, P4, R17, UR8, RZ ;  /* 0x0000000811047c10 */ /* 0x000fe4000ff9e0ff */
[----:B------:R-:W-:Y:S01]  /*12b10*/  ISETP.NE.AND.EX P0, PT, RZ, UR7, PT, P0 ;  /* 0x00000007ff007c0c */ /* 0x000fe2000bf05300 */
[----:B------:R-:W2:Y:S01]  /*12b20*/  @P1 LDG.E R9, desc[UR40][R2.64] ;  /* 0x0000002802091981 */ /* 0x000ea2000c1e1900 */
[----:B------:R-:W-:Y:S01]  /*12b30*/  IADD3.X R5, R14, UR9, RZ, P4, !PT ;  /* 0x000000090e057c10 */ /* 0x000fe2000a7fe4ff */
[----:B------:R-:W-:Y:S01]  /*12b40*/  ULDC UR4, c[0x0][0x288] ;  /* 0x0000a20000047ab9 */ /* 0x000fe20000000800 */
[----:B------:R-:W-:-:S02]  /*12b50*/  ISETP.NE.AND.EX P2, PT, RZ, UR9, PT, P2 ;  /* 0x00000009ff007c0c */ /* 0x000fc4000bf45320 */
[----:B------:R-:W-:Y:S02]  /*12b60*/  IADD3.X R7, R14, UR7, RZ, P5, !PT ;  /* 0x000000070e077c10 */ /* 0x000fe4000affe4ff */
[----:B------:R-:W-:-:S04]  /*12b70*/  @P3 IADD3 R10, P4, R17, UR10, RZ ;  /* 0x0000000a110a3c10 */ /* 0x000fc8000ff9e0ff */
[----:B------:R-:W-:Y:S01]  /*12b80*/  @P3 IADD3.X R11, R14, UR11, RZ, P4, !PT ;  /* 0x0000000b0e0b3c10 */ /* 0x000fe2000a7fe4ff */
[----:B------:R-:W5:Y:S04]  /*12b90*/  @P0 LDG.E R12, desc[UR40][R6.64] ;  /* 0x00000028060c0981 */ /* 0x000f68000c1e1900 */
[----:B------:R-:W5:Y:S04]  /*12ba0*/  @P2 LDG.E R0, desc[UR40][R4.64] ;  /* 0x0000002804002981 */ /* 0x000f68000c1e1900 */
[----:B--2---:R0:W-:Y:S02]  /*12bb0*/  STL [R1+0x40], R9 ;  /* 0x0000400901007387 */ /* 0x0041e40000100800 */
[----:B0-----:R-:W-:Y:S01]  /*12bc0*/  IMAD.U32 R9, RZ, RZ, UR4 ;  /* 0x00000004ff097e24 */ /* 0x001fe2000f8e00ff */
[----:B------:R-:W-:-:S05]  /*12bd0*/  ULDC.64 UR4, c[0x0][0x418] ;  /* 0x0001060000047ab9 */ /* 0x000fca0000000a00 */
[----:B------:R0:W2:Y:S01]  /*12be0*/  @P3 LDG.E R9, desc[UR40][R10.64] ;  /* 0x000000280a093981 */ /* 0x0000a2000c1e1900 */
[----:B------:R-:W-:-:S03]  /*12bf0*/  UISETP.NE.U32.AND UP0, UPT, UR4, URZ, UPT ;  /* 0x0000003f0400728c */ /* 0x000fc6000bf05070 */
[----:B------:R-:W-:Y:S01]  /*12c00*/  ULDC UR4, c[0x0][0x424] ;  /* 0x0001090000047ab9 */ /* 0x000fe20000000800 */
[----:B------:R-:W-:-:S03]  /*12c10*/  UISETP.NE.AND.EX UP0, UPT, UR5, URZ, UPT, UP0 ;  /* 0x0000003f0500728c */ /* 0x000fc6000bf05300 */
[----:B------:R-:W-:Y:S01]  /*12c20*/  ULDC UR5, c[0x0][0x2f0] ;  /* 0x0000bc0000057ab9 */ /* 0x000fe20000000800 */
[----:B------:R-:W-:-:S04]  /*12c30*/  USEL UR4, UR4, 0x1, UP0 ;  /* 0x0000000104047887 */ /* 0x000fc80008000000 */
[----:B------:R-:W-:-:S03]  /*12c40*/  UIMAD UR4, UR4, UR5, URZ ;  /* 0x00000005040472a4 */ /* 0x000fc6000f8e023f */
[----:B------:R-:W-:Y:S02]  /*12c50*/  ULDC UR5, c[0x0][0x348] ;  /* 0x0000d20000057ab9 */ /* 0x000fe40000000800 */
[----:B0-----:R-:W-:Y:S01]  /*12c60*/  IMAD.U32 R11, RZ, RZ, UR5 ;  /* 0x00000005ff0b7e24 */ /* 0x001fe2000f8e00ff */
[----:B--2---:R0:W-:Y:S02]  /*12c70*/  STL [R1+0x58], R9 ;  /* 0x0000580901007387 */ /* 0x0041e40000100800 */
[----:B0-----:R-:W-:Y:S01]  /*12c80*/  IMAD.U32 R9, RZ, RZ, UR4 ;  /* 0x00000004ff097e24 */ /* 0x001fe2000f8e00ff */
[----:B------:R-:W-:Y:S06]  /*12c90*/  @P3 BRA `(.L_x_780) ;  /* 0x0000000000143947 */ /* 0x000fec0003800000 */
[----:B------:R-:W-:Y:S05]  /*12ca0*/  @!P1 BRA `(.L_x_780) ;  /* 0x0000000000109947 */ /* 0x000fea0003800000 */
[----:B------:R-:W2:Y:S04]  /*12cb0*/  LDG.E R10, desc[UR40][R2.64] ;  /* 0x00000028020a7981 */ /* 0x000ea8000c1e1900 */
[----:B------:R-:W2:Y:S02]  /*12cc0*/  LDG.E R2, desc[UR40][R2.64+0x4] ;  /* 0x0000042802027981 */ /* 0x000ea4000c1e1900 */
[----:B--2---:R-:W-:-:S05]  /*12cd0*/  IMAD.IADD R2, R2, 0x1, -R10 ;  /* 0x0000000102027824 */ /* 0x004fca00078e0a0a */
[----:B------:R0:W-:Y:S02]  /*12ce0*/  STL [R1+0x58], R2 ;  /* 0x0000580201007387 */ /* 0x0001e40000100800 */
.L_x_780:
[----:B------:R-:W2:Y:S01]  /*12cf0*/  LDL.LU R3, [R1+0x8] ;  /* 0x0000080001037983 */ /* 0x000ea20000300800 */
[----:B------:R-:W-:Y:S02]  /*12d00*/  ULDC.64 UR4, c[0x0][0xa20] ;  /* 0x0002880000047ab9 */ /* 0x000fe40000000a00 */
[----:B------:R-:W-:Y:S01]  /*12d10*/  ISETP.NE.U32.AND P1, PT, RZ, UR4, PT ;  /* 0x00000004ff007c0c */ /* 0x000fe2000bf25070 */
[----:B------:R1:W-:Y:S03]  /*12d20*/  STL [R1+0x8], R13 ;  /* 0x0000080d01007387 */ /* 0x0003e60000100800 */
[----:B------:R-:W-:Y:S02]  /*12d30*/  ISETP.NE.AND.EX P1, PT, RZ, UR5, PT, P1 ;  /* 0x00000005ff007c0c */ /* 0x000fe4000bf25310 */
[C---:B--2---:R-:W-:Y:S02]  /*12d40*/  LOP3.LUT R10, R3.reuse, 0xff000000, RZ, 0xc0, !PT ;  /* 0xff000000030a7812 */ /* 0x044fe400078ec0ff */
[----:B0-----:R-:W-:-:S02]  /*12d50*/  LOP3.LUT R2, R3, 0xff0000, RZ, 0xc0, !PT ;  /* 0x00ff000003027812 */ /* 0x001fc400078ec0ff */
[----:B------:R-:W-:Y:S02]  /*12d60*/  SHF.R.U32.HI R10, RZ, 0x8, R10 ;  /* 0x00000008ff0a7819 */ /* 0x000fe4000001160a */
[----:B------:R-:W-:Y:S02]  /*12d70*/  LOP3.LUT R16, R3, 0xffff, RZ, 0xc0, !PT ;  /* 0x0000ffff03107812 */ /* 0x000fe400078ec0ff */
[----:B------:R-:W-:Y:S01]  /*12d80*/  LEA.HI R10, R2, R10, RZ, 0x10 ;  /* 0x0000000a020a7211 */ /* 0x000fe200078f80ff */
[----:B-----5:R-:W-:-:S05]  /*12d90*/  IMAD.IADD R2, R12, 0x1, R8 ;  /* 0x000000010c027824 */ /* 0x020fca00078e0208 */
[----:B------:R1:W-:Y:S01]  /*12da0*/  STL [R1+0x20], R2 ;  /* 0x0000200201007387 */ /* 0x0003e20000100800 */
[----:B------:R-:W-:Y:S05]  /*12db0*/  @!P1 BRA `(.L_x_781) ;  /* 0x0000000000109947 */ /* 0x000fea0003800000 */
[----:B-1----:R-:W-:-:S04]  /*12dc0*/  IADD3 R2, P0, R17, UR4, RZ ;  /* 0x0000000411027c10 */ /* 0x002fc8000ff1e0ff */
[----:B------:R-:W-:-:S05]  /*12dd0*/  IADD3.X R3, R14, UR5, RZ, P0, !PT ;  /* 0x000000050e037c10 */ /* 0x000fca00087fe4ff */
[----:B------:R0:W5:Y:S01]  /*12de0*/  LDG.E R9, desc[UR40][R2.64] ;  /* 0x0000002802097981 */ /* 0x000162000c1e1900 */
[----:B------:R-:W-:Y:S05]  /*12df0*/  BRA `(.L_x_782) ;  /* 0x0000000000107947 */ /* 0x000fea0003800000 */
.L_x_781:
[----:B------:R-:W-:Y:S05]  /*12e00*/  @!P0 BRA `(.L_x_782) ;  /* 0x00000000000c8947 */ /* 0x000fea0003800000 */
[----:B------:R-:W2:Y:S04]  /*12e10*/  LDG.E R9, desc[UR40][R6.64] ;  /* 0x0000002806097981 */ /* 0x000ea8000c1e1900 */
[----:B------:R-:W2:Y:S02]  /*12e20*/  LDG.E R6, desc[UR40][R6.64+0x4] ;  /* 0x0000042806067981 */ /* 0x000ea4000c1e1900 */
[----:B--2---:R-:W-:-:S07]  /*12e30*/  IMAD.IADD R9, R6, 0x1, -R9 ;  /* 0x0000000106097824 */ /* 0x004fce00078e0a09 */
.L_x_782:
[----:B01----:R-:W2:Y:S01]  /*12e40*/  @P2 LDG.E R2, desc[UR40][R4.64] ;  /* 0x0000002804022981 */ /* 0x003ea2000c1e1900 */
[----:B-----5:R-:W-:-:S03]  /*12e50*/  IMAD.IADD R6, R9, 0x1, -R8 ;  /* 0x0000000109067824 */ /* 0x020fc600078e0a08 */
[----:B------:R-:W2:Y:S01]  /*12e60*/  @P2 LDG.E R4, desc[UR40][R4.64+0x4] ;  /* 0x0000042804042981 */ /* 0x000ea2000c1e1900 */
[----:B------:R-:W-:-:S05]  /*12e70*/  LOP3.LUT R14, R10, 0xff, RZ, 0xc0, !PT ;  /* 0x000000ff0a0e7812 */ /* 0x000fca00078ec0ff */
[----:B------:R0:W-:Y:S01]  /*12e80*/  STL [R1+0x5c], R14 ;  /* 0x00005c0e01007387 */ /* 0x0001e20000100800 */
[----:B------:R-:W-:Y:S01]  /*12e90*/  BSSY B0, `(.L_x_783) ;  /* 0x0000029000007945 */ /* 0x000fe20003800000 */
[----:B------:R-:W-:Y:S01]  /*12ea0*/  SHF.R.U32.HI R10, RZ, 0x10, R10 ;  /* 0x00000010ff0a7819 */ /* 0x000fe2000001160a */
[----:B--2---:R-:W-:-:S04]  /*12eb0*/  @P2 IMAD.IADD R11, R4, 0x1, -R2 ;  /* 0x00000001040b2824 */ /* 0x004fc800078e0a02 */
[----:B------:R-:W-:-:S04]  /*12ec0*/  IMAD.IADD R3, R6, 0x1, R11 ;  /* 0x0000000106037824 */ /* 0x000fc800078e020b */
[C---:B------:R-:W-:Y:S01]  /*12ed0*/  VIADD R2, R3.reuse, 0x3f ;  /* 0x0000003f03027836 */ /* 0x040fe20000000000 */
[----:B------:R-:W-:-:S04]  /*12ee0*/  ISETP.GE.AND P1, PT, R3, 0x1, PT ;  /* 0x000000010300780c */ /* 0x000fc80003f26270 */
[----:B------:R-:W-:-:S04]  /*12ef0*/  SHF.R.S32.HI R3, RZ, 0x1f, R2 ;  /* 0x0000001fff037819 */ /* 0x000fc80000011402 */
[----:B------:R-:W-:-:S04]  /*12f00*/  LEA.HI R3, R3, R2, RZ, 0x6 ;  /* 0x0000000203037211 */ /* 0x000fc800078f30ff */
[----:B------:R-:W-:-:S05]  /*12f10*/  SHF.R.S32.HI R12, RZ, 0x6, R3 ;  /* 0x00000006ff0c7819 */ /* 0x000fca0000011403 */
[----:B------:R0:W-:Y:S01]  /*12f20*/  STL [R1+0x34], R12 ;  /* 0x0000340c01007387 */ /* 0x0001e20000100800 */
[----:B------:R-:W-:Y:S01]  /*12f30*/  IMAD.MOV.U32 R4, RZ, RZ, RZ ;  /* 0x000000ffff047224 */ /* 0x000fe200078e00ff */
[----:B------:R-:W-:Y:S06]  /*12f40*/  @!P1 BRA `(.L_x_784) ;  /* 0x0000000000749947 */ /* 0x000fec0003800000 */
[----:B------:R-:W-:Y:S01]  /*12f50*/  ISETP.NE.AND P0, PT, R10, RZ, PT ;  /* 0x000000ff0a00720c */ /* 0x000fe20003f05270 */
[----:B------:R-:W-:-:S03]  /*12f60*/  ULDC UR4, c[0x0][0x9f0] ;  /* 0x00027c0000047ab9 */ /* 0x000fc60000000800 */
[----:B------:R-:W-:-:S04]  /*12f70*/  SEL R2, R10, UR4, P0 ;  /* 0x000000040a027c07 */ /* 0x000fc80008000000 */
[----:B------:R-:W-:Y:S02]  /*12f80*/  IABS R3, R2 ;  /* 0x0000000200037213 */ /* 0x000fe40000000000 */
[----:B------:R-:W-:Y:S02]  /*12f90*/  IADD3 R7, R2, -0x1, R12 ;  /* 0xffffffff02077810 */ /* 0x000fe40007ffe00c */
[----:B------:R-:W1:Y:S08]  /*12fa0*/  I2F.RP R4, R3 ;  /* 0x0000000300047306 */ /* 0x000e700000209400 */
[----:B-1----:R-:W1:Y:S02]  /*12fb0*/  MUFU.RCP R4, R4 ;  /* 0x0000000400047308 */ /* 0x002e640000001000 */
[----:B-1----:R-:W-:-:S06]  /*12fc0*/  VIADD R4, R4, 0xffffffe ;  /* 0x0ffffffe04047836 */ /* 0x002fcc0000000000 */
[----:B------:R1:W2:Y:S02]  /*12fd0*/  F2I.FTZ.U32.TRUNC.NTZ R5, R4 ;  /* 0x0000000400057305 */ /* 0x0002a4000021f000 */
[----:B-1----:R-:W-:-:S04]  /*12fe0*/  LOP3.LUT R4, R7, R2, RZ, 0x3c, !PT ;  /* 0x0000000207047212 */ /* 0x002fc800078e3cff */
[----:B------:R-:W-:Y:S01]  /*12ff0*/  ISETP.GE.AND P4, PT, R4, RZ, PT ;  /* 0x000000ff0400720c */ /* 0x000fe20003f86270 */
[----:B--2---:R-:W-:-:S04]  /*13000*/  IMAD.MOV R4, RZ, RZ, -R5 ;  /* 0x000000ffff047224 */ /* 0x004fc800078e0a05 */
[----:B------:R-:W-:Y:S02]  /*13010*/  IMAD R8, R4, R3, RZ ;  /* 0x0000000304087224 */ /* 0x000fe400078e02ff */
[----:B------:R-:W-:-:S04]  /*13020*/  IMAD.MOV.U32 R4, RZ, RZ, RZ ;  /* 0x000000ffff047224 */ /* 0x000fc800078e00ff */
[----:B------:R-:W-:Y:S01]  /*13030*/  IMAD.HI.U32 R8, R5, R8, R4 ;  /* 0x0000000805087227 */ /* 0x000fe200078e0004 */
[----:B------:R-:W-:Y:S02]  /*13040*/  IABS R4, R2 ;  /* 0x0000000200047213 */ /* 0x000fe40000000000 */
[----:B------:R-:W-:-:S03]  /*13050*/  IABS R5, R7 ;  /* 0x0000000700057213 */ /* 0x000fc60000000000 */
[----:B------:R-:W-:-:S04]  /*13060*/  IMAD.MOV R4, RZ, RZ, -R4 ;  /* 0x000000ffff047224 */ /* 0x000fc800078e0a04 */
        /* <DEDUP_REMOVED lines=11> */
.L_x_784:
[----:B------:R-:W-:Y:S05]  /*13120*/  BSYNC B0 ;  /* 0x0000000000007941 */ /* 0x000fea0003800000 */
.L_x_783:
[-C--:B------:R-:W-:Y:S01]  /*13130*/  IMAD R2, R14, R4.reuse, RZ ;  /* 0x000000040e027224 */ /* 0x080fe200078e02ff */
[----:B------:R-:W-:Y:S03]  /*13140*/  BSSY B0, `(.L_x_785) ;  /* 0x00001b8000007945 */ /* 0x000fe60003800000 */
[C---:B------:R-:W-:Y:S01]  /*13150*/  IMAD R3, R2.reuse, 0x40, -R6 ;  /* 0x0000004002037824 */ /* 0x040fe200078e0a06 */
[----:B------:R-:W-:-:S04]  /*13160*/  VIADDMNMX R4, R2, R4, R12, PT ;  /* 0x0000000402047246 */ /* 0x000fc8000380010c */
[----:B------:R-:W-:Y:S01]  /*13170*/  VIMNMX R3, RZ, R3, !PT ;  /* 0x00000003ff037248 */ /* 0x000fe20007fe0100 */
[----:B------:R-:W-:-:S05]  /*13180*/  IMAD R2, R4, 0x40, -R6 ;  /* 0x0000004004027824 */ /* 0x000fca00078e0a06 */
[----:B------:R-:W-:-:S04]  /*13190*/  VIMNMX R2, R2, R11, PT ;  /* 0x0000000b02027248 */ /* 0x000fc80003fe0100 */
[----:B------:R-:W-:Y:S02]  /*131a0*/  ISETP.GT.AND P0, PT, R2, R3, PT ;  /* 0x000000030200720c */ /* 0x000fe40003f04270 */
[----:B------:R-:W-:-:S05]  /*131b0*/  SHF.R.U32.HI R3, RZ, 0x6, R3 ;  /* 0x00000006ff037819 */ /* 0x000fca0000011603 */
[----:B------:R-:W-:-:S06]  /*131c0*/  IMAD.MOV.U32 R8, RZ, RZ, R3 ;  /* 0x000000ffff087224 */ /* 0x000fcc00078e0003 */
[----:B------:R-:W-:-:S05]  /*131d0*/  @P0 VIADD R2, R2, 0x3f ;  /* 0x0000003f02020836 */ /* 0x000fca0000000000 */
[----:B------:R-:W-:-:S04]  /*131e0*/  @P0 SHF.R.S32.HI R4, RZ, 0x1f, R2 ;  /* 0x0000001fff040819 */ /* 0x000fc80000011402 */
[----:B------:R-:W-:-:S04]  /*131f0*/  @P0 LEA.HI R2, R4, R2, RZ, 0x6 ;  /* 0x0000000204020211 */ /* 0x000fc800078f30ff */
[----:B------:R-:W-:Y:S02]  /*13200*/  @P0 SHF.R.S32.HI R8, RZ, 0x6, R2 ;  /* 0x00000006ff080819 */ /* 0x000fe40000011402 */
[----:B------:R-:W-:Y:S02]  /*13210*/  PLOP3.LUT P0, PT, PT, PT, PT, 0x80, 0x0 ;  /* 0x000000000000781c */ /* 0x000fe40003f0f070 */
[----:B------:R-:W-:-:S13]  /*13220*/  ISETP.GT.AND P3, PT, R8, R3, PT ;  /* 0x000000030800720c */ /* 0x000fda0003f64270 */
[----:B------:R-:W-:Y:S05]  /*13230*/  @!P3 BRA `(.L_x_786) ;  /* 0x0000001800a0b947 */ /* 0x000fea0003800000 */
[----:B------:R-:W-:Y:S01]  /*13240*/  UMOV UR4, 0xffffffff ;  /* 0xffffffff00047882 */ /* 0x000fe20000000000 */
[----:B------:R-:W-:Y:S02]  /*13250*/  SEL R2, R13, RZ, !P2 ;  /* 0x000000ff0d027207 */ /* 0x000fe40005000000 */
[----:B------:R-:W-:Y:S05]  /*13260*/  BRA.DIV UR4, `(.L_x_787) ;  /* 0x00000082042c7947 */ /* 0x000fea000b800000 */
[----:B------:R-:W1:Y:S02]  /*13270*/  S2R R4, SR_TID.X ;  /* 0x0000000000047919 */ /* 0x000e640000002100 */
[----:B-1----:R-:W-:-:S04]  /*13280*/  SHF.R.U32.HI R4, RZ, 0x5, R4 ;  /* 0x00000005ff047819 */ /* 0x002fc80000011604 */
[----:B------:R-:W-:-:S05]  /*13290*/  LOP3.LUT R4, R4, 0x3, RZ, 0xc0, !PT ;  /* 0x0000000304047812 */ /* 0x000fca00078ec0ff */
[----:B0-----:R0:W1:Y:S02]  /*132a0*/  SHFL.IDX PT, R14, R4, RZ, 0x1f ;  /* 0x00001fff040e7589 */ /* 0x00106400000e0000 */
.L_x_977:
[----:B-1----:R-:W-:Y:S02]  /*132b0*/  ISETP.NE.AND P0, PT, R14, RZ, PT ;  /* 0x000000ff0e00720c */ /* 0x002fe40003f05270 */
[----:B------:R-:W-:-:S11]  /*132c0*/  PLOP3.LUT P6, PT, PT, PT, PT, 0x8, 0x0 ;  /* 0x000000000000781c */ /* 0x000fd60003fce170 */
[----:B------:R-:W-:Y:S05]  /*132d0*/  @P0 BRA `(.L_x_788) ;  /* 0x00000000000c0947 */ /* 0x000fea0003800000 */
[----:B------:R-:W-:-:S03]  /*132e0*/  UMOV UR4, 0xffffffff ;  /* 0xffffffff00047882 */ /* 0x000fc60000000000 */
[----:B------:R-:W-:Y:S05]  /*132f0*/  BRA.DIV UR4, `(.L_x_789) ;  /* 0x00000082043c7947 */ /* 0x000fea000b800000 */
[----:B------:R-:W-:-:S13]  /*13300*/  ELECT P6, URZ, PT ;  /* 0x00000000003f782f */ /* 0x000fda00038c0000 */
.L_x_788:
[----:B0-----:R-:W2:Y:S01]  /*13310*/  LDL R4, [R1+0x54] ;  /* 0x0000540001047983 */ /* 0x001ea20000100800 */
[----:B------:R-:W-:Y:S01]  /*13320*/  BSSY B1, `(.L_x_790) ;  /* 0x0000008000017945 */ /* 0x000fe20003800000 */
[----:B--2---:R-:W-:-:S05]  /*13330*/  VIADD R4, R4, 0x1 ;  /* 0x0000000104047836 */ /* 0x004fca0000000000 */
[----:B------:R-:W-:-:S04]  /*13340*/  LEA.HI R5, R4, R4, RZ, 0x1 ;  /* 0x0000000404057211 */ /* 0x000fc800078f08ff */
[----:B------:R-:W-:-:S05]  /*13350*/  LOP3.LUT R5, R5, 0xfffffffe, RZ, 0xc0, !PT ;  /* 0xfffffffe05057812 */ /* 0x000fca00078ec0ff */
[----:B------:R-:W-:-:S05]  /*13360*/  IMAD.IADD R4, R4, 0x1, -R5 ;  /* 0x0000000104047824 */ /* 0x000fca00078e0a05 */
[----:B------:R-:W-:-:S04]  /*13370*/  SHF.L.U32 R4, R4, 0x1f, RZ ;  /* 0x0000001f04047819 */ /* 0x000fc800000006ff */
[----:B------:R-:W0:Y:S02]  /*13380*/  SYNCS.PHASECHK.TRANS64.TRYWAIT P0, [R18+URZ+0x28c20], R4 ;  /* 0x028c2004120075a7 */ /* 0x000e24000800017f */
[----:B0-----:R-:W-:Y:S05]  /*13390*/  @!P0 BRA `(.L_x_791) ;  /* 0x0000008000348947 */ /* 0x001fea0003800000 */
.L_x_980:
[----:B------:R-:W-:Y:S05]  /*133a0*/  BSYNC B1 ;  /* 0x0000000000017941 */ /* 0x000fea0003800000 */
.L_x_790:
[----:B------:R-:W-:Y:S04]  /*133b0*/  BSSY B1, `(.L_x_792) ;  /* 0x00000bb000017945 */ /* 0x000fe80003800000 */
[----:B------:R-:W-:Y:S05]  /*133c0*/  @!P6 BRA `(.L_x_793) ;  /* 0x0000000800e4e947 */ /* 0x000fea0003800000 */
[----:B------:R-:W2:Y:S04]  /*133d0*/  LDL R5, [R1+0x10] ;  /* 0x0000100001057983 */ /* 0x000ea80000100800 */
[----:B------:R-:W3:Y:S01]  /*133e0*/  LDL R7, [R1+0x18] ;  /* 0x0000180001077983 */ /* 0x000ee20000100800 */
[----:B------:R-:W-:Y:S01]  /*133f0*/  BSSY B2, `(.L_x_794) ;  /* 0x0000008000027945 */ /* 0x000fe20003800000 */
[----:B------:R-:W1:Y:S02]  /*13400*/  S2R R6, SR_TID.X ;  /* 0x0000000000067919 */ /* 0x000e640000002100 */
[----:B-1----:R-:W-:-:S04]  /*13410*/  LOP3.LUT R6, R6, 0x7f, RZ, 0xc0, !PT ;  /* 0x0000007f06067812 */ /* 0x002fc800078ec0ff */
[----:B------:R-:W-:Y:S01]  /*13420*/  ISETP.NE.AND P2, PT, R6, RZ, PT ;  /* 0x000000ff0600720c */ /* 0x000fe20003f45270 */
[----:B--2---:R-:W-:Y:S01]  /*13430*/  IMAD R5, R5, 0x8, R18 ;  /* 0x0000000805057824 */ /* 0x004fe200078e0212 */
[----:B---3--:R-:W-:-:S04]  /*13440*/  SHF.L.U32 R9, R7, 0x1f, RZ ;  /* 0x0000001f07097819 */ /* 0x008fc800000006ff */
[----:B------:R-:W1:Y:S02]  /*13450*/  SYNCS.PHASECHK.TRANS64.TRYWAIT P0, [R5+URZ+0x28ca0], R9 ;  /* 0x028ca009050075a7 */ /* 0x000e64000800017f */
[----:B-1----:R-:W-:Y:S05]  /*13460*/  @!P0 BRA `(.L_x_795) ;  /* 0x0000008000148947 */ /* 0x002fea0003800000 */
.L_x_981:
[----:B------:R-:W-:Y:S05]  /*13470*/  BSYNC B2 ;  /* 0x0000000000027941 */ /* 0x000fea0003800000 */
.L_x_794:
[----:B------:R-:W-:Y:S04]  /*13480*/  BSSY B2, `(.L_x_796) ;  /* 0x0000009000027945 */ /* 0x000fe80003800000 */
[----:B------:R-:W-:Y:S05]  /*13490*/  @P2 BRA `(.L_x_797) ;  /* 0x00000000001c2947 */ /* 0x000fea0003800000 */
[----:B------:R-:W2:Y:S01]  /*134a0*/  S2R R6, SR_TID.X ;  /* 0x0000000000067919 */ /* 0x000ea20000002100 */
[----:B0-----:R-:W-:-:S04]  /*134b0*/  IMAD.MOV.U32 R4, RZ, RZ, 0x2000 ;  /* 0x00002000ff047424 */ /* 0x001fc800078e00ff */
[----:B------:R3:W-:Y:S01]  /*134c0*/  SYNCS.ARRIVE.TRANS64 RZ, [R5+URZ+0x28c90], R4 ;  /* 0x028c900405ff79a7 */ /* 0x0007e2000800003f */
[----:B--2---:R-:W-:-:S04]  /*134d0*/  LOP3.LUT R6, R6, 0x1f, RZ, 0xc0, !PT ;  /* 0x0000001f06067812 */ /* 0x004fc800078ec0ff */
[----:B------:R-:W-:-:S13]  /*134e0*/  ISETP.NE.AND P0, PT, R6, RZ, PT ;  /* 0x000000ff0600720c */ /* 0x000fda0003f05270 */
[----:B---3--:R-:W-:Y:S05]  /*134f0*/  @!P0 BRA `(.L_x_797) ;  /* 0x0000000000048947 */ /* 0x008fea0003800000 */
[----:B------:R-:W-:Y:S01]  /*13500*/  BPT.TRAP 0x1 ;  /* 0x000000040000795c */ /* 0x000fe20000300000 */
.L_x_797:
[----:B------:R-:W-:Y:S05]  /*13510*/  BSYNC B2 ;  /* 0x0000000000027941 */ /* 0x000fea0003800000 */
.L_x_796:
[----:B------:R-:W2:Y:S01]  /*13520*/  LDL R6, [R1+0x10] ;  /* 0x0000100001067983 */ /* 0x000ea20000100800 */
[----:B------:R-:W-:Y:S01]  /*13530*/  IMAD.MOV.U32 R11, RZ, RZ, RZ ;  /* 0x000000ffff0b7224 */ /* 0x000fe200078e00ff */
[----:B------:R-:W-:Y:S01]  /*13540*/  UIADD3 UR4, UP0, UR38, 0x570, URZ ;  /* 0x0000057026047890 */ /* 0x000fe2000ff1e03f */
[----:B0-----:R-:W-:Y:S01]  /*13550*/  IMAD R4, R8, 0x40, R0 ;  /* 0x0000004008047824 */ /* 0x001fe200078e0200 */
[----:B------:R-:W-:Y:S01]  /*13560*/  PLOP3.LUT P0, PT, PT, PT, PT, 0x80, 0x0 ;  /* 0x000000000000781c */ /* 0x000fe20003f0f070 */
[----:B------:R-:W-:Y:S01]  /*13570*/  VIADD R7, R5, 0x28c90 ;  /* 0x00028c9005077836 */ /* 0x000fe20000000000 */
[----:B------:R-:W-:Y:S01]  /*13580*/  R2UR UR10, R11 ;  /* 0x000000000b0a72ca */ /* 0x000fe200000e0000 */
[----:B------:R-:W-:Y:S01]  /*13590*/  VIADD R4, R4, 0xffffffc0 ;  /* 0xffffffc004047836 */ /* 0x000fe20000000000 */
[----:B------:R-:W-:Y:S01]  /*135a0*/  UIADD3.X UR5, URZ, UR39, URZ, UP0, !UPT ;  /* 0x000000273f057290 */ /* 0x000fe200087fe43f */
[----:B------:R-:W-:Y:S01]  /*135b0*/  UMOV UR6, 0x0 ;  /* 0x0000000000067882 */ /* 0x000fe20000000000 */
[----:B------:R-:W-:Y:S01]  /*135c0*/  UMOV UR7, 0x12f00000 ;  /* 0x12f0000000077882 */ /* 0x000fe20000000000 */
[----:B--2---:R-:W-:-:S04]  /*135d0*/  IMAD R6, R6, 0x2000, R18 ;  /* 0x0000200006067824 */ /* 0x004fc800078e0212 */
[----:B------:R-:W-:-:S07]  /*135e0*/  VIADD R6, R6, 0x22400 ;  /* 0x0002240006067836 */ /* 0x000fce0000000000 */
.L_x_798:
        /* <DEDUP_REMOVED lines=13> */
.L_x_982:
[----:B------:R-:W-:Y:S05]  /*136c0*/  BSYNC B2 ;  /* 0x0000000000027941 */ /* 0x000fea0003800000 */
.L_x_799:
[----:B------:R-:W-:Y:S01]  /*136d0*/  BSSY B2, `(.L_x_801) ;  /* 0x000000b000027945 */ /* 0x000fe20003800000 */
[----:B------:R-:W-:Y:S02]  /*136e0*/  IMAD.MOV.U32 R12, RZ, RZ, 0x0 ;  /* 0x00000000ff0c7424 */ /* 0x000fe400078e00ff */
[----:B------:R-:W-:Y:S01]  /*136f0*/  IMAD.MOV.U32 R13, RZ, RZ, 0x12f00000 ;  /* 0x12f00000ff0d7424 */ /* 0x000fe200078e00ff */
[----:B------:R-:W-:Y:S06]  /*13700*/  @P2 BRA `(.L_x_802) ;  /* 0x00000000001c2947 */ /* 0x000fec0003800000 */
[----:B------:R-:W2:Y:S01]  /*13710*/  S2R R7, SR_TID.X ;  /* 0x0000000000077919 */ /* 0x000ea20000002100 */
[----:B------:R-:W-:-:S04]  /*13720*/  IMAD.MOV.U32 R6, RZ, RZ, 0x10000 ;  /* 0x00010000ff067424 */ /* 0x000fc800078e00ff */
[----:B------:R3:W-:Y:S01]  /*13730*/  SYNCS.ARRIVE.TRANS64 RZ, [R5+URZ+0x28cb0], R6 ;  /* 0x028cb00605ff79a7 */ /* 0x0007e2000800003f */
[----:B--2---:R-:W-:-:S04]  /*13740*/  LOP3.LUT R7, R7, 0x1f, RZ, 0xc0, !PT ;  /* 0x0000001f07077812 */ /* 0x004fc800078ec0ff */
[----:B------:R-:W-:-:S13]  /*13750*/  ISETP.NE.AND P0, PT, R7, RZ, PT ;  /* 0x000000ff0700720c */ /* 0x000fda0003f05270 */
[----:B---3--:R-:W-:Y:S05]  /*13760*/  @!P0 BRA `(.L_x_802) ;  /* 0x0000000000048947 */ /* 0x008fea0003800000 */
[----:B------:R-:W-:Y:S01]  /*13770*/  BPT.TRAP 0x1 ;  /* 0x000000040000795c */ /* 0x000fe20000300000 */
.L_x_802:
[----:B------:R-:W-:Y:S05]  /*13780*/  BSYNC B2 ;  /* 0x0000000000027941 */ /* 0x000fea0003800000 */
.L_x_801:
[----:B------:R-:W2:Y:S01]  /*13790*/  LDL R6, [R1+0x10] ;  /* 0x0000100001067983 */ /* 0x000ea20000100800 */
[----:B------:R-:W-:Y:S01]  /*137a0*/  R2UR UR10, R11 ;  /* 0x000000000b0a72ca */ /* 0x000fe200000e0000 */
[----:B------:R-:W-:Y:S01]  /*137b0*/  UIADD3 UR4, UP0, UR38, 0x670, URZ ;  /* 0x0000067026047890 */ /* 0x000fe2000ff1e03f */
[----:B------:R-:W-:Y:S01]  /*137c0*/  R2UR UR6, R12 ;  /* 0x000000000c0672ca */ /* 0x000fe200000e0000 */
[----:B01----:R-:W-:Y:S01]  /*137d0*/  VIADD R5, R5, 0x28cb0 ;  /* 0x00028cb005057836 */ /* 0x003fe20000000000 */
[----:B------:R-:W-:Y:S01]  /*137e0*/  R2UR UR7, R13 ;  /* 0x000000000d0772ca */ /* 0x000fe200000e0000 */
[----:B------:R-:W-:Y:S01]  /*137f0*/  UIADD3.X UR5, URZ, UR39, URZ, UP0, !UPT ;  /* 0x000000273f057290 */ /* 0x000fe200087fe43f */
[----:B------:R-:W-:Y:S01]  /*13800*/  PLOP3.LUT P0, PT, PT, PT, PT, 0x80, 0x0 ;  /* 0x000000000000781c */ /* 0x000fe20003f0f070 */
[----:B--2---:R-:W-:-:S04]  /*13810*/  IMAD R6, R6, 0x10000, R18 ;  /* 0x0001000006067824 */ /* 0x004fc800078e0212 */
[----:B------:R-:W-:-:S08]  /*13820*/  VIADD R7, R6, 0x400 ;  /* 0x0000040006077836 */ /* 0x000fd00000000000 */
.L_x_803:
        /* <DEDUP_REMOVED lines=15> */
.L_x_804:
        /* <DEDUP_REMOVED lines=15> */
.L_x_805:
        /* <DEDUP_REMOVED lines=15> */
.L_x_806:
        /* <DEDUP_REMOVED lines=15> */
.L_x_807:
        /* <DEDUP_REMOVED lines=15> */
.L_x_808:
        /* <DEDUP_REMOVED lines=15> */
.L_x_809:
        /* <DEDUP_REMOVED lines=15> */
.L_x_810:
        /* <DEDUP_REMOVED lines=10> */
.L_x_793:
[----:B------:R-:W-:Y:S05]  /*13f60*/  BSYNC B1 ;  /* 0x0000000000017941 */ /* 0x000fea0003800000 */
.L_x_792:
[----:B------:R-:W2:Y:S04]  /*13f70*/  LDL.LU R9, [R1+0x10] ;  /* 0x0000100001097983 */ /* 0x000ea80000300800 */
[----:B------:R-:W3:Y:S01]  /*13f80*/  LDL.LU R7, [R1+0x18] ;  /* 0x0000180001077983 */ /* 0x000ee20000300800 */
[----:B0-----:R-:W-:Y:S01]  /*13f90*/  VIADD R4, R8, 0xfffffffe ;  /* 0xfffffffe08047836 */ /* 0x001fe20000000000 */
[----:B------:R-:W-:-:S04]  /*13fa0*/  PLOP3.LUT P0, PT, PT, PT, PT, 0x8, 0x0 ;  /* 0x000000000000781c */ /* 0x000fc80003f0e170 */
[----:B------:R-:W-:Y:S01]  /*13fb0*/  ISETP.GE.AND P3, PT, R4, R3, PT ;  /* 0x000000030400720c */ /* 0x000fe20003f66270 */
[----:B--2---:R-:W-:-:S05]  /*13fc0*/  VIADD R5, R9, 0x1 ;  /* 0x0000000109057836 */ /* 0x004fca0000000000 */
[----:B------:R-:W-:-:S04]  /*13fd0*/  ISETP.NE.AND P2, PT, R5, 0x2, PT ;  /* 0x000000020500780c */ /* 0x000fc80003f45270 */
[----:B------:R-:W-:Y:S02]  /*13fe0*/  SEL R6, RZ, 0x1, P2 ;  /* 0x00000001ff067807 */ /* 0x000fe40001000000 */
[----:B------:R-:W-:Y:S02]  /*13ff0*/  SEL R5, R5, RZ, P2 ;  /* 0x000000ff05057207 */ /* 0x000fe40001000000 */
[----:B---3--:R-:W-:-:S03]  /*14000*/  LOP3.LUT R7, R7, R6, RZ, 0x3c, !PT ;  /* 0x0000000607077212 */ /* 0x008fc600078e3cff */
[----:B------:R1:W-:Y:S04]  /*14010*/  STL [R1+0x10], R5 ;  /* 0x0000100501007387 */ /* 0x0003e80000100800 */
[----:B------:R1:W-:Y:S01]  /*14020*/  STL [R1+0x18], R7 ;  /* 0x0000180701007387 */ /* 0x0003e20000100800 */
[----:B------:R-:W-:Y:S05]  /*14030*/  @!P3 BRA `(.L_x_786) ;  /* 0x0000000c0020b947 */ /* 0x000fea0003800000 */
.L_x_830:
[----:B------:R-:W-:Y:S05]  /*14040*/  YIELD ;  /* 0x0000000000007946 */ /* 0x000fea0003800000 */
[----:B------:R-:W-:Y:S04]  /*14050*/  BSSY B1, `(.L_x_811) ;  /* 0x00000ba000017945 */ /* 0x000fe80003800000 */
[----:B--2---:R-:W-:Y:S05]  /*14060*/  @!P6 BRA `(.L_x_812) ;  /* 0x0000000800e0e947 */ /* 0x004fea0003800000 */
[----:B-1----:R-:W2:Y:S04]  /*14070*/  LDL R5, [R1+0x10] ;  /* 0x0000100001057983 */ /* 0x002ea80000100800 */
[----:B------:R-:W3:Y:S01]  /*14080*/  LDL R6, [R1+0x18] ;  /* 0x0000180001067983 */ /* 0x000ee20000100800 */
[----:B------:R-:W-:Y:S01]  /*14090*/  BSSY B2, `(.L_x_813) ;  /* 0x0000008000027945 */ /* 0x000fe20003800000 */
[----:B------:R-:W0:Y:S02]  /*140a0*/  S2R R7, SR_TID.X ;  /* 0x0000000000077919 */ /* 0x000e240000002100 */
[----:B0-----:R-:W-:-:S04]  /*140b0*/  LOP3.LUT R7, R7, 0x7f, RZ, 0xc0, !PT ;  /* 0x0000007f07077812 */ /* 0x001fc800078ec0ff */
[----:B------:R-:W-:Y:S01]  /*140c0*/  ISETP.NE.AND P3, PT, R7, RZ, PT ;  /* 0x000000ff0700720c */ /* 0x000fe20003f65270 */
[----:B--2---:R-:W-:Y:S01]  /*140d0*/  IMAD R5, R5, 0x8, R18 ;  /* 0x0000000805057824 */ /* 0x004fe200078e0212 */
[----:B---3--:R-:W-:-:S04]  /*140e0*/  SHF.L.U32 R6, R6, 0x1f, RZ ;  /* 0x0000001f06067819 */ /* 0x008fc800000006ff */
[----:B------:R-:W0:Y:S02]  /*140f0*/  SYNCS.PHASECHK.TRANS64.TRYWAIT P2, [R5+URZ+0x28ca0], R6 ;  /* 0x028ca006050075a7 */ /* 0x000e24000804017f */
[----:B0-----:R-:W-:Y:S05]  /*14100*/  @!P2 BRA `(.L_x_814) ;  /* 0x000000740014a947 */ /* 0x001fea0003800000 */
.L_x_983:
[----:B------:R-:W-:Y:S05]  /*14110*/  BSYNC B2 ;  /* 0x0000000000027941 */ /* 0x000fea0003800000 */
.L_x_813:
        /* <DEDUP_REMOVED lines=9> */
.L_x_816:
[----:B------:R-:W-:Y:S05]  /*141b0*/  BSYNC B2 ;  /* 0x0000000000027941 */ /* 0x000fea0003800000 */
.L_x_815:
[----:B------:R-:W2:Y:S01]  /*141c0*/  LDL R7, [R1+0x10] ;  /* 0x0000100001077983 */ /* 0x000ea20000100800 */
[----:B------:R-:W-:Y:S01]  /*141d0*/  IMAD.MOV.U32 R11, RZ, RZ, RZ ;  /* 0x000000ffff0b7224 */ /* 0x000fe200078e00ff */
[----:B------:R-:W-:Y:S01]  /*141e0*/  UIADD3 UR4, UP0, UR38, 0x570, URZ ;  /* 0x0000057026047890 */ /* 0x000fe2000ff1e03f */
[----:B------:R-:W-:Y:S01]  /*141f0*/  PLOP3.LUT P2, PT, PT, PT, PT, 0x80, 0x0 ;  /* 0x000000000000781c */ /* 0x000fe20003f4f070 */
[----:B------:R-:W-:Y:S01]  /*14200*/  IMAD R8, R4, 0x40, R0 ;  /* 0x0000004004087824 */ /* 0x000fe200078e0200 */
[----:B------:R-:W-:Y:S01]  /*14210*/  UMOV UR6, 0x0 ;  /* 0x0000000000067882 */ /* 0x000fe20000000000 */
[----:B------:R-:W-:Y:S01]  /*14220*/  R2UR UR10, R11 ;  /* 0x000000000b0a72ca */ /* 0x000fe200000e0000 */
[----:B------:R-:W-:Y:S01]  /*14230*/  VIADD R9, R5, 0x28c90 ;  /* 0x00028c9005097836 */ /* 0x000fe20000000000 */
[----:B------:R-:W-:Y:S01]  /*14240*/  UIADD3.X UR5, URZ, UR39, URZ, UP0, !UPT ;  /* 0x000000273f057290 */ /* 0x000fe200087fe43f */
[----:B------:R-:W-:Y:S01]  /*14250*/  UMOV UR7, 0x12f00000 ;  /* 0x12f0000000077882 */ /* 0x000fe20000000000 */
[----:B--2---:R-:W-:-:S04]  /*14260*/  IMAD R7, R7, 0x2000, R18 ;  /* 0x0000200007077824 */ /* 0x004fc800078e0212 */
[----:B------:R-:W-:-:S07]  /*14270*/  VIADD R7, R7, 0x22400 ;  /* 0x0002240007077836 */ /* 0x000fce0000000000 */
.L_x_817:
        /* <DEDUP_REMOVED lines=13> */
.L_x_984:
[----:B------:R-:W-:Y:S05]  /*14350*/  BSYNC B2 ;  /* 0x0000000000027941 */ /* 0x000fea0003800000 */
.L_x_818:
[----:B------:R-:W-:Y:S01]  /*14360*/  BSSY B2, `(.L_x_820) ;  /* 0x000000b000027945 */ /* 0x000fe20003800000 */
[----:B------:R-:W-:Y:S02]  /*14370*/  IMAD.MOV.U32 R12, RZ, RZ, 0x0 ;  /* 0x00000000ff0c7424 */ /* 0x000fe400078e00ff */
[----:B------:R-:W-:Y:S01]  /*14380*/  IMAD.MOV.U32 R13, RZ, RZ, 0x12f00000 ;  /* 0x12f00000ff0d7424 */ /* 0x000fe200078e00ff */
[----:B------:R-:W-:Y:S06]  /*14390*/  @P3 BRA `(.L_x_821) ;  /* 0x00000000001c3947 */ /* 0x000fec0003800000 */
[----:B------:R-:W2:Y:S01]  /*143a0*/  S2R R7, SR_TID.X ;  /* 0x0000000000077919 */ /* 0x000ea20000002100 */
[----:B01----:R-:W-:-:S04]  /*143b0*/  IMAD.MOV.U32 R6, RZ, RZ, 0x10000 ;  /* 0x00010000ff067424 */ /* 0x003fc800078e00ff */
[----:B------:R3:W-:Y:S01]  /*143c0*/  SYNCS.ARRIVE.TRANS64 RZ, [R5+URZ+0x28cb0], R6 ;  /* 0x028cb00605ff79a7 */ /* 0x0007e2000800003f */
[----:B--2---:R-:W-:-:S04]  /*143d0*/  LOP3.LUT R7, R7, 0x1f, RZ, 0xc0, !PT ;  /* 0x0000001f07077812 */ /* 0x004fc800078ec0ff */
[----:B------:R-:W-:-:S13]  /*143e0*/  ISETP.NE.AND P2, PT, R7, RZ, PT ;  /* 0x000000ff0700720c */ /* 0x000fda0003f45270 */
[----:B---3--:R-:W-:Y:S05]  /*143f0*/  @!P2 BRA `(.L_x_821) ;  /* 0x000000000004a947 */ /* 0x008fea0003800000 */
[----:B------:R-:W-:Y:S01]  /*14400*/  BPT.TRAP 0x1 ;  /* 0x000000040000795c */ /* 0x000fe20000300000 */
.L_x_821:
[----:B------:R-:W-:Y:S05]  /*14410*/  BSYNC B2 ;  /* 0x0000000000027941 */ /* 0x000fea0003800000 */
.L_x_820:
[----:B01----:R-:W2:Y:S01]  /*14420*/  LDL R6, [R1+0x10] ;  /* 0x0000100001067983 */ /* 0x003ea20000100800 */
[----:B------:R-:W-:Y:S01]  /*14430*/  R2UR UR10, R11 ;  /* 0x000000000b0a72ca */ /* 0x000fe200000e0000 */
[----:B------:R-:W-:Y:S01]  /*14440*/  UIADD3 UR4, UP0, UR38, 0x670, URZ ;  /* 0x0000067026047890 */ /* 0x000fe2000ff1e03f */
[----:B------:R-:W-:Y:S01]  /*14450*/  R2UR UR6, R12 ;  /* 0x000000000c0672ca */ /* 0x000fe200000e0000 */
[----:B------:R-:W-:Y:S01]  /*14460*/  VIADD R5, R5, 0x28cb0 ;  /* 0x00028cb005057836 */ /* 0x000fe20000000000 */
[----:B------:R-:W-:Y:S01]  /*14470*/  R2UR UR7, R13 ;  /* 0x000000000d0772ca */ /* 0x000fe200000e0000 */
[----:B------:R-:W-:Y:S01]  /*14480*/  UIADD3.X UR5, URZ, UR39, URZ, UP0, !UPT ;  /* 0x000000273f057290 */ /* 0x000fe200087fe43f */
[----:B------:R-:W-:Y:S01]  /*14490*/  PLOP3.LUT P2, PT, PT, PT, PT, 0x80, 0x0 ;  /* 0x000000000000781c */ /* 0x000fe20003f4f070 */
[----:B--2---:R-:W-:-:S04]  /*144a0*/  IMAD R6, R6, 0x10000, R18 ;  /* 0x0001000006067824 */ /* 0x004fc800078e0212 */
[----:B------:R-:W-:-:S08]  /*144b0*/  VIADD R7, R6, 0x400 ;  /* 0x0000040006077836 */ /* 0x000fd00000000000 */
.L_x_822:
        /* <DEDUP_REMOVED lines=15> */
.L_x_823:
        /* <DEDUP_REMOVED lines=15> */
.L_x_824:
        /* <DEDUP_REMOVED lines=15> */
.L_x_825:
        /* <DEDUP_REMOVED lines=15> */
.L_x_826:
        /* <DEDUP_REMOVED lines=15> */
.L_x_827:
        /* <DEDUP_REMOVED lines=15> */
.L_x_828:
        /* <DEDUP_REMOVED lines=15> */
.L_x_829:
        /* <DEDUP_REMOVED lines=10> */
.L_x_812:
[----:B------:R-:W-:Y:S05]  /*14bf0*/  BSYNC B1 ;  /* 0x0000000000017941 */ /* 0x000fea0003800000 */
.L_x_811:
[----:B------:R-:W2:Y:S04]  /*14c00*/  LDL.LU R9, [R1+0x10] ;  /* 0x0000100001097983 */ /* 0x000ea80000300800 */
[----:B-1----:R-:W3:Y:S01]  /*14c10*/  LDL.LU R7, [R1+0x18] ;  /* 0x0000180001077983 */ /* 0x002ee20000300800 */
[C---:B------:R-:W-:Y:S01]  /*14c20*/  ISETP.GT.AND P3, PT, R4.reuse, R3, PT ;  /* 0x000000030400720c */ /* 0x040fe20003f64270 */
[----:B------:R-:W-:Y:S02]  /*14c30*/  VIADD R4, R4, 0xffffffff ;  /* 0xffffffff04047836 */ /* 0x000fe40000000000 */
[----:B--2---:R-:W-:-:S05]  /*14c40*/  VIADD R5, R9, 0x1 ;  /* 0x0000000109057836 */ /* 0x004fca0000000000 */
[----:B------:R-:W-:-:S04]  /*14c50*/  ISETP.NE.AND P2, PT, R5, 0x2, PT ;  /* 0x000000020500780c */ /* 0x000fc80003f45270 */
[----:B------:R-:W-:Y:S02]  /*14c60*/  SEL R6, RZ, 0x1, P2 ;  /* 0x00000001ff067807 */ /* 0x000fe40001000000 */
[----:B------:R-:W-:Y:S02]  /*14c70*/  SEL R5, R5, RZ, P2 ;  /* 0x000000ff05057207 */ /* 0x000fe40001000000 */
[----:B---3--:R-:W-:-:S05]  /*14c80*/  LOP3.LUT R7, R7, R6, RZ, 0x3c, !PT ;  /* 0x0000000607077212 */ /* 0x008fca00078e3cff */
[----:B------:R2:W-:Y:S04]  /*14c90*/  STL [R1+0x18], R7 ;  /* 0x0000180701007387 */ /* 0x0005e80000100800 */
[----:B------:R2:W-:Y:S01]  /*14ca0*/  STL [R1+0x10], R5 ;  /* 0x0000100501007387 */ /* 0x0005e20000100800 */
[----:B------:R-:W-:Y:S05]  /*14cb0*/  @P3 BRA `(.L_x_830) ;  /* 0xfffffff000e03947 */ /* 0x000fea000383ffff */
.L_x_786:
[----:B------:R-:W-:Y:S05]  /*14cc0*/  BSYNC B0 ;  /* 0x0000000000007941 */ /* 0x000fea0003800000 */
.L_x_785:
[----:B-12---:R1:W5:Y:S01]  /*14cd0*/  LDL R7, [R1+0x34] ;  /* 0x0000340001077983 */ /* 0x0063620000100800 */
[----:B------:R-:W-:Y:S05]  /*14ce0*/  @!P0 WARPSYNC.ALL ;  /* 0x0000000000008948 */ /* 0x000fea0003800000 */
[----:B------:R1:W-:Y:S01]  /*14cf0*/  STL [R1+0x3c], RZ ;  /* 0x00003cff01007387 */ /* 0x0003e20000100800 */
[----:B------:R-:W-:Y:S01]  /*14d00*/  BSSY B0, `(.L_x_831) ;  /* 0x0000020000007945 */ /* 0x000fe20003800000 */
[----:B------:R-:W-:Y:S06]  /*14d10*/  @!P0 BAR.SYNC.DEFER_BLOCKING 0xc, 0x180 ;  /* 0x0306000000008b1d */ /* 0x000fec0000010000 */
[----:B-1----:R-:W-:Y:S05]  /*14d20*/  @!P1 BRA `(.L_x_832) ;  /* 0x0000000000749947 */ /* 0x002fea0003800000 */
        /* <DEDUP_REMOVED lines=10> */
[----:B------:R-:W-:Y:S01]  /*14dd0*/  IMAD.HI.U32 R6, R3, R4, R2 ;  /* 0x0000000403067227 */ /* 0x000fe200078e0002 */
[----:B------:R-:W-:Y:S02]  /*14de0*/  IABS R2, R10 ;  /* 0x0000000a00027213 */ /* 0x000fe40000000000 */
[----:B-----5:R-:W-:-:S03]  /*14df0*/  IADD3 R4, R7, -0x1, R10 ;  /* 0xffffffff07047810 */ /* 0x020fc60007ffe00a */
        /* <DEDUP_REMOVED lines=15> */
[----:B------:R1:W-:Y:S02]  /*14ef0*/  STL [R1+0x3c], R2 ;  /* 0x00003c0201007387 */ /* 0x0003e40000100800 */
.L_x_832:
[----:B------:R-:W-:Y:S05]  /*14f00*/  BSYNC B0 ;  /* 0x0000000000007941 */ /* 0x000fea0003800000 */
.L_x_831:
[----:B------:R-:W2:Y:S04]  /*14f10*/  LDL R0, [R1+0x3c] ;  /* 0x00003c0001007983 */ /* 0x000ea80000100800 */
[----:B-1----:R-:W2:Y:S01]  /*14f20*/  LDL R2, [R1+0x5c] ;  /* 0x00005c0001027983 */ /* 0x002ea20000100800 */
[----:B------:R-:W-:Y:S01]  /*14f30*/  BSSY B7, `(.L_x_833) ;  /* 0x00004b1000077945 */ /* 0x000fe20003800000 */
[----:B--2---:R-:W-:-:S05]  /*14f40*/  IMAD R2, R2, R0, RZ ;  /* 0x0000000002027224 */ /* 0x004fca00078e02ff */
[----:B-----5:R-:W-:Y:S01]  /*14f50*/  VIADDMNMX R0, R2, R0, R7, PT ;  /* 0x0000000002007246 */ /* 0x020fe20003800107 */
[----:B------:R1:W-:Y:S03]  /*14f60*/  STL [R1+0x24], R2 ;  /* 0x0000240201007387 */ /* 0x0003e60000100800 */
[----:B------:R-:W-:Y:S01]  /*14f70*/  ISETP.GT.AND P0, PT, R0, R2, PT ;  /* 0x000000020000720c */ /* 0x000fe20003f04270 */
[----:B------:R1:W-:-:S12]  /*14f80*/  STL [R1+0x38], R0 ;  /* 0x0000380001007387 */ /* 0x0003d80000100800 */
[----:B-1----:R-:W-:Y:S05]  /*14f90*/  @P0 BRA `(.L_x_834) ;  /* 0x0000000000480947 */ /* 0x002fea0003800000 */
[----:B------:R-:W1:Y:S02]  /*14fa0*/  S2R R0, SR_TID.X ;  /* 0x0000000000007919 */ /* 0x000e640000002100 */
[----:B-1----:R-:W-:-:S04]  /*14fb0*/  LOP3.LUT R0, R0, 0x7f, RZ, 0xc0, !PT ;  /* 0x0000007f00007812 */ /* 0x002fc800078ec0ff */
[----:B------:R-:W-:-:S13]  /*14fc0*/  ISETP.NE.AND P0, PT, R0, RZ, PT ;  /* 0x000000ff0000720c */ /* 0x000fda0003f05270 */
[----:B------:R-:W-:Y:S05]  /*14fd0*/  @P0 BRA `(.L_x_835) ;  /* 0x0000004800980947 */ /* 0x000fea0003800000 */
[----:B------:R-:W1:Y:S01]  /*14fe0*/  S2R R3, SR_LANEID ;  /* 0x0000000000037919 */ /* 0x000e620000000000 */
[----:B------:R-:W-:Y:S02]  /*14ff0*/  VOTEU.ANY UR4, UPT, PT ;  /* 0x0000000000047886 */ /* 0x000fe400038e0100 */
[----:B------:R-:W1:Y:S08]  /*15000*/  FLO.U32 R0, UR4 ;  /* 0x0000000400007d00 */ /* 0x000e7000080e0000 */
[----:B------:R-:W2:Y:S01]  /*15010*/  POPC R5, UR4 ;  /* 0x0000000400057d09 */ /* 0x000ea20008000000 */
[----:B-1----:R-:W-:-:S02]  /*15020*/  ISETP.EQ.U32.AND P0, PT, R0, R3, PT ;  /* 0x000000030000720c */ /* 0x002fc40003f02070 */
[----:B------:R-:W2:Y:S11]  /*15030*/  LDC.64 R2, c[0x0][0xc60] ;  /* 0x00031800ff027b82 */ /* 0x000eb60000000a00 */
[----:B--2---:R-:W2:Y:S01]  /*15040*/  @P0 ATOMG.E.ADD.STRONG.GPU PT, R3, desc[UR40][R2.64], R5 ;  /* 0x00000005020309a8 */ /* 0x004ea200081ee1e8 */
[----:B------:R-:W1:Y:S02]  /*15050*/  S2R R4, SR_LTMASK ;  /* 0x0000000000047919 */ /* 0x000e640000003900 */
[----:B-1----:R-:W-:-:S04]  /*15060*/  LOP3.LUT R4, R4, UR4, RZ, 0xc0, !PT ;  /* 0x0000000404047c12 */ /* 0x002fc8000f8ec0ff */
[----:B------:R-:W1:Y:S01]  /*15070*/  POPC R7, R4 ;  /* 0x0000000400077309 */ /* 0x000e620000000000 */
[----:B--2---:R-:W1:Y:S02]  /*15080*/  SHFL.IDX PT, R0, R3, R0, 0x1f ;  /* 0x00001f0003007589 */ /* 0x004e6400000e0000 */
[----:B-1----:R-:W-:-:S05]  /*15090*/  IADD3 R0, R0, UR36, R7 ;  /* 0x0000002400007c10 */ /* 0x002fca000fffe007 */
[----:B------:R1:W-:Y:S01]  /*150a0*/  STL [R1], R0 ;  /* 0x0000000001007387 */ /* 0x0003e20000100800 */
[----:B------:R-:W-:Y:S05]  /*150b0*/  BRA `(.L_x_835) ;  /* 0x0000004800607947 */ /* 0x000fea0003800000 */
.L_x_834:
        /* <DEDUP_REMOVED lines=13> */
[----:B------:R-:W-:Y:S02]  /*15190*/  IMAD.U32 R10, RZ, RZ, UR4 ;  /* 0x00000004ff0a7e24 */ /* 0x000fe4000f8e00ff */
[----:B------:R-:W-:Y:S02]  /*151a0*/  IMAD.U32 R11, RZ, RZ, UR5 ;  /* 0x00000005ff0b7e24 */ /* 0x000fe4000f8e00ff */
[----:B------:R-:W-:Y:S02]  /*151b0*/  IMAD.MOV.U32 R8, RZ, RZ, 0x70 ;  /* 0x00000070ff087424 */ /* 0x000fe400078e00ff */
[----:B0-----:R-:W-:Y:S02]  /*151c0*/  IMAD.MOV.U32 R12, RZ, RZ, 0x1 ;  /* 0x00000001ff0c7424 */ /* 0x001fe400078e00ff */
[----:B------:R-:W-:-:S07]  /*151d0*/  IMAD.MOV.U32 R13, RZ, RZ, RZ ;  /* 0x000000ffff0d7224 */ /* 0x000fce00078e00ff */
[----:B------:R-:W-:-:S07]  /*151e0*/  LEPC R20, `(.L_x_837) ;  /* 0x000000001014794e */ /* 0x000fce0000000000 */
[----:B-1----:R-:W-:Y:S05]  /*151f0*/  CALL.ABS.NOINC R2 ;  /* 0x0000000002007343 */ /* 0x002fea0003c00000 */
.L_x_837:
[----:B------:R-:W-:Y:S05]  /*15200*/  BSYNC B6 ;  /* 0x0000000000067941 */ /* 0x000fea0003800000 */
.L_x_836:
        /* <DEDUP_REMOVED lines=8> */
[----:B------:R1:W2:Y:S01]  /*15290*/  LDC.64 R2, c[0x4][R0] ;  /* 0x0100000000027b82 */ /* 0x0002a20000000a00 */
[----:B------:R-:W-:Y:S02]  /*152a0*/  IMAD.U32 R4, RZ, RZ, UR6 ;  /* 0x00000006ff047e24 */ /* 0x000fe4000f8e00ff */
[----:B------:R-:W-:Y:S02]  /*152b0*/  IMAD.U32 R5, RZ, RZ, UR7 ;  /* 0x00000007ff057e24 */ /* 0x000fe4000f8e00ff */
[----:B------:R-:W-:Y:S02]  /*152c0*/  IMAD.U32 R6, RZ, RZ, UR8 ;  /* 0x00000008ff067e24 */ /* 0x000fe4000f8e00ff */
[----:B------:R-:W-:-:S02]  /*152d0*/  IMAD.U32 R7, RZ, RZ, UR9 ;  /* 0x00000009ff077e24 */ /* 0x000fc4000f8e00ff */
[----:B------:R-:W-:Y:S02]  /*152e0*/  IMAD.U32 R10, RZ, RZ, UR4 ;  /* 0x00000004ff0a7e24 */ /* 0x000fe4000f8e00ff */
[----:B------:R-:W-:Y:S02]  /*152f0*/  IMAD.U32 R11, RZ, RZ, UR5 ;  /* 0x00000005ff0b7e24 */ /* 0x000fe4000f8e00ff */
[----:B------:R-:W-:Y:S02]  /*15300*/  IMAD.MOV.U32 R8, RZ, RZ, 0x70 ;  /* 0x00000070ff087424 */ /* 0x000fe400078e00ff */
[----:B0-----:R-:W-:Y:S02]  /*15310*/  IMAD.MOV.U32 R12, RZ, RZ, 0x1 ;  /* 0x00000001ff0c7424 */ /* 0x001fe400078e00ff */
[----:B-1----:R-:W-:-:S07]  /*15320*/  IMAD.MOV.U32 R13, RZ, RZ, RZ ;  /* 0x000000ffff0d7224 */ /* 0x002fce00078e00ff */
[----:B------:R-:W-:-:S07]  /*15330*/  LEPC R20, `(.L_x_840) ;  /* 0x000000001014794e */ /* 0x000fce0000000000 */
[----:B--2---:R-:W-:Y:S05]  /*15340*/  CALL.ABS.NOINC R2 ;  /* 0x0000000002007343 */ /* 0x004fea0003c00000 */
.L_x_840:
        /* <DEDUP_REMOVED lines=16> */
.L_x_839:
[----:B------:R-:W-:Y:S05]  /*15450*/  BSYNC B6 ;  /* 0x0000000000067941 */ /* 0x000fea0003800000 */
.L_x_838:
[----:B------:R-:W2:Y:S01]  /*15460*/  LDL.LU R4, [R1+0x1c] ;  /* 0x00001c0001047983 */ /* 0x000ea20000300800 */
[----:B------:R-:W-:-:S03]  /*15470*/  ULDC.64 UR4, c[0x0][0x9f8] ;  /* 0x00027e0000047ab9 */ /* 0x000fc60000000a00 */
[----:B------:R-:W3:Y:S01]  /*15480*/  LDL R7, [R1+0x8] ;  /* 0x0000080001077983 */ /* 0x000ee20000100800 */
[----:B------:R-:W-:-:S03]  /*15490*/  ISETP.NE.U32.AND P0, PT, RZ, UR4, PT ;  /* 0x00000004ff007c0c */ /* 0x000fc6000bf05070 */
[----:B------:R-:W4:Y:S01]  /*154a0*/  LDL R0, [R1+0x38] ;  /* 0x0000380001007983 */ /* 0x000f220000100800 */
[----:B------:R-:W-:-:S13]  /*154b0*/  ISETP.NE.AND.EX P0, PT, RZ, UR5, PT, P0 ;  /* 0x00000005ff007c0c */ /* 0x000fda000bf05300 */
[----:B------:R-:W-:-:S04]  /*154c0*/  @P0 IADD3 R2, P1, R17, UR4, RZ ;  /* 0x0000000411020c10 */ /* 0x000fc8000ff3e0ff */
[----:B--2---:R-:W-:Y:S01]  /*154d0*/  @P0 IADD3.X R3, R4, UR5, RZ, P1, !PT ;  /* 0x0000000504030c10 */ /* 0x004fe20008ffe4ff */
[----:B------:R-:W-:-:S04]  /*154e0*/  ULDC.64 UR4, c[0x0][0xa08] ;  /* 0x0002820000047ab9 */ /* 0x000fc80000000a00 */
[----:B---3--:R1:W2:Y:S02]  /*154f0*/  @P0 LDG.E R7, desc[UR40][R2.64] ;  /* 0x0000002802070981 */ /* 0x0082a4000c1e1900 */
[----:B-1----:R-:W1:Y:S01]  /*15500*/  LDC.64 R2, c[0x0][0x418] ;  /* 0x00010600ff027b82 */ /* 0x002e620000000a00 */
[----:B----4-:R-:W-:Y:S01]  /*15510*/  VIADD R0, R0, 0xffffffff ;  /* 0xffffffff00007836 */ /* 0x010fe20000000000 */
        /* <DEDUP_REMOVED lines=11> */
[----:B0-----:R0:W1:Y:S02]  /*155d0*/  SHFL.IDX PT, R14, R4, RZ, 0x1f ;  /* 0x00001fff040e7589 */ /* 0x00106400000e0000 */
.L_x_987:
[----:B0-----:R-:W2:Y:S01]  /*155e0*/  LDL.LU R4, [R1+0x28] ;  /* 0x0000280001047983 */ /* 0x001ea20000300800 */
[----:B------:R-:W-:Y:S02]  /*155f0*/  PLOP3.LUT P1, PT, PT, PT, PT, 0x8, 0x0 ;  /* 0x000000000000781c */ /* 0x000fe40003f2e170 */
[----:B-1----:R-:W-:Y:S01]  /*15600*/  ISETP.NE.AND P0, PT, R14, RZ, PT ;  /* 0x000000ff0e00720c */ /* 0x002fe20003f05270 */
[----:B------:R0:W-:Y:S01]  /*15610*/  STL [R1+0x30], R0 ;  /* 0x0000300001007387 */ /* 0x0001e20000100800 */
[----:B--2---:R-:W-:-:S09]  /*15620*/  LOP3.LUT R4, R4, 0xfffffffe, RZ, 0xc0, !PT ;  /* 0xfffffffe04047812 */ /* 0x004fd200078ec0ff */
[----:B------:R-:W-:-:S05]  /*15630*/  @P1 LOP3.LUT R4, R4, 0x1, RZ, 0xfc, !PT ;  /* 0x0000000104041812 */ /* 0x000fca00078efcff */
[----:B------:R0:W-:Y:S01]  /*15640*/  STL [R1+0x28], R4 ;  /* 0x0000280401007387 */ /* 0x0001e20000100800 */
[----:B------:R-:W-:Y:S05]  /*15650*/  @P0 BRA `(.L_x_842) ;  /* 0x00000004000c0947 */ /* 0x000fea0003800000 */
[----:B------:R-:W-:-:S03]  /*15660*/  UMOV UR4, 0xffffffff ;  /* 0xffffffff00047882 */ /* 0x000fc60000000000 */
[----:B------:R-:W-:Y:S05]  /*15670*/  BRA.DIV UR4, `(.L_x_843) ;  /* 0x0000006204147947 */ /* 0x000fea000b800000 */
[----:B------:R-:W-:-:S13]  /*15680*/  ELECT P6, URZ, PT ;  /* 0x00000000003f782f */ /* 0x000fda00038c0000 */
.L_x_990:
[----:B------:R-:W-:Y:S05]  /*15690*/  @!P6 BRA `(.L_x_842) ;  /* 0x0000000000fce947 */ /* 0x000fea0003800000 */
[----:B------:R-:W-:-:S04]  /*156a0*/  ISETP.NE.U32.AND P0, PT, R2, RZ, PT ;  /* 0x000000ff0200720c */ /* 0x000fc80003f05070 */
[----:B------:R-:W-:-:S13]  /*156b0*/  ISETP.NE.AND.EX P0, PT, R3, RZ, PT, P0 ;  /* 0x000000ff0300720c */ /* 0x000fda0003f05300 */
[----:B------:R-:W-:Y:S05]  /*156c0*/  @!P0 BRA `(.L_x_844) ;  /* 0x0000000000508947 */ /* 0x000fea0003800000 */
[----:B------:R-:W1:Y:S01]  /*156d0*/  LDC R6, c[0x0][0x43c] ;  /* 0x00010f00ff067b82 */ /* 0x000e620000000800 */
[----:B------:R-:W-:Y:S01]  /*156e0*/  IMAD.MOV.U32 R9, RZ, RZ, R0 ;  /* 0x000000ffff097224 */ /* 0x000fe200078e0000 */
[----:B------:R-:W-:-:S03]  /*156f0*/  ULDC.64 UR4, c[0x0][0x428] ;  /* 0x00010a0000047ab9 */ /* 0x000fc60000000a00 */
[----:B0-----:R-:W-:Y:S01]  /*15700*/  IMAD.MOV.U32 R0, RZ, RZ, R9 ;  /* 0x000000ffff007224 */ /* 0x001fe200078e0009 */
[----:B-1----:R-:W-:-:S13]  /*15710*/  ISETP.NE.AND P0, PT, R6, 0x1, PT ;  /* 0x000000010600780c */ /* 0x002fda0003f05270 */
[----:B------:R-:W0:Y:S02]  /*15720*/  @P0 LDC.64 R4, c[0x0][0x440] ;  /* 0x00011000ff040b82 */ /* 0x000e240000000a00 */
[----:B0-----:R-:W-:-:S05]  /*15730*/  @P0 IMAD.HI.U32 R4, R9, R4, RZ ;  /* 0x0000000409040227 */ /* 0x001fca00078e00ff */
        /* <DEDUP_REMOVED lines=13> */
.L_x_844:
[----:B-1----:R-:W2:Y:S01]  /*15810*/  LDL R2, [R1+0x14] ;  /* 0x0000140001027983 */ /* 0x002ea20000100800 */
[----:B0-----:R-:W-:Y:S01]  /*15820*/  IMAD R0, R19, 0x8, R18 ;  /* 0x0000000813007824 */ /* 0x001fe200078e0212 */
[----:B--2---:R-:W-:-:S04]  /*15830*/  SHF.L.U32 R2, R2, 0x1f, RZ ;  /* 0x0000001f02027819 */ /* 0x004fc800000006ff */
[----:B------:R-:W0:Y:S02]  /*15840*/  SYNCS.PHASECHK.TRANS64.TRYWAIT P0, [R0+URZ+0x28c40], R2 ;  /* 0x028c4002000075a7 */ /* 0x000e24000800017f */
[----:B0-----:R-:W-:Y:S05]  /*15850*/  @!P0 BRA `(.L_x_845) ;  /* 0x0000005c00bc8947 */ /* 0x001fea0003800000 */
.L_x_991:
[----:B------:R-:W1:Y:S02]  /*15860*/  S2R R3, SR_TID.X ;  /* 0x0000000000037919 */ /* 0x000e640000002100 */
[----:B-1----:R-:W-:-:S04]  /*15870*/  LOP3.LUT R3, R3, 0x7f, RZ, 0xc0, !PT ;  /* 0x0000007f03037812 */ /* 0x002fc800078ec0ff */
[----:B------:R-:W-:-:S13]  /*15880*/  ISETP.NE.AND P0, PT, R3, RZ, PT ;  /* 0x000000ff0300720c */ /* 0x000fda0003f05270 */
        /* <DEDUP_REMOVED lines=8> */
.L_x_846:
[----:B------:R-:W2:Y:S04]  /*15910*/  LDL R4, [R1+0x30] ;  /* 0x0000300001047983 */ /* 0x000ea80000100800 */
[----:B------:R-:W3:Y:S04]  /*15920*/  LDL R3, [R1+0x20] ;  /* 0x0000200001037983 */ /* 0x000ee80000100800 */
[----:B0-----:R-:W4:Y:S01]  /*15930*/  LDL.LU R2, [R1+0x28] ;  /* 0x0000280001027983 */ /* 0x001f220000300800 */
[----:B------:R-:W-:Y:S01]  /*15940*/  R2UR UR9, R0 ;  /* 0x00000000000972ca */ /* 0x000fe200000e0000 */
[----:B------:R-:W-:Y:S01]  /*15950*/  IMAD R0, R19, 0x2000, R18 ;  /* 0x0000200013007824 */ /* 0x000fe200078e0212 */
[----:B------:R-:W-:Y:S01]  /*15960*/  PLOP3.LUT P0, PT, PT, PT, PT, 0x80, 0x0 ;  /* 0x000000000000781c */ /* 0x000fe20003f0f070 */
[----:B------:R-:W-:Y:S01]  /*15970*/  UIADD3 UR6, UP0, UR38, 0x370, URZ ;  /* 0x0000037026067890 */ /* 0x000fe2000ff1e03f */
[----:B------:R-:W-:Y:S01]  /*15980*/  R2UR UR12, R16 ;  /* 0x00000000100c72ca */ /* 0x000fe200000e0000 */
[----:B------:R-:W-:Y:S01]  /*15990*/  UMOV UR5, 0x14f00000 ;  /* 0x14f0000000057882 */ /* 0x000fe20000000000 */
[----:B------:R-:W-:Y:S01]  /*159a0*/  R2UR UR8, R0 ;  /* 0x00000000000872ca */ /* 0x000fe200000e0000 */
[----:B------:R-:W-:Y:S01]  /*159b0*/  UIADD3.X UR7, URZ, UR39, URZ, UP0, !UPT ;  /* 0x000000273f077290 */ /* 0x000fe200087fe43f */
[----:B-----5:R-:W-:Y:S01]  /*159c0*/  R2UR UR13, R17 ;  /* 0x00000000110d72ca */ /* 0x020fe200000e0000 */
[----:B------:R-:W-:-:S04]  /*159d0*/  UMOV UR10, URZ ;  /* 0x0000003f000a7c82 */ /* 0x000fc80008000000 */
[----:B------:R-:W-:-:S06]  /*159e0*/  UIADD3 UR9, UR9, 0x28c30, URZ ;  /* 0x00028c3009097890 */ /* 0x000fcc000fffe03f */
[----:B------:R-:W-:Y:S01]  /*159f0*/  UIADD3 UR8, UR8, 0x22400, URZ ;  /* 0x0002240008087890 */ /* 0x000fe2000fffe03f */
[----:B--2---:R-:W-:Y:S02]  /*15a00*/  R2UR UR11, R4 ;  /* 0x00000000040b72ca */ /* 0x004fe400000e0000 */
[----:B---3--:R-:W-:Y:S02]  /*15a10*/  R2UR UR4, R3 ;  /* 0x00000000030472ca */ /* 0x008fe400000e0000 */
[----:B----4-:R-:W-:-:S04]  /*15a20*/  LOP3.LUT R2, R2, 0xfffffffe, RZ, 0xc0, !PT ;  /* 0xfffffffe02027812 */ /* 0x010fc800078ec0ff */
[----:B------:R-:W-:-:S07]  /*15a30*/  @P0 LOP3.LUT R2, R2, 0x1, RZ, 0xfc, !PT ;  /* 0x0000000102020812 */ /* 0x000fce00078efcff */
[----:B------:R-:W-:Y:S01]  /*15a40*/  ULEA UR11, UR11, UR4, 0x6 ;  /* 0x000000040b0b7291 */ /* 0x000fe2000f8e303f */
[----:B------:R1:W-:Y:S02]  /*15a50*/  STL [R1+0x28], R2 ;  /* 0x0000280201007387 */ /* 0x0003e40000100800 */
[----:B------:R-:W-:-:S06]  /*15a60*/  UMOV UR4, 0x0 ;  /* 0x0000000000047882 */ /* 0x000fcc0000000000 */
[----:B------:R1:W-:Y:S01]  /*15a70*/  UTMALDG.4D [UR8], [UR6], desc[UR4] ;  /* 0x00000408060075b4 */ /* 0x0003e20008019000 */
[----:B------:R-:W-:Y:S02]  /*15a80*/  NOP ;  /* 0x0000000000007918 */ /* 0x000fe40000000000 */
.L_x_842:
[----:B------:R-:W2:Y:S04]  /*15a90*/  LDL.LU R3, [R1+0x40] ;  /* 0x0000400001037983 */ /* 0x000ea80000300800 */
[----:B------:R-:W3:Y:S04]  /*15aa0*/  LDL.LU R5, [R1+0x2c] ;  /* 0x00002c0001057983 */ /* 0x000ee80000300800 */
[----:B0-----:R-:W4:Y:S01]  /*15ab0*/  LDL.LU R4, [R1+0x50] ;  /* 0x0000500001047983 */ /* 0x001f220000300800 */
[----:B------:R-:W-:Y:S05]  /*15ac0*/  WARPSYNC.ALL ;  /* 0x0000000000007948 */ /* 0x000fea0003800000 */
[----:B-1----:R-:W-:Y:S01]  /*15ad0*/  ULDC.64 UR6, c[0x0][0xa00] ;  /* 0x0002800000067ab9 */ /* 0x002fe20000000a00 */
        /* <DEDUP_REMOVED lines=8> */
[----:B---3--:R-:W-:-:S03]  /*15b60*/  SEL R5, R5, RZ, !P0 ;  /* 0x000000ff05057207 */ /* 0x008fc60004000000 */
        /* <DEDUP_REMOVED lines=10> */
[----:B0-----:R-:W-:Y:S01]  /*15c10*/  MOV R2, 0x0 ;  /* 0x0000000000027802 */ /* 0x001fe20000000f00 */
        /* <DEDUP_REMOVED lines=15> */
.L_x_848:
[----:B------:R-:W-:Y:S05]  /*15d10*/  BSYNC B6 ;  /* 0x0000000000067941 */ /* 0x000fea0003800000 */
.L_x_847:
[----:B0-----:R-:W2:Y:S01]  /*15d20*/  LDL.LU R0, [R1+0x50] ;  /* 0x0000500001007983 */ /* 0x001ea20000300800 */
[----:B------:R-:W-:Y:S01]  /*15d30*/  ULDC.64 UR4, c[0x0][0x2d8] ;  /* 0x0000b60000047ab9 */ /* 0x000fe20000000a00 */
[----:B------:R-:W0:Y:S01]  /*15d40*/  LDC R7, c[0x0][0x448] ;  /* 0x00011200ff077b82 */ /* 0x000e220000000800 */
[----:B------:R-:W-:Y:S01]  /*15d50*/  ULDC UR6, c[0x0][0x2b8] ;  /* 0x0000ae0000067ab9 */ /* 0x000fe20000000800 */
[----:B------:R-:W3:Y:S04]  /*15d60*/  LDL.LU R4, [R1+0x40] ;  /* 0x0000400001047983 */ /* 0x000ee80000300800 */
[----:B------:R-:W3:Y:S04]  /*15d70*/  LDL.LU.64 R2, [R1+0x48] ;  /* 0x0000480001027983 */ /* 0x000ee80000300a00 */
[----:B------:R-:W4:Y:S04]  /*15d80*/  LDL.LU R5, [R1+0x2c] ;  /* 0x00002c0001057983 */ /* 0x000f280000300800 */
[----:B------:R-:W4:Y:S04]  /*15d90*/  LDL R10, [R1+0x4] ;  /* 0x00000400010a7983 */ /* 0x000f280000100800 */
[----:B------:R1:W5:Y:S01]  /*15da0*/  LDL R8, [R1+0x60] ;  /* 0x0000600001087983 */ /* 0x0003620000100800 */
[----:B0-----:R-:W-:-:S13]  /*15db0*/  ISETP.NE.AND P0, PT, R7, 0x1, PT ;  /* 0x000000010700780c */ /* 0x001fda0003f05270 */
[----:B------:R-:W0:Y:S01]  /*15dc0*/  @P0 LDC R6, c[0x0][0x450] ;  /* 0x00011400ff060b82 */ /* 0x000e220000000800 */
[----:B------:R-:W1:Y:S02]  /*15dd0*/  S2R R9, SR_TID.X ;  /* 0x0000000000097919 */ /* 0x000e640000002100 */
[----:B-1----:R-:W-:-:S05]  /*15de0*/  IMAD.SHL.U32 R9, R9, 0x8, RZ ;  /* 0x0000000809097824 */ /* 0x002fca00078e00ff */
[----:B------:R-:W-:Y:S01]  /*15df0*/  LOP3.LUT R9, R9, 0x38, RZ, 0xc0, !PT ;  /* 0x0000003809097812 */ /* 0x000fe200078ec0ff */
[----:B---3--:R-:W-:Y:S02]  /*15e00*/  IMAD.MOV.U32 R3, RZ, RZ, R4 ;  /* 0x000000ffff037224 */ /* 0x008fe400078e0004 */
[----:B------:R-:W1:Y:S01]  /*15e10*/  S2R R4, SR_TID.X ;  /* 0x0000000000047919 */ /* 0x000e620000002100 */
[----:B------:R-:W-:-:S04]  /*15e20*/  IMAD.WIDE.U32 R2, R16, UR4, R2 ;  /* 0x0000000410027c25 */ /* 0x000fc8000f8e0002 */
[----:B------:R-:W-:Y:S01]  /*15e30*/  IMAD R3, R16, UR5, R3 ;  /* 0x0000000510037c24 */ /* 0x000fe2000f8e0203 */
[----:B------:R-:W-:Y:S02]  /*15e40*/  ULDC.64 UR4, c[0x0][0x2e0] ;  /* 0x0000b80000047ab9 */ /* 0x000fe40000000a00 */
[----:B--2---:R-:W-:Y:S02]  /*15e50*/  IMAD R0, R0, UR4, RZ ;  /* 0x0000000400007c24 */ /* 0x004fe4000f8e02ff */
[----:B----4-:R-:W-:-:S04]  /*15e60*/  IMAD.WIDE.U32 R2, R5, UR4, R2 ;  /* 0x0000000405027c25 */ /* 0x010fc8000f8e0002 */
[----:B------:R-:W-:Y:S01]  /*15e70*/  IMAD R0, R5, UR5, R0 ;  /* 0x0000000505007c24 */ /* 0x000fe2000f8e0200 */
[----:B------:R-:W-:-:S03]  /*15e80*/  ULDC.64 UR4, c[0x0][0x2d0] ;  /* 0x0000b40000047ab9 */ /* 0x000fc60000000a00 */
[----:B------:R-:W-:Y:S01]  /*15e90*/  IMAD.IADD R3, R3, 0x1, R0 ;  /* 0x0000000103037824 */ /* 0x000fe200078e0200 */
[----:B-1----:R-:W-:-:S04]  /*15ea0*/  LOP3.LUT R4, R4, 0x7f, RZ, 0xc0, !PT ;  /* 0x0000007f04047812 */ /* 0x002fc800078ec0ff */
[----:B------:R-:W-:Y:S02]  /*15eb0*/  SHF.R.U32.HI R5, RZ, 0x3, R4 ;  /* 0x00000003ff057819 */ /* 0x000fe40000011604 */
[----:B------:R-:W1:Y:S02]  /*15ec0*/  S2R R4, SR_TID.X ;  /* 0x0000000000047919 */ /* 0x000e640000002100 */
[----:B-1----:R-:W-:-:S05]  /*15ed0*/  IMAD.SHL.U32 R4, R4, 0x10, RZ ;  /* 0x0000001004047824 */ /* 0x002fca00078e00ff */
[----:B------:R-:W-:Y:S02]  /*15ee0*/  LOP3.LUT R4, R5, 0x70, R4, 0xf8, !PT ;  /* 0x0000007005047812 */ /* 0x000fe400078ef804 */
[----:B------:R-:W1:Y:S03]  /*15ef0*/  @P0 LDC R5, c[0x0][0x44c] ;  /* 0x00011300ff050b82 */ /* 0x000e660000000800 */
[----:B------:R-:W-:-:S04]  /*15f00*/  IMAD R4, R10, 0x40, R4 ;  /* 0x000000400a047824 */ /* 0x000fc800078e0204 */
[----:B------:R-:W-:Y:S02]  /*15f10*/  IMAD.MOV.U32 R0, RZ, RZ, R4 ;  /* 0x000000ffff007224 */ /* 0x000fe400078e0004 */
[----:B-1----:R-:W-:-:S05]  /*15f20*/  @P0 IMAD.HI.U32 R5, R4, R5, RZ ;  /* 0x0000000504050227 */ /* 0x002fca00078e00ff */
[----:B0-----:R-:W-:-:S05]  /*15f30*/  @P0 SHF.R.U32.HI R0, RZ, R6, R5 ;  /* 0x00000006ff000219 */ /* 0x001fca0000011605 */
        /* <DEDUP_REMOVED lines=55> */
.L_x_1000:
        /* <DEDUP_REMOVED lines=10> */
.L_x_850:
        /* <DEDUP_REMOVED lines=18> */
.L_x_1001:
[----:B------:R-:W-:Y:S05]  /*16470*/  BSYNC B0 ;  /* 0x0000000000007941 */ /* 0x000fea0003800000 */
.L_x_851:
[----:B------:R-:W2:Y:S01]  /*16480*/  LDL R2, [R1+0x28] ;  /* 0x0000280001027983 */ /* 0x000ea20000100800 */
[----:B------:R-:W-:Y:S01]  /*16490*/  BSSY B0, `(.L_x_853) ;  /* 0x0000096000007945 */ /* 0x000fe20003800000 */
[----:B--2---:R-:W-:-:S13]  /*164a0*/  LOP3.LUT P0, RZ, R2, 0x1, RZ, 0xc0, !PT ;  /* 0x0000000102ff7812 */ /* 0x004fda000780c0ff */
        /* <DEDUP_REMOVED lines=10> */
.L_x_1002:
[----:B------:R-:W-:Y:S05]  /*16550*/  BSYNC B1 ;  /* 0x0000000000017941 */ /* 0x000fea0003800000 */
.L_x_855:
        /* <DEDUP_REMOVED lines=9> */
.L_x_858:
[----:B------:R-:W-:Y:S05]  /*165f0*/  BSYNC B1 ;  /* 0x0000000000017941 */ /* 0x000fea0003800000 */
.L_x_857:
        /* <DEDUP_REMOVED lines=12> */
.L_x_859:
        /* <DEDUP_REMOVED lines=15> */
.L_x_860:
        /* <DEDUP_REMOVED lines=15> */
.L_x_861:
        /* <DEDUP_REMOVED lines=15> */
.L_x_862:
        /* <DEDUP_REMOVED lines=15> */
.L_x_863:
        /* <DEDUP_REMOVED lines=15> */
.L_x_864:
        /* <DEDUP_REMOVED lines=15> */
.L_x_865:
        /* <DEDUP_REMOVED lines=15> */
.L_x_866:
        /* <DEDUP_REMOVED lines=10> */
.L_x_854:
[----:B------:R-:W-:Y:S05]  /*16df0*/  BSYNC B0 ;  /* 0x0000000000007941 */ /* 0x000fea0003800000 */
.L_x_853:
        /* <DEDUP_REMOVED lines=27> */
[----:B--2---:R-:W-:Y:S02]  /*16fb0*/  LOP3.LUT P2, RZ, R5, 0x1, RZ, 0xc0, !PT ;  /* 0x0000000105ff7812 */ /* 0x004fe4000784c0ff */
        /* <DEDUP_REMOVED lines=26> */
.L_x_873:
[----:B------:R-:W-:Y:S01]  /*17160*/  IMAD R2, R19, 0x8, R18 ;  /* 0x0000000813027824 */ /* 0x000fe200078e0212 */
[----:B-1----:R-:W-:Y:S01]  /*17170*/  SHF.L.U32 R6, R9, 0x1f, RZ ;  /* 0x0000001f09067819 */ /* 0x002fe200000006ff */
[----:B------:R-:W1:Y:S01]  /*17180*/  S2R R3, SR_TID.X ;  /* 0x0000000000037919 */ /* 0x000e620000002100 */
[----:B------:R-:W-:Y:S02]  /*17190*/  BSSY B3, `(.L_x_874) ;  /* 0x0000005000037945 */ /* 0x000fe40003800000 */
[----:B------:R-:W2:Y:S01]  /*171a0*/  SYNCS.PHASECHK.TRANS64.TRYWAIT P0, [R2+URZ+0x28c40], R6 ;  /* 0x028c4006020075a7 */ /* 0x000ea2000800017f */
[----:B-1----:R-:W-:-:S04]  /*171b0*/  LOP3.LUT R3, R3, 0x7f, RZ, 0xc0, !PT ;  /* 0x0000007f03037812 */ /* 0x002fc800078ec0ff */
[----:B------:R-:W-:Y:S01]  /*171c0*/  ISETP.NE.AND P1, PT, R3, RZ, PT ;  /* 0x000000ff0300720c */ /* 0x000fe20003f25270 */
[----:B--2---:R-:W-:-:S12]  /*171d0*/  @!P0 BRA `(.L_x_875) ;  /* 0x0000004800e48947 */ /* 0x004fd80003800000 */
.L_x_1003:
[----:B------:R-:W-:Y:S05]  /*171e0*/  BSYNC B3 ;  /* 0x0000000000037941 */ /* 0x000fea0003800000 */
.L_x_874:
        /* <DEDUP_REMOVED lines=9> */
.L_x_877:
[----:B------:R-:W-:Y:S05]  /*17280*/  BSYNC B3 ;  /* 0x0000000000037941 */ /* 0x000fea0003800000 */
.L_x_876:
        /* <DEDUP_REMOVED lines=12> */
.L_x_878:
        /* <DEDUP_REMOVED lines=13> */
.L_x_1004:
[----:B------:R-:W-:Y:S05]  /*17420*/  BSYNC B3 ;  /* 0x0000000000037941 */ /* 0x000fea0003800000 */
.L_x_879:
        /* <DEDUP_REMOVED lines=11> */
.L_x_882:
[----:B------:R-:W-:Y:S05]  /*174e0*/  BSYNC B3 ;  /* 0x0000000000037941 */ /* 0x000fea0003800000 */
.L_x_881:
        /* <DEDUP_REMOVED lines=9> */
.L_x_883:
        /* <DEDUP_REMOVED lines=15> */
.L_x_884:
        /* <DEDUP_REMOVED lines=15> */
.L_x_885:
        /* <DEDUP_REMOVED lines=15> */
.L_x_886:
        /* <DEDUP_REMOVED lines=15> */
.L_x_887:
        /* <DEDUP_REMOVED lines=15> */
.L_x_888:
        /* <DEDUP_REMOVED lines=15> */
.L_x_889:
        /* <DEDUP_REMOVED lines=15> */
.L_x_890:
        /* <DEDUP_REMOVED lines=10> */
.L_x_872:
[----:B------:R-:W-:Y:S05]  /*17cb0*/  BSYNC B1 ;  /* 0x0000000000017941 */ /* 0x000fea0003800000 */
.L_x_871:
[----:B------:R-:W2:Y:S02]  /*17cc0*/  LDL.LU R5, [R1+0x38] ;  /* 0x0000380001057983 */ /* 0x000ea40000300800 */
[----:B--2---:R-:W-:-:S07]  /*17cd0*/  VIADD R0, R5, 0xfffffffd ;  /* 0xfffffffd05007836 */ /* 0x004fce0000000000 */
.L_x_870:
[----:B------:R-:W-:Y:S05]  /*17ce0*/  BSYNC B2 ;  /* 0x0000000000027941 */ /* 0x000fea0003800000 */
.L_x_869:
[----:B------:R-:W-:Y:S01]  /*17cf0*/  VIADD R8, R8, 0xfffffffe ;  /* 0xfffffffe08087836 */ /* 0x000fe20000000000 */
[----:B------:R-:W-:-:S04]  /*17d00*/  LOP3.LUT R4, RZ, R4, RZ, 0x33, !PT ;  /* 0x00000004ff047212 */ /* 0x000fc800078e33ff */
[----:B------:R-:W-:-:S13]  /*17d10*/  ISETP.NE.AND P0, PT, R8, R4, PT ;  /* 0x000000040800720c */ /* 0x000fda0003f05270 */
[----:B------:R-:W-:Y:S05]  /*17d20*/  @!P0 BRA `(.L_x_868) ;  /* 0x0000001800d88947 */ /* 0x000fea0003800000 */
.L_x_931:
        /* <DEDUP_REMOVED lines=8> */
[----:B--2---:R-:W-:Y:S02]  /*17db0*/  LOP3.LUT P1, RZ, R3, 0x1, RZ, 0xc0, !PT ;  /* 0x0000000103ff7812 */ /* 0x004fe4000782c0ff */
[----:B---3--:R-:W-:-:S11]  /*17dc0*/  LOP3.LUT R6, R2, R6, RZ, 0x3c, !PT ;  /* 0x0000000602067212 */ /* 0x008fd600078e3cff */
[----:B------:R-:W-:Y:S05]  /*17dd0*/  @!P1 BRA `(.L_x_892) ;  /* 0x0000000c00349947 */ /* 0x000fea0003800000 */
[----:B------:R-:W-:Y:S01]  /*17de0*/  ULDC.64 UR4, c[0x0][0x418] ;  /* 0x0001060000047ab9 */ /* 0x000fe20000000a00 */
[----:B------:R-:W-:Y:S01]  /*17df0*/  IMAD.MOV.U32 R8, RZ, RZ, R0 ;  /* 0x000000ffff087224 */ /* 0x000fe200078e0000 */
[----:B------:R-:W-:-:S04]  /*17e00*/  ISETP.NE.U32.AND P0, PT, RZ, UR4, PT ;  /* 0x00000004ff007c0c */ /* 0x000fc8000bf05070 */
[----:B------:R-:W-:-:S13]  /*17e10*/  ISETP.NE.AND.EX P0, PT, RZ, UR5, PT, P0 ;  /* 0x00000005ff007c0c */ /* 0x000fda000bf05300 */
[----:B------:R-:W-:Y:S05]  /*17e20*/  @!P0 BRA `(.L_x_893) ;  /* 0x00000000004c8947 */ /* 0x000fea0003800000 */
[----:B0-----:R-:W2:Y:S01]  /*17e30*/  LDL R9, [R1+0x1c] ;  /* 0x00001c0001097983 */ /* 0x001ea20000100800 */
        /* <DEDUP_REMOVED lines=18> */
.L_x_893:
        /* <DEDUP_REMOVED lines=8> */
.L_x_1005:
[----:B------:R-:W-:Y:S05]  /*17fe0*/  BSYNC B2 ;  /* 0x0000000000027941 */ /* 0x000fea0003800000 */
.L_x_894:
        /* <DEDUP_REMOVED lines=9> */
.L_x_897:
[----:B------:R-:W-:Y:S05]  /*18080*/  BSYNC B2 ;  /* 0x0000000000027941 */ /* 0x000fea0003800000 */
.L_x_896:
        /* <DEDUP_REMOVED lines=12> */
.L_x_898:
        /* <DEDUP_REMOVED lines=13> */
.L_x_1006:
[----:B------:R-:W-:Y:S05]  /*18220*/  BSYNC B2 ;  /* 0x0000000000027941 */ /* 0x000fea0003800000 */
.L_x_899:
[----:B------:R-:W-:Y:S01]  /*18230*/  BSSY B2, `(.L_x_901) ;  /* 0x000000b000027945 */ /* 0x000fe20003800000 */
[----:B------:R-:W-:Y:S02]  /*18240*/  IMAD.MOV.U32 R8, RZ, RZ, 0x0 ;  /* 0x00000000ff087424 */ /* 0x000fe400078e00ff */
[----:B0-----:R-:W-:Y:S01]  /*18250*/  IMAD.MOV.U32 R9, RZ, RZ, 0x14f00000 ;  /* 0x14f00000ff097424 */ /* 0x001fe200078e00ff */
        /* <DEDUP_REMOVED lines=8> */
.L_x_902:
[----:B------:R-:W-:Y:S05]  /*182e0*/  BSYNC B2 ;  /* 0x0000000000027941 */ /* 0x000fea0003800000 */
.L_x_901:
        /* <DEDUP_REMOVED lines=9> */
.L_x_903:
        /* <DEDUP_REMOVED lines=15> */
.L_x_904:
        /* <DEDUP_REMOVED lines=15> */
.L_x_905:
        /* <DEDUP_REMOVED lines=15> */
.L_x_906:
        /* <DEDUP_REMOVED lines=15> */
.L_x_907:
        /* <DEDUP_REMOVED lines=15> */
.L_x_908:
        /* <DEDUP_REMOVED lines=15> */
.L_x_909:
        /* <DEDUP_REMOVED lines=15> */
.L_x_910:
        /* <DEDUP_REMOVED lines=10> */
.L_x_892:
[----:B------:R-:W-:Y:S05]  /*18ab0*/  BSYNC B1 ;  /* 0x0000000000017941 */ /* 0x000fea0003800000 */
.L_x_891:
[----:B------:R-:W2:Y:S01]  /*18ac0*/  LDL R5, [R1+0x28] ;  /* 0x0000280001057983 */ /* 0x000ea20000100800 */
[----:B------:R-:W-:Y:S01]  /*18ad0*/  VIADD R7, R7, 0x1 ;  /* 0x0000000107077836 */ /* 0x000fe20000000000 */
[----:B------:R-:W-:Y:S04]  /*18ae0*/  BSSY B1, `(.L_x_911) ;  /* 0x00000d6000017945 */ /* 0x000fe80003800000 */
[----:B------:R-:W-:-:S04]  /*18af0*/  ISETP.NE.AND P0, PT, R7, 0x2, PT ;  /* 0x000000020700780c */ /* 0x000fc80003f05270 */
[----:B------:R-:W-:Y:S02]  /*18b00*/  SEL R2, RZ, 0x1, P0 ;  /* 0x00000001ff027807 */ /* 0x000fe40000000000 */
[----:B------:R-:W-:Y:S02]  /*18b10*/  SEL R19, R7, RZ, P0 ;  /* 0x000000ff07137207 */ /* 0x000fe40000000000 */
[----:B------:R-:W-:Y:S01]  /*18b20*/  LOP3.LUT R8, R6, R2, RZ, 0x3c, !PT ;  /* 0x0000000206087212 */ /* 0x000fe200078e3cff */
[----:B------:R-:W-:-:S04]  /*18b30*/  VIADD R6, R0, 0xffffffff ;  /* 0xffffffff00067836 */ /* 0x000fc80000000000 */
[----:B------:R1:W-:Y:S01]  /*18b40*/  STL [R1+0x14], R8 ;  /* 0x0000140801007387 */ /* 0x0003e20000100800 */
[----:B--2---:R-:W-:-:S13]  /*18b50*/  LOP3.LUT P2, RZ, R5, 0x1, RZ, 0xc0, !PT ;  /* 0x0000000105ff7812 */ /* 0x004fda000784c0ff */
[----:B-1----:R-:W-:Y:S05]  /*18b60*/  @!P2 BRA `(.L_x_912) ;  /* 0x0000000c0034a947 */ /* 0x002fea0003800000 */
        /* <DEDUP_REMOVED lines=24> */
.L_x_913:
        /* <DEDUP_REMOVED lines=8> */
.L_x_1007:
[----:B------:R-:W-:Y:S05]  /*18d70*/  BSYNC B2 ;  /* 0x0000000000027941 */ /* 0x000fea0003800000 */
.L_x_914:
        /* <DEDUP_REMOVED lines=9> */
.L_x_917:
[----:B------:R-:W-:Y:S05]  /*18e10*/  BSYNC B2 ;  /* 0x0000000000027941 */ /* 0x000fea0003800000 */
.L_x_916:
        /* <DEDUP_REMOVED lines=12> */
.L_x_918:
        /* <DEDUP_REMOVED lines=13> */
.L_x_1008:
[----:B------:R-:W-:Y:S05]  /*18fb0*/  BSYNC B2 ;  /* 0x0000000000027941 */ /* 0x000fea0003800000 */
.L_x_919:
        /* <DEDUP_REMOVED lines=11> */
.L_x_922:
[----:B------:R-:W-:Y:S05]  /*19070*/  BSYNC B2 ;  /* 0x0000000000027941 */ /* 0x000fea0003800000 */
.L_x_921:
        /* <DEDUP_REMOVED lines=9> */
.L_x_923:
        /* <DEDUP_REMOVED lines=15> */
.L_x_924:
        /* <DEDUP_REMOVED lines=15> */
.L_x_925:
        /* <DEDUP_REMOVED lines=15> */
.L_x_926:
        /* <DEDUP_REMOVED lines=15> */
.L_x_927:
        /* <DEDUP_REMOVED lines=15> */
.L_x_928:
        /* <DEDUP_REMOVED lines=15> */
.L_x_929:
        /* <DEDUP_REMOVED lines=15> */
.L_x_930:
        /* <DEDUP_REMOVED lines=10> */
.L_x_912:
[----:B------:R-:W-:Y:S05]  /*19840*/  BSYNC B1 ;  /* 0x0000000000017941 */ /* 0x000fea0003800000 */
.L_x_911:
[----:B------:R-:W2:Y:S01]  /*19850*/  LDL R5, [R1+0x24] ;  /* 0x0000240001057983 */ /* 0x000ea20000100800 */
[----:B------:R-:W-:Y:S01]  /*19860*/  VIADD R0, R0, 0xfffffffe ;  /* 0xfffffffe00007836 */ /* 0x000fe20000000000 */
[----:B--2---:R-:W-:-:S13]  /*19870*/  ISETP.GT.AND P0, PT, R6, R5, PT ;  /* 0x000000050600720c */ /* 0x004fda0003f04270 */
[----:B------:R-:W-:Y:S05]  /*19880*/  @P0 BRA `(.L_x_931) ;  /* 0xffffffe400280947 */ /* 0x000fea000383ffff */
.L_x_868:
[----:B------:R-:W-:Y:S05]  /*19890*/  BSYNC B0 ;  /* 0x0000000000007941 */ /* 0x000fea0003800000 */
.L_x_867:
        /* <DEDUP_REMOVED lines=12> */
[----:B------:R-:W-:Y:S02]  /*19960*/  VOTEU.ANY UR4, UPT, PT ;  /* 0x0000000000047886 */ /* 0x000fe400038e0100 */
[----:B------:R-:W2:Y:S08]  /*19970*/  FLO.U32 R0, UR4 ;  /* 0x0000000400007d00 */ /* 0x000eb000080e0000 */
[----:B------:R-:W3:Y:S01]  /*19980*/  POPC R5, UR4 ;  /* 0x0000000400057d09 */ /* 0x000ee20008000000 */
[----:B--2---:R-:W-:-:S02]  /*19990*/  ISETP.EQ.U32.AND P1, PT, R0, R3, PT ;  /* 0x000000030000720c */ /* 0x004fc40003f22070 */
[----:B-1----:R-:W3:Y:S11]  /*199a0*/  LDC.64 R2, c[0x0][0xc60] ;  /* 0x00031800ff027b82 */ /* 0x002ef60000000a00 */
[----:B---3--:R-:W2:Y:S01]  /*199b0*/  @P1 ATOMG.E.ADD.STRONG.GPU PT, R3, desc[UR40][R2.64], R5 ;  /* 0x00000005020319a8 */ /* 0x008ea200081ee1e8 */
[----:B------:R-:W1:Y:S02]  /*199c0*/  S2R R4, SR_LTMASK ;  /* 0x0000000000047919 */ /* 0x000e640000003900 */
[----:B-1----:R-:W-:-:S04]  /*199d0*/  LOP3.LUT R4, R4, UR4, RZ, 0xc0, !PT ;  /* 0x0000000404047c12 */ /* 0x002fc8000f8ec0ff */
[----:B------:R-:W1:Y:S01]  /*199e0*/  POPC R7, R4 ;  /* 0x0000000400077309 */ /* 0x000e620000000000 */
[----:B--2---:R-:W1:Y:S02]  /*199f0*/  SHFL.IDX PT, R0, R3, R0, 0x1f ;  /* 0x00001f0003007589 */ /* 0x004e6400000e0000 */
[----:B-1----:R-:W-:-:S05]  /*19a00*/  IADD3 R0, R0, UR36, R7 ;  /* 0x0000002400007c10 */ /* 0x002fca000fffe007 */
[----:B------:R2:W-:Y:S02]  /*19a10*/  STL [R1], R0 ;  /* 0x0000000001007387 */ /* 0x0005e40000100800 */
.L_x_933:
[----:B------:R-:W-:Y:S05]  /*19a20*/  BSYNC B0 ;  /* 0x0000000000007941 */ /* 0x000fea0003800000 */
.L_x_932:
[----:B------:R-:W-:-:S07]  /*19a30*/  SEL R19, R19, RZ, P0 ;  /* 0x000000ff13137207 */ /* 0x000fce0000000000 */
.L_x_835:
[----:B------:R-:W-:Y:S05]  /*19a40*/  BSYNC B7 ;  /* 0x0000000000077941 */ /* 0x000fea0003800000 */
.L_x_833:
[----:B-12---:R-:W2:Y:S02]  /*19a50*/  LDL R0, [R1+0x28] ;  /* 0x0000280001007983 */ /* 0x006ea40000100800 */
[----:B--2---:R-:W-:-:S13]  /*19a60*/  LOP3.LUT P0, RZ, R0, 0x2, RZ, 0xc0, !PT ;  /* 0x0000000200ff7812 */ /* 0x004fda000780c0ff */
[----:B------:R-:W-:Y:S05]  /*19a70*/  @!P0 BRA `(.L_x_934) ;  /* 0x00000000002c8947 */ /* 0x000fea0003800000 */
[----:B------:R-:W-:Y:S05]  /*19a80*/  WARPSYNC.ALL ;  /* 0x0000000000007948 */ /* 0x000fea0003800000 */
[----:B------:R-:W1:Y:S08]  /*19a90*/  S2UR UR5, SR_CgaCtaId ;  /* 0x00000000000579c3 */ /* 0x000e700000008800 */
[----:B------:R-:W-:Y:S06]  /*19aa0*/  BAR.SYNC.DEFER_BLOCKING 0x5, 0x180 ;  /* 0x0146000000007b1d */ /* 0x000fec0000010000 */
[----:B------:R-:W-:-:S02]  /*19ab0*/  UMOV UR4, 0x400 ;  /* 0x0000040000047882 */ /* 0x000fc40000000000 */
[----:B-1----:R-:W-:-:S06]  /*19ac0*/  ULEA UR4, UR5, UR4, 0x18 ;  /* 0x0000000405047291 */ /* 0x002fcc000f8ec03f */
[----:B------:R-:W-:-:S05]  /*19ad0*/  IMAD.U32 R18, RZ, RZ, UR4 ;  /* 0x00000004ff127e24 */ /* 0x000fca000f8e00ff */
[----:B------:R-:W1:Y:S04]  /*19ae0*/  LDS.128 R4, [R18+0x28cd0] ;  /* 0x028cd00012047984 */ /* 0x000e680000000c00 */
[----:B-1----:R1:W-:Y:S04]  /*19af0*/  STL.64 [R1], R4 ;  /* 0x0000000401007387 */ /* 0x0023e80000100a00 */
[----:B------:R1:W-:Y:S01]  /*19b00*/  STL.64 [R1+0x8], R6 ;  /* 0x0000080601007387 */ /* 0x0003e20000100a00 */
[----:B------:R-:W-:Y:S06]  /*19b10*/  BAR.ARV 0x4, 0x180 ;  /* 0x0106000000007b1d */ /* 0x000fec0000002000 */
[----:B------:R-:W-:Y:S05]  /*19b20*/  BRA `(.L_x_935) ;  /* 0x0000000c00247947 */ /* 0x000fea0003800000 */
.L_x_934:
[----:B------:R-:W1:Y:S01]  /*19b30*/  S2R R16, SR_TID.X ;  /* 0x0000000000107919 */ /* 0x000e620000002100 */
[----:B------:R-:W-:Y:S01]  /*19b40*/  UMOV UR4, 0xffffffff ;  /* 0xffffffff00047882 */ /* 0x000fe20000000000 */
[----:B-1----:R-:W-:-:S04]  /*19b50*/  LOP3.LUT R16, R16, 0x1f, RZ, 0xc0, !PT ;  /* 0x0000001f10107812 */ /* 0x002fc800078ec0ff */
[----:B------:R-:W-:Y:S01]  /*19b60*/  ISETP.NE.AND P0, PT, R16, 0x1f, PT ;  /* 0x0000001f1000780c */ /* 0x000fe20003f05270 */
[----:B------:R-:W-:-:S12]  /*19b70*/  BRA.DIV UR4, `(.L_x_936) ;  /* 0x0000002204f47947 */ /* 0x000fd8000b800000 */
[----:B------:R-:W2:Y:S01]  /*19b80*/  LDL.LU R2, [R1] ;  /* 0x0000000001027983 */ /* 0x000ea20000300800 */
[----:B------:R-:W-:-:S03]  /*19b90*/  ULDC UR4, c[0x0][0xc3c] ;  /* 0x00030f0000047ab9 */ /* 0x000fc60000000800 */
[----:B------:R-:W3:Y:S01]  /*19ba0*/  LDL R4, [R1+0xc] ;  /* 0x00000c0001047983 */ /* 0x000ee20000100800 */
[----:B--2---:R-:W-:Y:S02]  /*19bb0*/  IMAD.MOV.U32 R10, RZ, RZ, R2 ;  /* 0x000000ffff0a7224 */ /* 0x004fe400078e0002 */
[----:B---3--:R-:W-:-:S05]  /*19bc0*/  IMAD.IADD R0, R4, 0x1, R16 ;  /* 0x0000000104007824 */ /* 0x008fca00078e0210 */
[----:B------:R-:W-:-:S13]  /*19bd0*/  ISETP.GE.OR P1, PT, R0, UR4, !P0 ;  /* 0x0000000400007c0c */ /* 0x000fda000c726670 */
[----:B------:R-:W1:Y:S08]  /*19be0*/  @!P1 LDC.64 R2, c[0x0][0xc80] ;  /* 0x00032000ff029b82 */ /* 0x000e700000000a00 */
[----:B------:R-:W2:Y:S01]  /*19bf0*/  @!P1 LDC.64 R4, c[0x0][0xc78] ;  /* 0x00031e00ff049b82 */ /* 0x000ea20000000a00 */
[----:B-1----:R-:W-:-:S05]  /*19c00*/  @!P1 IMAD.WIDE R2, R0, 0x4, R2 ;  /* 0x0000000400029825 */ /* 0x002fca00078e0202 */
[----:B------:R2:W3:Y:S02]  /*19c10*/  @!P1 LDG.E R6, desc[UR40][R2.64] ;  /* 0x0000002802069981 */ /* 0x0004e4000c1e1900 */
[----:B--2---:R-:W-:-:S06]  /*19c20*/  @!P1 IMAD.WIDE R2, R0, 0x4, R4 ;  /* 0x0000000400029825 */ /* 0x004fcc00078e0204 */
[----:B------:R-:W2:Y:S01]  /*19c30*/  @!P1 LDG.E R2, desc[UR40][R2.64] ;  /* 0x0000002802029981 */ /* 0x000ea2000c1e1900 */
[----:B------:R-:W-:Y:S01]  /*19c40*/  IMAD.MOV.U32 R5, RZ, RZ, RZ ;  /* 0x000000ffff057224 */ /* 0x000fe200078e00ff */
[C---:B------:R-:W-:Y:S01]  /*19c50*/  ISETP.GE.U32.AND P2, PT, R16.reuse, 0x2, PT ;  /* 0x000000021000780c */ /* 0x040fe20003f46070 */
[----:B------:R-:W-:Y:S01]  /*19c60*/  IMAD.MOV.U32 R8, RZ, RZ, RZ ;  /* 0x000000ffff087224 */ /* 0x000fe200078e00ff */
[C---:B------:R-:W-:Y:S01]  /*19c70*/  ISETP.GE.U32.AND P3, PT, R16.reuse, 0x4, PT ;  /* 0x000000041000780c */ /* 0x040fe20003f66070 */
[----:B------:R-:W-:Y:S01]  /*19c80*/  SHFL.IDX PT, R0, R10, RZ, 0x1f ;  /* 0x00001fff0a007589 */ /* 0x000fe200000e0000 */
[C---:B------:R-:W-:Y:S02]  /*19c90*/  ISETP.GE.U32.AND P4, PT, R16.reuse, 0x8, PT ;  /* 0x000000081000780c */ /* 0x040fe40003f86070 */
[----:B------:R-:W-:Y:S01]  /*19ca0*/  ISETP.GE.U32.AND P5, PT, R16, 0x10, PT ;  /* 0x000000101000780c */ /* 0x000fe20003fa6070 */
[----:B---3--:R-:W-:Y:S02]  /*19cb0*/  @!P1 IMAD.MOV.U32 R5, RZ, RZ, R6 ;  /* 0x000000ffff059224 */ /* 0x008fe400078e0006 */
[----:B------:R-:W-:-:S02]  /*19cc0*/  IMAD.MOV.U32 R6, RZ, RZ, RZ ;  /* 0x000000ffff067224 */ /* 0x000fc400078e00ff */
[----:B--2---:R-:W-:Y:S01]  /*19cd0*/  @!P1 IMAD.MOV.U32 R6, RZ, RZ, R2 ;  /* 0x000000ffff069224 */ /* 0x004fe200078e0002 */
[----:B------:R-:W-:-:S03]  /*19ce0*/  ISETP.NE.AND P1, PT, R16, RZ, PT ;  /* 0x000000ff1000720c */ /* 0x000fc60003f25270 */
[----:B------:R-:W-:-:S05]  /*19cf0*/  IMAD R2, R6, R5, RZ ;  /* 0x0000000506027224 */ /* 0x000fca00078e02ff */
[----:B------:R-:W1:Y:S02]  /*19d00*/  SHFL.UP PT, R3, R2, 0x1, RZ ;  /* 0x0420000002037989 */ /* 0x000e6400000e00ff */
[----:B-1----:R-:W-:-:S05]  /*19d10*/  SEL R7, R3, RZ, P1 ;  /* 0x000000ff03077207 */ /* 0x002fca0000800000 */
[----:B------:R-:W-:Y:S02]  /*19d20*/  IMAD.IADD R2, R2, 0x1, R7 ;  /* 0x0000000102027824 */ /* 0x000fe400078e0207 */
[----:B------:R-:W-:Y:S04]  /*19d30*/  SHFL.IDX PT, R7, R10, 0x1, 0x1f ;  /* 0x00201f000a077f89 */ /* 0x000fe800000e0000 */
        /* <DEDUP_REMOVED lines=12> */
[----:B0-----:R0:W1:Y:S02]  /*19e00*/  SHFL.IDX PT, R9, R3, 0x1f, 0x1f ;  /* 0x03e01f0003097f89 */ /* 0x00106400000e0000 */
.L_x_1018:
[----:B------:R-:W-:Y:S02]  /*19e10*/  ULDC UR4, c[0x0][0xc38] ;  /* 0x00030e0000047ab9 */ /* 0x000fe40000000800 */
[----:B------:R-:W-:-:S04]  /*19e20*/  IMAD.U32 R2, RZ, RZ, UR4 ;  /* 0x00000004ff027e24 */ /* 0x000fc8000f8e00ff */
[----:B-1----:R-:W-:-:S04]  /*19e30*/  IMAD R9, R9, R2, RZ ;  /* 0x0000000209097224 */ /* 0x002fc800078e02ff */
[----:B------:R-:W-:Y:S02]  /*19e40*/  IMAD.IADD R4, R7, 0x1, R9 ;  /* 0x0000000107047824 */ /* 0x000fe400078e0209 */
[----:B------:R-:W-:-:S03]  /*19e50*/  IMAD.MOV.U32 R7, RZ, RZ, R3 ;  /* 0x000000ffff077224 */ /* 0x000fc600078e0003 */
[----:B------:R-:W-:-:S13]  /*19e60*/  ISETP.GT.AND P6, PT, R4, R0, PT ;  /* 0x000000000400720c */ /* 0x000fda0003fc4270 */
[----:B------:R-:W-:Y:S05]  /*19e70*/  @P6 BRA `(.L_x_937) ;  /* 0x0000000000ac6947 */ /* 0x000fea0003800000 */
.L_x_940:
[----:B------:R-:W2:Y:S01]  /*19e80*/  LDL.LU R2, [R1+0xc] ;  /* 0x00000c0001027983 */ /* 0x000ea20000300800 */
[----:B0-----:R-:W0:Y:S01]  /*19e90*/  LDC R3, c[0x0][0xc3c] ;  /* 0x00030f00ff037b82 */ /* 0x001e220000000800 */
        /* <DEDUP_REMOVED lines=11> */
[----:B------:R0:W2:Y:S02]  /*19f50*/  @!P6 LDG.E R5, desc[UR40][R2.64] ;  /* 0x000000280205e981 */ /* 0x0000a4000c1e1900 */
[----:B0-----:R-:W0:Y:S02]  /*19f60*/  @!P6 LDC.64 R2, c[0x0][0xc78] ;  /* 0x00031e00ff02eb82 */ /* 0x001e240000000a00 */
[----:B0-----:R-:W-:-:S04]  /*19f70*/  @!P6 IMAD.WIDE R2, R6, 0x4, R2 ;  /* 0x000000040602e825 */ /* 0x001fc800078e0202 */
[----:B------:R-:W-:-:S06]  /*19f80*/  IMAD.MOV.U32 R6, RZ, RZ, RZ ;  /* 0x000000ffff067224 */ /* 0x000fcc00078e00ff */
        /* <DEDUP_REMOVED lines=20> */
.L_x_1026:
[----:B------:R-:W-:Y:S02]  /*1a0d0*/  ULDC UR4, c[0x0][0xc38] ;  /* 0x00030e0000047ab9 */ /* 0x000fe40000000800 */
[----:B------:R-:W-:-:S04]  /*1a0e0*/  IMAD.U32 R2, RZ, RZ, UR4 ;  /* 0x00000004ff027e24 */ /* 0x000fc8000f8e00ff */
[----:B-1----:R-:W-:-:S04]  /*1a0f0*/  IMAD R9, R9, R2, RZ ;  /* 0x0000000209097224 */ /* 0x002fc800078e02ff */
[----:B------:R-:W-:-:S05]  /*1a100*/  IMAD.IADD R4, R9, 0x1, R4 ;  /* 0x0000000109047824 */ /* 0x000fca00078e0204 */
[----:B------:R-:W-:-:S13]  /*1a110*/  ISETP.GT.AND P6, PT, R4, R0, PT ;  /* 0x000000000400720c */ /* 0x000fda0003fc4270 */
[----:B------:R-:W-:Y:S05]  /*1a120*/  @!P6 BRA `(.L_x_940) ;  /* 0xfffffffc0054e947 */ /* 0x000fea000383ffff */
.L_x_937:
[----:B------:R-:W-:Y:S01]  /*1a130*/  IMAD.IADD R9, R4, 0x1, -R9 ;  /* 0x0000000104097824 */ /* 0x000fe200078e0a09 */
[----:B------:R-:W-:-:S03]  /*1a140*/  UMOV UR4, 0xffffffff ;  /* 0xffffffff00047882 */ /* 0x000fc60000000000 */
[----:B0-----:R-:W-:-:S05]  /*1a150*/  IMAD R3, R7, R2, R9 ;  /* 0x0000000207037224 */ /* 0x001fca00078e0209 */
[----:B------:R-:W-:Y:S01]  /*1a160*/  ISETP.GT.AND P6, PT, R3, R0, PT ;  /* 0x000000000300720c */ /* 0x000fe20003fc4270 */
[----:B------:R-:W-:-:S12]  /*1a170*/  BRA.DIV UR4, `(.L_x_941) ;  /* 0x0000002604ac7947 */ /* 0x000fd8000b800000 */
[----:B------:R-:W-:-:S04]  /*1a180*/  VOTE.ANY R3, PT, !P6 ;  /* 0x0000000000037806 */ /* 0x000fc800070e0100 */
[----:B------:R-:W0:Y:S02]  /*1a190*/  POPC R4, R3 ;  /* 0x0000000300047309 */ /* 0x000e240000000000 */
[----:B0-----:R0:W1:Y:S04]  /*1a1a0*/  SHFL.IDX PT, R5, R5, R4, 0x1f ;  /* 0x00001f0405057589 */ /* 0x00106800000e0000 */
[----:B------:R0:W2:Y:S02]  /*1a1b0*/  SHFL.IDX PT, R6, R6, R4, 0x1f ;  /* 0x00001f0406067589 */ /* 0x0000a400000e0000 */
.L_x_1031:
[----:B------:R-:W-:-:S13]  /*1a1c0*/  ISETP.NE.AND P0, PT, R3, RZ, PT ;  /* 0x000000ff0300720c */ /* 0x000fda0003f05270 */
[----:B------:R-:W-:Y:S05]  /*1a1d0*/  @!P0 BRA `(.L_x_942) ;  /* 0x0000000000148947 */ /* 0x000fea0003800000 */
[----:B------:R-:W-:Y:S01]  /*1a1e0*/  UMOV UR4, 0xffffffff ;  /* 0xffffffff00047882 */ /* 0x000fe20000000000 */
[----:B------:R-:W-:Y:S02]  /*1a1f0*/  VIADD R12, R4, 0xffffffff ;  /* 0xffffffff040c7836 */ /* 0x000fe40000000000 */
[----:B------:R-:W-:Y:S05]  /*1a200*/  BRA.DIV UR4, `(.L_x_943) ;  /* 0x0000002604e47947 */ /* 0x000fea000b800000 */
[----:B------:R3:W4:Y:S02]  /*1a210*/  SHFL.IDX PT, R7, R7, R12, 0x1f ;  /* 0x00001f0c07077589 */ /* 0x00072400000e0000 */
.L_x_1034:
[----:B----4-:R-:W-:-:S07]  /*1a220*/  IMAD.MOV.U32 R8, RZ, RZ, R7 ;  /* 0x000000ffff087224 */ /* 0x010fce00078e0007 */
.L_x_942:
[----:B------:R-:W4:Y:S01]  /*1a230*/  LDL.LU R10, [R1+0xc] ;  /* 0x00000c00010a7983 */ /* 0x000f220000300800 */
[----:B-1----:R-:W-:Y:S01]  /*1a240*/  IABS R7, R5 ;  /* 0x0000000500077213 */ /* 0x002fe20000000000 */
[----:B------:R-:W-:-:S03]  /*1a250*/  IMAD R9, R8, R2, R9 ;  /* 0x0000000208097224 */ /* 0x000fc600078e0209 */
[----:B------:R-:W1:Y:S01]  /*1a260*/  I2F.RP R2, R7 ;  /* 0x0000000700027306 */ /* 0x000e620000209400 */
[----:B------:R-:W-:Y:S01]  /*1a270*/  IMAD.IADD R0, R0, 0x1, -R9 ;  /* 0x0000000100007824 */ /* 0x000fe200078e0a09 */
[----:B------:R5:W-:Y:S02]  /*1a280*/  STL [R1], R9 ;  /* 0x0000000901007387 */ /* 0x000be40000100800 */
[----:B-----5:R-:W-:-:S04]  /*1a290*/  IABS R9, R5 ;  /* 0x0000000500097213 */ /* 0x020fc80000000000 */
[----:B-1----:R-:W1:Y:S01]  /*1a2a0*/  MUFU.RCP R2, R2 ;  /* 0x0000000200027308 */ /* 0x002e620000001000 */
[----:B------:R-:W-:Y:S02]  /*1a2b0*/  IMAD.MOV R9, RZ, RZ, -R9 ;  /* 0x000000ffff097224 */ /* 0x000fe400078e0a09 */
[----:B-1----:R-:W-:-:S05]  /*1a2c0*/  VIADD R2, R2, 0xffffffe ;  /* 0x0ffffffe02027836 */ /* 0x002fca0000000000 */
[----:B------:R-:W1:Y:S02]  /*1a2d0*/  F2I.FTZ.U32.TRUNC.NTZ R3, R2 ;  /* 0x0000000200037305 */ /* 0x000e64000021f000 */
[----:B-1----:R-:W-:-:S04]  /*1a2e0*/  IMAD.MOV R2, RZ, RZ, -R3 ;  /* 0x000000ffff027224 */ /* 0x002fc800078e0a03 */
        /* <DEDUP_REMOVED lines=11> */
[----:B--2---:R-:W-:-:S04]  /*1a3a0*/  IABS R7, R6 ;  /* 0x0000000600077213 */ /* 0x004fc80000000000 */
[----:B------:R-:W1:Y:S07]  /*1a3b0*/  I2F.RP R2, R7 ;  /* 0x0000000700027306 */ /* 0x000e6e0000209400 */
[----:B------:R-:W-:Y:S01]  /*1a3c0*/  @P0 VIADD R8, R8, 0x1 ;  /* 0x0000000108080836 */ /* 0x000fe20000000000 */
[----:B-1----:R-:W1:Y:S02]  /*1a3d0*/  MUFU.RCP R2, R2 ;  /* 0x0000000200027308 */ /* 0x002e640000001000 */
[----:B-1----:R-:W-:-:S06]  /*1a3e0*/  VIADD R2, R2, 0xffffffe ;  /* 0x0ffffffe02027836 */ /* 0x002fcc0000000000 */
[----:B------:R-:W1:Y:S02]  /*1a3f0*/  F2I.FTZ.U32.TRUNC.NTZ R3, R2 ;  /* 0x0000000200037305 */ /* 0x000e64000021f000 */
[----:B-1----:R-:W-:-:S04]  /*1a400*/  IMAD.MOV R2, RZ, RZ, -R3 ;  /* 0x000000ffff027224 */ /* 0x002fc800078e0a03 */
        /* <DEDUP_REMOVED lines=9> */
[-C--:B------:R-:W-:Y:S01]  /*1a4a0*/  IABS R3, R8.reuse ;  /* 0x0000000800037213 */ /* 0x080fe20000000000 */
[----:B------:R-:W-:-:S04]  /*1a4b0*/  IMAD R5, R5, R8, RZ ;  /* 0x0000000805057224 */ /* 0x000fc800078e02ff */
[----:B------:R-:W-:-:S04]  /*1a4c0*/  IMAD.HI.U32 R2, R2, R3, RZ ;  /* 0x0000000302027227 */ /* 0x000fc800078e00ff */
[----:B------:R-:W-:-:S05]  /*1a4d0*/  IMAD R3, R2, R9, R3 ;  /* 0x0000000902037224 */ /* 0x000fca00078e0203 */
[----:B------:R-:W-:-:S13]  /*1a4e0*/  ISETP.GT.U32.AND P1, PT, R7, R3, PT ;  /* 0x000000030700720c */ /* 0x000fda0003f24070 */
[----:B------:R-:W-:Y:S02]  /*1a4f0*/  @!P1 IMAD.IADD R3, R3, 0x1, -R7 ;  /* 0x0000000103039824 */ /* 0x000fe400078e0a07 */
[----:B------:R-:W-:Y:S01]  /*1a500*/  @!P1 VIADD R2, R2, 0x1 ;  /* 0x0000000102029836 */ /* 0x000fe20000000000 */
[----:B------:R-:W-:Y:S02]  /*1a510*/  ISETP.NE.AND P1, PT, R6, RZ, PT ;  /* 0x000000ff0600720c */ /* 0x000fe40003f25270 */
[----:B------:R-:W-:Y:S02]  /*1a520*/  ISETP.GE.U32.AND P0, PT, R3, R7, PT ;  /* 0x000000070300720c */ /* 0x000fe40003f06070 */
[----:B------:R-:W-:-:S04]  /*1a530*/  LOP3.LUT R3, R8, R6, RZ, 0x3c, !PT ;  /* 0x0000000608037212 */ /* 0x000fc800078e3cff */
[----:B------:R-:W-:-:S07]  /*1a540*/  ISETP.GE.AND P2, PT, R3, RZ, PT ;  /* 0x000000ff0300720c */ /* 0x000fce0003f46270 */
[----:B------:R-:W-:-:S06]  /*1a550*/  @P0 VIADD R2, R2, 0x1 ;  /* 0x0000000102020836 */ /* 0x000fcc0000000000 */
[----:B------:R-:W-:Y:S01]  /*1a560*/  @!P2 IMAD.MOV R2, RZ, RZ, -R2 ;  /* 0x000000ffff02a224 */ /* 0x000fe200078e0a02 */
[----:B------:R-:W-:-:S05]  /*1a570*/  @!P1 LOP3.LUT R2, RZ, R6, RZ, 0x33, !PT ;  /* 0x00000006ff029212 */ /* 0x000fca00078e33ff */
[--C-:B------:R-:W-:Y:S02]  /*1a580*/  IMAD.MOV R3, RZ, RZ, -R2.reuse ;  /* 0x000000ffff037224 */ /* 0x100fe400078e0a02 */
[C---:B------:R-:W-:Y:S02]  /*1a590*/  IMAD R2, R6.reuse, 0x1000000, R2 ;  /* 0x0100000006027824 */ /* 0x040fe400078e0202 */
[----:B------:R-:W-:Y:S02]  /*1a5a0*/  IMAD R3, R6, R3, R8 ;  /* 0x0000000306037224 */ /* 0x000fe400078e0208 */
[----:B----4-:R-:W-:Y:S02]  /*1a5b0*/  IMAD.IADD R10, R4, 0x1, R10 ;  /* 0x00000001040a7824 */ /* 0x010fe400078e020a */
[----:B0-----:R-:W-:Y:S02]  /*1a5c0*/  IMAD.IADD R4, R0, 0x1, -R5 ;  /* 0x0000000100047824 */ /* 0x001fe400078e0a05 */
[----:B------:R-:W-:-:S05]  /*1a5d0*/  IMAD R0, R3, 0x10000, R2 ;  /* 0x0001000003007824 */ /* 0x000fca00078e0202 */
[----:B------:R0:W-:Y:S04]  /*1a5e0*/  STL [R1+0x8], R0 ;  /* 0x0000080001007387 */ /* 0x0001e80000100800 */
[----:B------:R0:W-:Y:S04]  /*1a5f0*/  STL [R1+0xc], R10 ;  /* 0x00000c0a01007387 */ /* 0x0001e80000100800 */
[----:B------:R0:W-:Y:S01]  /*1a600*/  STL [R1+0x4], R4 ;  /* 0x0000040401007387 */ /* 0x0001e20000100800 */
[----:B------:R-:W-:Y:S05]  /*1a610*/  BRA `(.L_x_944) ;  /* 0x0000000000287947 */ /* 0x000fea0003800000 */
.L_x_938:
        /* <DEDUP_REMOVED lines=10> */
.L_x_944:
[----:B-1----:R-:W2:Y:S04]  /*1a6c0*/  LDL R3, [R1+0x8] ;  /* 0x0000080001037983 */ /* 0x002ea80000100800 */
[----:B------:R-:W4:Y:S04]  /*1a6d0*/  LDL R2, [R1+0xc] ;  /* 0x00000c0001027983 */ /* 0x000f280000100800 */
[----:B------:R-:W5:Y:S04]  /*1a6e0*/  LDL R5, [R1+0x4] ;  /* 0x0000040001057983 */ /* 0x000f680000100800 */
[----:B0-----:R-:W5:Y:S01]  /*1a6f0*/  LDL R4, [R1] ;  /* 0x0000000001047983 */ /* 0x001f620000100800 */
        /* <DEDUP_REMOVED lines=8> */
[----:B----4-:R-:W-:Y:S01]  /*1a780*/  IMAD.MOV.U32 R7, RZ, RZ, R2 ;  /* 0x000000ffff077224 */ /* 0x010fe200078e0002 */
[----:B0-----:R-:W-:-:S05]  /*1a790*/  @!P0 LEA R18, R3, R0, 0x18 ;  /* 0x0000000003128211 */ /* 0x001fca00078ec0ff */
[----:B-----5:R0:W-:Y:S01]  /*1a7a0*/  @!P0 STS.128 [R18+0x28cd0], R4 ;  /* 0x028cd00412008388 */ /* 0x0201e20000000c00 */
[----:B------:R-:W-:Y:S06]  /*1a7b0*/  BAR.ARV 0x5, 0x180 ;  /* 0x0146000000007b1d */ /* 0x000fec0000002000 */
.L_x_935:
[----:B------:R-:W2:Y:S01]  /*1a7c0*/  LDL R0, [R1+0xc] ;  /* 0x00000c0001007983 */ /* 0x000ea20000100800 */
[----:B------:R-:W-:Y:S02]  /*1a7d0*/  ULDC UR4, c[0x0][0xc3c] ;  /* 0x00030f0000047ab9 */ /* 0x000fe40000000800 */
[----:B--2---:R-:W-:-:S13]  /*1a7e0*/  ISETP.GE.AND P0, PT, R0, UR4, PT ;  /* 0x0000000400007c0c */ /* 0x004fda000bf06270 */
[----:B------:R-:W-:Y:S05]  /*1a7f0*/  @!P0 BRA `(.L_x_945) ;  /* 0xffffff80003c8947 */ /* 0x000fea000383ffff */
[----:B------:R-:W-:Y:S05]  /*1a800*/  BSYNC B8 ;  /* 0x0000000000087941 */ /* 0x000fea0003800000 */
.L_x_779:
[----:B--2---:R-:W2:Y:S01]  /*1a810*/  LDL.LU R0, [R1+0x54] ;  /* 0x0000540001007983 */ /* 0x004ea20000300800 */
[----:B------:R-:W-:Y:S01]  /*1a820*/  BSSY B0, `(.L_x_946) ;  /* 0x000000b000007945 */ /* 0x000fe20003800000 */
[----:B01----:R-:W0:Y:S01]  /*1a830*/  S2R R5, SR_CgaCtaId ;  /* 0x0000000000057919 */ /* 0x003e220000008800 */
[----:B--2---:R-:W-:-:S05]  /*1a840*/  VIADD R0, R0, 0x1 ;  /* 0x0000000100007836 */ /* 0x004fca0000000000 */
        /* <DEDUP_REMOVED lines=8> */
.L_x_1035:
[----:B------:R-:W-:Y:S05]  /*1a8d0*/  BSYNC B0 ;  /* 0x0000000000007941 */ /* 0x000fea0003800000 */
.L_x_946:
[----:B------:R-:W-:-:S03]  /*1a8e0*/  UMOV UR4, 0xffffffff ;  /* 0xffffffff00047882 */ /* 0x000fc60000000000 */
[----:B------:R-:W-:Y:S05]  /*1a8f0*/  BRA.DIV UR4, `(.L_x_948) ;  /* 0x0000002204647947 */ /* 0x000fea000b800000 */
[----:B------:R-:W1:Y:S02]  /*1a900*/  S2R R2, SR_TID.X ;  /* 0x0000000000027919 */ /* 0x000e640000002100 */
[----:B-1----:R-:W-:-:S04]  /*1a910*/  SHF.R.U32.HI R2, RZ, 0x5, R2 ;  /* 0x00000005ff027819 */ /* 0x002fc80000011602 */
[----:B------:R-:W-:-:S05]  /*1a920*/  LOP3.LUT R2, R2, 0x3, RZ, 0xc0, !PT ;  /* 0x0000000302027812 */ /* 0x000fca00078ec0ff */
[----:B------:R1:W2:Y:S02]  /*1a930*/  SHFL.IDX PT, R14, R2, RZ, 0x1f ;  /* 0x00001fff020e7589 */ /* 0x0002a400000e0000 */
.L_x_1038:
[----:B--2---:R-:W-:-:S13]  /*1a940*/  ISETP.NE.AND P0, PT, R14, RZ, PT ;  /* 0x000000ff0e00720c */ /* 0x004fda0003f05270 */
[----:B------:R-:W-:Y:S05]  /*1a950*/  @P0 BRA `(.L_x_643) ;  /* 0x00000000008c0947 */ /* 0x000fea0003800000 */
[----:B------:R-:W-:-:S03]  /*1a960*/  UMOV UR4, 0xffffffff ;  /* 0xffffffff00047882 */ /* 0x000fc60000000000 */
[----:B------:R-:W-:Y:S05]  /*1a970*/  BRA.DIV UR4, `(.L_x_949) ;  /* 0x0000002204787947 */ /* 0x000fea000b800000 */
[----:B------:R-:W-:-:S13]  /*1a980*/  ELECT P6, URZ, PT ;  /* 0x00000000003f782f */ /* 0x000fda00038c0000 */
.L_x_1041:
[----:B------:R-:W-:Y:S05]  /*1a990*/  @!P6 BRA `(.L_x_643) ;  /* 0x00000000007ce947 */ /* 0x000fea0003800000 */
[----:B-1----:R-:W2:Y:S02]  /*1a9a0*/  LDL.LU R2, [R1+0x64] ;  /* 0x0000640001027983 */ /* 0x002ea40000300800 */
[----:B--2---:R-:W-:-:S04]  /*1a9b0*/  LOP3.LUT R2, R2, 0x2, RZ, 0xfc, !PT ;  /* 0x0000000202027812 */ /* 0x004fc800078efcff */
[----:B------:R-:W-:-:S13]  /*1a9c0*/  ISETP.NE.AND P2, PT, R2, 0x3, PT ;  /* 0x000000030200780c */ /* 0x000fda0003f45270 */
[----:B------:R-:W-:Y:S05]  /*1a9d0*/  @!P2 BRA `(.L_x_950) ;  /* 0x000000000004a947 */ /* 0x000fea0003800000 */
[----:B------:R-:W-:Y:S01]  /*1a9e0*/  BPT.TRAP 0x1 ;  /* 0x000000040000795c */ /* 0x000fe20000300000 */
.L_x_950:
[----:B------:R-:W2:Y:S01]  /*1a9f0*/  LDL.LU R7, [R1+0x14] ;  /* 0x0000140001077983 */ /* 0x000ea20000300800 */
[----:B------:R-:W-:Y:S02]  /*1aa00*/  VIADD R2, R0, 0x28c40 ;  /* 0x00028c4000027836 */ /* 0x000fe40000000000 */
[C---:B0-----:R-:W-:Y:S02]  /*1aa10*/  VIADD R3, R19.reuse, 0x1 ;  /* 0x0000000113037836 */ /* 0x041fe40000000000 */
[----:B------:R-:W-:-:S03]  /*1aa20*/  IMAD R6, R19, 0x8, R2 ;  /* 0x0000000813067824 */ /* 0x000fc600078e0202 */
[----:B------:R-:W-:-:S04]  /*1aa30*/  ISETP.NE.AND P1, PT, R3, 0x2, PT ;  /* 0x000000020300780c */ /* 0x000fc80003f25270 */
[----:B------:R-:W-:Y:S02]  /*1aa40*/  SEL R4, RZ, 0x1, P1 ;  /* 0x00000001ff047807 */ /* 0x000fe40000800000 */
[----:B------:R-:W-:Y:S02]  /*1aa50*/  SEL R3, R3, RZ, P1 ;  /* 0x000000ff03037207 */ /* 0x000fe40000800000 */
[C---:B--2---:R-:W-:Y:S02]  /*1aa60*/  SHF.L.U32 R5, R7.reuse, 0x1f, RZ ;  /* 0x0000001f07057819 */ /* 0x044fe400000006ff */
[----:B------:R-:W-:Y:S01]  /*1aa70*/  LOP3.LUT R4, R7, R4, RZ, 0x3c, !PT ;  /* 0x0000000407047212 */ /* 0x000fe200078e3cff */
[----:B------:R-:W-:Y:S01]  /*1aa80*/  IMAD R7, R3, 0x8, R2 ;  /* 0x0000000803077824 */ /* 0x000fe200078e0202 */
[----:B------:R-:W0:Y:S02]  /*1aa90*/  SYNCS.PHASECHK.TRANS64.TRYWAIT P0, [R6+URZ], R5 ;  /* 0x00000005060075a7 */ /* 0x000e24000800017f */
[----:B------:R-:W-:Y:S01]  /*1aaa0*/  SHF.L.U32 R2, R4, 0x1f, RZ ;  /* 0x0000001f04027819 */ /* 0x000fe200000006ff */
[----:B0-----:R-:W-:Y:S06]  /*1aab0*/  @!P0 BRA `(.L_x_951) ;  /* 0x0000002000488947 */ /* 0x001fec0003800000 */
.L_x_1042:
[----:B------:R-:W1:Y:S02]  /*1aac0*/  SYNCS.PHASECHK.TRANS64.TRYWAIT P0, [R7+URZ], R2 ;  /* 0x00000002070075a7 */ /* 0x000e64000800017f */
[----:B-1----:R-:W-:Y:S05]  /*1aad0*/  @!P0 BRA `(.L_x_952) ;  /* 0x0000002000548947 */ /* 0x002fea0003800000 */
.L_x_1043:
[----:B------:R-:W-:Y:S05]  /*1aae0*/  @!P2 BRA `(.L_x_953) ;  /* 0x000000000004a947 */ /* 0x000fea0003800000 */
[----:B------:R-:W-:Y:S01]  /*1aaf0*/  BPT.TRAP 0x1 ;  /* 0x000000040000795c */ /* 0x000fe20000300000 */
.L_x_953:
[----:B------:R-:W-:-:S04]  /*1ab00*/  VIADD R0, R0, 0x28c60 ;  /* 0x00028c6000007836 */ /* 0x000fc80000000000 */
[----:B------:R-:W-:-:S04]  /*1ab10*/  IMAD R4, R19, 0x8, R0 ;  /* 0x0000000813047824 */ /* 0x000fc800078e0200 */
[----:B------:R-:W2:Y:S02]  /*1ab20*/  SYNCS.PHASECHK.TRANS64.TRYWAIT P0, [R4+URZ], R5 ;  /* 0x00000005040075a7 */ /* 0x000ea4000800017f */
[----:B--2---:R-:W-:Y:S05]  /*1ab30*/  @!P0 BRA `(.L_x_954) ;  /* 0x0000002000508947 */ /* 0x004fea0003800000 */
.L_x_1044:
[----:B------:R-:W-:-:S07]  /*1ab40*/  IMAD R3, R3, 0x8, R0 ;  /* 0x0000000803037824 */ /* 0x000fce00078e0200 */
.L_x_955:
[----:B----4-:R4:W0:Y:S02]  /*1ab50*/  SYNCS.PHASECHK.TRANS64.TRYWAIT P0, [R3+URZ], R2 ;  /* 0x00000002030075a7 */ /* 0x010824000800017f */
[----:B0-----:R-:W-:Y:S05]  /*1ab60*/  @!P0 NANOSLEEP.SYNCS 0x989680 ;  /* 0x009896800000895d */ /* 0x001fea0003900000 */
[----:B------:R-:W0:Y:S02]  /*1ab70*/  @!P0 SYNCS.PHASECHK.TRANS64 P0, [R3+URZ], R2 ;  /* 0x00000002030085a7 */ /* 0x000e24000800007f */
[----:B0-----:R-:W-:Y:S05]  /*1ab80*/  @!P0 BRA `(.L_x_955) ;  /* 0xfffffffc00f08947 */ /* 0x001fea000383ffff */
.L_x_643:
[----:B------:R-:W-:Y:S05]  /*1ab90*/  BSYNC B9 ;  /* 0x0000000000097941 */ /* 0x000fea0003800000 */
.L_x_640:
[----:B------:R-:W-:Y:S05]  /*1aba0*/  EXIT ;  /* 0x000000000000794d */ /* 0x000fea0003800000 */
.L_x_661:
[----:B0-----:R0:W1:Y:S02]  /*1abb0*/  SYNCS.PHASECHK.TRANS64.TRYWAIT P5, [R73+URZ+0x28c90], R76 ;  /* 0x028c904c490075a7 */ /* 0x00106400080a017f */
[----:B-1----:R-:W-:Y:S05]  /*1abc0*/  @!P5 NANOSLEEP.SYNCS 0x989680 ;  /* 0x009896800000d95d */ /* 0x002fea0003900000 */
[----:B------:R-:W1:Y:S02]  /*1abd0*/  @!P5 SYNCS.PHASECHK.TRANS64 P5, [R73+URZ+0x28c90], R76 ;  /* 0x028c904c4900d5a7 */ /* 0x000e6400080a007f */
[----:B-1----:R-:W-:Y:S05]  /*1abe0*/  @!P5 BRA `(.L_x_661) ;  /* 0xfffffffc00f0d947 */ /* 0x002fea000383ffff */
[----:B------:R-:W-:Y:S05]  /*1abf0*/  BRA `(.L_x_956) ;  /* 0xfffffe80004c7947 */ /* 0x000fea000383ffff */
.L_x_671:
[----:B0-----:R0:W1:Y:S02]  /*1ac00*/  SYNCS.PHASECHK.TRANS64.TRYWAIT P5, [R73+URZ+0x28c90], R76 ;  /* 0x028c904c490075a7 */ /* 0x00106400080a017f */
[----:B-1----:R-:W-:Y:S05]  /*1ac10*/  @!P5 NANOSLEEP.SYNCS 0x989680 ;  /* 0x009896800000d95d */ /* 0x002fea0003900000 */
[----:B------:R-:W1:Y:S02]  /*1ac20*/  @!P5 SYNCS.PHASECHK.TRANS64 P5, [R73+URZ+0x28c90], R76 ;  /* 0x028c904c4900d5a7 */ /* 0x000e6400080a007f */
[----:B-1----:R-:W-:Y:S05]  /*1ac30*/  @!P5 BRA `(.L_x_671) ;  /* 0xfffffffc00f0d947 */ /* 0x002fea000383ffff */
[----:B------:R-:W-:Y:S05]  /*1ac40*/  BRA `(.L_x_957) ;  /* 0xfffffe8800c87947 */ /* 0x000fea000383ffff */
.L_x_676:
[----:B0-----:R0:W1:Y:S02]  /*1ac50*/  SYNCS.PHASECHK.TRANS64.TRYWAIT P4, [R73+URZ+0x28c90], R76 ;  /* 0x028c904c490075a7 */ /* 0x001064000808017f */
[----:B-1----:R-:W-:Y:S05]  /*1ac60*/  @!P4 NANOSLEEP.SYNCS 0x989680 ;  /* 0x009896800000c95d */ /* 0x002fea0003900000 */
[----:B------:R-:W1:Y:S02]  /*1ac70*/  @!P4 SYNCS.PHASECHK.TRANS64 P4, [R73+URZ+0x28c90], R76 ;  /* 0x028c904c4900c5a7 */ /* 0x000e64000808007f */
[----:B-1----:R-:W-:Y:S05]  /*1ac80*/  @!P4 BRA `(.L_x_676) ;  /* 0xfffffffc00f0c947 */ /* 0x002fea000383ffff */
[----:B------:R-:W-:Y:S05]  /*1ac90*/  BRA `(.L_x_958) ;  /* 0xfffffe9000fc7947 */ /* 0x000fea000383ffff */
.L_x_680:
[----:B--2---:R2:W0:Y:S02]  /*1aca0*/  SYNCS.PHASECHK.TRANS64.TRYWAIT P3, [R73+URZ+0x28cb0], R76 ;  /* 0x028cb04c490075a7 */ /* 0x004424000806017f */
[----:B0-----:R-:W-:Y:S05]  /*1acb0*/  @!P3 NANOSLEEP.SYNCS 0x989680 ;  /* 0x009896800000b95d */ /* 0x001fea0003900000 */
[----:B------:R-:W0:Y:S02]  /*1acc0*/  @!P3 SYNCS.PHASECHK.TRANS64 P3, [R73+URZ+0x28cb0], R76 ;  /* 0x028cb04c4900b5a7 */ /* 0x000e24000806007f */
[----:B0-----:R-:W-:Y:S05]  /*1acd0*/  @!P3 BRA `(.L_x_680) ;  /* 0xfffffffc00f0b947 */ /* 0x001fea000383ffff */
[----:B------:R-:W-:Y:S05]  /*1ace0*/  BRA `(.L_x_959) ;  /* 0xfffffe9400787947 */ /* 0x000fea000383ffff */
.L_x_693:
[----:B0-----:R0:W1:Y:S02]  /*1acf0*/  SYNCS.PHASECHK.TRANS64.TRYWAIT P0, [R5+URZ+0x28c50], R8 ;  /* 0x028c5008050075a7 */ /* 0x001064000800017f */
[----:B-1----:R-:W-:Y:S05]  /*1ad00*/  @!P0 NANOSLEEP.SYNCS 0x989680 ;  /* 0x009896800000895d */ /* 0x002fea0003900000 */
[----:B------:R-:W1:Y:S02]  /*1ad10*/  @!P0 SYNCS.PHASECHK.TRANS64 P0, [R5+URZ+0x28c50], R8 ;  /* 0x028c5008050085a7 */ /* 0x000e64000800007f */
[----:B-1----:R-:W-:Y:S05]  /*1ad20*/  @!P0 BRA `(.L_x_693) ;  /* 0xfffffffc00f08947 */ /* 0x002fea000383ffff */
[----:B------:R-:W-:Y:S05]  /*1ad30*/  BRA `(.L_x_960) ;  /* 0xfffffea400287947 */ /* 0x000fea000383ffff */
.L_x_700:
[----:B-1----:R1:W2:Y:S02]  /*1ad40*/  SYNCS.PHASECHK.TRANS64.TRYWAIT P0, [R4+URZ+0x28c50], R5 ;  /* 0x028c5005040075a7 */ /* 0x0022a4000800017f */
[----:B--2---:R-:W-:Y:S05]  /*1ad50*/  @!P0 NANOSLEEP.SYNCS 0x989680 ;  /* 0x009896800000895d */ /* 0x004fea0003900000 */
[----:B------:R-:W2:Y:S02]  /*1ad60*/  @!P0 SYNCS.PHASECHK.TRANS64 P0, [R4+URZ+0x28c50], R5 ;  /* 0x028c5005040085a7 */ /* 0x000ea4000800007f */
[----:B--2---:R-:W-:Y:S05]  /*1ad70*/  @!P0 BRA `(.L_x_700) ;  /* 0xfffffffc00f08947 */ /* 0x004fea000383ffff */
[----:B------:R-:W-:Y:S05]  /*1ad80*/  BRA `(.L_x_699) ;  /* 0xfffffeb000607947 */ /* 0x000fea000383ffff */
.L_x_715:
        /* <DEDUP_REMOVED lines=8> */
.L_x_962:
[----:B------:R-:W-:Y:S05]  /*1ae10*/  BSYNC B1 ;  /* 0x0000000000017941 */ /* 0x000fea0003800000 */
.L_x_961:
[----:B------:R-:W-:Y:S02]  /*1ae20*/  IMAD.MOV.U32 R13, RZ, RZ, R24 ;  /* 0x000000ffff0d7224 */ /* 0x000fe400078e0018 */
[----:B------:R-:W-:Y:S02]  /*1ae30*/  IMAD.MOV.U32 R12, RZ, RZ, RZ ;  /* 0x000000ffff0c7224 */ /* 0x000fe400078e00ff */
[----:B------:R-:W-:Y:S02]  /*1ae40*/  IMAD.MOV.U32 R11, RZ, RZ, 0x1c1f ;  /* 0x00001c1fff0b7424 */ /* 0x000fe400078e00ff */
[----:B------:R-:W-:Y:S02]  /*1ae50*/  IMAD.MOV.U32 R15, RZ, RZ, -0x1 ;  /* 0xffffffffff0f7424 */ /* 0x000fe400078e00ff */
[----:B------:R-:W-:-:S07]  /*1ae60*/  IMAD.MOV.U32 R3, RZ, RZ, R14 ;  /* 0x000000ffff037224 */ /* 0x000fce00078e000e */
[----:B------:R-:W-:Y:S05]  /*1ae70*/  WARPSYNC.COLLECTIVE R15, `(.L_x_963) ;  /* 0x000000000f087348 */ /* 0x000fea0003c00000 */
[----:B------:R0:W1:Y:S02]  /*1ae80*/  SHFL.IDX P6, R14, R13, R12, R11 ;  /* 0x0000000c0d0e7389 */ /* 0x00006400000c000b */
[----:B01----:R-:W-:Y:S01]  /*1ae90*/  ENDCOLLECTIVE ;  /* 0x000000000000791b */ /* 0x003fe20003800000 */
.L_x_963:
[----:B------:R-:W-:Y:S02]  /*1aea0*/  IMAD.MOV.U32 R13, RZ, RZ, R26 ;  /* 0x000000ffff0d7224 */ /* 0x000fe400078e001a */
[----:B------:R-:W-:-:S07]  /*1aeb0*/  IMAD.MOV.U32 R0, RZ, RZ, R14 ;  /* 0x000000ffff007224 */ /* 0x000fce00078e000e */
[----:B------:R-:W-:Y:S05]  /*1aec0*/  WARPSYNC.COLLECTIVE R15, `(.L_x_964) ;  /* 0x000000000f087348 */ /* 0x000fea0003c00000 */
[----:B------:R0:W1:Y:S02]  /*1aed0*/  SHFL.IDX P6, R14, R13, R12, R11 ;  /* 0x0000000c0d0e7389 */ /* 0x00006400000c000b */
[----:B01----:R-:W-:Y:S01]  /*1aee0*/  ENDCOLLECTIVE ;  /* 0x000000000000791b */ /* 0x003fe20003800000 */
.L_x_964:
[----:B------:R-:W-:Y:S02]  /*1aef0*/  IMAD.MOV.U32 R13, RZ, RZ, R27 ;  /* 0x000000ffff0d7224 */ /* 0x000fe400078e001b */
[----:B------:R-:W-:-:S07]  /*1af00*/  IMAD.MOV.U32 R26, RZ, RZ, R14 ;  /* 0x000000ffff1a7224 */ /* 0x000fce00078e000e */
[----:B------:R-:W-:Y:S05]  /*1af10*/  WARPSYNC.COLLECTIVE R15, `(.L_x_965) ;  /* 0x000000000f087348 */ /* 0x000fea0003c00000 */
[----:B------:R0:W1:Y:S02]  /*1af20*/  SHFL.IDX P6, R14, R13, R12, R11 ;  /* 0x0000000c0d0e7389 */ /* 0x00006400000c000b */
[----:B01----:R-:W-:Y:S01]  /*1af30*/  ENDCOLLECTIVE ;  /* 0x000000000000791b */ /* 0x003fe20003800000 */
.L_x_965:
[----:B------:R-:W-:Y:S01]  /*1af40*/  IMAD.MOV.U32 R21, RZ, RZ, R14 ;  /* 0x000000ffff157224 */ /* 0x000fe200078e000e */
[----:B------:R-:W-:Y:S06]  /*1af50*/  BRA `(.L_x_966) ;  /* 0xfffffec800287947 */ /* 0x000fec000383ffff */
.L_x_719:
[----:B0-----:R0:W1:Y:S02]  /*1af60*/  SYNCS.PHASECHK.TRANS64.TRYWAIT P0, [R2+URZ+0x28c00], R27 ;  /* 0x028c001b020075a7 */ /* 0x001064000800017f */
[----:B-1----:R-:W-:Y:S05]  /*1af70*/  @!P0 NANOSLEEP.SYNCS 0x989680 ;  /* 0x009896800000895d */ /* 0x002fea0003900000 */
[----:B------:R-:W1:Y:S02]  /*1af80*/  @!P0 SYNCS.PHASECHK.TRANS64 P0, [R2+URZ+0x28c00], R27 ;  /* 0x028c001b020085a7 */ /* 0x000e64000800007f */
[----:B-1----:R-:W-:Y:S05]  /*1af90*/  @!P0 BRA `(.L_x_719) ;  /* 0xfffffffc00f08947 */ /* 0x002fea000383ffff */
[----:B------:R-:W-:Y:S05]  /*1afa0*/  BRA `(.L_x_967) ;  /* 0xfffffecc00407947 */ /* 0x000fea000383ffff */
.L_x_727:
        /* <DEDUP_REMOVED lines=8> */
.L_x_969:
[----:B------:R-:W-:Y:S05]  /*1b030*/  BSYNC B1 ;  /* 0x0000000000017941 */ /* 0x000fea0003800000 */
.L_x_968:
        /* <DEDUP_REMOVED lines=8> */
.L_x_970:
[----:B------:R-:W-:Y:S02]  /*1b0c0*/  IMAD.MOV.U32 R13, RZ, RZ, R26 ;  /* 0x000000ffff0d7224 */ /* 0x000fe400078e001a */
[----:B------:R-:W-:-:S07]  /*1b0d0*/  IMAD.MOV.U32 R3, RZ, RZ, R14 ;  /* 0x000000ffff037224 */ /* 0x000fce00078e000e */
[----:B------:R-:W-:Y:S05]  /*1b0e0*/  WARPSYNC.COLLECTIVE R15, `(.L_x_971) ;  /* 0x000000000f087348 */ /* 0x000fea0003c00000 */
[----:B------:R0:W1:Y:S02]  /*1b0f0*/  SHFL.IDX P6, R14, R13, R12, R11 ;  /* 0x0000000c0d0e7389 */ /* 0x00006400000c000b */
[----:B01----:R-:W-:Y:S01]  /*1b100*/  ENDCOLLECTIVE ;  /* 0x000000000000791b */ /* 0x003fe20003800000 */
.L_x_971:
[----:B------:R-:W-:Y:S02]  /*1b110*/  IMAD.MOV.U32 R13, RZ, RZ, R27 ;  /* 0x000000ffff0d7224 */ /* 0x000fe400078e001b */
[----:B------:R-:W-:-:S07]  /*1b120*/  IMAD.MOV.U32 R4, RZ, RZ, R14 ;  /* 0x000000ffff047224 */ /* 0x000fce00078e000e */
[----:B------:R-:W-:Y:S05]  /*1b130*/  WARPSYNC.COLLECTIVE R15, `(.L_x_972) ;  /* 0x000000000f087348 */ /* 0x000fea0003c00000 */
[----:B------:R0:W1:Y:S02]  /*1b140*/  SHFL.IDX P6, R14, R13, R12, R11 ;  /* 0x0000000c0d0e7389 */ /* 0x00006400000c000b */
[----:B01----:R-:W-:Y:S01]  /*1b150*/  ENDCOLLECTIVE ;  /* 0x000000000000791b */ /* 0x003fe20003800000 */
.L_x_972:
[----:B------:R-:W-:Y:S02]  /*1b160*/  IMAD.MOV.U32 R12, RZ, RZ, R3 ;  /* 0x000000ffff0c7224 */ /* 0x000fe400078e0003 */
[----:B------:R-:W-:Y:S01]  /*1b170*/  IMAD.MOV.U32 R13, RZ, RZ, R0 ;  /* 0x000000ffff0d7224 */ /* 0x000fe200078e0000 */
[----:B------:R-:W-:Y:S06]  /*1b180*/  BRA `(.L_x_973) ;  /* 0xfffffed400ac7947 */ /* 0x000fec000383ffff */
.L_x_731:
[----:B0-----:R0:W1:Y:S02]  /*1b190*/  SYNCS.PHASECHK.TRANS64.TRYWAIT P1, [R2+URZ+0x28c00], R27 ;  /* 0x028c001b020075a7 */ /* 0x001064000802017f */
[----:B-1----:R-:W-:Y:S05]  /*1b1a0*/  @!P1 NANOSLEEP.SYNCS 0x989680 ;  /* 0x009896800000995d */ /* 0x002fea0003900000 */
[----:B------:R-:W1:Y:S02]  /*1b1b0*/  @!P1 SYNCS.PHASECHK.TRANS64 P1, [R2+URZ+0x28c00], R27 ;  /* 0x028c001b020095a7 */ /* 0x000e64000802007f */
[----:B-1----:R-:W-:Y:S05]  /*1b1c0*/  @!P1 BRA `(.L_x_731) ;  /* 0xfffffffc00f09947 */ /* 0x002fea000383ffff */
[----:B------:R-:W-:Y:S05]  /*1b1d0*/  BRA `(.L_x_974) ;  /* 0xfffffed800787947 */ /* 0x000fea000383ffff */
.L_x_737:
[----:B0-----:R0:W1:Y:S02]  /*1b1e0*/  SYNCS.PHASECHK.TRANS64.TRYWAIT P1, [R14+URZ+0x28c30], R15 ;  /* 0x028c300f0e0075a7 */ /* 0x001064000802017f */
[----:B-1----:R-:W-:Y:S05]  /*1b1f0*/  @!P1 NANOSLEEP.SYNCS 0x989680 ;  /* 0x009896800000995d */ /* 0x002fea0003900000 */
[----:B------:R-:W1:Y:S02]  /*1b200*/  @!P1 SYNCS.PHASECHK.TRANS64 P1, [R14+URZ+0x28c30], R15 ;  /* 0x028c300f0e0095a7 */ /* 0x000e64000802007f */
[----:B-1----:R-:W-:Y:S05]  /*1b210*/  @!P1 BRA `(.L_x_737) ;  /* 0xfffffffc00f09947 */ /* 0x002fea000383ffff */
[----:B------:R-:W-:Y:S05]  /*1b220*/  BRA `(.L_x_736) ;  /* 0xfffffee400a87947 */ /* 0x000fea000383ffff */
.L_x_742:
[----:B--2---:R2:W3:Y:S02]  /*1b230*/  SYNCS.PHASECHK.TRANS64.TRYWAIT P2, [R14+URZ+0x28c50], R15 ;  /* 0x028c500f0e0075a7 */ /* 0x0044e4000804017f */
[----:B---3--:R-:W-:Y:S05]  /*1b240*/  @!P2 NANOSLEEP.SYNCS 0x989680 ;  /* 0x009896800000a95d */ /* 0x008fea0003900000 */
[----:B------:R-:W3:Y:S02]  /*1b250*/  @!P2 SYNCS.PHASECHK.TRANS64 P2, [R14+URZ+0x28c50], R15 ;  /* 0x028c500f0e00a5a7 */ /* 0x000ee4000804007f */
[----:B---3--:R-:W-:Y:S05]  /*1b260*/  @!P2 BRA `(.L_x_742) ;  /* 0xfffffffc00f0a947 */ /* 0x008fea000383ffff */
[----:B------:R-:W-:Y:S05]  /*1b270*/  BRA `(.L_x_741) ;  /* 0xfffffef400e47947 */ /* 0x000fea000383ffff */
.L_x_749:
[----:B-1----:R1:W2:Y:S02]  /*1b280*/  SYNCS.PHASECHK.TRANS64.TRYWAIT P3, [R217+URZ+0x28c30], R14 ;  /* 0x028c300ed90075a7 */ /* 0x0022a4000806017f */
[----:B--2---:R-:W-:Y:S05]  /*1b290*/  @!P3 NANOSLEEP.SYNCS 0x989680 ;  /* 0x009896800000b95d */ /* 0x004fea0003900000 */
[----:B------:R-:W2:Y:S02]  /*1b2a0*/  @!P3 SYNCS.PHASECHK.TRANS64 P3, [R217+URZ+0x28c30], R14 ;  /* 0x028c300ed900b5a7 */ /* 0x000ea4000806007f */
[----:B--2---:R-:W-:Y:S05]  /*1b2b0*/  @!P3 BRA `(.L_x_749) ;  /* 0xfffffffc00f0b947 */ /* 0x004fea000383ffff */
[----:B------:R-:W-:Y:S05]  /*1b2c0*/  BRA `(.L_x_748) ;  /* 0xfffffef800f87947 */ /* 0x000fea000383ffff */
.L_x_754:
[----:B----4-:R4:W0:Y:S02]  /*1b2d0*/  SYNCS.PHASECHK.TRANS64.TRYWAIT P3, [R217+URZ+0x28c50], R14 ;  /* 0x028c500ed90075a7 */ /* 0x010824000806017f */
[----:B0-----:R-:W-:Y:S05]  /*1b2e0*/  @!P3 NANOSLEEP.SYNCS 0x989680 ;  /* 0x009896800000b95d */ /* 0x001fea0003900000 */
[----:B------:R-:W0:Y:S02]  /*1b2f0*/  @!P3 SYNCS.PHASECHK.TRANS64 P3, [R217+URZ+0x28c50], R14 ;  /* 0x028c500ed900b5a7 */ /* 0x000e24000806007f */
[----:B0-----:R-:W-:Y:S05]  /*1b300*/  @!P3 BRA `(.L_x_754) ;  /* 0xfffffffc00f0b947 */ /* 0x001fea000383ffff */
[----:B------:R-:W-:Y:S05]  /*1b310*/  BRA `(.L_x_753) ;  /* 0xffffff10004c7947 */ /* 0x000fea000383ffff */
.L_x_787:
[----:B------:R-:W1:Y:S01]  /*1b320*/  S2R R5, SR_TID.X ;  /* 0x0000000000057919 */ /* 0x000e620000002100 */
[----:B------:R-:W-:Y:S01]  /*1b330*/  BSSY B1, `(.L_x_975) ;  /* 0x000000a000017945 */ /* 0x000fe20003800000 */
[----:B0-----:R-:W-:Y:S02]  /*1b340*/  IMAD.MOV.U32 R12, RZ, RZ, RZ ;  /* 0x000000ffff0c7224 */ /* 0x001fe400078e00ff */
[----:B------:R-:W-:Y:S02]  /*1b350*/  IMAD.MOV.U32 R11, RZ, RZ, 0x1f ;  /* 0x0000001fff0b7424 */ /* 0x000fe400078e00ff */
[----:B------:R-:W-:Y:S01]  /*1b360*/  IMAD.MOV.U32 R15, RZ, RZ, -0x1 ;  /* 0xffffffffff0f7424 */ /* 0x000fe200078e00ff */
[----:B-1----:R-:W-:-:S04]  /*1b370*/  SHF.R.U32.HI R5, RZ, 0x5, R5 ;  /* 0x00000005ff057819 */ /* 0x002fc80000011605 */
[----:B------:R-:W-:-:S05]  /*1b380*/  LOP3.LUT R5, R5, 0x3, RZ, 0xc0, !PT ;  /* 0x0000000305057812 */ /* 0x000fca00078ec0ff */
[----:B------:R-:W-:-:S07]  /*1b390*/  IMAD.MOV.U32 R13, RZ, RZ, R5 ;  /* 0x000000ffff0d7224 */ /* 0x000fce00078e0005 */
[----:B------:R-:W-:Y:S05]  /*1b3a0*/  WARPSYNC.COLLECTIVE R15, `(.L_x_976) ;  /* 0x000000000f087348 */ /* 0x000fea0003c00000 */
[----:B------:R0:W1:Y:S02]  /*1b3b0*/  SHFL.IDX P6, R14, R13, R12, R11 ;  /* 0x0000000c0d0e7389 */ /* 0x00006400000c000b */
[----:B01----:R-:W-:Y:S01]  /*1b3c0*/  ENDCOLLECTIVE ;  /* 0x000000000000791b */ /* 0x003fe20003800000 */
.L_x_976:
[----:B------:R-:W-:Y:S05]  /*1b3d0*/  BSYNC B1 ;  /* 0x0000000000017941 */ /* 0x000fea0003800000 */
.L_x_975:
[----:B------:R-:W-:Y:S05]  /*1b3e0*/  BRA `(.L_x_977) ;  /* 0xffffff7c00b07947 */ /* 0x000fea000383ffff */
.L_x_789:
[----:B------:R-:W-:Y:S01]  /*1b3f0*/  BSSY B1, `(.L_x_978) ;  /* 0x0000006000017945 */ /* 0x000fe20003800000 */
[----:B------:R-:W-:-:S07]  /*1b400*/  IMAD.MOV.U32 R15, RZ, RZ, -0x1 ;  /* 0xffffffffff0f7424 */ /* 0x000fce00078e00ff */
[----:B0-----:R-:W-:Y:S05]  /*1b410*/  WARPSYNC.COLLECTIVE R15, `(.L_x_979) ;  /* 0x000000000f0c7348 */ /* 0x001fea0003c00000 */
[----:B------:R-:W-:Y:S02]  /*1b420*/  ELECT P6, UR62, PT ;  /* 0x00000000003e782f */ /* 0x000fe400038c0000 */
[----:B------:R-:W-:Y:S01]  /*1b430*/  MOV R14, UR62 ;  /* 0x0000003e000e7c02 */ /* 0x000fe20008000f00 */
[----:B0-----:R-:W-:Y:S10]  /*1b440*/  ENDCOLLECTIVE ;  /* 0x000000000000791b */ /* 0x001ff40003800000 */
.L_x_979:
[----:B------:R-:W-:Y:S05]  /*1b450*/  BSYNC B1 ;  /* 0x0000000000017941 */ /* 0x000fea0003800000 */
.L_x_978:
[----:B------:R-:W-:Y:S05]  /*1b460*/  BRA `(.L_x_788) ;  /* 0xffffff7c00a87947 */ /* 0x000fea000383ffff */
.L_x_791:
[----:B0-----:R0:W1:Y:S02]  /*1b470*/  SYNCS.PHASECHK.TRANS64.TRYWAIT P0, [R18+URZ+0x28c20], R4 ;  /* 0x028c2004120075a7 */ /* 0x001064000800017f */
[----:B-1----:R-:W-:Y:S05]  /*1b480*/  @!P0 NANOSLEEP.SYNCS 0x989680 ;  /* 0x009896800000895d */ /* 0x002fea0003900000 */
[----:B------:R-:W1:Y:S02]  /*1b490*/  @!P0 SYNCS.PHASECHK.TRANS64 P0, [R18+URZ+0x28c20], R4 ;  /* 0x028c2004120085a7 */ /* 0x000e64000800007f */
[----:B-1----:R-:W-:Y:S05]  /*1b4a0*/  @!P0 BRA `(.L_x_791) ;  /* 0xfffffffc00f08947 */ /* 0x002fea000383ffff */
[----:B------:R-:W-:Y:S05]  /*1b4b0*/  BRA `(.L_x_980) ;  /* 0xffffff7c00b87947 */ /* 0x000fea000383ffff */
.L_x_795:
[----:B-1----:R1:W2:Y:S02]  /*1b4c0*/  SYNCS.PHASECHK.TRANS64.TRYWAIT P0, [R5+URZ+0x28ca0], R9 ;  /* 0x028ca009050075a7 */ /* 0x0022a4000800017f */
[----:B--2---:R-:W-:Y:S05]  /*1b4d0*/  @!P0 NANOSLEEP.SYNCS 0x989680 ;  /* 0x009896800000895d */ /* 0x004fea0003900000 */
[----:B------:R-:W2:Y:S02]  /*1b4e0*/  @!P0 SYNCS.PHASECHK.TRANS64 P0, [R5+URZ+0x28ca0], R9 ;  /* 0x028ca009050085a7 */ /* 0x000ea4000800007f */
[----:B--2---:R-:W-:Y:S05]  /*1b4f0*/  @!P0 BRA `(.L_x_795) ;  /* 0xfffffffc00f08947 */ /* 0x004fea000383ffff */
[----:B------:R-:W-:Y:S05]  /*1b500*/  BRA `(.L_x_981) ;  /* 0xffffff7c00d87947 */ /* 0x000fea000383ffff */
.L_x_800:
[----:B0-----:R0:W2:Y:S02]  /*1b510*/  SYNCS.PHASECHK.TRANS64.TRYWAIT P0, [R5+URZ+0x28cc0], R9 ;  /* 0x028cc009050075a7 */ /* 0x0010a4000800017f */
[----:B--2---:R-:W-:Y:S05]  /*1b520*/  @!P0 NANOSLEEP.SYNCS 0x989680 ;  /* 0x009896800000895d */ /* 0x004fea0003900000 */
[----:B------:R-:W2:Y:S02]  /*1b530*/  @!P0 SYNCS.PHASECHK.TRANS64 P0, [R5+URZ+0x28cc0], R9 ;  /* 0x028cc009050085a7 */ /* 0x000ea4000800007f */
[----:B--2---:R-:W-:Y:S05]  /*1b540*/  @!P0 BRA `(.L_x_800) ;  /* 0xfffffffc00f08947 */ /* 0x004fea000383ffff */
[----:B------:R-:W-:Y:S05]  /*1b550*/  BRA `(.L_x_982) ;  /* 0xffffff8000587947 */ /* 0x000fea000383ffff */
.L_x_814:
[----:B0-----:R0:W1:Y:S02]  /*1b560*/  SYNCS.PHASECHK.TRANS64.TRYWAIT P2, [R5+URZ+0x28ca0], R6 ;  /* 0x028ca006050075a7 */ /* 0x001064000804017f */
[----:B-1----:R-:W-:Y:S05]  /*1b570*/  @!P2 NANOSLEEP.SYNCS 0x989680 ;  /* 0x009896800000a95d */ /* 0x002fea0003900000 */
[----:B------:R-:W1:Y:S02]  /*1b580*/  @!P2 SYNCS.PHASECHK.TRANS64 P2, [R5+URZ+0x28ca0], R6 ;  /* 0x028ca0060500a5a7 */ /* 0x000e64000804007f */
[----:B-1----:R-:W-:Y:S05]  /*1b590*/  @!P2 BRA `(.L_x_814) ;  /* 0xfffffffc00f0a947 */ /* 0x002fea000383ffff */
[----:B------:R-:W-:Y:S05]  /*1b5a0*/  BRA `(.L_x_983) ;  /* 0xffffff8800d87947 */ /* 0x000fea000383ffff */
.L_x_819:
[----:B-1----:R1:W2:Y:S02]  /*1b5b0*/  SYNCS.PHASECHK.TRANS64.TRYWAIT P2, [R5+URZ+0x28cc0], R6 ;  /* 0x028cc006050075a7 */ /* 0x0022a4000804017f */
[----:B--2---:R-:W-:Y:S05]  /*1b5c0*/  @!P2 NANOSLEEP.SYNCS 0x989680 ;  /* 0x009896800000a95d */ /* 0x004fea0003900000 */
[----:B------:R-:W2:Y:S02]  /*1b5d0*/  @!P2 SYNCS.PHASECHK.TRANS64 P2, [R5+URZ+0x28cc0], R6 ;  /* 0x028cc0060500a5a7 */ /* 0x000ea4000804007f */
[----:B--2---:R-:W-:Y:S05]  /*1b5e0*/  @!P2 BRA `(.L_x_819) ;  /* 0xfffffffc00f0a947 */ /* 0x004fea000383ffff */
[----:B------:R-:W-:Y:S05]  /*1b5f0*/  BRA `(.L_x_984) ;  /* 0xffffff8c00547947 */ /* 0x000fea000383ffff */
.L_x_841:
        /* <DEDUP_REMOVED lines=11> */
.L_x_986:
[----:B------:R-:W-:Y:S05]  /*1b6b0*/  BSYNC B0 ;  /* 0x0000000000007941 */ /* 0x000fea0003800000 */
.L_x_985:
[----:B------:R-:W-:Y:S05]  /*1b6c0*/  BRA `(.L_x_987) ;  /* 0xffffff9c00c47947 */ /* 0x000fea000383ffff */
.L_x_843:
[----:B------:R-:W-:Y:S01]  /*1b6d0*/  BSSY B0, `(.L_x_988) ;  /* 0x0000006000007945 */ /* 0x000fe20003800000 */
[----:B------:R-:W-:-:S07]  /*1b6e0*/  IMAD.MOV.U32 R15, RZ, RZ, -0x1 ;  /* 0xffffffffff0f7424 */ /* 0x000fce00078e00ff */
[----:B0-----:R-:W-:Y:S05]  /*1b6f0*/  WARPSYNC.COLLECTIVE R15, `(.L_x_989) ;  /* 0x000000000f0c7348 */ /* 0x001fea0003c00000 */
[----:B------:R-:W-:Y:S02]  /*1b700*/  ELECT P6, UR62, PT ;  /* 0x00000000003e782f */ /* 0x000fe400038c0000 */
[----:B------:R-:W-:Y:S01]  /*1b710*/  MOV R14, UR62 ;  /* 0x0000003e000e7c02 */ /* 0x000fe20008000f00 */
[----:B0-----:R-:W-:Y:S10]  /*1b720*/  ENDCOLLECTIVE ;  /* 0x000000000000791b */ /* 0x001ff40003800000 */
.L_x_989:
[----:B------:R-:W-:Y:S05]  /*1b730*/  BSYNC B0 ;  /* 0x0000000000007941 */ /* 0x000fea0003800000 */
.L_x_988:
[----:B------:R-:W-:Y:S05]  /*1b740*/  BRA `(.L_x_990) ;  /* 0xffffff9c00d07947 */ /* 0x000fea000383ffff */
.L_x_845:
[----:B0-----:R0:W1:Y:S02]  /*1b750*/  SYNCS.PHASECHK.TRANS64.TRYWAIT P0, [R0+URZ+0x28c40], R2 ;  /* 0x028c4002000075a7 */ /* 0x001064000800017f */
[----:B-1----:R-:W-:Y:S05]  /*1b760*/  @!P0 NANOSLEEP.SYNCS 0x989680 ;  /* 0x009896800000895d */ /* 0x002fea0003900000 */
[----:B------:R-:W1:Y:S02]  /*1b770*/  @!P0 SYNCS.PHASECHK.TRANS64 P0, [R0+URZ+0x28c40], R2 ;  /* 0x028c4002000085a7 */ /* 0x000e64000800007f */
[----:B-1----:R-:W-:Y:S05]  /*1b780*/  @!P0 BRA `(.L_x_845) ;  /* 0xfffffffc00f08947 */ /* 0x002fea000383ffff */
[----:B------:R-:W-:Y:S05]  /*1b790*/  BRA `(.L_x_991) ;  /* 0xffffffa000307947 */ /* 0x000fea000383ffff */
.L_x_849:
        /* <DEDUP_REMOVED lines=15> */
.L_x_992:
[----:B------:R-:W-:Y:S02]  /*1b890*/  IMAD.MOV.U32 R13, RZ, RZ, R4 ;  /* 0x000000ffff0d7224 */ /* 0x000fe400078e0004 */
[----:B------:R-:W-:-:S07]  /*1b8a0*/  IMAD.MOV.U32 R6, RZ, RZ, R14 ;  /* 0x000000ffff067224 */ /* 0x000fce00078e000e */
[----:B------:R-:W-:Y:S05]  /*1b8b0*/  WARPSYNC.COLLECTIVE R15, `(.L_x_993) ;  /* 0x000000000f087348 */ /* 0x000fea0003c00000 */
[----:B------:R0:W1:Y:S02]  /*1b8c0*/  SHFL.IDX P6, R14, R13, R12, R11 ;  /* 0x0000000c0d0e7389 */ /* 0x00006400000c000b */
[----:B01----:R-:W-:Y:S01]  /*1b8d0*/  ENDCOLLECTIVE ;  /* 0x000000000000791b */ /* 0x003fe20003800000 */
.L_x_993:
[----:B------:R-:W-:Y:S02]  /*1b8e0*/  IMAD.MOV.U32 R13, RZ, RZ, R3 ;  /* 0x000000ffff0d7224 */ /* 0x000fe400078e0003 */
[----:B------:R-:W-:Y:S02]  /*1b8f0*/  IMAD.MOV.U32 R12, RZ, RZ, 0x1 ;  /* 0x00000001ff0c7424 */ /* 0x000fe400078e00ff */
[----:B------:R-:W-:-:S07]  /*1b900*/  IMAD.MOV.U32 R7, RZ, RZ, R14 ;  /* 0x000000ffff077224 */ /* 0x000fce00078e000e */
[----:B------:R-:W-:Y:S05]  /*1b910*/  WARPSYNC.COLLECTIVE R15, `(.L_x_994) ;  /* 0x000000000f087348 */ /* 0x000fea0003c00000 */
[----:B------:R0:W1:Y:S02]  /*1b920*/  SHFL.IDX P6, R14, R13, R12, R11 ;  /* 0x0000000c0d0e7389 */ /* 0x00006400000c000b */
[----:B01----:R-:W-:Y:S01]  /*1b930*/  ENDCOLLECTIVE ;  /* 0x000000000000791b */ /* 0x003fe20003800000 */
.L_x_994:
        /* <DEDUP_REMOVED lines=15> */
.L_x_995:
[----:B------:R-:W-:Y:S02]  /*1ba30*/  IMAD.MOV.U32 R13, RZ, RZ, R3 ;  /* 0x000000ffff0d7224 */ /* 0x000fe400078e0003 */
[----:B------:R-:W-:Y:S02]  /*1ba40*/  IMAD.MOV.U32 R12, RZ, RZ, 0x2 ;  /* 0x00000002ff0c7424 */ /* 0x000fe400078e00ff */
[----:B------:R-:W-:-:S07]  /*1ba50*/  IMAD.MOV.U32 R5, RZ, RZ, R14 ;  /* 0x000000ffff057224 */ /* 0x000fce00078e000e */
[----:B------:R-:W-:Y:S05]  /*1ba60*/  WARPSYNC.COLLECTIVE R15, `(.L_x_996) ;  /* 0x000000000f087348 */ /* 0x000fea0003c00000 */
[----:B------:R0:W1:Y:S02]  /*1ba70*/  SHFL.IDX P6, R14, R13, R12, R11 ;  /* 0x0000000c0d0e7389 */ /* 0x00006400000c000b */
[----:B01----:R-:W-:Y:S01]  /*1ba80*/  ENDCOLLECTIVE ;  /* 0x000000000000791b */ /* 0x003fe20003800000 */
.L_x_996:
        /* <DEDUP_REMOVED lines=15> */
.L_x_997:
[----:B------:R-:W-:Y:S02]  /*1bb80*/  IMAD.MOV.U32 R13, RZ, RZ, R3 ;  /* 0x000000ffff0d7224 */ /* 0x000fe400078e0003 */
[----:B------:R-:W-:Y:S02]  /*1bb90*/  IMAD.MOV.U32 R12, RZ, RZ, 0x3 ;  /* 0x00000003ff0c7424 */ /* 0x000fe400078e00ff */
[----:B------:R-:W-:-:S07]  /*1bba0*/  IMAD.MOV.U32 R5, RZ, RZ, R14 ;  /* 0x000000ffff057224 */ /* 0x000fce00078e000e */
[----:B------:R-:W-:Y:S05]  /*1bbb0*/  WARPSYNC.COLLECTIVE R15, `(.L_x_998) ;  /* 0x000000000f087348 */ /* 0x000fea0003c00000 */
[----:B------:R0:W1:Y:S02]  /*1bbc0*/  SHFL.IDX P6, R14, R13, R12, R11 ;  /* 0x0000000c0d0e7389 */ /* 0x00006400000c000b */
[----:B01----:R-:W-:Y:S01]  /*1bbd0*/  ENDCOLLECTIVE ;  /* 0x000000000000791b */ /* 0x003fe20003800000 */
.L_x_998:
        /* <DEDUP_REMOVED lines=13> */
.L_x_999:
[----:B------:R-:W-:Y:S01]  /*1bcb0*/  IMAD.MOV.U32 R3, RZ, RZ, R14 ;  /* 0x000000ffff037224 */ /* 0x000fe200078e000e */
[----:B------:R-:W-:Y:S06]  /*1bcc0*/  BRA `(.L_x_1000) ;  /* 0xffffffa400787947 */ /* 0x000fec000383ffff */
.L_x_852:
[----:B0-----:R0:W1:Y:S02]  /*1bcd0*/  SYNCS.PHASECHK.TRANS64.TRYWAIT P0, [R18+URZ+0x28c20], R0 ;  /* 0x028c2000120075a7 */ /* 0x001064000800017f */
[----:B-1----:R-:W-:Y:S05]  /*1bce0*/  @!P0 NANOSLEEP.SYNCS 0x989680 ;  /* 0x009896800000895d */ /* 0x002fea0003900000 */
[----:B------:R-:W1:Y:S02]  /*1bcf0*/  @!P0 SYNCS.PHASECHK.TRANS64 P0, [R18+URZ+0x28c20], R0 ;  /* 0x028c2000120085a7 */ /* 0x000e64000800007f */
[----:B-1----:R-:W-:Y:S05]  /*1bd00*/  @!P0 BRA `(.L_x_852) ;  /* 0xfffffffc00f08947 */ /* 0x002fea000383ffff */
[----:B------:R-:W-:Y:S05]  /*1bd10*/  BRA `(.L_x_1001) ;  /* 0xffffffa400d47947 */ /* 0x000fea000383ffff */
.L_x_856:
[----:B0-----:R0:W1:Y:S02]  /*1bd20*/  SYNCS.PHASECHK.TRANS64.TRYWAIT P0, [R0+URZ+0x28c60], R2 ;  /* 0x028c6002000075a7 */ /* 0x001064000800017f */
[----:B-1----:R-:W-:Y:S05]  /*1bd30*/  @!P0 NANOSLEEP.SYNCS 0x989680 ;  /* 0x009896800000895d */ /* 0x002fea0003900000 */
[----:B------:R-:W1:Y:S02]  /*1bd40*/  @!P0 SYNCS.PHASECHK.TRANS64 P0, [R0+URZ+0x28c60], R2 ;  /* 0x028c6002000085a7 */ /* 0x000e64000800007f */
[----:B-1----:R-:W-:Y:S05]  /*1bd50*/  @!P0 BRA `(.L_x_856) ;  /* 0xfffffffc00f08947 */ /* 0x002fea000383ffff */
[----:B------:R-:W-:Y:S05]  /*1bd60*/  BRA `(.L_x_1002) ;  /* 0xffffffa400f87947 */ /* 0x000fea000383ffff */
.L_x_875:
[----:B-1----:R1:W2:Y:S02]  /*1bd70*/  SYNCS.PHASECHK.TRANS64.TRYWAIT P0, [R2+URZ+0x28c40], R6 ;  /* 0x028c4006020075a7 */ /* 0x0022a4000800017f */
[----:B--2---:R-:W-:Y:S05]  /*1bd80*/  @!P0 NANOSLEEP.SYNCS 0x989680 ;  /* 0x009896800000895d */ /* 0x004fea0003900000 */
[----:B------:R-:W2:Y:S02]  /*1bd90*/  @!P0 SYNCS.PHASECHK.TRANS64 P0, [R2+URZ+0x28c40], R6 ;  /* 0x028c4006020085a7 */ /* 0x000ea4000800007f */
[----:B--2---:R-:W-:Y:S05]  /*1bda0*/  @!P0 BRA `(.L_x_875) ;  /* 0xfffffffc00f08947 */ /* 0x004fea000383ffff */
[----:B------:R-:W-:Y:S05]  /*1bdb0*/  BRA `(.L_x_1003) ;  /* 0xffffffb400087947 */ /* 0x000fea000383ffff */
.L_x_880:
[----:B0-----:R0:W2:Y:S02]  /*1bdc0*/  SYNCS.PHASECHK.TRANS64.TRYWAIT P0, [R2+URZ+0x28c60], R6 ;  /* 0x028c6006020075a7 */ /* 0x0010a4000800017f */
[----:B--2---:R-:W-:Y:S05]  /*1bdd0*/  @!P0 NANOSLEEP.SYNCS 0x989680 ;  /* 0x009896800000895d */ /* 0x004fea0003900000 */
[----:B------:R-:W2:Y:S02]  /*1bde0*/  @!P0 SYNCS.PHASECHK.TRANS64 P0, [R2+URZ+0x28c60], R6 ;  /* 0x028c6006020085a7 */ /* 0x000ea4000800007f */
[----:B--2---:R-:W-:Y:S05]  /*1bdf0*/  @!P0 BRA `(.L_x_880) ;  /* 0xfffffffc00f08947 */ /* 0x004fea000383ffff */
[----:B------:R-:W-:Y:S05]  /*1be00*/  BRA `(.L_x_1004) ;  /* 0xffffffb400847947 */ /* 0x000fea000383ffff */
.L_x_895:
[----:B-1----:R1:W2:Y:S02]  /*1be10*/  SYNCS.PHASECHK.TRANS64.TRYWAIT P0, [R2+URZ+0x28c40], R3 ;  /* 0x028c4003020075a7 */ /* 0x0022a4000800017f */
[----:B--2---:R-:W-:Y:S05]  /*1be20*/  @!P0 NANOSLEEP.SYNCS 0x989680 ;  /* 0x009896800000895d */ /* 0x004fea0003900000 */
[----:B------:R-:W2:Y:S02]  /*1be30*/  @!P0 SYNCS.PHASECHK.TRANS64 P0, [R2+URZ+0x28c40], R3 ;  /* 0x028c4003020085a7 */ /* 0x000ea4000800007f */
[----:B--2---:R-:W-:Y:S05]  /*1be40*/  @!P0 BRA `(.L_x_895) ;  /* 0xfffffffc00f08947 */ /* 0x004fea000383ffff */
[----:B------:R-:W-:Y:S05]  /*1be50*/  BRA `(.L_x_1005) ;  /* 0xffffffc000607947 */ /* 0x000fea000383ffff */
.L_x_900:
[----:B--2---:R2:W3:Y:S02]  /*1be60*/  SYNCS.PHASECHK.TRANS64.TRYWAIT P0, [R2+URZ+0x28c60], R3 ;  /* 0x028c6003020075a7 */ /* 0x0044e4000800017f */
[----:B---3--:R-:W-:Y:S05]  /*1be70*/  @!P0 NANOSLEEP.SYNCS 0x989680 ;  /* 0x009896800000895d */ /* 0x008fea0003900000 */
[----:B------:R-:W3:Y:S02]  /*1be80*/  @!P0 SYNCS.PHASECHK.TRANS64 P0, [R2+URZ+0x28c60], R3 ;  /* 0x028c6003020085a7 */ /* 0x000ee4000800007f */
[----:B---3--:R-:W-:Y:S05]  /*1be90*/  @!P0 BRA `(.L_x_900) ;  /* 0xfffffffc00f08947 */ /* 0x008fea000383ffff */
[----:B------:R-:W-:Y:S05]  /*1bea0*/  BRA `(.L_x_1006) ;  /* 0xffffffc000dc7947 */ /* 0x000fea000383ffff */
.L_x_915:
[----:B-1----:R1:W2:Y:S02]  /*1beb0*/  SYNCS.PHASECHK.TRANS64.TRYWAIT P0, [R3+URZ+0x28c40], R2 ;  /* 0x028c4002030075a7 */ /* 0x0022a4000800017f */
[----:B--2---:R-:W-:Y:S05]  /*1bec0*/  @!P0 NANOSLEEP.SYNCS 0x989680 ;  /* 0x009896800000895d */ /* 0x004fea0003900000 */
[----:B------:R-:W2:Y:S02]  /*1bed0*/  @!P0 SYNCS.PHASECHK.TRANS64 P0, [R3+URZ+0x28c40], R2 ;  /* 0x028c4002030085a7 */ /* 0x000ea4000800007f */
[----:B--2---:R-:W-:Y:S05]  /*1bee0*/  @!P0 BRA `(.L_x_915) ;  /* 0xfffffffc00f08947 */ /* 0x004fea000383ffff */
[----:B------:R-:W-:Y:S05]  /*1bef0*/  BRA `(.L_x_1007) ;  /* 0xffffffcc009c7947 */ /* 0x000fea000383ffff */
.L_x_920:
[----:B--2---:R2:W3:Y:S02]  /*1bf00*/  SYNCS.PHASECHK.TRANS64.TRYWAIT P0, [R3+URZ+0x28c60], R2 ;  /* 0x028c6002030075a7 */ /* 0x0044e4000800017f */
[----:B---3--:R-:W-:Y:S05]  /*1bf10*/  @!P0 NANOSLEEP.SYNCS 0x989680 ;  /* 0x009896800000895d */ /* 0x008fea0003900000 */
[----:B------:R-:W3:Y:S02]  /*1bf20*/  @!P0 SYNCS.PHASECHK.TRANS64 P0, [R3+URZ+0x28c60], R2 ;  /* 0x028c6002030085a7 */ /* 0x000ee4000800007f */
[----:B---3--:R-:W-:Y:S05]  /*1bf30*/  @!P0 BRA `(.L_x_920) ;  /* 0xfffffffc00f08947 */ /* 0x008fea000383ffff */
[----:B------:R-:W-:Y:S05]  /*1bf40*/  BRA `(.L_x_1008) ;  /* 0xffffffd000187947 */ /* 0x000fea000383ffff */
.L_x_936:
[----:B------:R-:W2:Y:S01]  /*1bf50*/  LDL R3, [R1] ;  /* 0x0000000001037983 */ /* 0x000ea20000100800 */
[----:B------:R-:W-:Y:S01]  /*1bf60*/  BSSY B0, `(.L_x_1009) ;  /* 0x0000008000007945 */ /* 0x000fe20003800000 */
[----:B0-----:R-:W-:Y:S02]  /*1bf70*/  IMAD.MOV.U32 R12, RZ, RZ, RZ ;  /* 0x000000ffff0c7224 */ /* 0x001fe400078e00ff */
[----:B------:R-:W-:Y:S02]  /*1bf80*/  IMAD.MOV.U32 R11, RZ, RZ, 0x1f ;  /* 0x0000001fff0b7424 */ /* 0x000fe400078e00ff */
[----:B------:R-:W-:Y:S02]  /*1bf90*/  IMAD.MOV.U32 R15, RZ, RZ, -0x1 ;  /* 0xffffffffff0f7424 */ /* 0x000fe400078e00ff */
[----:B--2---:R-:W-:-:S07]  /*1bfa0*/  IMAD.MOV.U32 R13, RZ, RZ, R3 ;  /* 0x000000ffff0d7224 */ /* 0x004fce00078e0003 */
[----:B------:R-:W-:Y:S05]  /*1bfb0*/  WARPSYNC.COLLECTIVE R15, `(.L_x_1010) ;  /* 0x000000000f087348 */ /* 0x000fea0003c00000 */
[----:B------:R0:W1:Y:S02]  /*1bfc0*/  SHFL.IDX P6, R14, R13, R12, R11 ;  /* 0x0000000c0d0e7389 */ /* 0x00006400000c000b */
[----:B01----:R-:W-:Y:S01]  /*1bfd0*/  ENDCOLLECTIVE ;  /* 0x000000000000791b */ /* 0x003fe20003800000 */
.L_x_1010:
[----:B------:R-:W-:Y:S05]  /*1bfe0*/  BSYNC B0 ;  /* 0x0000000000007941 */ /* 0x000fea0003800000 */
.L_x_1009:
        /* <DEDUP_REMOVED lines=9> */
.L_x_1011:
        /* <DEDUP_REMOVED lines=9> */
[----:B-1----:R-:W-:-:S06]  /*1c110*/  @!P1 IMAD.WIDE R2, R8, 0x4, R4 ;  /* 0x0000000408029825 */ /* 0x002fcc00078e0204 */
[----:B------:R-:W3:Y:S01]  /*1c120*/  @!P1 LDG.E R2, desc[UR40][R2.64] ;  /* 0x0000002802029981 */ /* 0x000ee2000c1e1900 */
[----:B------:R-:W-:Y:S01]  /*1c130*/  IMAD.MOV.U32 R5, RZ, RZ, RZ ;  /* 0x000000ffff057224 */ /* 0x000fe200078e00ff */
[C---:B------:R-:W-:Y:S01]  /*1c140*/  ISETP.GE.U32.AND P2, PT, R16.reuse, 0x2, PT ;  /* 0x000000021000780c */ /* 0x040fe20003f46070 */
[----:B------:R-:W-:Y:S01]  /*1c150*/  IMAD.MOV.U32 R8, RZ, RZ, RZ ;  /* 0x000000ffff087224 */ /* 0x000fe200078e00ff */
[C---:B------:R-:W-:Y:S02]  /*1c160*/  ISETP.GE.U32.AND P3, PT, R16.reuse, 0x4, PT ;  /* 0x000000041000780c */ /* 0x040fe40003f66070 */
[C---:B------:R-:W-:Y:S02]  /*1c170*/  ISETP.GE.U32.AND P4, PT, R16.reuse, 0x8, PT ;  /* 0x000000081000780c */ /* 0x040fe40003f86070 */
[----:B------:R-:W-:Y:S01]  /*1c180*/  ISETP.GE.U32.AND P5, PT, R16, 0x10, PT ;  /* 0x000000101000780c */ /* 0x000fe20003fa6070 */
[----:B--2---:R-:W-:Y:S02]  /*1c190*/  @!P1 IMAD.MOV.U32 R5, RZ, RZ, R6 ;  /* 0x000000ffff059224 */ /* 0x004fe400078e0006 */
[----:B------:R-:W-:-:S02]  /*1c1a0*/  IMAD.MOV.U32 R6, RZ, RZ, RZ ;  /* 0x000000ffff067224 */ /* 0x000fc400078e00ff */
[----:B---3--:R-:W-:Y:S01]  /*1c1b0*/  @!P1 IMAD.MOV.U32 R6, RZ, RZ, R2 ;  /* 0x000000ffff069224 */ /* 0x008fe200078e0002 */
[----:B------:R-:W-:-:S03]  /*1c1c0*/  ISETP.NE.AND P1, PT, R16, RZ, PT ;  /* 0x000000ff1000720c */ /* 0x000fc60003f25270 */
[----:B------:R-:W-:-:S04]  /*1c1d0*/  IMAD R2, R6, R5, RZ ;  /* 0x0000000506027224 */ /* 0x000fc800078e02ff */
[----:B------:R-:W-:-:S07]  /*1c1e0*/  IMAD.MOV.U32 R13, RZ, RZ, R2 ;  /* 0x000000ffff0d7224 */ /* 0x000fce00078e0002 */
[----:B------:R-:W-:Y:S05]  /*1c1f0*/  WARPSYNC.COLLECTIVE R15, `(.L_x_1012) ;  /* 0x000000000f087348 */ /* 0x000fea0003c00000 */
[----:B------:R0:W1:Y:S02]  /*1c200*/  SHFL.UP P6, R14, R13, R12, R11 ;  /* 0x0400000c0d0e7389 */ /* 0x00006400000c000b */
[----:B01----:R-:W-:Y:S01]  /*1c210*/  ENDCOLLECTIVE ;  /* 0x000000000000791b */ /* 0x003fe20003800000 */
.L_x_1012:
[----:B------:R-:W-:Y:S02]  /*1c220*/  IMAD.MOV.U32 R12, RZ, RZ, 0x2 ;  /* 0x00000002ff0c7424 */ /* 0x000fe400078e00ff */
[----:B------:R-:W-:-:S05]  /*1c230*/  IMAD.MOV.U32 R3, RZ, RZ, R14 ;  /* 0x000000ffff037224 */ /* 0x000fca00078e000e */
[----:B------:R-:W-:-:S05]  /*1c240*/  SEL R3, R3, RZ, P1 ;  /* 0x000000ff03037207 */ /* 0x000fca0000800000 */
[----:B------:R-:W-:-:S04]  /*1c250*/  IMAD.IADD R2, R2, 0x1, R3 ;  /* 0x0000000102027824 */ /* 0x000fc800078e0203 */
[----:B------:R-:W-:-:S07]  /*1c260*/  IMAD.MOV.U32 R13, RZ, RZ, R2 ;  /* 0x000000ffff0d7224 */ /* 0x000fce00078e0002 */
[----:B------:R-:W-:Y:S05]  /*1c270*/  WARPSYNC.COLLECTIVE R15, `(.L_x_1013) ;  /* 0x000000000f087348 */ /* 0x000fea0003c00000 */
[----:B------:R0:W1:Y:S02]  /*1c280*/  SHFL.UP P6, R14, R13, R12, R11 ;  /* 0x0400000c0d0e7389 */ /* 0x00006400000c000b */
[----:B01----:R-:W-:Y:S01]  /*1c290*/  ENDCOLLECTIVE ;  /* 0x000000000000791b */ /* 0x003fe20003800000 */
.L_x_1013:
        /* <DEDUP_REMOVED lines=8> */
.L_x_1014:
        /* <DEDUP_REMOVED lines=8> */
.L_x_1015:
        /* <DEDUP_REMOVED lines=8> */
.L_x_1016:
[----:B------:R-:W-:Y:S02]  /*1c420*/  IMAD.MOV.U32 R12, RZ, RZ, 0x1f ;  /* 0x0000001fff0c7424 */ /* 0x000fe400078e00ff */
[----:B------:R-:W-:Y:S02]  /*1c430*/  IMAD.MOV.U32 R11, RZ, RZ, 0x1f ;  /* 0x0000001fff0b7424 */ /* 0x000fe400078e00ff */
[----:B------:R-:W-:-:S05]  /*1c440*/  IMAD.MOV.U32 R3, RZ, RZ, R14 ;  /* 0x000000ffff037224 */ /* 0x000fca00078e000e */
[----:B------:R-:W-:-:S05]  /*1c450*/  SEL R3, R3, RZ, P5 ;  /* 0x000000ff03037207 */ /* 0x000fca0002800000 */
[----:B------:R-:W-:-:S04]  /*1c460*/  IMAD.IADD R3, R2, 0x1, R3 ;  /* 0x0000000102037824 */ /* 0x000fc800078e0203 */
[----:B------:R-:W-:-:S07]  /*1c470*/  IMAD.MOV.U32 R13, RZ, RZ, R3 ;  /* 0x000000ffff0d7224 */ /* 0x000fce00078e0003 */
[----:B------:R-:W-:Y:S05]  /*1c480*/  WARPSYNC.COLLECTIVE R15, `(.L_x_1017) ;  /* 0x000000000f087348 */ /* 0x000fea0003c00000 */
[----:B------:R0:W1:Y:S02]  /*1c490*/  SHFL.IDX P6, R14, R13, R12, R11 ;  /* 0x0000000c0d0e7389 */ /* 0x00006400000c000b */
[----:B01----:R-:W-:Y:S01]  /*1c4a0*/  ENDCOLLECTIVE ;  /* 0x000000000000791b */ /* 0x003fe20003800000 */
.L_x_1017:
[----:B------:R-:W-:Y:S01]  /*1c4b0*/  IMAD.MOV.U32 R9, RZ, RZ, R14 ;  /* 0x000000ffff097224 */ /* 0x000fe200078e000e */
[----:B------:R-:W-:Y:S06]  /*1c4c0*/  BRA `(.L_x_1018) ;  /* 0xffffffd800507947 */ /* 0x000fec000383ffff */
.L_x_939:
        /* <DEDUP_REMOVED lines=8> */
.L_x_1020:
[----:B------:R-:W-:Y:S05]  /*1c550*/  BSYNC B0 ;  /* 0x0000000000007941 */ /* 0x000fea0003800000 */
.L_x_1019:
[----:B------:R-:W-:Y:S02]  /*1c560*/  IMAD.MOV.U32 R3, RZ, RZ, R14 ;  /* 0x000000ffff037224 */ /* 0x000fe400078e000e */
[----:B------:R-:W-:Y:S02]  /*1c570*/  IMAD.MOV.U32 R12, RZ, RZ, 0x2 ;  /* 0x00000002ff0c7424 */ /* 0x000fe400078e00ff */
[----:B------:R-:W-:Y:S01]  /*1c580*/  IMAD.MOV.U32 R11, RZ, RZ, RZ ;  /* 0x000000ffff0b7224 */ /* 0x000fe200078e00ff */
[----:B------:R-:W-:Y:S01]  /*1c590*/  SEL R3, R3, RZ, P1 ;  /* 0x000000ff03037207 */ /* 0x000fe20000800000 */
[----:B------:R-:W-:-:S04]  /*1c5a0*/  IMAD.MOV.U32 R15, RZ, RZ, -0x1 ;  /* 0xffffffffff0f7424 */ /* 0x000fc800078e00ff */
[----:B------:R-:W-:-:S04]  /*1c5b0*/  IMAD.IADD R2, R2, 0x1, R3 ;  /* 0x0000000102027824 */ /* 0x000fc800078e0203 */
[----:B------:R-:W-:-:S07]  /*1c5c0*/  IMAD.MOV.U32 R13, RZ, RZ, R2 ;  /* 0x000000ffff0d7224 */ /* 0x000fce00078e0002 */
[----:B------:R-:W-:Y:S05]  /*1c5d0*/  WARPSYNC.COLLECTIVE R15, `(.L_x_1021) ;  /* 0x000000000f087348 */ /* 0x000fea0003c00000 */
[----:B------:R0:W1:Y:S02]  /*1c5e0*/  SHFL.UP P6, R14, R13, R12, R11 ;  /* 0x0400000c0d0e7389 */ /* 0x00006400000c000b */
[----:B01----:R-:W-:Y:S01]  /*1c5f0*/  ENDCOLLECTIVE ;  /* 0x000000000000791b */ /* 0x003fe20003800000 */
.L_x_1021:
        /* <DEDUP_REMOVED lines=8> */
.L_x_1022:
        /* <DEDUP_REMOVED lines=8> */
.L_x_1023:
        /* <DEDUP_REMOVED lines=8> */
.L_x_1024:
        /* <DEDUP_REMOVED lines=9> */
.L_x_1025:
[----:B------:R-:W-:Y:S01]  /*1c810*/  IMAD.MOV.U32 R9, RZ, RZ, R14 ;  /* 0x000000ffff097224 */ /* 0x000fe200078e000e */
[----:B------:R-:W-:Y:S06]  /*1c820*/  BRA `(.L_x_1026) ;  /* 0xffffffd800287947 */ /* 0x000fec000383ffff */
.L_x_941:
[----:B------:R-:W-:Y:S01]  /*1c830*/  BSSY B0, `(.L_x_1027) ;  /* 0x0000006000007945 */ /* 0x000fe20003800000 */
[----:B------:R-:W-:Y:S01]  /*1c840*/  PLOP3.LUT P6, PT, P6, PT, PT, 0x8, 0x0 ;  /* 0x000000000000781c */ /* 0x000fe200037ce170 */
[----:B------:R-:W-:-:S12]  /*1c850*/  IMAD.MOV.U32 R15, RZ, RZ, -0x1 ;  /* 0xffffffffff0f7424 */ /* 0x000fd800078e00ff */
[----:B------:R-:W-:Y:S05]  /*1c860*/  WARPSYNC.COLLECTIVE R15, `(.L_x_1028) ;  /* 0x000000000f087348 */ /* 0x000fea0003c00000 */
[----:B------:R-:W-:Y:S01]  /*1c870*/  VOTE.ANY R14, PT, P6 ;  /* 0x00000000000e7806 */ /* 0x000fe200030e0100 */
[----:B------:R-:W-:Y:S06]  /*1c880*/  ENDCOLLECTIVE ;  /* 0x000000000000791b */ /* 0x000fec0003800000 */
.L_x_1028:
[----:B------:R-:W-:Y:S05]  /*1c890*/  BSYNC B0 ;  /* 0x0000000000007941 */ /* 0x000fea0003800000 */
.L_x_1027:
        /* <DEDUP_REMOVED lines=9> */
.L_x_1029:
[----:B------:R-:W-:Y:S02]  /*1c930*/  IMAD.MOV.U32 R13, RZ, RZ, R6 ;  /* 0x000000ffff0d7224 */ /* 0x000fe400078e0006 */
[----:B------:R-:W-:-:S07]  /*1c940*/  IMAD.MOV.U32 R5, RZ, RZ, R14 ;  /* 0x000000ffff057224 */ /* 0x000fce00078e000e */
[----:B------:R-:W-:Y:S05]  /*1c950*/  WARPSYNC.COLLECTIVE R15, `(.L_x_1030) ;  /* 0x000000000f087348 */ /* 0x000fea0003c00000 */
[----:B------:R0:W1:Y:S02]  /*1c960*/  SHFL.IDX P6, R14, R13, R12, R11 ;  /* 0x0000000c0d0e7389 */ /* 0x00006400000c000b */
[----:B01----:R-:W-:Y:S01]  /*1c970*/  ENDCOLLECTIVE ;  /* 0x000000000000791b */ /* 0x003fe20003800000 */
.L_x_1030:
[----:B------:R-:W-:Y:S01]  /*1c980*/  IMAD.MOV.U32 R6, RZ, RZ, R14 ;  /* 0x000000ffff067224 */ /* 0x000fe200078e000e */
[----:B------:R-:W-:Y:S06]  /*1c990*/  BRA `(.L_x_1031) ;  /* 0xffffffd800087947 */ /* 0x000fec000383ffff */
.L_x_943:
[----:B------:R-:W-:Y:S01]  /*1c9a0*/  BSSY B0, `(.L_x_1032) ;  /* 0x0000007000007945 */ /* 0x000fe20003800000 */
[----:B------:R-:W-:Y:S02]  /*1c9b0*/  IMAD.MOV.U32 R13, RZ, RZ, R7 ;  /* 0x000000ffff0d7224 */ /* 0x000fe400078e0007 */
[----:B------:R-:W-:Y:S02]  /*1c9c0*/  IMAD.MOV.U32 R11, RZ, RZ, 0x1f ;  /* 0x0000001fff0b7424 */ /* 0x000fe400078e00ff */
[----:B------:R-:W-:-:S07]  /*1c9d0*/  IMAD.MOV.U32 R15, RZ, RZ, -0x1 ;  /* 0xffffffffff0f7424 */ /* 0x000fce00078e00ff */
[----:B012---:R-:W-:Y:S05]  /*1c9e0*/  WARPSYNC.COLLECTIVE R15, `(.L_x_1033) ;  /* 0x000000000f087348 */ /* 0x007fea0003c00000 */
[----:B------:R3:W4:Y:S02]  /*1c9f0*/  SHFL.IDX P6, R14, R13, R12, R11 ;  /* 0x0000000c0d0e7389 */ /* 0x00072400000c000b */
[----:B01234-:R-:W-:Y:S01]  /*1ca00*/  ENDCOLLECTIVE ;  /* 0x000000000000791b */ /* 0x01ffe20003800000 */
.L_x_1033:
[----:B------:R-:W-:Y:S05]  /*1ca10*/  BSYNC B0 ;  /* 0x0000000000007941 */ /* 0x000fea0003800000 */
.L_x_1032:
[----:B------:R-:W-:Y:S01]  /*1ca20*/  IMAD.MOV.U32 R7, RZ, RZ, R14 ;  /* 0x000000ffff077224 */ /* 0x000fe200078e000e */
[----:B------:R-:W-:Y:S06]  /*1ca30*/  BRA `(.L_x_1034) ;  /* 0xffffffd400f87947 */ /* 0x000fec000383ffff */
.L_x_947:
[----:B0-----:R0:W1:Y:S02]  /*1ca40*/  SYNCS.PHASECHK.TRANS64.TRYWAIT P0, [R0+URZ+0x28c20], R3 ;  /* 0x028c2003000075a7 */ /* 0x001064000800017f */
[----:B-1----:R-:W-:Y:S05]  /*1ca50*/  @!P0 NANOSLEEP.SYNCS 0x989680 ;  /* 0x009896800000895d */ /* 0x002fea0003900000 */
[----:B------:R-:W1:Y:S02]  /*1ca60*/  @!P0 SYNCS.PHASECHK.TRANS64 P0, [R0+URZ+0x28c20], R3 ;  /* 0x028c2003000085a7 */ /* 0x000e64000800007f */
[----:B-1----:R-:W-:Y:S05]  /*1ca70*/  @!P0 BRA `(.L_x_947) ;  /* 0xfffffffc00f08947 */ /* 0x002fea000383ffff */
[----:B------:R-:W-:Y:S05]  /*1ca80*/  BRA `(.L_x_1035) ;  /* 0xffffffdc00907947 */ /* 0x000fea000383ffff */
.L_x_948:
[----:B------:R-:W1:Y:S01]  /*1ca90*/  S2R R2, SR_TID.X ;  /* 0x0000000000027919 */ /* 0x000e620000002100 */
[----:B------:R-:W-:Y:S01]  /*1caa0*/  BSSY B0, `(.L_x_1036) ;  /* 0x000000a000007945 */ /* 0x000fe20003800000 */
[----:B---3--:R-:W-:Y:S02]  /*1cab0*/  IMAD.MOV.U32 R12, RZ, RZ, RZ ;  /* 0x000000ffff0c7224 */ /* 0x008fe400078e00ff */
[----:B------:R-:W-:Y:S02]  /*1cac0*/  IMAD.MOV.U32 R11, RZ, RZ, 0x1f ;  /* 0x0000001fff0b7424 */ /* 0x000fe400078e00ff */
[----:B------:R-:W-:Y:S01]  /*1cad0*/  IMAD.MOV.U32 R15, RZ, RZ, -0x1 ;  /* 0xffffffffff0f7424 */ /* 0x000fe200078e00ff */
[----:B-1----:R-:W-:-:S04]  /*1cae0*/  SHF.R.U32.HI R2, RZ, 0x5, R2 ;  /* 0x00000005ff027819 */ /* 0x002fc80000011602 */
[----:B------:R-:W-:-:S05]  /*1caf0*/  LOP3.LUT R2, R2, 0x3, RZ, 0xc0, !PT ;  /* 0x0000000302027812 */ /* 0x000fca00078ec0ff */
[----:B------:R-:W-:-:S07]  /*1cb00*/  IMAD.MOV.U32 R13, RZ, RZ, R2 ;  /* 0x000000ffff0d7224 */ /* 0x000fce00078e0002 */
[----:B0-----:R-:W-:Y:S05]  /*1cb10*/  WARPSYNC.COLLECTIVE R15, `(.L_x_1037) ;  /* 0x000000000f087348 */ /* 0x001fea0003c00000 */
[----:B------:R1:W2:Y:S02]  /*1cb20*/  SHFL.IDX P6, R14, R13, R12, R11 ;  /* 0x0000000c0d0e7389 */ /* 0x0002a400000c000b */
[----:B012---:R-:W-:Y:S01]  /*1cb30*/  ENDCOLLECTIVE ;  /* 0x000000000000791b */ /* 0x007fe20003800000 */
.L_x_1037:
[----:B------:R-:W-:Y:S05]  /*1cb40*/  BSYNC B0 ;  /* 0x0000000000007941 */ /* 0x000fea0003800000 */
.L_x_1036:
[----:B------:R-:W-:Y:S05]  /*1cb50*/  BRA `(.L_x_1038) ;  /* 0xffffffdc00787947 */ /* 0x000fea000383ffff */
.L_x_949:
[----:B------:R-:W-:Y:S01]  /*1cb60*/  BSSY B0, `(.L_x_1039) ;  /* 0x0000006000007945 */ /* 0x000fe20003800000 */
[----:B------:R-:W-:-:S07]  /*1cb70*/  IMAD.MOV.U32 R15, RZ, RZ, -0x1 ;  /* 0xffffffffff0f7424 */ /* 0x000fce00078e00ff */
[----:B01-3--:R-:W-:Y:S05]  /*1cb80*/  WARPSYNC.COLLECTIVE R15, `(.L_x_1040) ;  /* 0x000000000f0c7348 */ /* 0x00bfea0003c00000 */
[----:B------:R-:W-:Y:S02]  /*1cb90*/  ELECT P6, UR62, PT ;  /* 0x00000000003e782f */ /* 0x000fe400038c0000 */
[----:B------:R-:W-:Y:S01]  /*1cba0*/  MOV R14, UR62 ;  /* 0x0000003e000e7c02 */ /* 0x000fe20008000f00 */
[----:B01-3--:R-:W-:Y:S10]  /*1cbb0*/  ENDCOLLECTIVE ;  /* 0x000000000000791b */ /* 0x00bff40003800000 */
.L_x_1040:
[----:B------:R-:W-:Y:S05]  /*1cbc0*/  BSYNC B0 ;  /* 0x0000000000007941 */ /* 0x000fea0003800000 */
.L_x_1039:
[----:B------:R-:W-:Y:S05]  /*1cbd0*/  BRA `(.L_x_1041) ;  /* 0xffffffdc006c7947 */ /* 0x000fea000383ffff */
.L_x_951:
[----:B0-----:R0:W1:Y:S02]  /*1cbe0*/  SYNCS.PHASECHK.TRANS64.TRYWAIT P0, [R6+URZ], R5 ;  /* 0x00000005060075a7 */ /* 0x001064000800017f */
[----:B-1----:R-:W-:Y:S05]  /*1cbf0*/  @!P0 NANOSLEEP.SYNCS 0x989680 ;  /* 0x009896800000895d */ /* 0x002fea0003900000 */
[----:B------:R-:W1:Y:S02]  /*1cc00*/  @!P0 SYNCS.PHASECHK.TRANS64 P0, [R6+URZ], R5 ;  /* 0x00000005060085a7 */ /* 0x000e64000800007f */
[----:B-1----:R-:W-:Y:S05]  /*1cc10*/  @!P0 BRA `(.L_x_951) ;  /* 0xfffffffc00f08947 */ /* 0x002fea000383ffff */
[----:B------:R-:W-:Y:S05]  /*1cc20*/  BRA `(.L_x_1042) ;  /* 0xffffffdc00a47947 */ /* 0x000fea000383ffff */
.L_x_952:
[----:B-1----:R1:W2:Y:S02]  /*1cc30*/  SYNCS.PHASECHK.TRANS64.TRYWAIT P0, [R7+URZ], R2 ;  /* 0x00000002070075a7 */ /* 0x0022a4000800017f */
[----:B--2---:R-:W-:Y:S05]  /*1cc40*/  @!P0 NANOSLEEP.SYNCS 0x989680 ;  /* 0x009896800000895d */ /* 0x004fea0003900000 */
[----:B------:R-:W2:Y:S02]  /*1cc50*/  @!P0 SYNCS.PHASECHK.TRANS64 P0, [R7+URZ], R2 ;  /* 0x00000002070085a7 */ /* 0x000ea4000800007f */
[----:B--2---:R-:W-:Y:S05]  /*1cc60*/  @!P0 BRA `(.L_x_952) ;  /* 0xfffffffc00f08947 */ /* 0x004fea000383ffff */
[----:B------:R-:W-:Y:S05]  /*1cc70*/  BRA `(.L_x_1043) ;  /* 0xffffffdc00987947 */ /* 0x000fea000383ffff */
.L_x_954:
[----:B--2---:R2:W4:Y:S02]  /*1cc80*/  SYNCS.PHASECHK.TRANS64.TRYWAIT P0, [R4+URZ], R5 ;  /* 0x00000005040075a7 */ /* 0x004524000800017f */
[----:B----4-:R-:W-:Y:S05]  /*1cc90*/  @!P0 NANOSLEEP.SYNCS 0x989680 ;  /* 0x009896800000895d */ /* 0x010fea0003900000 */
[----:B------:R-:W4:Y:S02]  /*1cca0*/  @!P0 SYNCS.PHASECHK.TRANS64 P0, [R4+URZ], R5 ;  /* 0x00000005040085a7 */ /* 0x000f24000800007f */
[----:B----4-:R-:W-:Y:S05]  /*1ccb0*/  @!P0 BRA `(.L_x_954) ;  /* 0xfffffffc00f08947 */ /* 0x010fea000383ffff */
[----:B------:R-:W-:Y:S05]  /*1ccc0*/  BRA `(.L_x_1044) ;  /* 0xffffffdc009c7947 */ /* 0x000fea000383ffff */
.L_x_1045:
        /* <DEDUP_REMOVED lines=11> */
.L_x_5869:


//--------------------- .text._ZN7cutlass13device_kernelIN5flash11enable_sm90INS1_16FlashAttnFwdSm90INS1_25CollectiveMainloopFwdSm90ILi2EN4cute5tupleIJNS5_1CILi1EEES8_S8_EEENS6_IJNS7_ILi64EEESA_SA_EEELi512ENS_10bfloat16_tEfNS_4arch4Sm90ELb0ELb0ELb0ELb1ELb0ELb0ELb1ELb0ELb0ELb1ELb1ELb0EEENS1_21CollectiveEpilogueFwdINS6_IJSA_NS7_ILi512EEESA_EEES9_SC_SE_Li256ELb1ELb1ELb1ELb0EEENS1_36VarlenDynamicPersistentTileSchedulerILi64ELi64ELi256ELi128ELb1ELb1ELb1ELb0ELb1ELb1EEEEEEEEEvNT_6ParamsE --------------------------
	.section	.text._ZN7cutlass13device_kernelIN5flash11enable_sm90INS1_16FlashAttnFwdSm90INS1_25CollectiveMainloopFwdSm90ILi2EN4cute5tupleIJNS5_1CILi1EEES8_S8_EEENS6_IJNS7_ILi64EEESA_SA_EEELi512ENS_10bfloat16_tEfNS_4arch4Sm90ELb0ELb0ELb0ELb1ELb0ELb0ELb1ELb0ELb0ELb1ELb1ELb0EEENS1_21CollectiveEpilogueFwdINS6_IJSA_NS7_ILi512EEESA_EEES9_SC_SE_Li256ELb1ELb1ELb1ELb0EEENS1_36VarlenDynamicPersistentTileSchedulerILi64ELi64ELi256ELi128ELb1ELb1ELb1ELb0ELb1ELb1EEEEEEEEEvNT_6ParamsE,"ax",@progbits
	.align	128
.text._ZN7cutlass13device_kernelIN5flash11enable_sm90INS1_16FlashAttnFwdSm90INS1_25CollectiveMainloopFwdSm90ILi2EN4cute5tupleIJNS5_1CILi1EEES8_S8_EEENS6_IJNS7_ILi64EEESA_SA_EEELi512ENS_10bfloat16_tEfNS_4arch4Sm90ELb0ELb0ELb0ELb1ELb0ELb0ELb1ELb0ELb0ELb1ELb1ELb0EEENS1_21CollectiveEpilogueFwdINS6_IJSA_NS7_ILi512EEESA_EEES9_SC_SE_Li256ELb1ELb1ELb1ELb0EEENS1_36VarlenDynamicPersistentTileSchedulerILi64ELi64ELi256ELi128ELb1ELb1ELb1ELb0ELb1ELb1EEEEEEEEEvNT_6ParamsE:
        .type           _ZN7cutlass13device_kernelIN5flash11enable_sm90INS1_16FlashAttnFwdSm90INS1_25CollectiveMainloopFwdSm90ILi2EN4cute5tupleIJNS5_1CILi1EEES8_S8_EEENS6_IJNS7_ILi64EEESA_SA_EEELi512ENS_10bfloat16_tEfNS_4arch4Sm90ELb0ELb0ELb0ELb1ELb0ELb0ELb1ELb0ELb0ELb1ELb1ELb0EEENS1_21CollectiveEpilogueFwdINS6_IJSA_NS7_ILi512EEESA_EEES9_SC_SE_Li256ELb1ELb1ELb1ELb0EEENS1_36VarlenDynamicPersistentTileSchedulerILi64ELi64ELi256ELi128ELb1ELb1ELb1ELb0ELb1ELb1EEEEEEEEEvNT_6ParamsE,@function
        .size           _ZN7cutlass13device_kernelIN5flash11enable_sm90INS1_16FlashAttnFwdSm90INS1_25CollectiveMainloopFwdSm90ILi2EN4cute5tupleIJNS5_1CILi1EEES8_S8_EEENS6_IJNS7_ILi64EEESA_SA_EEELi512ENS_10bfloat16_tEfNS_4arch4Sm90ELb0ELb0ELb0ELb1ELb0ELb0ELb1ELb0ELb0ELb1ELb1ELb0EEENS1_21CollectiveEpilogueFwdINS6_IJSA_NS7_ILi512EEESA_EEES9_SC_SE_Li256ELb1ELb1ELb1ELb0EEENS1_36VarlenDynamicPersistentTileSchedulerILi64ELi64ELi256ELi128ELb1ELb1ELb1ELb0ELb1ELb1EEEEEEEEEvNT_6ParamsE,(.L_x_5870 - _ZN7cutlass13device_kernelIN5flash11enable_sm90INS1_16FlashAttnFwdSm90INS1_25CollectiveMainloopFwdSm90ILi2EN4cute5tupleIJNS5_1CILi1EEES8_S8_EEENS6_IJNS7_ILi64EEESA_SA_EEELi512ENS_10bfloat16_tEfNS_4arch4Sm90ELb0ELb0ELb0ELb1ELb0ELb0ELb1ELb0ELb0ELb1ELb1ELb0EEENS1_21CollectiveEpilogueFwdINS6_IJSA_NS7_ILi512EEESA_EEES9_SC_SE_Li256ELb1ELb1ELb1ELb0EEENS1_36VarlenDynamicPersistentTileSchedulerILi64ELi64ELi256ELi128ELb1ELb1ELb1ELb0ELb1ELb1EEEEEEEEEvNT_6ParamsE)
        .other          _ZN7cutlass13device_kernelIN5flash11enable_sm90INS1_16FlashAttnFwdSm90INS1_25CollectiveMainloopFwdSm90ILi2EN4cute5tupleIJNS5_1CILi1EEES8_S8_EEENS6_IJNS7_ILi64EEESA_SA_EEELi512ENS_10bfloat16_tEfNS_4arch4Sm90ELb0ELb0ELb0ELb1ELb0ELb0ELb1ELb0ELb0ELb1ELb1ELb0EEENS1_21CollectiveEpilogueFwdINS6_IJSA_NS7_ILi512EEESA_EEES9_SC_SE_Li256ELb1ELb1ELb1ELb0EEENS1_36VarlenDynamicPersistentTileSchedulerILi64ELi64ELi256ELi128ELb1ELb1ELb1ELb0ELb1ELb1EEEEEEEEEvNT_6ParamsE,@"STO_CUDA_ENTRY STV_DEFAULT"
_ZN7cutlass13device_kernelIN5flash11enable_sm90INS1_16FlashAttnFwdSm90INS1_25CollectiveMainloopFwdSm90ILi2EN4cute5tupleIJNS5_1CILi1EEES8_S8_EEENS6_IJNS7_ILi64EEESA_SA_EEELi512ENS_10bfloat16_tEfNS_4arch4Sm90ELb0ELb0ELb0ELb1ELb0ELb0ELb1ELb0ELb0ELb1ELb1ELb0EEENS1_21CollectiveEpilogueFwdINS6_IJSA_NS7_ILi512EEESA_EEES9_SC_SE_Li256ELb1ELb1ELb1ELb0EEENS1_36VarlenDynamicPersistentTileSchedulerILi64ELi64ELi256ELi128ELb1ELb1ELb1ELb0ELb1ELb1EEEEEEEEEvNT_6ParamsE:
        /* <DEDUP_REMOVED lines=17> */
.L_x_1047:
[----:B------:R-:W-:Y:S05]  /*0110*/  BSYNC B0 ;  /* 0x0000000000007941 */ /* 0x000fea0003800000 */
.L_x_1046:
[----:B------:R-:W-:Y:S01]  /*0120*/  SHF.R.U32.HI R3, RZ, 0x7, R6 ;  /* 0x00000007ff037819 */ /* 0x000fe20000011606 */
[----:B------:R-:W-:Y:S01]  /*0130*/  VOTEU.ANY UP0, P0 ;  /* 0x00000000003f7886 */ /* 0x000fe20000000100 */
[----:B------:R-:W0:Y:S01]  /*0140*/  SHFL.IDX PT, R2, R0, RZ, 0x1f ;  /* 0x00001fff00027589 */ /* 0x000e2200000e0000 */
[----:B------:R-:W-:Y:S01]  /*0150*/  UMOV UR4, 0x80 ;  /* 0x0000008000047882 */ /* 0x000fe20000000000 */
[----:B------:R-:W-:Y:S01]  /*0160*/  UMOV UR7, 0x100 ;  /* 0x0000010000077882 */ /* 0x000fe20000000000 */
[----:B------:R-:W-:Y:S01]  /*0170*/  VOTEU.ANY UP1, P0 ;  /* 0x00000000003f7886 */ /* 0x000fe20000020100 */
[----:B------:R-:W1:Y:S01]  /*0180*/  SHFL.IDX PT, R3, R3, RZ, 0x1f ;  /* 0x00001fff03037589 */ /* 0x000e6200000e0000 */
[----:B------:R-:W2:Y:S01]  /*0190*/  @UP0 S2UR UR8, SR_CgaCtaId ;  /* 0x00000000000809c3 */ /* 0x000ea20000008800 */
[----:B------:R-:W-:Y:S01]  /*01a0*/  @UP0 UMOV UR6, 0x400 ;  /* 0x0000040000060882 */ /* 0x000fe20000000000 */
[----:B------:R-:W-:-:S04]  /*01b0*/  @UP0 UIADD3 UR4, -UR4, 0x100000, URZ ;  /* 0x0010000004040890 */ /* 0x000fc8000fffe13f */
[----:B------:R-:W-:Y:S02]  /*01c0*/  @UP0 USHF.L.U32 UR5, UR4, 0xb, URZ ;  /* 0x0000000b04050899 */ /* 0x000fe4000800063f */
[----:B------:R-:W-:Y:S01]  /*01d0*/  @UP0 USHF.L.U32 UR4, UR4, 0x1, URZ ;  /* 0x0000000104040899 */ /* 0x000fe2000800063f */
[----:B------:R-:W-:Y:S01]  /*01e0*/  VOTEU.ANY UP2, P0 ;  /* 0x00000000003f7886 */ /* 0x000fe20000040100 */
[----:B0-----:R-:W-:Y:S01]  /*01f0*/  ISETP.NE.AND P1, PT, R2, RZ, PT ;  /* 0x000000ff0200720c */ /* 0x001fe20003f25270 */
[----:B-1----:R0:W-:Y:S01]  /*0200*/  STL [R1], R3 ;  /* 0x0000000301007387 */ /* 0x0021e20000100800 */
[----:B--2---:R-:W-:Y:S02]  /*0210*/  @UP0 ULEA UR8, UR8, UR6, 0x18 ;  /* 0x0000000608080291 */ /* 0x004fe4000f8ec03f */
[----:B------:R-:W-:-:S04]  /*0220*/  @UP0 UIADD3 UR6, -UR7, 0x100000, URZ ;  /* 0x0010000007060890 */ /* 0x000fc8000fffe13f */
[----:B------:R-:W-:Y:S02]  /*0230*/  @UP0 USHF.L.U32 UR7, UR6, 0xb, URZ ;  /* 0x0000000b06070899 */ /* 0x000fe4000800063f */
[----:B------:R-:W-:Y:S01]  /*0240*/  @UP0 USHF.L.U32 UR6, UR6, 0x1, URZ ;  /* 0x0000000106060899 */ /* 0x000fe2000800063f */
[----:B------:R-:W-:Y:S01]  /*0250*/  VOTEU.ANY UP0, P0 ;  /* 0x00000000003f7886 */ /* 0x000fe20000000100 */
[----:B------:R-:W1:Y:S04]  /*0260*/  FENCE.VIEW.ASYNC.S ;  /* 0x00000000000073c6 */ /* 0x000e680000000000 */
[----:B-1----:R0:W1:Y:S01]  /*0270*/  @UP0 SYNCS.EXCH.64 URZ, [UR8+0x38800], UR4 ;  /* 0x03880004083f05b2 */ /* 0x0020620008000100 */
[----:B------:R0:W2:Y:S05]  /*0280*/  @UP1 SYNCS.EXCH.64 URZ, [UR8+0x38810], UR4 ;  /* 0x03881004083f15b2 */ /* 0x0000aa0008000100 */
        /* <DEDUP_REMOVED lines=16> */
.L_x_1048:
        /* <DEDUP_REMOVED lines=22> */
.L_x_1049:
        /* <DEDUP_REMOVED lines=18> */
.L_x_1050:
        /* <DEDUP_REMOVED lines=22> */
.L_x_1051:
        /* <DEDUP_REMOVED lines=22> */
.L_x_1052:
[----:B------:R-:W-:Y:S01]  /*08d0*/  ISETP.NE.AND P0, PT, R3, RZ, PT ;  /* 0x000000ff0300720c */ /* 0x000fe20003f05270 */
[----:B------:R-:W-:Y:S01]  /*08e0*/  NOP ;  /* 0x0000000000007918 */ /* 0x000fe20000000000 */
[----:B------:R-:W-:Y:S01]  /*08f0*/  ULDC.64 UR38, c[0x0][0x208] ;  /* 0x0000820000267ab9 */ /* 0x000fe20000000a00 */
[----:B01234-:R-:W-:Y:S10]  /*0900*/  BAR.SYNC.DEFER_BLOCKING 0x0 ;  /* 0x0000000000007b1d */ /* 0x01fff40000010000 */
[----:B------:R-:W-:Y:S05]  /*0910*/  @!P0 BRA `(.L_x_1053) ;  /* 0x000000d400d88947 */ /* 0x000fea0003800000 */
.L_x_1054:
        /* <DEDUP_REMOVED lines=22> */
[----:B------:R-:W-:Y:S01]  /*0a80*/  UMOV UR36, URZ ;  /* 0x0000003f00247c82 */ /* 0x000fe20008000000 */
[----:B------:R-:W-:Y:S01]  /*0a90*/  SHF.R.S32.HI R3, RZ, 0x1f, R6 ;  /* 0x0000001fff037819 */ /* 0x000fe20000011406 */
[----:B------:R-:W-:Y:S01]  /*0aa0*/  UMOV UR37, URZ ;  /* 0x0000003f00257c82 */ /* 0x000fe20008000000 */
[----:B------:R-:W-:Y:S02]  /*0ab0*/  UMOV UR40, URZ ;  /* 0x0000003f00287c82 */ /* 0x000fe40008000000 */
[CC--:B------:R-:W-:Y:S02]  /*0ac0*/  LEA.HI R2, R3.reuse, R6.reuse, RZ, 0x4 ;  /* 0x0000000603027211 */ /* 0x0c0fe400078f20ff */
[----:B------:R-:W-:-:S02]  /*0ad0*/  LEA.HI R5, R3, R6, RZ, 0x3 ;  /* 0x0000000603057211 */ /* 0x000fc400078f18ff */
[CC--:B------:R-:W-:Y:S02]  /*0ae0*/  LEA.HI R4, R3.reuse, R6.reuse, RZ, 0x5 ;  /* 0x0000000603047211 */ /* 0x0c0fe400078f28ff */
[CC--:B------:R-:W-:Y:S02]  /*0af0*/  LEA.HI R0, R3.reuse, R6.reuse, RZ, 0x7 ;  /* 0x0000000603007211 */ /* 0x0c0fe400078f38ff */
[----:B------:R-:W-:Y:S02]  /*0b00*/  LEA.HI R3, R3, R6, RZ, 0x2 ;  /* 0x0000000603037211 */ /* 0x000fe400078f10ff */
[----:B------:R-:W-:Y:S02]  /*0b10*/  SHF.R.S32.HI R7, RZ, 0x4, R2 ;  /* 0x00000004ff077819 */ /* 0x000fe40000011402 */
[----:B------:R-:W-:Y:S02]  /*0b20*/  LOP3.LUT R11, R5, 0xfffffff8, RZ, 0xc0, !PT ;  /* 0xfffffff8050b7812 */ /* 0x000fe400078ec0ff */
[----:B------:R-:W-:-:S02]  /*0b30*/  LOP3.LUT R5, R2, 0xfffffff0, RZ, 0xc0, !PT ;  /* 0xfffffff002057812 */ /* 0x000fc400078ec0ff */
[--C-:B------:R-:W-:Y:S01]  /*0b40*/  SHF.R.S32.HI R9, RZ, 0x5, R4.reuse ;  /* 0x00000005ff097819 */ /* 0x100fe20000011404 */
[C---:B------:R-:W-:Y:S01]  /*0b50*/  IMAD.IADD R11, R6.reuse, 0x1, -R11 ;  /* 0x00000001060b7824 */ /* 0x040fe200078e0a0b */
[----:B------:R-:W-:Y:S01]  /*0b60*/  LOP3.LUT R13, R3, 0xfffffffc, RZ, 0xc0, !PT ;  /* 0xfffffffc030d7812 */ /* 0x000fe200078ec0ff */
[----:B------:R-:W-:Y:S01]  /*0b70*/  IMAD.IADD R8, R6, 0x1, -R5 ;  /* 0x0000000106087824 */ /* 0x000fe200078e0a05 */
[----:B------:R-:W-:Y:S02]  /*0b80*/  SHF.R.S32.HI R4, RZ, 0x1f, R4 ;  /* 0x0000001fff047819 */ /* 0x000fe40000011404 */
[----:B------:R-:W-:Y:S01]  /*0b90*/  LOP3.LUT R3, R0, 0xffffff80, RZ, 0xc0, !PT ;  /* 0xffffff8000037812 */ /* 0x000fe200078ec0ff */
[----:B------:R-:W-:Y:S01]  /*0ba0*/  IMAD.IADD R13, R6, 0x1, -R13 ;  /* 0x00000001060d7824 */ /* 0x000fe200078e0a0d */
[----:B------:R-:W-:Y:S02]  /*0bb0*/  LEA.HI R2, R2, R7, RZ, 0x1 ;  /* 0x0000000702027211 */ /* 0x000fe400078f08ff */
[----:B------:R-:W-:Y:S01]  /*0bc0*/  LEA.HI R4, R4, R9, RZ, 0x2 ;  /* 0x0000000904047211 */ /* 0x000fe200078f10ff */
[----:B------:R-:W-:Y:S01]  /*0bd0*/  IMAD.IADD R3, R6, 0x1, -R3 ;  /* 0x0000000106037824 */ /* 0x000fe200078e0a03 */
[----:B------:R-:W-:-:S02]  /*0be0*/  LOP3.LUT R2, R2, 0x1ffffffe, RZ, 0xc0, !PT ;  /* 0x1ffffffe02027812 */ /* 0x000fc400078ec0ff */
[----:B------:R-:W-:Y:S02]  /*0bf0*/  SHF.R.S32.HI R227, RZ, 0x7, R0 ;  /* 0x00000007ffe37819 */ /* 0x000fe40000011400 */
[----:B------:R-:W-:Y:S01]  /*0c00*/  LOP3.LUT R4, R4, 0x3ffffc, RZ, 0xc0, !PT ;  /* 0x003ffffc04047812 */ /* 0x000fe200078ec0ff */
[----:B------:R-:W-:Y:S01]  /*0c10*/  IMAD.IADD R7, R7, 0x1, -R2 ;  /* 0x0000000107077824 */ /* 0x000fe200078e0a02 */
[--C-:B------:R-:W-:Y:S01]  /*0c20*/  SHF.R.S32.HI R5, RZ, 0x1f, R8.reuse ;  /* 0x0000001fff057819 */ /* 0x100fe20000011408 */
[----:B------:R-:W-:Y:S01]  /*0c30*/  IMAD R15, R227, 0x100, R8 ;  /* 0x00000100e30f7824 */ /* 0x000fe200078e0208 */
[----:B------:R-:W-:Y:S01]  /*0c40*/  SHF.R.S32.HI R2, RZ, 0x1f, R3 ;  /* 0x0000001fff027819 */ /* 0x000fe20000011403 */
[----:B------:R-:W-:Y:S01]  /*0c50*/  IMAD.IADD R10, R9, 0x1, -R4 ;  /* 0x00000001090a7824 */ /* 0x000fe200078e0a04 */
        /* <DEDUP_REMOVED lines=29> */
[----:B------:R-:W-:Y:S02]  /*0e30*/  LOP3.LUT R7, R7, R4, RZ, 0x3c, !PT ;  /* 0x0000000407077212 */ /* 0x000fe400078e3cff */
[----:B------:R-:W-:Y:S01]  /*0e40*/  SHF.R.S32.HI R5, RZ, 0x5, R5 ;  /* 0x00000005ff057819 */ /* 0x000fe20000011405 */
[----:B------:R-:W-:Y:S01]  /*0e50*/  IMAD.IADD R16, R2, 0x1, -R3 ;  /* 0x0000000102107824 */ /* 0x000fe200078e0a03 */
[----:B------:R-:W-:Y:S01]  /*0e60*/  R2P PR, R8, 0x6 ;  /* 0x0000000608007804 */ /* 0x000fe20000000000 */
[----:B0-----:R-:W-:Y:S02]  /*0e70*/  IMAD.SHL.U32 R12, R0, 0x100, RZ ;  /* 0x00000100000c7824 */ /* 0x001fe400078e00ff */
[----:B------:R-:W-:Y:S02]  /*0e80*/  IMAD.IADD R7, R6, 0x1, R7 ;  /* 0x0000000106077824 */ /* 0x000fe400078e0207 */
[----:B------:R-:W-:Y:S01]  /*0e90*/  IMAD.SHL.U32 R2, R11, 0x8, RZ ;  /* 0x000000080b027824 */ /* 0x000fe200078e00ff */
[----:B------:R-:W-:Y:S01]  /*0ea0*/  STL [R1+0x6c], R12 ;  /* 0x00006c0c01007387 */ /* 0x000fe20000100800 */
[----:B------:R-:W-:Y:S01]  /*0eb0*/  IMAD.IADD R17, R230, 0x1, R12 ;  /* 0x00000001e6117824 */ /* 0x000fe200078e020c */
[----:B------:R-:W-:Y:S01]  /*0ec0*/  LEA R19, R7, UR41, 0x1 ;  /* 0x0000002907137c11 */ /* 0x000fe2000f8e08ff */
[----:B------:R-:W-:Y:S01]  /*0ed0*/  IMAD R16, R5, 0x10, R16 ;  /* 0x0000001005107824 */ /* 0x000fe200078e0210 */
[----:B------:R-:W-:Y:S01]  /*0ee0*/  SEL R185, R185, 0xffffffc0, !P2 ;  /* 0xffffffc0b9b97807 */ /* 0x000fe20005000000 */
[----:B------:R-:W-:Y:S01]  /*0ef0*/  VIADD R193, R2, 0x40 ;  /* 0x0000004002c17836 */ /* 0x000fe20000000000 */
[----:B------:R-:W-:Y:S01]  /*0f00*/  SHF.R.S32.HI R0, RZ, 0x1f, R17 ;  /* 0x0000001fff007819 */ /* 0x000fe20000011411 */
[----:B------:R-:W-:-:S02]  /*0f10*/  VIADD R226, R17, 0x8 ;  /* 0x0000000811e27836 */ /* 0x000fc40000000000 */
        /* <DEDUP_REMOVED lines=8> */
[C---:B------:R-:W-:Y:S01]  /*0fa0*/  VIADD R222, R17.reuse, 0x28 ;  /* 0x0000002811de7836 */ /* 0x040fe20000000000 */
[----:B------:R0:W-:Y:S01]  /*0fb0*/  STL [R1+0x68], R4 ;  /* 0x0000680401007387 */ /* 0x0001e20000100800 */
[----:B------:R-:W-:-:S02]  /*0fc0*/  VIADD R219, R17, 0x38 ;  /* 0x0000003811db7836 */ /* 0x000fc40000000000 */
[C---:B------:R-:W-:Y:S01]  /*0fd0*/  VIADD R221, R17.reuse, 0x30 ;  /* 0x0000003011dd7836 */ /* 0x040fe20000000000 */
[----:B------:R-:W-:Y:S01]  /*0fe0*/  SHF.R.S32.HI R3, RZ, 0x1f, R222 ;  /* 0x0000001fff037819 */ /* 0x000fe200000114de */
[C---:B------:R-:W-:Y:S01]  /*0ff0*/  VIADD R218, R17.reuse, 0x40 ;  /* 0x0000004011da7836 */ /* 0x040fe20000000000 */
[----:B------:R-:W-:Y:S01]  /*1000*/  SHF.R.S32.HI R0, RZ, 0x1f, R219 ;  /* 0x0000001fff007819 */ /* 0x000fe200000114db */
[C---:B------:R-:W-:Y:S02]  /*1010*/  VIADD R216, R17.reuse, 0x50 ;  /* 0x0000005011d87836 */ /* 0x040fe40000000000 */
        /* <DEDUP_REMOVED lines=50> */
[----:B------:R-:W-:Y:S01]  /*1340*/  IMAD.IADD R186, R186, 0x1, R185 ;  /* 0x00000001baba7824 */ /* 0x000fe200078e02b9 */
[----:B------:R-:W-:Y:S01]  /*1350*/  SHF.R.S32.HI R231, RZ, 0x1f, R195 ;  /* 0x0000001fffe77819 */ /* 0x000fe200000114c3 */
[----:B------:R-:W-:-:S02]  /*1360*/  IMAD.MOV.U32 R6, RZ, RZ, R14 ;  /* 0x000000ffff067224 */ /* 0x000fc400078e000e */
[C---:B------:R-:W-:Y:S02]  /*1370*/  VIADD R192, R2.reuse, 0x80 ;  /* 0x0000008002c07836 */ /* 0x040fe40000000000 */
[C---:B------:R-:W-:Y:S02]  /*1380*/  VIADD R191, R2.reuse, 0xc0 ;  /* 0x000000c002bf7836 */ /* 0x040fe40000000000 */
[C---:B------:R-:W-:Y:S02]  /*1390*/  VIADD R190, R2.reuse, 0x100 ;  /* 0x0000010002be7836 */ /* 0x040fe40000000000 */
[C---:B------:R-:W-:Y:S02]  /*13a0*/  VIADD R189, R2.reuse, 0x140 ;  /* 0x0000014002bd7836 */ /* 0x040fe40000000000 */
[C---:B------:R-:W-:Y:S02]  /*13b0*/  VIADD R229, R2.reuse, 0x180 ;  /* 0x0000018002e57836 */ /* 0x040fe40000000000 */
[----:B------:R-:W-:-:S02]  /*13c0*/  VIADD R228, R2, 0x1c0 ;  /* 0x000001c002e47836 */ /* 0x000fc40000000000 */
[----:B------:R-:W-:-:S07]  /*13d0*/  IMAD.IADD R185, R185, 0x1, R184 ;  /* 0x00000001b9b97824 */ /* 0x000fce00078e02b8 */
.L_x_1098:
[----:B------:R-:W-:Y:S01]  /*13e0*/  ULDC.64 UR6, c[0x0][0xd88] ;  /* 0x0003620000067ab9 */ /* 0x000fe20000000a00 */
[----:B0123-5:R-:W0:Y:S01]  /*13f0*/  LDC.64 R12, c[0x0][0x418] ;  /* 0x00010600ff0c7b82 */ /* 0x02fe220000000a00 */
[----:B------:R-:W-:-:S06]  /*1400*/  UIMAD.WIDE UR6, UR5, 0x4, UR6 ;  /* 0x00000004050678a5 */ /* 0x000fcc000f8e0206 */
[----:B------:R-:W-:Y:S01]  /*1410*/  IMAD.U32 R8, RZ, RZ, UR6 ;  /* 0x00000006ff087e24 */ /* 0x000fe2000f8e00ff */
[----:B------:R-:W1:Y:S01]  /*1420*/  LDC R0, c[0x0][0x424] ;  /* 0x00010900ff007b82 */ /* 0x000e620000000800 */
[----:B------:R-:W-:Y:S01]  /*1430*/  IMAD.U32 R9, RZ, RZ, UR7 ;  /* 0x00000007ff097e24 */ /* 0x000fe2000f8e00ff */
[----:B------:R-:W-:-:S04]  /*1440*/  ULDC.64 UR6, c[0x0][0xb20] ;  /* 0x0002c80000067ab9 */ /* 0x000fc80000000a00 */
[----:B------:R-:W2:Y:S01]  /*1450*/  LDG.E R187, desc[UR38][R8.64] ;  /* 0x0000002608bb7981 */ /* 0x000ea2000c1e1900 */
[----:B------:R-:W-:Y:S01]  /*1460*/  ISETP.NE.U32.AND P0, PT, RZ, UR6, PT ;  /* 0x00000006ff007c0c */ /* 0x000fe2000bf05070 */
[----:B------:R-:W3:Y:S01]  /*1470*/  LDC R153, c[0x0][0x2f0] ;  /* 0x0000bc00ff997b82 */ /* 0x000ee20000000800 */
[----:B------:R-:W-:Y:S02]  /*1480*/  IMAD.MOV.U32 R10, RZ, RZ, RZ ;  /* 0x000000ffff0a7224 */ /* 0x000fe400078e00ff */
[----:B------:R-:W-:-:S05]  /*1490*/  ISETP.NE.AND.EX P0, PT, RZ, UR7, PT, P0 ;  /* 0x00000007ff007c0c */ /* 0x000fca000bf05300 */
[----:B----4-:R-:W4:Y:S01]  /*14a0*/  LDC R7, c[0x0][0xae8] ;  /* 0x0002ba00ff077b82 */ /* 0x010f220000000800 */
[----:B--2---:R-:W-:-:S07]  /*14b0*/  SHF.R.S32.HI R220, RZ, 0x1f, R187 ;  /* 0x0000001fffdc7819 */ /* 0x004fce00000114bb */
[----:B------:R-:W-:-:S04]  /*14c0*/  @P0 LEA R4, P1, R187, UR6, 0x2 ;  /* 0x00000006bb040c11 */ /* 0x000fc8000f8210ff */
[----:B------:R-:W-:Y:S01]  /*14d0*/  @P0 LEA.HI.X R5, R187, UR7, R220, 0x2, P1 ;  /* 0x00000007bb050c11 */ /* 0x000fe200088f14dc */
[----:B------:R-:W-:Y:S02]  /*14e0*/  ULDC.64 UR6, c[0x0][0xb18] ;  /* 0x0002c60000067ab9 */ /* 0x000fe40000000a00 */
[----:B------:R-:W-:Y:S02]  /*14f0*/  ISETP.NE.U32.AND P1, PT, RZ, UR6, PT ;  /* 0x00000006ff007c0c */ /* 0x000fe4000bf25070 */
[----:B------:R2:W5:Y:S01]  /*1500*/  @P0 LDG.E R10, desc[UR38][R4.64] ;  /* 0x00000026040a0981 */ /* 0x000562000c1e1900 */
[----:B0-----:R-:W-:Y:S02]  /*1510*/  ISETP.NE.U32.AND P0, PT, R12, RZ, PT ;  /* 0x000000ff0c00720c */ /* 0x001fe40003f05070 */
[----:B------:R-:W-:Y:S02]  /*1520*/  ISETP.NE.AND.EX P1, PT, RZ, UR7, PT, P1 ;  /* 0x00000007ff007c0c */ /* 0x000fe4000bf25310 */
[----:B------:R-:W-:-:S04]  /*1530*/  ISETP.NE.AND.EX P0, PT, R13, RZ, PT, P0 ;  /* 0x000000ff0d00720c */ /* 0x000fc80003f05300 */
[----:B-1----:R-:W-:-:S05]  /*1540*/  SEL R0, R0, 0x1, P0 ;  /* 0x0000000100007807 */ /* 0x002fca0000000000 */
[----:B---3--:R-:W-:Y:S02]  /*1550*/  IMAD R153, R0, R153, RZ ;  /* 0x0000009900997224 */ /* 0x008fe400078e02ff */
[----:B------:R-:W-:-:S04]  /*1560*/  @P1 LEA R8, P0, R187, UR6, 0x2 ;  /* 0x00000006bb081c11 */ /* 0x000fc8000f8010ff */
[----:B------:R-:W-:-:S05]  /*1570*/  @P1 LEA.HI.X R9, R187, UR7, R220, 0x2, P0 ;  /* 0x00000007bb091c11 */ /* 0x000fca00080f14dc */
[----:B------:R2:W5:Y:S01]  /*1580*/  @P1 LDG.E R153, desc[UR38][R8.64] ;  /* 0x0000002608991981 */ /* 0x000562000c1e1900 */
[C---:B------:R-:W-:Y:S01]  /*1590*/  LOP3.LUT R3, R6.reuse, 0xff000000, RZ, 0xc0, !PT ;  /* 0xff00000006037812 */ /* 0x040fe200078ec0ff */
[----:B------:R-:W-:Y:S01]  /*15a0*/  UMOV UR42, UR4 ;  /* 0x00000004002a7c82 */ /* 0x000fe20008000000 */
[----:B------:R-:W-:Y:S02]  /*15b0*/  LOP3.LUT R0, R6, 0xff0000, RZ, 0xc0, !PT ;  /* 0x00ff000006007812 */ /* 0x000fe400078ec0ff */
[----:B------:R-:W-:Y:S01]  /*15c0*/  SHF.R.U32.HI R3, RZ, 0x8, R3 ;  /* 0x00000008ff037819 */ /* 0x000fe20000011603 */
[----:B----4-:R-:W-:Y:S06]  /*15d0*/  @P1 BRA `(.L_x_1055) ;  /* 0x0000000000241947 */ /* 0x010fec0003800000 */
[----:B------:R-:W-:Y:S02]  /*15e0*/  ULDC.64 UR4, c[0x0][0xb00] ;  /* 0x0002c00000047ab9 */ /* 0x000fe40000000a00 */
[----:B------:R-:W-:-:S04]  /*15f0*/  ISETP.NE.U32.AND P0, PT, RZ, UR4, PT ;  /* 0x00000004ff007c0c */ /* 0x000fc8000bf05070 */
[----:B------:R-:W-:-:S13]  /*1600*/  ISETP.NE.AND.EX P0, PT, RZ, UR5, PT, P0 ;  /* 0x00000005ff007c0c */ /* 0x000fda000bf05300 */
[----:B------:R-:W-:Y:S05]  /*1610*/  @!P0 BRA `(.L_x_1055) ;  /* 0x0000000000148947 */ /* 0x000fea0003800000 */
[----:B--2---:R-:W0:Y:S02]  /*1620*/  LDC.64 R4, c[0x0][0xb00] ;  /* 0x0002c000ff047b82 */ /* 0x004e240000000a00 */
[----:B0-----:R-:W-:-:S05]  /*1630*/  IMAD.WIDE R4, R187, 0x4, R4 ;  /* 0x00000004bb047825 */ /* 0x001fca00078e0204 */
[----:B-----5:R-:W2:Y:S04]  /*1640*/  LDG.E R153, desc[UR38][R4.64] ;  /* 0x0000002604997981 */ /* 0x020ea8000c1e1900 */
[----:B------:R-:W2:Y:S02]  /*1650*/  LDG.E R8, desc[UR38][R4.64+0x4] ;  /* 0x0000042604087981 */ /* 0x000ea4000c1e1900 */
[----:B--2---:R-:W-:-:S07]  /*1660*/  IMAD.IADD R153, R8, 0x1, -R153 ;  /* 0x0000000108997824 */ /* 0x004fce00078e0a99 */
.L_x_1055:
[----:B--2---:R-:W2:Y:S01]  /*1670*/  LDL R4, [R1] ;  /* 0x0000000001047983 */ /* 0x004ea20000100800 */
[----:B-----5:R-:W-:Y:S01]  /*1680*/  IMAD.IADD R153, R153, 0x1, -R10 ;  /* 0x0000000199997824 */ /* 0x020fe200078e0a0a */
[----:B------:R-:W-:Y:S02]  /*1690*/  LEA.HI R194, R0, R3, RZ, 0x10 ;  /* 0x0000000300c27211 */ /* 0x000fe400078f80ff */
[----:B------:R-:W-:Y:S01]  /*16a0*/  LOP3.LUT R188, R6, 0xffff, RZ, 0xc0, !PT ;  /* 0x0000ffff06bc7812 */ /* 0x000fe200078ec0ff */
[----:B------:R-:W-:Y:S01]  /*16b0*/  VIADD R0, R153, 0x3f ;  /* 0x0000003f99007836 */ /* 0x000fe20000000000 */
[----:B------:R-:W-:Y:S02]  /*16c0*/  SHF.R.U32.HI R22, RZ, 0x10, R194 ;  /* 0x00000010ff167819 */ /* 0x000fe400000116c2 */
[----:B------:R-:W-:Y:S02]  /*16d0*/  LOP3.LUT R194, R194, 0xff, RZ, 0xc0, !PT ;  /* 0x000000ffc2c27812 */ /* 0x000fe400078ec0ff */
[----:B------:R-:W-:-:S02]  /*16e0*/  SHF.R.S32.HI R3, RZ, 0x1f, R0 ;  /* 0x0000001fff037819 */ /* 0x000fc40000011400 */
[C---:B------:R-:W-:Y:S02]  /*16f0*/  ISETP.NE.AND P0, PT, R22.reuse, RZ, PT ;  /* 0x000000ff1600720c */ /* 0x040fe40003f05270 */
[----:B------:R-:W-:Y:S02]  /*1700*/  LEA.HI R3, R3, R0, RZ, 0x6 ;  /* 0x0000000003037211 */ /* 0x000fe400078f30ff */
[----:B------:R-:W-:Y:S02]  /*1710*/  SEL R10, R22, R7, P0 ;  /* 0x00000007160a7207 */ /* 0x000fe40000000000 */
[----:B------:R-:W-:Y:S02]  /*1720*/  SHF.R.S32.HI R9, RZ, 0x6, R3 ;  /* 0x00000006ff097819 */ /* 0x000fe40000011403 */
[----:B--2---:R-:W-:-:S13]  /*1730*/  ISETP.NE.AND P1, PT, R4, 0x1, PT ;  /* 0x000000010400780c */ /* 0x004fda0003f25270 */
[----:B------:R-:W-:Y:S05]  /*1740*/  @!P1 BRA `(.L_x_1056) ;  /* 0x0000001c006c9947 */ /* 0x000fea0003800000 */
[----:B------:R-:W-:Y:S01]  /*1750*/  ISETP.GE.AND P0, PT, R153, 0x1, PT ;  /* 0x000000019900780c */ /* 0x000fe20003f06270 */
[----:B------:R-:W-:-:S12]  /*1760*/  IMAD.MOV.U32 R3, RZ, RZ, RZ ;  /* 0x000000ffff037224 */ /* 0x000fd800078e00ff */
[----:B------:R-:W-:Y:S05]  /*1770*/  @!P0 BRA `(.L_x_1057) ;  /* 0x0000000000688947 */ /* 0x000fea0003800000 */
[-C--:B------:R-:W-:Y:S02]  /*1780*/  IABS R6, R10.reuse ;  /* 0x0000000a00067213 */ /* 0x080fe40000000000 */
[----:B------:R-:W-:Y:S02]  /*1790*/  IADD3 R0, R9, -0x1, R10 ;  /* 0xffffffff09007810 */ /* 0x000fe40007ffe00a */
[----:B------:R-:W0:Y:S01]  /*17a0*/  I2F.RP R3, R6 ;  /* 0x0000000600037306 */ /* 0x000e220000209400 */
[----:B------:R-:W-:Y:S02]  /*17b0*/  IABS R11, R10 ;  /* 0x0000000a000b7213 */ /* 0x000fe40000000000 */
        /* <DEDUP_REMOVED lines=22> */
.L_x_1057:
[-C--:B------:R-:W-:Y:S01]  /*1920*/  IMAD R0, R194, R3.reuse, RZ ;  /* 0x00000003c2007224 */ /* 0x080fe200078e02ff */
[----:B------:R-:W-:Y:S01]  /*1930*/  PLOP3.LUT P0, PT, PT, PT, PT, 0x80, 0x0 ;  /* 0x000000000000781c */ /* 0x000fe20003f0f070 */
[----:B------:R-:W-:Y:S01]  /*1940*/  IMAD.MOV.U32 R152, RZ, RZ, RZ ;  /* 0x000000ffff987224 */ /* 0x000fe200078e00ff */
[----:B------:R-:W-:Y:S02]  /*1950*/  CS2R R150, SRZ ;  /* 0x0000000000967805 */ /* 0x000fe4000001ff00 */
[----:B------:R-:W-:Y:S02]  /*1960*/  CS2R R148, SRZ ;  /* 0x0000000000947805 */ /* 0x000fe4000001ff00 */
[----:B------:R-:W-:Y:S02]  /*1970*/  VIADDMNMX R3, R0, R3, R9, PT ;  /* 0x0000000300037246 */ /* 0x000fe40003800109 */
[----:B------:R-:W-:Y:S02]  /*1980*/  CS2R R146, SRZ ;  /* 0x0000000000927805 */ /* 0x000fe4000001ff00 */
[----:B------:R-:W-:-:S02]  /*1990*/  CS2R R144, SRZ ;  /* 0x0000000000907805 */ /* 0x000fc4000001ff00 */
[----:B------:R-:W-:Y:S02]  /*19a0*/  CS2R R142, SRZ ;  /* 0x00000000008e7805 */ /* 0x000fe4000001ff00 */
[----:B------:R-:W-:Y:S01]  /*19b0*/  R2UR UR16, R3 ;  /* 0x00000000031072ca */ /* 0x000fe200000e0000 */
[----:B------:R-:W-:Y:S01]  /*19c0*/  IMAD.MOV.U32 R3, RZ, RZ, RZ ;  /* 0x000000ffff037224 */ /* 0x000fe200078e00ff */
        /* <DEDUP_REMOVED lines=11> */
[----:B------:R-:W-:Y:S02]  /*1a80*/  ISETP.LT.AND P1, PT, R0, UR16, PT ;  /* 0x0000001000007c0c */ /* 0x000fe4000bf21270 */
        /* <DEDUP_REMOVED lines=49> */
[----:B------:R-:W0:Y:S01]  /*1da0*/  SHFL.IDX PT, R3, R227, RZ, 0x1f ;  /* 0x00001fffe3037589 */ /* 0x000e2200000e0000 */
[----:B------:R-:W-:Y:S01]  /*1db0*/  UMOV UR7, 0x40000040 ;  /* 0x4000004000077882 */ /* 0x000fe20000000000 */
[----:B------:R-:W-:Y:S01]  /*1dc0*/  UMOV UR9, 0x40000040 ;  /* 0x4000004000097882 */ /* 0x000fe20000000000 */
[----:B------:R-:W-:Y:S01]  /*1dd0*/  UMOV UR11, 0x40000040 ;  /* 0x40000040000b7882 */ /* 0x000fe20000000000 */
[----:B------:R-:W-:Y:S06]  /*1de0*/  BAR.SYNC.DEFER_BLOCKING 0xe, 0x100 ;  /* 0x0384000000007b1d */ /* 0x000fec0000010000 */
[----:B------:R-:W-:Y:S01]  /*1df0*/  UMOV UR13, 0x40000040 ;  /* 0x40000040000d7882 */ /* 0x000fe20000000000 */
[----:B------:R-:W-:Y:S01]  /*1e00*/  UMOV UR15, 0x40000040 ;  /* 0x40000040000f7882 */ /* 0x000fe20000000000 */
[----:B------:R-:W-:Y:S01]  /*1e10*/  UMOV UR17, 0x40000040 ;  /* 0x4000004000117882 */ /* 0x000fe20000000000 */
[----:B------:R-:W-:Y:S01]  /*1e20*/  UMOV UR19, 0x40000040 ;  /* 0x4000004000137882 */ /* 0x000fe20000000000 */
[----:B------:R-:W1:Y:S01]  /*1e30*/  S2R R4, SR_TID.X ;  /* 0x0000000000047919 */ /* 0x000e620000002100 */
[----:B0-----:R-:W-:Y:S01]  /*1e40*/  R2UR UR4, R3 ;  /* 0x00000000030472ca */ /* 0x001fe200000e0000 */
[----:B------:R-:W-:Y:S01]  /*1e50*/  IMAD.U32 R3, RZ, RZ, UR37 ;  /* 0x00000025ff037e24 */ /* 0x000fe2000f8e00ff */
[----:B------:R-:W-:-:S11]  /*1e60*/  WARPGROUP.ARRIVE ;  /* 0x00000000000079c5 */ /* 0x000fd60000000000 */
[----:B------:R-:W-:-:S04]  /*1e70*/  ULEA.HI UR5, UR4, UR4, URZ, 0x1 ;  /* 0x0000000404057291 */ /* 0x000fc8000f8f083f */
[----:B------:R-:W-:-:S04]  /*1e80*/  ULOP3.LUT UR5, UR5, 0x1fffe, URZ, 0xc0, !UPT ;  /* 0x0001fffe05057892 */ /* 0x000fc8000f8ec03f */
[----:B------:R-:W-:Y:S01]  /*1e90*/  UIADD3 UR5, UR4, -UR5, URZ ;  /* 0x8000000504057290 */ /* 0x000fe2000fffe03f */
[----:B-1----:R-:W-:Y:S01]  /*1ea0*/  LOP3.LUT R4, R4, 0x7f, RZ, 0xc0, !PT ;  /* 0x0000007f04047812 */ /* 0x002fe200078ec0ff */
[----:B------:R-:W-:Y:S02]  /*1eb0*/  UIADD3 UR4, UR41, 0x36400, URZ ;  /* 0x0003640029047890 */ /* 0x000fe4000fffe03f */
[----:B------:R-:W-:Y:S01]  /*1ec0*/  ULEA UR5, UR5, UR41, 0xf ;  /* 0x0000002905057291 */ /* 0x000fe2000f8e783f */
[----:B------:R-:W-:Y:S01]  /*1ed0*/  ISETP.NE.AND P1, PT, R4, RZ, PT ;  /* 0x000000ff0400720c */ /* 0x000fe20003f25270 */
[----:B------:R-:W-:Y:S02]  /*1ee0*/  USHF.R.U32.HI UR4, URZ, 0x4, UR4 ;  /* 0x000000043f047899 */ /* 0x000fe40008011604 */
[----:B------:R-:W-:Y:S02]  /*1ef0*/  UIADD3 UR5, UR5, 0x400, URZ ;  /* 0x0000040005057890 */ /* 0x000fe4000fffe03f */
[----:B------:R-:W-:-:S02]  /*1f00*/  ULOP3.LUT UR4, UR4, 0x3fff, URZ, 0xc0, !UPT ;  /* 0x00003fff04047892 */ /* 0x000fc4000f8ec03f */
[----:B------:R-:W-:Y:S02]  /*1f10*/  USHF.R.U32.HI UR5, URZ, 0x4, UR5 ;  /* 0x000000043f057899 */ /* 0x000fe40008011605 */
[----:B------:R-:W-:Y:S02]  /*1f20*/  ULOP3.LUT UR4, UR4, 0x10000, URZ, 0xfc, !UPT ;  /* 0x0001000004047892 */ /* 0x000fe4000f8efc3f */
[----:B------:R-:W-:Y:S02]  /*1f30*/  ULOP3.LUT UR5, UR5, 0x3fff, URZ, 0xc0, !UPT ;  /* 0x00003fff05057892 */ /* 0x000fe4000f8ec03f */
[----:B------:R-:W-:Y:S01]  /*1f40*/  UIADD3 UR8, UR4, 0x2, URZ ;  /* 0x0000000204087890 */ /* 0x000fe2000fffe03f */
[----:B------:R-:W-:Y:S01]  /*1f50*/  @!P1 LEA R3, R3, UR41, 0x3 ;  /* 0x0000002903039c11 */ /* 0x000fe2000f8e18ff */
[----:B------:R-:W-:Y:S02]  /*1f60*/  ULOP3.LUT UR20, UR5, 0x2000000, URZ, 0xfc, !UPT ;  /* 0x0200000005147892 */ /* 0x000fe4000f8efc3f */
[----:B------:R-:W-:-:S02]  /*1f70*/  UIADD3 UR12, UR4, 0x4, URZ ;  /* 0x00000004040c7890 */ /* 0x000fc4000fffe03f */
[----:B------:R-:W-:Y:S01]  /*1f80*/  ULEA UR6, UR37, UR20, 0xc ;  /* 0x0000001425067291 */ /* 0x000fe2000f8e603f */
[----:B------:R-:W-:Y:S01]  /*1f90*/  @!P1 VIADD R3, R3, 0x38860 ;  /* 0x0003886003039836 */ /* 0x000fe20000000000 */
[----:B------:R-:W-:Y:S02]  /*1fa0*/  UMOV UR5, 0x40000040 ;  /* 0x4000004000057882 */ /* 0x000fe40000000000 */
[----:B------:R-:W-:Y:S02]  /*1fb0*/  UIADD3 UR10, UR6, 0x80, URZ ;  /* 0x00000080060a7890 */ /* 0x000fe4000fffe03f */
[----:B------:R-:W-:Y:S01]  /*1fc0*/  UIADD3 UR14, UR6, 0x100, URZ ;  /* 0x00000100060e7890 */ /* 0x000fe2000fffe03f */
[----:B------:R-:W-:Y:S01]  /*1fd0*/  @!P1 PRMT R3, RZ, 0x654, R3 ;  /* 0x00000654ff039816 */ /* 0x000fe20000000003 */
[----:B------:R-:W-:Y:S02]  /*1fe0*/  UIADD3 UR18, UR6, 0x180, URZ ;  /* 0x0000018006127890 */ /* 0x000fe4000fffe03f */
[----:B------:R-:W-:Y:S01]  /*1ff0*/  HGMMA.64x256x16.F32.BF16 R24, gdesc[UR4].tnspB, RZ, !UPT, gsb0 ;  /* 0x43e00000041879f0 */ /* 0x000fe2000c0018ff */
[----:B------:R-:W-:-:S02]  /*2000*/  UIADD3 UR7, UR16, -0x2, URZ ;  /* 0xfffffffe10077890 */ /* 0x000fc4000fffe03f */
[----:B------:R-:W-:-:S04]  /*2010*/  UIADD3 UR16, UR4, 0x6, URZ ;  /* 0x0000000604107890 */ /* 0x000fc8000fffe03f */
[----:B------:R-:W-:Y:S01]  /*2020*/  ISETP.LE.AND P0, PT, R0, UR7, PT ;  /* 0x0000000700007c0c */ /* 0x000fe2000bf03270 */
        /* <DEDUP_REMOVED lines=16> */
[----:B------:R-:W-:-:S05]  /*2130*/  UMOV UR21, UR7 ;  /* 0x0000000700157c82 */ /* 0x000fca0008000000 */
.L_x_1060:
[----:B------:R-:W-:Y:S01]  /*2140*/  BAR.SYNC.DEFER_BLOCKING 0xe, 0x100 ;  /* 0x0384000000007b1d */ /* 0x000fe20000010000 */
[----:B01----:R-:W-:Y:S01]  /*2150*/  IMAD.U32 R3, RZ, RZ, UR37 ;  /* 0x00000025ff037e24 */ /* 0x003fe2000f8e00ff */
[----:B------:R-:W-:-:S03]  /*2160*/  UIADD3 UR37, UR37, 0x1, URZ ;  /* 0x0000000125257890 */ /* 0x000fc6000fffe03f */
[----:B------:R-:W-:Y:S01]  /*2170*/  IMAD R3, R3, 0x40, R16 ;  /* 0x0000004003037824 */ /* 0x000fe200078e0210 */
[----:B------:R-:W-:Y:S01]  /*2180*/  UISETP.NE.AND UP0, UPT, UR37, 0x2, UPT ;  /* 0x000000022500788c */ /* 0x000fe2000bf05270 */
[----:B------:R-:W-:Y:S01]  /*2190*/  UMOV UR7, 0x40000040 ;  /* 0x4000004000077882 */ /* 0x000fe20000000000 */
[----:B------:R-:W-:Y:S02]  /*21a0*/  UMOV UR11, 0x40000040 ;  /* 0x40000040000b7882 */ /* 0x000fe40000000000 */
[----:B------:R-:W-:Y:S01]  /*21b0*/  LEA R3, R3, UR41, 0x2 ;  /* 0x0000002903037c11 */ /* 0x000fe2000f8e10ff */
[----:B------:R-:W-:Y:S01]  /*21c0*/  USEL UR37, UR37, URZ, UP0 ;  /* 0x0000003f25257287 */ /* 0x000fe20008000000 */
[----:B------:R-:W-:Y:S01]  /*21d0*/  UMOV UR15, 0x40000040 ;  /* 0x40000040000f7882 */ /* 0x000fe20000000000 */
[----:B------:R-:W-:Y:S02]  /*21e0*/  UMOV UR19, 0x40000040 ;  /* 0x4000004000137882 */ /* 0x000fe40000000000 */
[----:B------:R-:W-:-:S04]  /*21f0*/  ULEA UR6, UR37, UR20, 0xc ;  /* 0x0000001425067291 */ /* 0x000fc8000f8e603f */
[----:B------:R-:W-:Y:S02]  /*2200*/  UIADD3 UR10, UR6, 0x80, URZ ;  /* 0x00000080060a7890 */ /* 0x000fe4000fffe03f */
[----:B------:R-:W-:Y:S02]  /*2210*/  UIADD3 UR14, UR6, 0x100, URZ ;  /* 0x00000100060e7890 */ /* 0x000fe4000fffe03f */
[----:B------:R-:W-:Y:S01]  /*2220*/  UIADD3 UR18, UR6, 0x180, URZ ;  /* 0x0000018006127890 */ /* 0x000fe2000fffe03f */
[----:B------:R-:W0:Y:S04]  /*2230*/  LDS R4, [R3+0x38400] ;  /* 0x0384000003047984 */ /* 0x000e280000000800 */
[----:B------:R1:W2:Y:S02]  /*2240*/  LDS R5, [R3+0x38420] ;  /* 0x0384200003057984 */ /* 0x0002a40000000800 */
[----:B-1----:R-:W-:-:S05]  /*2250*/  IMAD.U32 R3, RZ, RZ, UR37 ;  /* 0x00000025ff037e24 */ /* 0x002fca000f8e00ff */
[----:B------:R-:W-:-:S05]  /*2260*/  @!P1 LEA R3, R3, UR41, 0x3 ;  /* 0x0000002903039c11 */ /* 0x000fca000f8e18ff */
[----:B------:R-:W-:-:S05]  /*2270*/  @!P1 VIADD R3, R3, 0x38860 ;  /* 0x0003886003039836 */ /* 0x000fca0000000000 */
[----:B------:R-:W-:Y:S01]  /*2280*/  @!P1 PRMT R3, RZ, 0x654, R3 ;  /* 0x00000654ff039816 */ /* 0x000fe20000000003 */
        /* <DEDUP_REMOVED lines=129> */
[----:B------:R-:W-:Y:S01]  /*2aa0*/  HGMMA.64x256x16.F32.BF16 R24, gdesc[UR4].tnspB, R24, gsb0 ;  /* 0x43e00000041879f0 */ /* 0x000fe20008001818 */
[----:B------:R-:W-:Y:S01]  /*2ab0*/  UMOV UR6, UR21 ;  /* 0x0000001500067c82 */ /* 0x000fe20008000000 */
[----:B------:R-:W-:Y:S01]  /*2ac0*/  USEL UR7, URZ, 0x1, UP0 ;  /* 0x000000013f077887 */ /* 0x000fe20008000000 */
[----:B------:R-:W-:Y:S01]  /*2ad0*/  ISETP.LT.AND P0, PT, R0, UR6, PT ;  /* 0x0000000600007c0c */ /* 0x000fe2000bf01270 */
[----:B------:R-:W-:Y:S02]  /*2ae0*/  UIADD3 UR21, UR21, -0x1, URZ ;  /* 0xffffffff15157890 */ /* 0x000fe4000fffe03f */
[----:B------:R-:W-:Y:S01]  /*2af0*/  ULOP3.LUT UR36, UR36, UR7, URZ, 0x3c, !UPT ;  /* 0x0000000724247292 */ /* 0x000fe2000f8e3c3f */
[----:B------:R-:W-:Y:S02]  /*2b00*/  WARPGROUP.DEPBAR.LE gsb0, 0x0 ;  /* 0x00008000000079c5 */ /* 0x000fe40000010000 */
[----:B------:R-:W-:-:S15]  /*2b10*/  WARPGROUP.ARRIVE ;  /* 0x00000000000079c5 */ /* 0x000fde0000000000 */
[----:B------:R-:W-:-:S04]  /*2b20*/  NOP ;  /* 0x0000000000007918 */ /* 0x000fc80000000000 */
        /* <DEDUP_REMOVED lines=13> */
.L_x_1059:
[----:B------:R-:W-:Y:S01]  /*2c00*/  BAR.SYNC.DEFER_BLOCKING 0xe, 0x100 ;  /* 0x0384000000007b1d */ /* 0x000fe20000010000 */
[----:B01----:R-:W-:Y:S01]  /*2c10*/  IMAD.U32 R3, RZ, RZ, UR37 ;  /* 0x00000025ff037e24 */ /* 0x003fe2000f8e00ff */
[----:B------:R-:W-:Y:S01]  /*2c20*/  UIADD3 UR37, UR37, 0x1, URZ ;  /* 0x0000000125257890 */ /* 0x000fe2000fffe03f */
[----:B------:R-:W-:Y:S01]  /*2c30*/  PLOP3.LUT P0, PT, PT, PT, PT, 0x8, 0x0 ;  /* 0x000000000000781c */ /* 0x000fe20003f0e170 */
[----:B------:R-:W-:Y:S02]  /*2c40*/  IMAD.MOV.U32 R152, RZ, RZ, RZ ;  /* 0x000000ffff987224 */ /* 0x000fe400078e00ff */
        /* <DEDUP_REMOVED lines=136> */
[----:B------:R-:W-:Y:S01]  /*34d0*/  IMAD.MOV.U32 R3, RZ, RZ, RZ ;  /* 0x000000ffff037224 */ /* 0x000fe200078e00ff */
[----:B------:R-:W-:Y:S06]  /*34e0*/  BAR.ARV 0xf, 0x100 ;  /* 0x03c4000000007b1d */ /* 0x000fec0000002000 */
[----:B------:R-:W-:Y:S05]  /*34f0*/  BRA `(.L_x_1058) ;  /* 0x0000006000bc7947 */ /* 0x000fea0003800000 */
.L_x_1056:
[----:B------:R-:W-:Y:S01]  /*3500*/  ISETP.GE.AND P0, PT, R153, 0x1, PT ;  /* 0x000000019900780c */ /* 0x000fe20003f06270 */
[----:B------:R-:W-:-:S12]  /*3510*/  IMAD.MOV.U32 R23, RZ, RZ, RZ ;  /* 0x000000ffff177224 */ /* 0x000fd800078e00ff */
        /* <DEDUP_REMOVED lines=27> */
.L_x_1061:
[-C--:B------:R-:W-:Y:S01]  /*36d0*/  IMAD R18, R194, R23.reuse, RZ ;  /* 0x00000017c2127224 */ /* 0x080fe200078e02ff */
[----:B------:R-:W-:Y:S01]  /*36e0*/  PLOP3.LUT P0, PT, PT, PT, PT, 0x80, 0x0 ;  /* 0x000000000000781c */ /* 0x000fe20003f0f070 */
[----:B------:R-:W-:Y:S01]  /*36f0*/  IMAD.MOV.U32 R152, RZ, RZ, RZ ;  /* 0x000000ffff987224 */ /* 0x000fe200078e00ff */
[----:B------:R-:W-:Y:S01]  /*3700*/  CS2R R150, SRZ ;  /* 0x0000000000967805 */ /* 0x000fe2000001ff00 */
[----:B------:R-:W-:Y:S01]  /*3710*/  IMAD.MOV.U32 R3, RZ, RZ, RZ ;  /* 0x000000ffff037224 */ /* 0x000fe200078e00ff */
[----:B------:R-:W-:Y:S02]  /*3720*/  VIADDMNMX R23, R18, R23, R9, PT ;  /* 0x0000001712177246 */ /* 0x000fe40003800109 */
[----:B------:R-:W-:Y:S02]  /*3730*/  CS2R R148, SRZ ;  /* 0x0000000000947805 */ /* 0x000fe4000001ff00 */
        /* <DEDUP_REMOVED lines=93> */
.L_x_1062:
[----:B------:R-:W2:Y:S01]  /*3d10*/  LDL R20, [R1] ;  /* 0x0000000001147983 */ /* 0x000ea20000100800 */
[----:B------:R-:W-:-:S04]  /*3d20*/  ULEA.HI UR4, UR40, UR40, URZ, 0x1 ;  /* 0x0000002828047291 */ /* 0x000fc8000f8f083f */
[----:B------:R-:W-:-:S04]  /*3d30*/  ULOP3.LUT UR4, UR4, 0xfffffffe, URZ, 0xc0, !UPT ;  /* 0xfffffffe04047892 */ /* 0x000fc8000f8ec03f */
[----:B------:R-:W-:-:S06]  /*3d40*/  UIADD3 UR4, UR40, -UR4, URZ ;  /* 0x8000000428047290 */ /* 0x000fcc000fffe03f */
[----:B------:R-:W-:-:S05]  /*3d50*/  IMAD.U32 R3, RZ, RZ, UR4 ;  /* 0x00000004ff037e24 */ /* 0x000fca000f8e00ff */
[----:B------:R-:W-:-:S04]  /*3d60*/  SHF.L.U32 R3, R3, 0x1f, RZ ;  /* 0x0000001f03037819 */ /* 0x000fc800000006ff */
[----:B------:R-:W0:Y:S01]  /*3d70*/  SYNCS.PHASECHK.TRANS64.TRYWAIT P1, [UR41+0x38800], R3 ;  /* 0x03880003ff0075a7 */ /* 0x000e220008020169 */
[----:B--2---:R-:W-:Y:S01]  /*3d80*/  ISETP.NE.AND P0, PT, R20, RZ, PT ;  /* 0x000000ff1400720c */ /* 0x004fe20003f05270 */
[----:B0-----:R-:W-:-:S12]  /*3d90*/  @!P1 BRA `(.L_x_1063) ;  /* 0x0000012400589947 */ /* 0x001fd80003800000 */
.L_x_1241:
[----:B------:R-:W-:Y:S05]  /*3da0*/  @P0 BRA `(.L_x_1064) ;  /* 0x0000000000040947 */ /* 0x000fea0003800000 */
[----:B------:R-:W-:Y:S01]  /*3db0*/  BPT.TRAP 0x1 ;  /* 0x000000040000795c */ /* 0x000fe20000300000 */
.L_x_1064:
[----:B------:R-:W-:Y:S02]  /*3dc0*/  IMAD.U32 R6, RZ, RZ, UR37 ;  /* 0x00000025ff067e24 */ /* 0x000fe4000f8e00ff */
[----:B------:R-:W-:-:S03]  /*3dd0*/  IMAD.U32 R5, RZ, RZ, UR36 ;  /* 0x00000024ff057e24 */ /* 0x000fc6000f8e00ff */
[----:B------:R-:W-:Y:S02]  /*3de0*/  LEA R6, R6, UR41, 0x3 ;  /* 0x0000002906067c11 */ /* 0x000fe4000f8e18ff */
[----:B------:R-:W-:-:S04]  /*3df0*/  SHF.L.U32 R5, R5, 0x1f, RZ ;  /* 0x0000001f05057819 */ /* 0x000fc800000006ff */
[----:B------:R1:W2:Y:S01]  /*3e00*/  SYNCS.PHASECHK.TRANS64.TRYWAIT P1, [R6+URZ+0x38830], R5 ;  /* 0x03883005060075a7 */ /* 0x0002a2000802017f */
[----:B------:R-:W-:Y:S05]  /*3e10*/  @P0 BRA `(.L_x_1065) ;  /* 0x0000000000040947 */ /* 0x000fea0003800000 */
[----:B------:R-:W-:Y:S01]  /*3e20*/  BPT.TRAP 0x1 ;  /* 0x000000040000795c */ /* 0x000fe20000300000 */
.L_x_1065:
[----:B--2---:R-:W-:Y:S05]  /*3e30*/  @P1 BRA `(.L_x_1066) ;  /* 0x0000000000081947 */ /* 0x004fea0003800000 */
[----:B------:R-:W2:Y:S02]  /*3e40*/  SYNCS.PHASECHK.TRANS64.TRYWAIT P1, [R6+URZ+0x38830], R5 ;  /* 0x03883005060075a7 */ /* 0x000ea4000802017f */
[----:B--2---:R-:W-:Y:S05]  /*3e50*/  @!P1 BRA `(.L_x_1067) ;  /* 0x0000012400409947 */ /* 0x004fea0003800000 */
.L_x_1066:
[----:B------:R-:W-:-:S04]  /*3e60*/  UIADD3 UR4, UR41, 0x22400, URZ ;  /* 0x0002240029047890 */ /* 0x000fc8000fffe03f */
[----:B------:R-:W-:-:S04]  /*3e70*/  USHF.R.U32.HI UR4, URZ, 0x4, UR4 ;  /* 0x000000043f047899 */ /* 0x000fc80008011604 */
[----:B------:R-:W-:-:S06]  /*3e80*/  ULOP3.LUT UR4, UR4, 0x3fff, URZ, 0xc0, !UPT ;  /* 0x00003fff04047892 */ /* 0x000fcc000f8ec03f */
[----:B0-----:R-:W-:Y:S01]  /*3e90*/  IMAD.U32 R0, RZ, RZ, UR4 ;  /* 0x00000004ff007e24 */ /* 0x001fe2000f8e00ff */
[----:B------:R-:W-:Y:S05]  /*3ea0*/  WARPSYNC.ALL ;  /* 0x0000000000007948 */ /* 0x000fea0003800000 */
[----:B------:R-:W-:-:S04]  /*3eb0*/  LOP3.LUT R0, R0, 0x10000, RZ, 0xfc, !PT ;  /* 0x0001000000007812 */ /* 0x000fc800078efcff */
        /* <DEDUP_REMOVED lines=10> */
[----:B------:R-:W-:-:S02]  /*3f60*/  UMOV UR13, 0x40000040 ;  /* 0x40000040000d7882 */ /* 0x000fc40000000000 */
[----:B------:R-:W-:Y:S02]  /*3f70*/  ULEA UR6, UR37, UR6, 0x9 ;  /* 0x0000000625067291 */ /* 0x000fe4000f8e483f */
[----:B------:R-:W-:Y:S02]  /*3f80*/  ULOP3.LUT UR4, UR4, 0x10000, URZ, 0xfc, !UPT ;  /* 0x0001000004047892 */ /* 0x000fe4000f8efc3f */
[----:B------:R-:W-:Y:S02]  /*3f90*/  UIADD3 UR10, UR6, 0x2, URZ ;  /* 0x00000002060a7890 */ /* 0x000fe4000fffe03f */
[----:B------:R-:W-:Y:S02]  /*3fa0*/  UIADD3 UR8, UR4, 0x2, URZ ;  /* 0x0000000204087890 */ /* 0x000fe4000fffe03f */
[----:B------:R-:W-:Y:S02]  /*3fb0*/  UIADD3 UR14, UR6, 0x4, URZ ;  /* 0x00000004060e7890 */ /* 0x000fe4000fffe03f */
[----:B------:R-:W-:-:S02]  /*3fc0*/  UIADD3 UR12, UR4, 0x4, URZ ;  /* 0x00000004040c7890 */ /* 0x000fc4000fffe03f */
[----:B------:R-:W-:Y:S01]  /*3fd0*/  HGMMA.64x64x16.F32.BF16 R24, gdesc[UR4], RZ, !UPT, gsb0 ;  /* 0x00e00000041879f0 */ /* 0x000fe2000c0018ff */
[----:B------:R-:W-:Y:S02]  /*3fe0*/  UIADD3 UR18, UR6, 0x6, URZ ;  /* 0x0000000606127890 */ /* 0x000fe4000fffe03f */
[----:B------:R-:W-:Y:S01]  /*3ff0*/  UIADD3 UR16, UR4, 0x6, URZ ;  /* 0x0000000604107890 */ /* 0x000fe2000fffe03f */
[----:B------:R-:W-:Y:S01]  /*4000*/  UMOV UR19, 0x40000040 ;  /* 0x4000004000137882 */ /* 0x000fe20000000000 */
        /* <DEDUP_REMOVED lines=11> */
[----:B------:R-:W0:Y:S02]  /*40c0*/  SYNCS.PHASECHK.TRANS64.TRYWAIT P1, [UR41+0x38810], R3 ;  /* 0x03881003ff0075a7 */ /* 0x000e240008020169 */
[----:B0-----:R-:W-:Y:S05]  /*40d0*/  @!P1 BRA `(.L_x_1068) ;  /* 0x0000012000b49947 */ /* 0x001fea0003800000 */
.L_x_1242:
[----:B------:R-:W-:Y:S05]  /*40e0*/  @P0 BRA `(.L_x_1069) ;  /* 0x0000000000040947 */ /* 0x000fea0003800000 */
[----:B------:R-:W-:Y:S01]  /*40f0*/  BPT.TRAP 0x1 ;  /* 0x000000040000795c */ /* 0x000fe20000300000 */
.L_x_1069:
[----:B------:R3:W4:Y:S01]  /*4100*/  SYNCS.PHASECHK.TRANS64.TRYWAIT P1, [R6+URZ+0x38850], R5 ;  /* 0x03885005060075a7 */ /* 0x000722000802017f */
[----:B------:R-:W-:Y:S05]  /*4110*/  @P0 BRA `(.L_x_1070) ;  /* 0x0000000000040947 */ /* 0x000fea0003800000 */
[----:B------:R-:W-:Y:S01]  /*4120*/  BPT.TRAP 0x1 ;  /* 0x000000040000795c */ /* 0x000fe20000300000 */
.L_x_1070:
[----:B----4-:R-:W-:Y:S05]  /*4130*/  @P1 BRA `(.L_x_1071) ;  /* 0x0000000000081947 */ /* 0x010fea0003800000 */
[----:B------:R-:W4:Y:S02]  /*4140*/  SYNCS.PHASECHK.TRANS64.TRYWAIT P1, [R6+URZ+0x38850], R5 ;  /* 0x03885005060075a7 */ /* 0x000f24000802017f */
[----:B----4-:R-:W-:Y:S05]  /*4150*/  @!P1 BRA `(.L_x_1072) ;  /* 0x0000012000ac9947 */ /* 0x010fea0003800000 */
.L_x_1071:
[----:B------:R-:W-:Y:S01]  /*4160*/  UIADD3 UR4, UR41, 0x400, URZ ;  /* 0x0000040029047890 */ /* 0x000fe2000fffe03f */
[----:B------:R-:W-:Y:S01]  /*4170*/  WARPGROUP.ARRIVE ;  /* 0x00000000000079c5 */ /* 0x000fe20000000000 */
[----:B------:R-:W-:-:S05]  /*4180*/  UIADD3 UR5, UR41, 0x26400, URZ ;  /* 0x0002640029057890 */ /* 0x000fca000fffe03f */
[----:B0-----:R-:W0:Y:S01]  /*4190*/  S2R R3, SR_TID.X ;  /* 0x0000000000037919 */ /* 0x001e220000002100 */
[----:B------:R-:W-:Y:S01]  /*41a0*/  USHF.R.U32.HI UR4, URZ, 0x4, UR4 ;  /* 0x000000043f047899 */ /* 0x000fe20008011604 */
[C---:B------:R-:W-:Y:S01]  /*41b0*/  IMAD R153, R23.reuse, -0x40, R153 ;  /* 0xffffffc017997824 */ /* 0x040fe200078e0299 */
[----:B------:R-:W-:Y:S01]  /*41c0*/  USHF.R.U32.HI UR5, URZ, 0x4, UR5 ;  /* 0x000000043f057899 */ /* 0x000fe20008011605 */
[----:B------:R-:W5:Y:S01]  /*41d0*/  S2R R9, SR_TID.X ;  /* 0x0000000000097919 */ /* 0x000f620000002100 */
[----:B------:R-:W-:Y:S01]  /*41e0*/  ULOP3.LUT UR4, UR4, 0x3fff, URZ, 0xc0, !UPT ;  /* 0x00003fff04047892 */ /* 0x000fe2000f8ec03f */
[----:B------:R-:W-:Y:S01]  /*41f0*/  VIADD R23, R23, 0xfffffffe ;  /* 0xfffffffe17177836 */ /* 0x000fe20000000000 */
[----:B------:R-:W-:Y:S01]  /*4200*/  ULOP3.LUT UR5, UR5, 0x3fff, URZ, 0xc0, !UPT ;  /* 0x00003fff05057892 */ /* 0x000fe2000f8ec03f */
[----:B------:R-:W-:Y:S01]  /*4210*/  IADD3 R153, -R230, 0x40, R153 ;  /* 0x00000040e6997810 */ /* 0x000fe20007ffe199 */
[----:B------:R-:W-:Y:S02]  /*4220*/  ULOP3.LUT UR4, UR4, 0x10000, URZ, 0xfc, !UPT ;  /* 0x0001000004047892 */ /* 0x000fe4000f8efc3f */
[----:B------:R-:W-:Y:S01]  /*4230*/  ULOP3.LUT UR6, UR5, 0x10000, URZ, 0xfc, !UPT ;  /* 0x0001000005067892 */ /* 0x000fe2000f8efc3f */
[C---:B------:R-:W-:Y:S01]  /*4240*/  ISETP.GT.AND P5, PT, R153.reuse, RZ, PT ;  /* 0x000000ff9900720c */ /* 0x040fe20003fa4270 */
[----:B------:R-:W-:Y:S01]  /*4250*/  ULEA UR10, UR37, UR4, 0xc ;  /* 0x00000004250a7291 */ /* 0x000fe2000f8e603f */
[C---:B------:R-:W-:Y:S01]  /*4260*/  ISETP.GT.AND P4, PT, R153.reuse, 0x1, PT ;  /* 0x000000019900780c */ /* 0x040fe20003f84270 */
[----:B------:R-:W-:Y:S01]  /*4270*/  UMOV UR21, 0x40000040 ;  /* 0x4000004000157882 */ /* 0x000fe20000000000 */
[----:B------:R-:W-:Y:S01]  /*4280*/  UMOV UR23, 0x40000040 ;  /* 0x4000004000177882 */ /* 0x000fe20000000000 */
[----:B------:R-:W-:Y:S01]  /*4290*/  UIADD3 UR14, UR6, 0x800, URZ ;  /* 0x00000800060e7890 */ /* 0x000fe2000fffe03f */
[C---:B------:R-:W-:Y:S01]  /*42a0*/  ISETP.GT.AND P3, PT, R153.reuse, 0x8, PT ;  /* 0x000000089900780c */ /* 0x040fe20003f64270 */
[----:B------:R-:W-:Y:S01]  /*42b0*/  UMOV UR20, UR6 ;  /* 0x0000000600147c82 */ /* 0x000fe20008000000 */
[----:B------:R-:W-:Y:S01]  /*42c0*/  UMOV UR22, UR10 ;  /* 0x0000000a00167c82 */ /* 0x000fe20008000000 */
[----:B------:R-:W-:Y:S01]  /*42d0*/  UIADD3 UR15, UR10, 0x800, URZ ;  /* 0x000008000a0f7890 */ /* 0x000fe2000fffe03f */
[----:B------:R-:W-:Y:S01]  /*42e0*/  HGMMA.64x64x16.F32.BF16 R24, gdesc[UR20], R24, gsb0 ;  /* 0x00e00000141879f0 */ /* 0x000fe20008001818 */
[----:B------:R-:W-:Y:S01]  /*42f0*/  UIADD3 UR20, UR6, 0x2, URZ ;  /* 0x0000000206147890 */ /* 0x000fe2000fffe03f */
[C---:B------:R-:W-:Y:S01]  /*4300*/  ISETP.GT.AND P2, PT, R153.reuse, 0x9, PT ;  /* 0x000000099900780c */ /* 0x040fe20003f44270 */
[----:B------:R-:W-:Y:S01]  /*4310*/  UIADD3 UR22, UR10, 0x2, URZ ;  /* 0x000000020a167890 */ /* 0x000fe2000fffe03f */
[C---:B------:R-:W-:Y:S01]  /*4320*/  ISETP.GT.AND P1, PT, R153.reuse, 0x10, PT ;  /* 0x000000109900780c */ /* 0x040fe20003f24270 */
[----:B------:R-:W-:Y:S01]  /*4330*/  UMOV UR21, 0x40000040 ;  /* 0x4000004000157882 */ /* 0x000fe20000000000 */
[----:B------:R-:W-:Y:S01]  /*4340*/  UMOV UR23, 0x40000040 ;  /* 0x4000004000177882 */ /* 0x000fe20000000000 */
[----:B------:R-:W-:Y:S01]  /*4350*/  ISETP.GT.AND P6, PT, R153, 0x11, PT ;  /* 0x000000119900780c */ /* 0x000fe20003fc4270 */
[----:B------:R-:W-:Y:S01]  /*4360*/  UMOV UR19, 0x40000040 ;  /* 0x4000004000137882 */ /* 0x000fe20000000000 */
[----:B0-----:R-:W-:-:S02]  /*4370*/  SHF.R.U32.HI R3, RZ, 0x7, R3 ;  /* 0x00000007ff037819 */ /* 0x001fc40000011603 */
[----:B-----5:R-:W-:-:S04]  /*4380*/  LOP3.LUT R9, R9, 0x7f, RZ, 0xc0, !PT ;  /* 0x0000007f09097812 */ /* 0x020fc800078ec0ff */
[----:B------:R-:W0:Y:S02]  /*4390*/  SHFL.IDX PT, R3, R3, RZ, 0x1f ;  /* 0x00001fff03037589 */ /* 0x000e2400000e0000 */
[----:B0-----:R-:W-:-:S13]  /*43a0*/  R2UR UR5, R3 ;  /* 0x00000000030572ca */ /* 0x001fda00000e0000 */
[----:B------:R-:W-:-:S03]  /*43b0*/  UISETP.GT.AND UP0, UPT, UR5, 0x7f, UPT ;  /* 0x0000007f0500788c */ /* 0x000fc6000bf04270 */
[----:B------:R-:W-:Y:S01]  /*43c0*/  UMOV UR5, 0x4 ;  /* 0x0000000400057882 */ /* 0x000fe20000000000 */
[----:B------:R-:W-:Y:S02]  /*43d0*/  USEL UR11, URZ, 0x2, !UP0 ;  /* 0x000000023f0b7887 */ /* 0x000fe4000c000000 */
[----:B------:R-:W-:Y:S02]  /*43e0*/  USEL UR7, UR5, 0x2, UP0 ;  /* 0x0000000205077887 */ /* 0x000fe40008000000 */
[----:B------:R-:W-:Y:S01]  /*43f0*/  USEL UR5, UR5, 0x6, !UP0 ;  /* 0x0000000605057887 */ /* 0x000fe2000c000000 */
[----:B------:R-:W-:Y:S02]  /*4400*/  WARPGROUP.DEPBAR.LE gsb0, 0x0 ;  /* 0x00008000000079c5 */ /* 0x000fe40000010000 */
[----:B------:R-:W-:-:S06]  /*4410*/  WARPGROUP.ARRIVE ;  /* 0x00000000000079c5 */ /* 0x000fcc0000000000 */
[----:B------:R-:W-:Y:S01]  /*4420*/  HGMMA.64x64x16.F32.BF16 R24, gdesc[UR20], R24, gsb0 ;  /* 0x00e00000141879f0 */ /* 0x000fe20008001818 */
[----:B------:R-:W-:Y:S02]  /*4430*/  UIADD3 UR20, UR6, 0x4, URZ ;  /* 0x0000000406147890 */ /* 0x000fe4000fffe03f */
[----:B------:R-:W-:Y:S01]  /*4440*/  UIADD3 UR22, UR10, 0x4, URZ ;  /* 0x000000040a167890 */ /* 0x000fe2000fffe03f */
[----:B------:R-:W-:Y:S01]  /*4450*/  UMOV UR21, 0x40000040 ;  /* 0x4000004000157882 */ /* 0x000fe20000000000 */
[----:B------:R-:W-:Y:S01]  /*4460*/  UMOV UR23, 0x40000040 ;  /* 0x4000004000177882 */ /* 0x000fe20000000000 */
        /* <DEDUP_REMOVED lines=94> */
[----:B------:R-:W-:Y:S02]  /*4a50*/  UIADD3 UR20, UR11, UR14, URZ ;  /* 0x0000000e0b147290 */ /* 0x000fe4000fffe03f */
[----:B------:R-:W-:Y:S01]  /*4a60*/  UIADD3 UR22, UR11, UR15, URZ ;  /* 0x0000000f0b167290 */ /* 0x000fe2000fffe03f */
        /* <DEDUP_REMOVED lines=16> */
[----:B------:R-:W-:Y:S01]  /*4b70*/  UMOV UR14, 0x28 ;  /* 0x00000028000e7882 */ /* 0x000fe20000000000 */
[----:B------:R-:W-:Y:S01]  /*4b80*/  UMOV UR15, 0xa00 ;  /* 0x00000a00000f7882 */ /* 0x000fe20000000000 */
[----:B------:R-:W-:Y:S02]  /*4b90*/  USEL UR14, UR14, 0x26, UP0 ;  /* 0x000000260e0e7887 */ /* 0x000fe40008000000 */
[----:B------:R-:W-:-:S02]  /*4ba0*/  USEL UR15, UR15, 0x980, UP0 ;  /* 0x000009800f0f7887 */ /* 0x000fc40008000000 */
[----:B------:R-:W-:Y:S02]  /*4bb0*/  ULOP3.LUT UR14, UR14, 0x6, URZ, 0xc0, !UPT ;  /* 0x000000060e0e7892 */ /* 0x000fe4000f8ec03f */
[----:B------:R-:W-:Y:S01]  /*4bc0*/  ULOP3.LUT UR15, UR15, 0xa00, URZ, 0xc0, !UPT ;  /* 0x00000a000f0f7892 */ /* 0x000fe2000f8ec03f */
[----:B------:R-:W-:Y:S02]  /*4bd0*/  WARPGROUP.DEPBAR.LE gsb0, 0x0 ;  /* 0x00008000000079c5 */ /* 0x000fe40000010000 */
[----:B------:R-:W-:-:S06]  /*4be0*/  WARPGROUP.ARRIVE ;  /* 0x00000000000079c5 */ /* 0x000fcc0000000000 */
[----:B------:R-:W-:Y:S01]  /*4bf0*/  HGMMA.64x64x16.F32.BF16 R24, gdesc[UR20], R24, gsb0 ;  /* 0x00e00000141879f0 */ /* 0x000fe20008001818 */
[----:B------:R-:W-:Y:S02]  /*4c00*/  UIADD3 UR20, UR14, UR15, UR6 ;  /* 0x0000000f0e147290 */ /* 0x000fe4000fffe006 */
[----:B------:R-:W-:Y:S01]  /*4c10*/  UIADD3 UR22, UR14, UR15, UR10 ;  /* 0x0000000f0e167290 */ /* 0x000fe2000fffe00a */
[----:B------:R-:W-:Y:S01]  /*4c20*/  UMOV UR21, 0x40000040 ;  /* 0x4000004000157882 */ /* 0x000fe20000000000 */
[----:B------:R-:W-:Y:S01]  /*4c30*/  UMOV UR23, 0x40000040 ;  /* 0x4000004000177882 */ /* 0x000fe20000000000 */
[----:B------:R-:W-:Y:S02]  /*4c40*/  UIADD3 UR14, UR6, 0xa00, URZ ;  /* 0x00000a00060e7890 */ /* 0x000fe4000fffe03f */
[----:B------:R-:W-:Y:S01]  /*4c50*/  UIADD3 UR15, UR10, 0xa00, URZ ;  /* 0x00000a000a0f7890 */ /* 0x000fe2000fffe03f */
        /* <DEDUP_REMOVED lines=87> */
[----:B------:R-:W-:Y:S02]  /*51d0*/  UMOV UR7, 0x1000 ;  /* 0x0000100000077882 */ /* 0x000fe40000000000 */
[----:B------:R-:W-:-:S04]  /*51e0*/  USEL UR7, UR7, 0xf80, UP0 ;  /* 0x00000f8007077887 */ /* 0x000fc80008000000 */
[----:B------:R-:W-:Y:S01]  /*51f0*/  ULOP3.LUT UR7, UR7, 0x1e00, URZ, 0xc0, !UPT ;  /* 0x00001e0007077892 */ /* 0x000fe2000f8ec03f */
        /* <DEDUP_REMOVED lines=8> */
[----:B------:R-:W-:Y:S01]  /*5280*/  ULDC UR15, c[0x0][0xa80] ;  /* 0x0002a000000f7ab9 */ /* 0x000fe20000000800 */
[----:B------:R-:W-:-:S04]  /*5290*/  USEL UR5, UR5, 0x3e, UP0 ;  /* 0x0000003e05057887 */ /* 0x000fc80008000000 */
        /* <DEDUP_REMOVED lines=8> */
[----:B------:R-:W-:-:S04]  /*5320*/  ULOP3.LUT UR7, UR43, 0x2000000, URZ, 0xfc, !UPT ;  /* 0x020000002b077892 */ /* 0x000fc8000f8efc3f */
[----:B------:R-:W-:-:S04]  /*5330*/  ULEA UR10, UR37, UR7, 0xc ;  /* 0x00000007250a7291 */ /* 0x000fc8000f8e603f */
[----:B------:R-:W-:-:S07]  /*5340*/  UIADD3 UR14, UR10, 0x80, URZ ;  /* 0x000000800a0e7890 */ /* 0x000fce000fffe03f */
[----:B------:R-:W-:Y:S01]  /*5350*/  UMOV UR18, UR14 ;  /* 0x0000000e00127c82 */ /* 0x000fe20008000000 */
[----:B------:R-:W-:Y:S01]  /*5360*/  UIADD3 UR14, UR10, 0x100, URZ ;  /* 0x000001000a0e7890 */ /* 0x000fe2000fffe03f */
        /* <DEDUP_REMOVED lines=54> */
[----:B------:R-:W-:Y:S02]  /*56d0*/  FMNMX.FTZ R3, R26, R27, !PT ;  /* 0x0000001b1a037209 */ /* 0x000fe40007810000 */
[----:B-1234-:R-:W-:-:S02]  /*56e0*/  FMNMX.FTZ R5, R53, R4, !PT ;  /* 0x0000000435057209 */ /* 0x01efc40007810000 */
[----:B------:R-:W-:Y:S02]  /*56f0*/  FSEL R46, R46, -INF , P1 ;  /* 0xff8000002e2e7808 */ /* 0x000fe40000800000 */
[----:B------:R-:W-:Y:S01]  /*5700*/  FSEL R47, R47, -INF , P6 ;  /* 0xff8000002f2f7808 */ /* 0x000fe20003000000 */
[----:B------:R-:W0:Y:S01]  /*5710*/  SHFL.BFLY PT, R4, R5, 0x2, 0x1f ;  /* 0x0c401f0005047f89 */ /* 0x000e2200000e0000 */
[----:B------:R-:W-:Y:S02]  /*5720*/  FSEL R50, R50, -INF , P5 ;  /* 0xff80000032327808 */ /* 0x000fe40002800000 */
[----:B------:R-:W-:Y:S02]  /*5730*/  FSEL R51, R51, -INF , P4 ;  /* 0xff80000033337808 */ /* 0x000fe40002000000 */
[----:B------:R-:W-:Y:S02]  /*5740*/  FSEL R54, R54, -INF , P3 ;  /* 0xff80000036367808 */ /* 0x000fe40001800000 */
[----:B------:R-:W-:-:S02]  /*5750*/  FSEL R55, R55, -INF , P2 ;  /* 0xff80000037377808 */ /* 0x000fc40001000000 */
[----:B------:R-:W-:Y:S02]  /*5760*/  ISETP.GE.AND P2, PT, R23, R18, PT ;  /* 0x000000121700720c */ /* 0x000fe40003f46270 */
        /* <DEDUP_REMOVED lines=32> */
[----:B------:R-:W1:Y:S01]  /*5970*/  MUFU.EX2 R25, R25 ;  /* 0x0000001900197308 */ /* 0x000e620000000800 */
[--C-:B------:R-:W-:Y:S01]  /*5980*/  FFMA.FTZ R44, R44, UR15, -R7.reuse ;  /* 0x0000000f2c2c7c23 */ /* 0x100fe20008010807 */
[--C-:B------:R-:W-:Y:S01]  /*5990*/  FFMA.FTZ R45, R45, UR15, -R7.reuse ;  /* 0x0000000f2d2d7c23 */ /* 0x100fe20008010807 */
[--C-:B------:R-:W-:Y:S01]  /*59a0*/  FFMA.FTZ R48, R48, UR15, -R7.reuse ;  /* 0x0000000f30307c23 */ /* 0x100fe20008010807 */
[--C-:B------:R-:W-:Y:S01]  /*59b0*/  FFMA.FTZ R49, R49, UR15, -R7.reuse ;  /* 0x0000000f31317c23 */ /* 0x100fe20008010807 */
[--C-:B------:R-:W-:Y:S01]  /*59c0*/  FFMA.FTZ R52, R52, UR15, -R7.reuse ;  /* 0x0000000f34347c23 */ /* 0x100fe20008010807 */
[----:B------:R-:W-:-:S02]  /*59d0*/  FFMA.FTZ R7, R53, UR15, -R7 ;  /* 0x0000000f35077c23 */ /* 0x000fc40008010807 */
[----:B------:R-:W-:Y:S08]  /*59e0*/  MUFU.EX2 R28, R28 ;  /* 0x0000001c001c7308 */ /* 0x000ff00000000800 */
[----:B------:R-:W2:Y:S01]  /*59f0*/  MUFU.EX2 R29, R29 ;  /* 0x0000001d001d7308 */ /* 0x000ea20000000800 */
[----:B-1----:R-:W-:Y:S02]  /*5a00*/  F2FP.BF16.F32.PACK_AB R152, R25, R24 ;  /* 0x000000181998723e */ /* 0x002fe400000010ff */
[----:B0-----:R-:W-:-:S05]  /*5a10*/  FMNMX.FTZ R3, R8, R3, !PT ;  /* 0x0000000308037209 */ /* 0x001fca0007810000 */
[----:B------:R-:W-:Y:S01]  /*5a20*/  MUFU.EX2 R32, R32 ;  /* 0x0000002000207308 */ /* 0x000fe20000000800 */
[----:B------:R-:W0:Y:S07]  /*5a30*/  SHFL.BFLY PT, R8, R3, 0x1, 0x1f ;  /* 0x0c201f0003087f89 */ /* 0x000e2e00000e0000 */
[----:B------:R-:W1:Y:S01]  /*5a40*/  MUFU.EX2 R33, R33 ;  /* 0x0000002100217308 */ /* 0x000e620000000800 */
[----:B--2---:R-:W-:-:S07]  /*5a50*/  F2FP.BF16.F32.PACK_AB R154, R29, R28 ;  /* 0x0000001c1d9a723e */ /* 0x004fce00000010ff */
[----:B------:R-:W-:Y:S08]  /*5a60*/  MUFU.EX2 R36, R36 ;  /* 0x0000002400247308 */ /* 0x000ff00000000800 */
[----:B------:R-:W2:Y:S01]  /*5a70*/  MUFU.EX2 R37, R37 ;  /* 0x0000002500257308 */ /* 0x000ea20000000800 */
[----:B-1----:R-:W-:Y:S02]  /*5a80*/  F2FP.BF16.F32.PACK_AB R156, R33, R32 ;  /* 0x00000020219c723e */ /* 0x002fe400000010ff */
[----:B0-----:R-:W-:-:S04]  /*5a90*/  FMNMX.FTZ R5, R3, R8, !PT ;  /* 0x0000000803057209 */ /* 0x001fc80007810000 */
[C---:B------:R-:W-:Y:S01]  /*5aa0*/  FSETP.NEU.FTZ.AND P1, PT, R5.reuse, -INF , PT ;  /* 0xff8000000500780b */ /* 0x040fe20003f3d000 */
[----:B------:R-:W-:Y:S01]  /*5ab0*/  FMUL.FTZ R3, R5, UR15 ;  /* 0x0000000f05037c20 */ /* 0x000fe20008410000 */
[----:B------:R-:W-:Y:S04]  /*5ac0*/  MUFU.EX2 R40, R40 ;  /* 0x0000002800287308 */ /* 0x000fe80000000800 */
[----:B------:R-:W-:Y:S02]  /*5ad0*/  FSEL R8, R3, RZ, P1 ;  /* 0x000000ff03087208 */ /* 0x000fe40000800000 */
[----:B------:R-:W-:Y:S01]  /*5ae0*/  ISETP.NE.AND P1, PT, R9, RZ, PT ;  /* 0x000000ff0900720c */ /* 0x000fe20003f25270 */
[----:B------:R-:W-:Y:S01]  /*5af0*/  FADD.FTZ R9, R24, R25 ;  /* 0x0000001918097221 */ /* 0x000fe20000010000 */
[----:B------:R-:W0:Y:S01]  /*5b00*/  MUFU.EX2 R41, R41 ;  /* 0x0000002900297308 */ /* 0x000e220000000800 */
[--C-:B------:R-:W-:Y:S01]  /*5b10*/  FFMA.FTZ R26, R26, UR15, -R8.reuse ;  /* 0x0000000f1a1a7c23 */ /* 0x100fe20008010808 */
[--C-:B------:R-:W-:Y:S01]  /*5b20*/  FFMA.FTZ R27, R27, UR15, -R8.reuse ;  /* 0x0000000f1b1b7c23 */ /* 0x100fe20008010808 */
[--C-:B------:R-:W-:Y:S01]  /*5b30*/  FFMA.FTZ R30, R30, UR15, -R8.reuse ;  /* 0x0000000f1e1e7c23 */ /* 0x100fe20008010808 */
[--C-:B------:R-:W-:Y:S01]  /*5b40*/  FFMA.FTZ R31, R31, UR15, -R8.reuse ;  /* 0x0000000f1f1f7c23 */ /* 0x100fe20008010808 */
[--C-:B------:R-:W-:Y:S01]  /*5b50*/  FFMA.FTZ R34, R34, UR15, -R8.reuse ;  /* 0x0000000f22227c23 */ /* 0x100fe20008010808 */
[--C-:B------:R-:W-:Y:S01]  /*5b60*/  FFMA.FTZ R35, R35, UR15, -R8.reuse ;  /* 0x0000000f23237c23 */ /* 0x100fe20008010808 */
[--C-:B------:R-:W-:Y:S01]  /*5b70*/  FFMA.FTZ R38, R38, UR15, -R8.reuse ;  /* 0x0000000f26267c23 */ /* 0x100fe20008010808 */
[----:B------:R-:W-:Y:S01]  /*5b80*/  MUFU.EX2 R26, R26 ;  /* 0x0000001a001a7308 */ /* 0x000fe20000000800 */
[----:B------:R-:W-:Y:S01]  /*5b90*/  FFMA.FTZ R39, R39, UR15, -R8 ;  /* 0x0000000f27277c23 */ /* 0x000fe20008010808 */
[----:B------:R-:W-:Y:S01]  /*5ba0*/  FADD.FTZ R10, R28, R9 ;  /* 0x000000091c0a7221 */ /* 0x000fe20000010000 */
[----:B------:R-:W-:-:S02]  /*5bb0*/  @!P1 VIADD R3, R6, 0x38840 ;  /* 0x0003884006039836 */ /* 0x000fc40000000000 */
[--C-:B------:R-:W-:Y:S01]  /*5bc0*/  FFMA.FTZ R42, R42, UR15, -R8.reuse ;  /* 0x0000000f2a2a7c23 */ /* 0x100fe20008010808 */
[--C-:B------:R-:W-:Y:S01]  /*5bd0*/  FFMA.FTZ R43, R43, UR15, -R8.reuse ;  /* 0x0000000f2b2b7c23 */ /* 0x100fe20008010808 */
[--C-:B------:R-:W-:Y:S01]  /*5be0*/  FFMA.FTZ R46, R46, UR15, -R8.reuse ;  /* 0x0000000f2e2e7c23 */ /* 0x100fe20008010808 */
[--C-:B------:R-:W-:Y:S01]  /*5bf0*/  FFMA.FTZ R47, R47, UR15, -R8.reuse ;  /* 0x0000000f2f2f7c23 */ /* 0x100fe20008010808 */
[----:B------:R-:W1:Y:S01]  /*5c00*/  MUFU.EX2 R27, R27 ;  /* 0x0000001b001b7308 */ /* 0x000e620000000800 */
[----:B------:R-:W-:Y:S01]  /*5c10*/  @!P1 PRMT R3, RZ, 0x654, R3 ;  /* 0x00000654ff039816 */ /* 0x000fe20000000003 */
[--C-:B------:R-:W-:Y:S01]  /*5c20*/  FFMA.FTZ R50, R50, UR15, -R8.reuse ;  /* 0x0000000f32327c23 */ /* 0x100fe20008010808 */
[--C-:B------:R-:W-:Y:S01]  /*5c30*/  FFMA.FTZ R51, R51, UR15, -R8.reuse ;  /* 0x0000000f33337c23 */ /* 0x100fe20008010808 */
[--C-:B------:R-:W-:Y:S01]  /*5c40*/  FFMA.FTZ R54, R54, UR15, -R8.reuse ;  /* 0x0000000f36367c23 */ /* 0x100fe20008010808 */
[----:B------:R3:W-:Y:S01]  /*5c50*/  @!P1 SYNCS.ARRIVE.TRANS64.RED.A1T0 RZ, [R3+URZ], RZ ;  /* 0x000000ff03ff99a7 */ /* 0x0007e2000810043f */
[----:B------:R-:W-:Y:S01]  /*5c60*/  FFMA.FTZ R8, R55, UR15, -R8 ;  /* 0x0000000f37087c23 */ /* 0x000fe20008010808 */
[----:B--2---:R-:W-:Y:S01]  /*5c70*/  F2FP.BF16.F32.PACK_AB R158, R37, R36 ;  /* 0x00000024259e723e */ /* 0x004fe200000010ff */
[----:B------:R-:W2:Y:S01]  /*5c80*/  MUFU.EX2 R30, R30 ;  /* 0x0000001e001e7308 */ /* 0x000ea20000000800 */
[----:B0-----:R-:W-:Y:S01]  /*5c90*/  F2FP.BF16.F32.PACK_AB R160, R41, R40 ;  /* 0x0000002829a0723e */ /* 0x001fe200000010ff */
[----:B------:R-:W-:-:S02]  /*5ca0*/  @!P1 VIADD R6, R6, 0x38860 ;  /* 0x0003886006069836 */ /* 0x000fc40000000000 */
[----:B---3--:R-:W-:-:S03]  /*5cb0*/  FADD.FTZ R3, R29, R10 ;  /* 0x0000000a1d037221 */ /* 0x008fc60000010000 */
[----:B------:R-:W-:Y:S01]  /*5cc0*/  @!P1 PRMT R6, RZ, 0x654, R6 ;  /* 0x00000654ff069816 */ /* 0x000fe20000000006 */
[----:B------:R-:W0:Y:S01]  /*5cd0*/  MUFU.EX2 R31, R31 ;  /* 0x0000001f001f7308 */ /* 0x000e220000000800 */
[----:B-1----:R-:W-:Y:S01]  /*5ce0*/  FADD.FTZ R11, R26, R27 ;  /* 0x0000001b1a0b7221 */ /* 0x002fe20000010000 */
[----:B------:R-:W-:Y:S01]  /*5cf0*/  FADD.FTZ R10, R32, R3 ;  /* 0x00000003200a7221 */ /* 0x000fe20000010000 */
[----:B------:R-:W-:-:S03]  /*5d00*/  F2FP.BF16.F32.PACK_AB R153, R27, R26 ;  /* 0x0000001a1b99723e */ /* 0x000fc600000010ff */
[----:B------:R-:W-:Y:S02]  /*5d10*/  FADD.FTZ R3, R33, R10 ;  /* 0x0000000a21037221 */ /* 0x000fe40000010000 */
[----:B------:R-:W1:Y:S01]  /*5d20*/  MUFU.EX2 R34, R34 ;  /* 0x0000002200227308 */ /* 0x000e620000000800 */
[----:B--2---:R-:W-:Y:S01]  /*5d30*/  FADD.FTZ R12, R30, R11 ;  /* 0x0000000b1e0c7221 */ /* 0x004fe20000010000 */
[----:B------:R-:W-:-:S04]  /*5d40*/  FADD.FTZ R10, R36, R3 ;  /* 0x00000003240a7221 */ /* 0x000fc80000010000 */
[----:B------:R-:W-:Y:S02]  /*5d50*/  FADD.FTZ R3, R37, R10 ;  /* 0x0000000a25037221 */ /* 0x000fe40000010000 */
[----:B------:R-:W2:Y:S01]  /*5d60*/  MUFU.EX2 R35, R35 ;  /* 0x0000002300237308 */ /* 0x000ea20000000800 */
[C---:B0-----:R-:W-:Y:S01]  /*5d70*/  FADD.FTZ R9, R31.reuse, R12 ;  /* 0x0000000c1f097221 */ /* 0x041fe20000010000 */
[----:B------:R-:W-:Y:S01]  /*5d80*/  FADD.FTZ R10, R40, R3 ;  /* 0x00000003280a7221 */ /* 0x000fe20000010000 */
[----:B------:R-:W-:Y:S01]  /*5d90*/  F2FP.BF16.F32.PACK_AB R155, R31, R30 ;  /* 0x0000001e1f9b723e */ /* 0x000fe200000010ff */
[----:B------:R-:W-:Y:S02]  /*5da0*/  BAR.SYNC.DEFER_BLOCKING 0xf, 0x100 ;  /* 0x03c4000000007b1d */ /* 0x000fe40000010000 */
[----:B------:R-:W-:Y:S01]  /*5db0*/  FADD.FTZ R3, R41, R10 ;  /* 0x0000000a29037221 */ /* 0x000fe20000010000 */
[----:B-1----:R-:W-:-:S03]  /*5dc0*/  FADD.FTZ R12, R34, R9 ;  /* 0x00000009220c7221 */ /* 0x002fc60000010000 */
[----:B------:R-:W0:Y:S01]  /*5dd0*/  MUFU.EX2 R38, R38 ;  /* 0x0000002600267308 */ /* 0x000e220000000800 */
[----:B--2---:R-:W-:-:S07]  /*5de0*/  FADD.FTZ R9, R35, R12 ;  /* 0x0000000c23097221 */ /* 0x004fce0000010000 */
[----:B------:R-:W1:Y:S01]  /*5df0*/  MUFU.EX2 R39, R39 ;  /* 0x0000002700277308 */ /* 0x000e620000000800 */
[----:B------:R-:W-:-:S07]  /*5e00*/  F2FP.BF16.F32.PACK_AB R157, R35, R34 ;  /* 0x00000022239d723e */ /* 0x000fce00000010ff */
[----:B------:R-:W2:Y:S01]  /*5e10*/  MUFU.EX2 R42, R42 ;  /* 0x0000002a002a7308 */ /* 0x000ea20000000800 */
[----:B0-----:R-:W-:Y:S01]  /*5e20*/  FADD.FTZ R12, R38, R9 ;  /* 0x00000009260c7221 */ /* 0x001fe20000010000 */
[----:B------:R0:W-:Y:S06]  /*5e30*/  STSM.16.M88.4 [R19+0x36400], R152 ;  /* 0x0364009813007844 */ /* 0x0001ec0000000200 */
[----:B------:R-:W3:Y:S01]  /*5e40*/  MUFU.EX2 R43, R43 ;  /* 0x0000002b002b7308 */ /* 0x000ee20000000800 */
[C---:B-1----:R-:W-:Y:S01]  /*5e50*/  FADD.FTZ R9, R39.reuse, R12 ;  /* 0x0000000c27097221 */ /* 0x042fe20000010000 */
[----:B------:R-:W-:-:S05]  /*5e60*/  F2FP.BF16.F32.PACK_AB R159, R39, R38 ;  /* 0x00000026279f723e */ /* 0x000fca00000010ff */
[----:B------:R0:W-:Y:S01]  /*5e70*/  STSM.16.M88.4 [R184], R156 ;  /* 0x0000009cb8007844 */ /* 0x0001e20000000200 */
[----:B------:R-:W1:Y:S01]  /*5e80*/  MUFU.EX2 R44, R44 ;  /* 0x0000002c002c7308 */ /* 0x000e620000000800 */
[----:B--2---:R-:W-:-:S07]  /*5e90*/  FADD.FTZ R12, R42, R9 ;  /* 0x000000092a0c7221 */ /* 0x004fce0000010000 */
[----:B------:R-:W2:Y:S01]  /*5ea0*/  MUFU.EX2 R46, R46 ;  /* 0x0000002e002e7308 */ /* 0x000ea20000000800 */
[C---:B---3--:R-:W-:Y:S01]  /*5eb0*/  FADD.FTZ R9, R43.reuse, R12 ;  /* 0x0000000c2b097221 */ /* 0x048fe20000010000 */
[----:B------:R-:W-:-:S06]  /*5ec0*/  F2FP.BF16.F32.PACK_AB R161, R43, R42 ;  /* 0x0000002a2ba1723e */ /* 0x000fcc00000010ff */
[----:B------:R-:W3:Y:S01]  /*5ed0*/  MUFU.EX2 R45, R45 ;  /* 0x0000002d002d7308 */ /* 0x000ee20000000800 */
[----:B-1----:R-:W-:-:S07]  /*5ee0*/  FADD.FTZ R10, R44, R3 ;  /* 0x000000032c0a7221 */ /* 0x002fce0000010000 */
[----:B------:R-:W1:Y:S01]  /*5ef0*/  MUFU.EX2 R47, R47 ;  /* 0x0000002f002f7308 */ /* 0x000e620000000800 */
[----:B--2---:R-:W-:-:S07]  /*5f00*/  FADD.FTZ R12, R46, R9 ;  /* 0x000000092e0c7221 */ /* 0x004fce0000010000 */
[----:B------:R-:W2:Y:S01]  /*5f10*/  MUFU.EX2 R48, R48 ;  /* 0x0000003000307308 */ /* 0x000ea20000000800 */
[C---:B---3--:R-:W-:Y:S01]  /*5f20*/  FADD.FTZ R3, R45.reuse, R10 ;  /* 0x0000000a2d037221 */ /* 0x048fe20000010000 */
[----:B------:R-:W-:-:S06]  /*5f30*/  F2FP.BF16.F32.PACK_AB R162, R45, R44 ;  /* 0x0000002c2da2723e */ /* 0x000fcc00000010ff */
[----:B------:R-:W3:Y:S01]  /*5f40*/  MUFU.EX2 R50, R50 ;  /* 0x0000003200327308 */ /* 0x000ee20000000800 */
[C---:B-1----:R-:W-:Y:S01]  /*5f50*/  FADD.FTZ R9, R47.reuse, R12 ;  /* 0x0000000c2f097221 */ /* 0x042fe20000010000 */
[----:B------:R-:W-:-:S05]  /*5f60*/  F2FP.BF16.F32.PACK_AB R163, R47, R46 ;  /* 0x0000002e2fa3723e */ /* 0x000fca00000010ff */
[----:B------:R0:W-:Y:S01]  /*5f70*/  STSM.16.M88.4 [R186], R160 ;  /* 0x000000a0ba007844 */ /* 0x0001e20000000200 */
[----:B------:R-:W1:Y:S01]  /*5f80*/  MUFU.EX2 R49, R49 ;  /* 0x0000003100317308 */ /* 0x000e620000000800 */
[----:B--2---:R-:W-:-:S07]  /*5f90*/  FADD.FTZ R10, R48, R3 ;  /* 0x00000003300a7221 */ /* 0x004fce0000010000 */
[----:B------:R-:W2:Y:S01]  /*5fa0*/  MUFU.EX2 R51, R51 ;  /* 0x0000003300337308 */ /* 0x000ea20000000800 */
[----:B---3--:R-:W-:-:S07]  /*5fb0*/  FADD.FTZ R12, R50, R9 ;  /* 0x00000009320c7221 */ /* 0x008fce0000010000 */
[----:B------:R-:W-:Y:S01]  /*5fc0*/  MUFU.EX2 R52, R52 ;  /* 0x0000003400347308 */ /* 0x000fe20000000800 */
[C---:B-1----:R-:W-:Y:S01]  /*5fd0*/  FADD.FTZ R3, R49.reuse, R10 ;  /* 0x0000000a31037221 */ /* 0x042fe20000010000 */
[----:B------:R-:W-:-:S06]  /*5fe0*/  F2FP.BF16.F32.PACK_AB R164, R49, R48 ;  /* 0x0000003031a4723e */ /* 0x000fcc00000010ff */
[----:B------:R-:W1:Y:S01]  /*5ff0*/  MUFU.EX2 R54, R54 ;  /* 0x0000003600367308 */ /* 0x000e620000000800 */
[C---:B--2---:R-:W-:Y:S01]  /*6000*/  FADD.FTZ R9, R51.reuse, R12 ;  /* 0x0000000c33097221 */ /* 0x044fe20000010000 */
[----:B------:R-:W-:-:S06]  /*6010*/  F2FP.BF16.F32.PACK_AB R165, R51, R50 ;  /* 0x0000003233a5723e */ /* 0x000fcc00000010ff */
[----:B------:R-:W2:Y:S08]  /*6020*/  MUFU.EX2 R7, R7 ;  /* 0x0000000700077308 */ /* 0x000eb00000000800 */
[----:B------:R3:W4:Y:S01]  /*6030*/  MUFU.EX2 R167, R8 ;  /* 0x0000000800a77308 */ /* 0x0007220000000800 */
[----:B-1----:R-:W-:Y:S01]  /*6040*/  FADD.FTZ R10, R54, R9 ;  /* 0x00000009360a7221 */ /* 0x002fe20000010000 */
[----:B---3--:R-:W-:Y:S01]  /*6050*/  FADD.FTZ R8, R52, R3 ;  /* 0x0000000334087221 */ /* 0x008fe20000010000 */
[----:B--2---:R-:W-:-:S03]  /*6060*/  F2FP.BF16.F32.PACK_AB R166, R7, R52 ;  /* 0x0000003407a6723e */ /* 0x004fc600000010ff */
[----:B------:R-:W-:Y:S01]  /*6070*/  FADD.FTZ R3, R7, R8 ;  /* 0x0000000807037221 */ /* 0x000fe20000010000 */
[C---:B----4-:R-:W-:Y:S01]  /*6080*/  FADD.FTZ R7, R167.reuse, R10 ;  /* 0x0000000aa7077221 */ /* 0x050fe20000010000 */
[----:B------:R-:W-:-:S05]  /*6090*/  F2FP.BF16.F32.PACK_AB R167, R167, R54 ;  /* 0x00000036a7a7723e */ /* 0x000fca00000010ff */
[----:B------:R0:W-:Y:S01]  /*60a0*/  STSM.16.M88.4 [R185], R164 ;  /* 0x000000a4b9007844 */ /* 0x0001e20000000200 */
[----:B------:R-:W-:-:S06]  /*60b0*/  WARPGROUP.ARRIVE ;  /* 0x00000000000079c5 */ /* 0x000fcc0000000000 */
[----:B------:R-:W-:Y:S01]  /*60c0*/  HGMMA.64x256x16.F32.BF16 R24, R152, gdesc[UR8].tnspB, RZ, !UPT, gsb0 ;  /* 0x43e0000898187df0 */ /* 0x000fe2000c0018ff */
[----:B------:R-:W-:Y:S01]  /*60d0*/  UIADD3 UR10, UR10, 0x180, URZ ;  /* 0x000001800a0a7890 */ /* 0x000fe2000fffe03f */
[----:B------:R-:W-:Y:S01]  /*60e0*/  UMOV UR11, 0x40000040 ;  /* 0x40000040000b7882 */ /* 0x000fe20000000000 */
[----:B------:R-:W-:Y:S02]  /*60f0*/  WARPGROUP.DEPBAR.LE gsb0, 0x0 ;  /* 0x00008000000079c5 */ /* 0x000fe40000010000 */
[----:B------:R-:W-:-:S15]  /*6100*/  WARPGROUP.ARRIVE ;  /* 0x00000000000079c5 */ /* 0x000fde0000000000 */
[----:B------:R-:W-:-:S08]  /*6110*/  NOP ;  /* 0x0000000000007918 */ /* 0x000fd00000000000 */
[----:B------:R-:W-:Y:S01]  /*6120*/  HGMMA.64x256x16.F32.BF16 R24, R156, gdesc[UR16].tnspB, R24, gsb0 ;  /* 0x43e000109c187df0 */ /* 0x000fe20008001818 */
[----:B------:R-:W-:Y:S01]  /*6130*/  UMOV UR18, UR14 ;  /* 0x0000000e00127c82 */ /* 0x000fe20008000000 */
[----:B------:R-:W-:Y:S01]  /*6140*/  UMOV UR19, 0x40000040 ;  /* 0x4000004000137882 */ /* 0x000fe20000000000 */
        /* <DEDUP_REMOVED lines=19> */
[----:B------:R-:W-:Y:S01]  /*6280*/  R2UR UR11, R23 ;  /* 0x00000000170b72ca */ /* 0x000fe200000e0000 */
[----:B0-----:R-:W-:Y:S01]  /*6290*/  IMAD.MOV.U32 R6, RZ, RZ, R5 ;  /* 0x000000ffff067224 */ /* 0x001fe200078e0005 */
[----:B------:R-:W-:Y:S01]  /*62a0*/  UMOV UR10, UR37 ;  /* 0x00000025000a7c82 */ /* 0x000fe20008000000 */
[----:B------:R-:W-:-:S12]  /*62b0*/  IMAD.MOV.U32 R8, RZ, RZ, R4 ;  /* 0x000000ffff087224 */ /* 0x000fd800078e0004 */
.L_x_1082:
[----:B------:R-:W-:Y:S01]  /*62c0*/  UIADD3 UR37, UR10, 0x1, URZ ;  /* 0x000000010a257890 */ /* 0x000fe2000fffe03f */
[----:B------:R-:W-:Y:S01]  /*62d0*/  UMOV UR5, UR11 ;  /* 0x0000000b00057c82 */ /* 0x000fe20008000000 */
[----:B------:R-:W-:Y:S01]  /*62e0*/  UIADD3 UR11, UR11, -0x1, URZ ;  /* 0xffffffff0b0b7890 */ /* 0x000fe2000fffe03f */
[----:B------:R-:W-:Y:S01]  /*62f0*/  ISETP.LT.AND P2, PT, R18, UR5, PT ;  /* 0x0000000512007c0c */ /* 0x000fe2000bf41270 */
[----:B------:R-:W-:-:S04]  /*6300*/  UISETP.NE.AND UP0, UPT, UR37, 0x2, UPT ;  /* 0x000000022500788c */ /* 0x000fc8000bf05270 */
[----:B------:R-:W-:Y:S02]  /*6310*/  USEL UR14, URZ, 0x1, UP0 ;  /* 0x000000013f0e7887 */ /* 0x000fe40008000000 */
[----:B------:R-:W-:Y:S02]  /*6320*/  USEL UR37, UR37, URZ, UP0 ;  /* 0x0000003f25257287 */ /* 0x000fe40008000000 */
[----:B------:R-:W-:Y:S01]  /*6330*/  ULOP3.LUT UR36, UR36, UR14, URZ, 0x3c, !UPT ;  /* 0x0000000e24247292 */ /* 0x000fe2000f8e3c3f */
[----:B-1----:R-:W-:Y:S11]  /*6340*/  @P0 BRA `(.L_x_1074) ;  /* 0x0000000000040947 */ /* 0x002ff60003800000 */
[----:B------:R-:W-:Y:S01]  /*6350*/  BPT.TRAP 0x1 ;  /* 0x000000040000795c */ /* 0x000fe20000300000 */
.L_x_1074:
[----:B------:R-:W-:Y:S01]  /*6360*/  ULEA UR5, UR37, UR41, 0x3 ;  /* 0x0000002925057291 */ /* 0x000fe2000f8e183f */
[----:B------:R-:W-:-:S05]  /*6370*/  IMAD.U32 R4, RZ, RZ, UR36 ;  /* 0x00000024ff047e24 */ /* 0x000fca000f8e00ff */
[----:B------:R-:W-:-:S04]  /*6380*/  SHF.L.U32 R4, R4, 0x1f, RZ ;  /* 0x0000001f04047819 */ /* 0x000fc800000006ff */
[----:B------:R0:W1:Y:S01]  /*6390*/  SYNCS.PHASECHK.TRANS64.TRYWAIT P3, [UR5+0x38830], R4 ;  /* 0x03883004ff0075a7 */ /* 0x0000620008060145 */
[----:B------:R-:W-:Y:S05]  /*63a0*/  @P0 BRA `(.L_x_1075) ;  /* 0x0000000000040947 */ /* 0x000fea0003800000 */
[----:B------:R-:W-:Y:S01]  /*63b0*/  BPT.TRAP 0x1 ;  /* 0x000000040000795c */ /* 0x000fe20000300000 */
.L_x_1075:
[----:B-1----:R-:W-:Y:S05]  /*63c0*/  @P3 BRA `(.L_x_1076) ;  /* 0x0000000000083947 */ /* 0x002fea0003800000 */
[----:B------:R-:W1:Y:S02]  /*63d0*/  SYNCS.PHASECHK.TRANS64.TRYWAIT P3, [UR5+0x38830], R4 ;  /* 0x03883004ff0075a7 */ /* 0x000e640008060145 */
[----:B-1----:R-:W-:Y:S05]  /*63e0*/  @!P3 BRA `(.L_x_1077) ;  /* 0x00000100001cb947 */ /* 0x002fea0003800000 */
.L_x_1076:
        /* <DEDUP_REMOVED lines=8> */
[----:B------:R-:W-:-:S04]  /*6470*/  ULOP3.LUT UR14, UR14, 0x3fff, URZ, 0xc0, !UPT ;  /* 0x00003fff0e0e7892 */ /* 0x000fc8000f8ec03f */
[----:B------:R-:W-:Y:S02]  /*6480*/  ULEA UR18, UR37, UR18, 0x9 ;  /* 0x0000001225127291 */ /* 0x000fe4000f8e483f */
[----:B------:R-:W-:Y:S02]  /*6490*/  ULOP3.LUT UR20, UR14, 0x10000, URZ, 0xfc, !UPT ;  /* 0x000100000e147892 */ /* 0x000fe4000f8efc3f */
[----:B------:R-:W-:-:S03]  /*64a0*/  UIADD3 UR14, UR18, 0x4, URZ ;  /* 0x00000004120e7890 */ /* 0x000fc6000fffe03f */
[----:B------:R-:W-:-:S04]  /*64b0*/  UMOV UR22, UR18 ;  /* 0x0000001200167c82 */ /* 0x000fc80008000000 */
[----:B------:R-:W-:Y:S01]  /*64c0*/  HGMMA.64x64x16.F32.BF16 R152, gdesc[UR20], RZ, !UPT, gsb0 ;  /* 0x00e00000149879f0 */ /* 0x000fe2000c0018ff */
[----:B------:R-:W-:Y:S01]  /*64d0*/  UIADD3 UR22, UR18, 0x2, URZ ;  /* 0x0000000212167890 */ /* 0x000fe2000fffe03f */
[----:B------:R-:W-:Y:S01]  /*64e0*/  UMOV UR20, UR8 ;  /* 0x0000000800147c82 */ /* 0x000fe20008000000 */
[----:B------:R-:W-:Y:S01]  /*64f0*/  UMOV UR21, UR9 ;  /* 0x0000000900157c82 */ /* 0x000fe20008000000 */
[----:B------:R-:W-:Y:S01]  /*6500*/  UMOV UR23, 0x40000040 ;  /* 0x4000004000177882 */ /* 0x000fe20000000000 */
[----:B------:R-:W-:Y:S01]  /*6510*/  UIADD3 UR18, UR18, 0x6, URZ ;  /* 0x0000000612127890 */ /* 0x000fe2000fffe03f */
        /* <DEDUP_REMOVED lines=10> */
[----:B------:R-:W-:Y:S05]  /*65c0*/  @P0 BRA `(.L_x_1078) ;  /* 0x0000000000040947 */ /* 0x000fea0003800000 */
[----:B------:R-:W-:Y:S01]  /*65d0*/  BPT.TRAP 0x1 ;  /* 0x000000040000795c */ /* 0x000fe20000300000 */
.L_x_1078:
[----:B------:R2:W3:Y:S01]  /*65e0*/  SYNCS.PHASECHK.TRANS64.TRYWAIT P3, [UR5+0x38850], R4 ;  /* 0x03885004ff0075a7 */ /* 0x0004e20008060145 */
[----:B------:R-:W-:Y:S05]  /*65f0*/  @P0 BRA `(.L_x_1079) ;  /* 0x0000000000040947 */ /* 0x000fea0003800000 */
[----:B------:R-:W-:Y:S01]  /*6600*/  BPT.TRAP 0x1 ;  /* 0x000000040000795c */ /* 0x000fe20000300000 */
.L_x_1079:
[----:B---3--:R-:W-:Y:S05]  /*6610*/  @P3 BRA `(.L_x_1080) ;  /* 0x0000000000083947 */ /* 0x008fea0003800000 */
[----:B------:R-:W3:Y:S02]  /*6620*/  SYNCS.PHASECHK.TRANS64.TRYWAIT P3, [UR5+0x38850], R4 ;  /* 0x03885004ff0075a7 */ /* 0x000ee40008060145 */
[----:B---3--:R-:W-:Y:S05]  /*6630*/  @!P3 BRA `(.L_x_1081) ;  /* 0x000000fc00a0b947 */ /* 0x008fea0003800000 */
.L_x_1080:
[----:B------:R-:W-:Y:S01]  /*6640*/  UIADD3 UR14, UR41, 0x26400, URZ ;  /* 0x00026400290e7890 */ /* 0x000fe2000fffe03f */
[----:B------:R-:W-:Y:S01]  /*6650*/  WARPGROUP.ARRIVE ;  /* 0x00000000000079c5 */ /* 0x000fe20000000000 */
[----:B------:R-:W-:-:S05]  /*6660*/  UIADD3 UR19, UR6, 0x2, URZ ;  /* 0x0000000206137890 */ /* 0x000fca000fffe03f */
[----:B-1----:R-:W1:Y:S01]  /*6670*/  S2R R5, SR_TID.X ;  /* 0x0000000000057919 */ /* 0x002e620000002100 */
[----:B------:R-:W-:Y:S01]  /*6680*/  USHF.R.U32.HI UR14, URZ, 0x4, UR14 ;  /* 0x000000043f0e7899 */ /* 0x000fe2000801160e */
[----:B------:R-:W-:Y:S01]  /*6690*/  IMAD.U32 R9, RZ, RZ, UR5 ;  /* 0x00000005ff097e24 */ /* 0x000fe2000f8e00ff */
[----:B------:R-:W-:Y:S01]  /*66a0*/  UIADD3 UR15, UR6, 0x6, URZ ;  /* 0x00000006060f7890 */ /* 0x000fe2000fffe03f */
[----:B------:R-:W-:Y:S01]  /*66b0*/  ISETP.NE.AND P3, PT, R17, RZ, PT ;  /* 0x000000ff1100720c */ /* 0x000fe20003f65270 */
[----:B------:R-:W-:Y:S02]  /*66c0*/  ULOP3.LUT UR20, UR14, 0x3fff, URZ, 0xc0, !UPT ;  /* 0x00003fff0e147892 */ /* 0x000fe4000f8ec03f */
[----:B------:R-:W-:Y:S02]  /*66d0*/  UIADD3 UR18, UR6, 0x4, URZ ;  /* 0x0000000406127890 */ /* 0x000fe4000fffe03f */
[----:B------:R-:W-:Y:S02]  /*66e0*/  ULEA UR14, UR37, UR4, 0xc ;  /* 0x00000004250e7291 */ /* 0x000fe4000f8e603f */
[----:B------:R-:W-:Y:S01]  /*66f0*/  ULOP3.LUT UR6, UR20, 0x10000, URZ, 0xfc, !UPT ;  /* 0x0001000014067892 */ /* 0x000fe2000f8efc3f */
[----:B------:R-:W-:Y:S01]  /*6700*/  UMOV UR23, 0x40000040 ;  /* 0x4000004000177882 */ /* 0x000fe20000000000 */
[----:B------:R-:W-:Y:S01]  /*6710*/  UMOV UR21, 0x40000040 ;  /* 0x4000004000157882 */ /* 0x000fe20000000000 */
[----:B------:R-:W-:-:S02]  /*6720*/  UIADD3 UR24, UR14, 0x800, URZ ;  /* 0x000008000e187890 */ /* 0x000fc4000fffe03f */
[----:B------:R-:W-:Y:S02]  /*6730*/  UMOV UR22, UR14 ;  /* 0x0000000e00167c82 */ /* 0x000fe40008000000 */
[----:B------:R-:W-:Y:S01]  /*6740*/  UMOV UR20, UR6 ;  /* 0x0000000600147c82 */ /* 0x000fe20008000000 */
[----:B------:R-:W-:Y:S01]  /*6750*/  UIADD3 UR25, UR6, 0x800, URZ ;  /* 0x0000080006197890 */ /* 0x000fe2000fffe03f */
[----:B------:R-:W-:Y:S01]  /*6760*/  HGMMA.64x64x16.F32.BF16 R152, gdesc[UR20], R152, gsb0 ;  /* 0x00e00000149879f0 */ /* 0x000fe20008001898 */
[----:B------:R-:W-:Y:S01]  /*6770*/  UIADD3 UR22, UR14, 0x2, URZ ;  /* 0x000000020e167890 */ /* 0x000fe2000fffe03f */
[----:B------:R-:W-:Y:S01]  /*6780*/  UMOV UR20, UR19 ;  /* 0x0000001300147c82 */ /* 0x000fe20008000000 */
[----:B------:R-:W-:Y:S01]  /*6790*/  UMOV UR21, 0x40000040 ;  /* 0x4000004000157882 */ /* 0x000fe20000000000 */
[----:B------:R-:W-:Y:S01]  /*67a0*/  UMOV UR23, 0x40000040 ;  /* 0x4000004000177882 */ /* 0x000fe20000000000 */
[----:B-1----:R-:W-:-:S05]  /*67b0*/  SHF.R.U32.HI R5, RZ, 0x7, R5 ;  /* 0x00000007ff057819 */ /* 0x002fca0000011605 */
[----:B0-2---:R-:W0:Y:S01]  /*67c0*/  SHFL.IDX PT, R4, R5, RZ, 0x1f ;  /* 0x00001fff05047589 */ /* 0x005e2200000e0000 */
[----:B------:R-:W-:Y:S02]  /*67d0*/  WARPGROUP.DEPBAR.LE gsb0, 0x0 ;  /* 0x00008000000079c5 */ /* 0x000fe40000010000 */
[----:B------:R-:W-:-:S06]  /*67e0*/  WARPGROUP.ARRIVE ;  /* 0x00000000000079c5 */ /* 0x000fcc0000000000 */
[----:B------:R-:W-:Y:S01]  /*67f0*/  HGMMA.64x64x16.F32.BF16 R152, gdesc[UR20], R152, gsb0 ;  /* 0x00e00000149879f0 */ /* 0x000fe20008001898 */
[----:B------:R-:W-:Y:S01]  /*6800*/  UIADD3 UR22, UR14, 0x4, URZ ;  /* 0x000000040e167890 */ /* 0x000fe2000fffe03f */
[----:B------:R-:W-:Y:S01]  /*6810*/  UMOV UR20, UR18 ;  /* 0x0000001200147c82 */ /* 0x000fe20008000000 */
[----:B------:R-:W-:Y:S01]  /*6820*/  UMOV UR21, 0x40000040 ;  /* 0x4000004000157882 */ /* 0x000fe20000000000 */
[----:B------:R-:W-:Y:S01]  /*6830*/  UMOV UR23, 0x40000040 ;  /* 0x4000004000177882 */ /* 0x000fe20000000000 */
[----:B------:R-:W-:Y:S02]  /*6840*/  WARPGROUP.DEPBAR.LE gsb0, 0x0 ;  /* 0x00008000000079c5 */ /* 0x000fe40000010000 */
[----:B------:R-:W-:-:S06]  /*6850*/  WARPGROUP.ARRIVE ;  /* 0x00000000000079c5 */ /* 0x000fcc0000000000 */
[----:B------:R-:W-:Y:S01]  /*6860*/  HGMMA.64x64x16.F32.BF16 R152, gdesc[UR20], R152, gsb0 ;  /* 0x00e00000149879f0 */ /* 0x000fe20008001898 */
[----:B------:R-:W-:Y:S01]  /*6870*/  UIADD3 UR22, UR14, 0x6, URZ ;  /* 0x000000060e167890 */ /* 0x000fe2000fffe03f */
[----:B------:R-:W-:Y:S01]  /*6880*/  UMOV UR20, UR15 ;  /* 0x0000000f00147c82 */ /* 0x000fe20008000000 */
[----:B------:R-:W-:Y:S01]  /*6890*/  UMOV UR21, 0x40000040 ;  /* 0x4000004000157882 */ /* 0x000fe20000000000 */
[----:B------:R-:W-:Y:S01]  /*68a0*/  UMOV UR23, 0x40000040 ;  /* 0x4000004000177882 */ /* 0x000fe20000000000 */
        /* <DEDUP_REMOVED lines=111> */
[----:B------:R-:W-:Y:S01]  /*6fa0*/  UIADD3 UR25, UR6, 0xa00, URZ ;  /* 0x00000a0006197890 */ /* 0x000fe2000fffe03f */
[----:B------:R-:W-:Y:S02]  /*6fb0*/  WARPGROUP.DEPBAR.LE gsb0, 0x0 ;  /* 0x00008000000079c5 */ /* 0x000fe40000010000 */
[----:B------:R-:W-:-:S06]  /*6fc0*/  WARPGROUP.ARRIVE ;  /* 0x00000000000079c5 */ /* 0x000fcc0000000000 */
[----:B------:R-:W-:Y:S01]  /*6fd0*/  HGMMA.64x64x16.F32.BF16 R152, gdesc[UR20], R152, gsb0 ;  /* 0x00e00000149879f0 */ /* 0x000fe20008001898 */
[----:B------:R-:W-:Y:S01]  /*6fe0*/  UMOV UR20, 0x28 ;  /* 0x0000002800147882 */ /* 0x000fe20000000000 */
[----:B------:R-:W-:Y:S01]  /*6ff0*/  UMOV UR21, 0xa00 ;  /* 0x00000a0000157882 */ /* 0x000fe20000000000 */
[----:B------:R-:W-:Y:S02]  /*7000*/  USEL UR20, UR20, 0x26, UP0 ;  /* 0x0000002614147887 */ /* 0x000fe40008000000 */
[----:B------:R-:W-:Y:S02]  /*7010*/  USEL UR21, UR21, 0x980, UP0 ;  /* 0x0000098015157887 */ /* 0x000fe40008000000 */
[----:B------:R-:W-:Y:S02]  /*7020*/  ULOP3.LUT UR20, UR20, 0x6, URZ, 0xc0, !UPT ;  /* 0x0000000614147892 */ /* 0x000fe4000f8ec03f */
[----:B------:R-:W-:Y:S01]  /*7030*/  ULOP3.LUT UR21, UR21, 0xa00, URZ, 0xc0, !UPT ;  /* 0x00000a0015157892 */ /* 0x000fe2000f8ec03f */
[----:B------:R-:W-:-:S03]  /*7040*/  UMOV UR23, 0x40000040 ;  /* 0x4000004000177882 */ /* 0x000fc60000000000 */
[----:B------:R-:W-:Y:S02]  /*7050*/  UIADD3 UR22, UR20, UR21, UR6 ;  /* 0x0000001514167290 */ /* 0x000fe4000fffe006 */
[----:B------:R-:W-:-:S03]  /*7060*/  UIADD3 UR24, UR20, UR21, UR14 ;  /* 0x0000001514187290 */ /* 0x000fc6000fffe00e */
[----:B------:R-:W-:Y:S02]  /*7070*/  UMOV UR21, 0x40000040 ;  /* 0x4000004000157882 */ /* 0x000fe40000000000 */
[----:B------:R-:W-:Y:S02]  /*7080*/  UMOV UR20, UR22 ;  /* 0x0000001600147c82 */ /* 0x000fe40008000000 */
[----:B------:R-:W-:Y:S01]  /*7090*/  UMOV UR22, UR24 ;  /* 0x0000001800167c82 */ /* 0x000fe20008000000 */
        /* <DEDUP_REMOVED lines=112> */
[----:B------:R-:W-:Y:S01]  /*77a0*/  ULDC UR15, c[0x0][0xa80] ;  /* 0x0002a000000f7ab9 */ /* 0x000fe20000000800 */
        /* <DEDUP_REMOVED lines=42> */
[----:B------:R-:W-:-:S02]  /*7a50*/  @!P1 VIADD R5, R9, 0x38840 ;  /* 0x0003884009059836 */ /* 0x000fc40000000000 */
[----:B------:R-:W-:Y:S01]  /*7a60*/  FMUL.FTZ R8, R8, UR15 ;  /* 0x0000000f08087c20 */ /* 0x000fe20008410000 */
[----:B------:R-:W-:Y:S01]  /*7a70*/  MUFU.EX2 R152, R152 ;  /* 0x0000009800987308 */ /* 0x000fe20000000800 */
[----:B------:R-:W-:Y:S01]  /*7a80*/  @!P1 VIADD R9, R9, 0x38860 ;  /* 0x0003886009099836 */ /* 0x000fe20000000000 */
[----:B------:R-:W-:-:S04]  /*7a90*/  @!P1 PRMT R5, RZ, 0x654, R5 ;  /* 0x00000654ff059816 */ /* 0x000fc80000000005 */
[----:B------:R-:W-:Y:S01]  /*7aa0*/  @!P1 PRMT R9, RZ, 0x654, R9 ;  /* 0x00000654ff099816 */ /* 0x000fe20000000009 */
[----:B------:R0:W-:Y:S01]  /*7ab0*/  @!P1 SYNCS.ARRIVE.TRANS64.RED.A1T0 RZ, [R5+URZ], RZ ;  /* 0x000000ff05ff99a7 */ /* 0x0001e2000810043f */
[----:B------:R-:W1:Y:S01]  /*7ac0*/  MUFU.EX2 R8, R8 ;  /* 0x0000000800087308 */ /* 0x000e620000000800 */
[----:B0-----:R-:W-:-:S07]  /*7ad0*/  FMNMX.FTZ R5, R154, R6, !PT ;  /* 0x000000069a057209 */ /* 0x001fce0007810000 */
[----:B------:R-:W0:Y:S01]  /*7ae0*/  MUFU.EX2 R153, R153 ;  /* 0x0000009900997308 */ /* 0x000e220000000800 */
[----:B------:R-:W-:-:S04]  /*7af0*/  FMNMX.FTZ R5, R155, R5, !PT ;  /* 0x000000059b057209 */ /* 0x000fc80007810000 */
[----:B------:R-:W-:-:S03]  /*7b00*/  FMNMX.FTZ R5, R158, R5, !PT ;  /* 0x000000059e057209 */ /* 0x000fc60007810000 */
[----:B------:R-:W2:Y:S01]  /*7b10*/  MUFU.EX2 R156, R156 ;  /* 0x0000009c009c7308 */ /* 0x000ea20000000800 */
[----:B-1----:R-:W-:Y:S01]  /*7b20*/  FFMA.FTZ R3, R8, R3, R152 ;  /* 0x0000000308037223 */ /* 0x002fe20000010098 */
[-C--:B------:R-:W-:Y:S01]  /*7b30*/  FMUL.FTZ R24, R24, R8.reuse ;  /* 0x0000000818187220 */ /* 0x080fe20000410000 */
[----:B------:R-:W-:Y:S01]  /*7b40*/  FMNMX.FTZ R5, R159, R5, !PT ;  /* 0x000000059f057209 */ /* 0x000fe20007810000 */
[-C--:B------:R-:W-:Y:S01]  /*7b50*/  FMUL.FTZ R25, R25, R8.reuse ;  /* 0x0000000819197220 */ /* 0x080fe20000410000 */
[-C--:B------:R-:W-:Y:S01]  /*7b60*/  FMUL.FTZ R28, R28, R8.reuse ;  /* 0x000000081c1c7220 */ /* 0x080fe20000410000 */
[----:B------:R-:W-:Y:S01]  /*7b70*/  FMUL.FTZ R29, R29, R8 ;  /* 0x000000081d1d7220 */ /* 0x000fe20000410000 */
[----:B------:R-:W-:Y:S01]  /*7b80*/  FMNMX.FTZ R5, R162, R5, !PT ;  /* 0x00000005a2057209 */ /* 0x000fe20007810000 */
[----:B------:R-:W1:Y:S01]  /*7b90*/  MUFU.EX2 R157, R157 ;  /* 0x0000009d009d7308 */ /* 0x000e620000000800 */
[C---:B0-----:R-:W-:Y:S01]  /*7ba0*/  FADD.FTZ R3, R153.reuse, R3 ;  /* 0x0000000399037221 */ /* 0x041fe20000010000 */
[----:B------:R-:W-:Y:S01]  /*7bb0*/  F2FP.BF16.F32.PACK_AB R152, R153, R152 ;  /* 0x000000989998723e */ /* 0x000fe200000010ff */
[-C--:B------:R-:W-:Y:S01]  /*7bc0*/  FMUL.FTZ R32, R32, R8.reuse ;  /* 0x0000000820207220 */ /* 0x080fe20000410000 */
[----:B------:R-:W-:Y:S01]  /*7bd0*/  FMNMX.FTZ R5, R163, R5, !PT ;  /* 0x00000005a3057209 */ /* 0x000fe20007810000 */
[-C--:B------:R-:W-:Y:S01]  /*7be0*/  FMUL.FTZ R33, R33, R8.reuse ;  /* 0x0000000821217220 */ /* 0x080fe20000410000 */
[-C--:B------:R-:W-:Y:S01]  /*7bf0*/  FMUL.FTZ R36, R36, R8.reuse ;  /* 0x0000000824247220 */ /* 0x080fe20000410000 */
[-C--:B------:R-:W-:Y:S01]  /*7c00*/  FMUL.FTZ R37, R37, R8.reuse ;  /* 0x0000000825257220 */ /* 0x080fe20000410000 */
[----:B------:R-:W-:Y:S01]  /*7c10*/  FMNMX.FTZ R5, R166, R5, !PT ;  /* 0x00000005a6057209 */ /* 0x000fe20007810000 */
[----:B------:R-:W0:Y:S01]  /*7c20*/  MUFU.EX2 R160, R160 ;  /* 0x000000a000a07308 */ /* 0x000e220000000800 */
[----:B--2---:R-:W-:Y:S01]  /*7c30*/  FADD.FTZ R3, R156, R3 ;  /* 0x000000039c037221 */ /* 0x004fe20000010000 */
[-C--:B------:R-:W-:Y:S01]  /*7c40*/  FMUL.FTZ R40, R40, R8.reuse ;  /* 0x0000000828287220 */ /* 0x080fe20000410000 */
[----:B------:R-:W-:Y:S01]  /*7c50*/  FMNMX.FTZ R5, R167, R5, !PT ;  /* 0x00000005a7057209 */ /* 0x000fe20007810000 */
[-C--:B------:R-:W-:Y:S01]  /*7c60*/  FMUL.FTZ R41, R41, R8.reuse ;  /* 0x0000000829297220 */ /* 0x080fe20000410000 */
[-C--:B------:R-:W-:Y:S01]  /*7c70*/  FMUL.FTZ R44, R44, R8.reuse ;  /* 0x000000082c2c7220 */ /* 0x080fe20000410000 */
[-C--:B------:R-:W-:Y:S01]  /*7c80*/  FMUL.FTZ R45, R45, R8.reuse ;  /* 0x000000082d2d7220 */ /* 0x080fe20000410000 */
[----:B------:R-:W-:Y:S01]  /*7c90*/  FMNMX.FTZ R5, R170, R5, !PT ;  /* 0x00000005aa057209 */ /* 0x000fe20007810000 */
[----:B------:R-:W2:Y:S01]  /*7ca0*/  MUFU.EX2 R161, R161 ;  /* 0x000000a100a17308 */ /* 0x000ea20000000800 */
[----:B-1----:R-:W-:Y:S01]  /*7cb0*/  FADD.FTZ R3, R157, R3 ;  /* 0x000000039d037221 */ /* 0x002fe20000010000 */
[-C--:B------:R-:W-:Y:S01]  /*7cc0*/  FMUL.FTZ R48, R48, R8.reuse ;  /* 0x0000000830307220 */ /* 0x080fe20000410000 */
[----:B------:R-:W-:Y:S01]  /*7cd0*/  FMNMX.FTZ R5, R171, R5, !PT ;  /* 0x00000005ab057209 */ /* 0x000fe20007810000 */
[-C--:B------:R-:W-:Y:S01]  /*7ce0*/  FMUL.FTZ R49, R49, R8.reuse ;  /* 0x0000000831317220 */ /* 0x080fe20000410000 */
[-C--:B------:R-:W-:Y:S01]  /*7cf0*/  FMUL.FTZ R52, R52, R8.reuse ;  /* 0x0000000834347220 */ /* 0x080fe20000410000 */
[-C--:B------:R-:W-:Y:S01]  /*7d00*/  FMUL.FTZ R53, R53, R8.reuse ;  /* 0x0000000835357220 */ /* 0x080fe20000410000 */
[----:B------:R-:W-:Y:S01]  /*7d10*/  FMNMX.FTZ R5, R174, R5, !PT ;  /* 0x00000005ae057209 */ /* 0x000fe20007810000 */
[----:B------:R-:W1:Y:S01]  /*7d20*/  MUFU.EX2 R164, R164 ;  /* 0x000000a400a47308 */ /* 0x000e620000000800 */
[----:B0-----:R-:W-:Y:S01]  /*7d30*/  FADD.FTZ R3, R160, R3 ;  /* 0x00000003a0037221 */ /* 0x001fe20000010000 */
        /* <DEDUP_REMOVED lines=21> */
[-C--:B------:R-:W-:Y:S01]  /*7e90*/  FMUL.FTZ R80, R80, R8.reuse ;  /* 0x0000000850507220 */ /* 0x080fe20000410000 */
[----:B------:R-:W1:Y:S01]  /*7ea0*/  SHFL.BFLY PT, R10, R5, 0x2, 0x1f ;  /* 0x0c401f00050a7f89 */ /* 0x000e6200000e0000 */
        /* <DEDUP_REMOVED lines=22> */
[----:B------:R-:W-:Y:S01]  /*8010*/  FMUL.FTZ R113, R113, R8 ;  /* 0x0000000871717220 */ /* 0x000fe20000410000 */
[----:B-1----:R-:W-:Y:S01]  /*8020*/  FMNMX.FTZ R5, R5, R10, !PT ;  /* 0x0000000a05057209 */ /* 0x002fe20007810000 */
[----:B------:R-:W1:Y:S01]  /*8030*/  MUFU.EX2 R176, R176 ;  /* 0x000000b000b07308 */ /* 0x000e620000000800 */
[----:B0-----:R-:W-:Y:S01]  /*8040*/  FADD.FTZ R3, R172, R3 ;  /* 0x00000003ac037221 */ /* 0x001fe20000010000 */
[-C--:B------:R-:W-:Y:S01]  /*8050*/  FMUL.FTZ R116, R116, R8.reuse ;  /* 0x0000000874747220 */ /* 0x080fe20000410000 */
[-C--:B------:R-:W-:Y:S01]  /*8060*/  FMUL.FTZ R117, R117, R8.reuse ;  /* 0x0000000875757220 */ /* 0x080fe20000410000 */
[----:B------:R-:W0:Y:S01]  /*8070*/  SHFL.BFLY PT, R10, R5, 0x1, 0x1f ;  /* 0x0c201f00050a7f89 */ /* 0x000e2200000e0000 */
[-C--:B------:R-:W-:Y:S01]  /*8080*/  FMUL.FTZ R120, R120, R8.reuse ;  /* 0x0000000878787220 */ /* 0x080fe20000410000 */
[-C--:B------:R-:W-:Y:S01]  /*8090*/  FMUL.FTZ R121, R121, R8.reuse ;  /* 0x0000000879797220 */ /* 0x080fe20000410000 */
[-C--:B------:R-:W-:Y:S01]  /*80a0*/  FMUL.FTZ R124, R124, R8.reuse ;  /* 0x000000087c7c7220 */ /* 0x080fe20000410000 */
[----:B------:R-:W3:Y:S01]  /*80b0*/  MUFU.EX2 R177, R177 ;  /* 0x000000b100b17308 */ /* 0x000ee20000000800 */
        /* <DEDUP_REMOVED lines=8> */
[----:B-1----:R-:W-:Y:S01]  /*8140*/  FADD.FTZ R3, R176, R3 ;  /* 0x00000003b0037221 */ /* 0x002fe20000010000 */
[-C--:B------:R-:W-:Y:S01]  /*8150*/  FMUL.FTZ R137, R137, R8.reuse ;  /* 0x0000000889897220 */ /* 0x080fe20000410000 */
[-C--:B------:R-:W-:Y:S01]  /*8160*/  FMUL.FTZ R140, R140, R8.reuse ;  /* 0x000000088c8c7220 */ /* 0x080fe20000410000 */
[-C--:B------:R-:W-:Y:S01]  /*8170*/  FMUL.FTZ R141, R141, R8.reuse ;  /* 0x000000088d8d7220 */ /* 0x080fe20000410000 */
[-C--:B------:R-:W-:Y:S01]  /*8180*/  FMUL.FTZ R144, R144, R8.reuse ;  /* 0x0000000890907220 */ /* 0x080fe20000410000 */
[-C--:B------:R-:W-:Y:S01]  /*8190*/  FMUL.FTZ R145, R145, R8.reuse ;  /* 0x0000000891917220 */ /* 0x080fe20000410000 */
[-C--:B------:R-:W-:Y:S01]  /*81a0*/  FMUL.FTZ R148, R148, R8.reuse ;  /* 0x0000000894947220 */ /* 0x080fe20000410000 */
[----:B------:R-:W-:Y:S01]  /*81b0*/  FMUL.FTZ R149, R149, R8 ;  /* 0x0000000895957220 */ /* 0x000fe20000410000 */
[----:B---3--:R-:W-:Y:S01]  /*81c0*/  FADD.FTZ R3, R177, R3 ;  /* 0x00000003b1037221 */ /* 0x008fe20000010000 */
[----:B0-----:R-:W-:Y:S01]  /*81d0*/  FMNMX.FTZ R5, R5, R10, !PT ;  /* 0x0000000a05057209 */ /* 0x001fe20007810000 */
[----:B------:R-:W-:Y:S01]  /*81e0*/  IMAD.U32 R10, RZ, RZ, UR10 ;  /* 0x0000000aff0a7e24 */ /* 0x000fe2000f8e00ff */
[----:B------:R-:W-:-:S03]  /*81f0*/  ULEA UR10, UR37, UR7, 0xc ;  /* 0x00000007250a7291 */ /* 0x000fc6000f8e603f */
[----:B------:R-:W-:Y:S01]  /*8200*/  FADD.FTZ R6, -R5, R6 ;  /* 0x0000000605067221 */ /* 0x000fe20000010100 */
[----:B------:R-:W-:Y:S02]  /*8210*/  @!P3 IMAD R10, R10, 0x40, R16 ;  /* 0x000000400a0ab824 */ /* 0x000fe400078e0210 */
[----:B--2---:R-:W-:Y:S01]  /*8220*/  FADD.FTZ R3, R180, R3 ;  /* 0x00000003b4037221 */ /* 0x004fe20000010000 */
[----:B------:R-:W-:Y:S01]  /*8230*/  UIADD3 UR14, UR10, 0x80, URZ ;  /* 0x000000800a0e7890 */ /* 0x000fe2000fffe03f */
[----:B------:R-:W-:Y:S01]  /*8240*/  FMUL.FTZ R6, R6, UR15 ;  /* 0x0000000f06067c20 */ /* 0x000fe20008410000 */
[----:B------:R-:W-:Y:S01]  /*8250*/  UMOV UR18, UR10 ;  /* 0x0000000a00127c82 */ /* 0x000fe20008000000 */
[----:B------:R-:W-:-:S04]  /*8260*/  @!P3 LEA R10, R10, UR41, 0x2 ;  /* 0x000000290a0abc11 */ /* 0x000fc8000f8e10ff */
[----:B------:R-:W0:Y:S01]  /*8270*/  MUFU.EX2 R6, R6 ;  /* 0x0000000600067308 */ /* 0x000e220000000800 */
[----:B------:R1:W-:Y:S02]  /*8280*/  @!P3 STS [R10+0x38400], R8 ;  /* 0x038400080a00b388 */ /* 0x0003e40000000800 */
[----:B-1----:R-:W-:Y:S02]  /*8290*/  IMAD.MOV.U32 R8, RZ, RZ, R4 ;  /* 0x000000ffff087224 */ /* 0x002fe400078e0004 */
        /* <DEDUP_REMOVED lines=10> */
[----:B0-----:R-:W-:Y:S01]  /*8340*/  FMUL.FTZ R10, R5, UR15 ;  /* 0x0000000f050a7c20 */ /* 0x001fe20008410000 */
[-C--:B------:R-:W-:Y:S01]  /*8350*/  FMUL.FTZ R43, R43, R6.reuse ;  /* 0x000000062b2b7220 */ /* 0x080fe20000410000 */
[-C--:B------:R-:W-:Y:S01]  /*8360*/  FMUL.FTZ R46, R46, R6.reuse ;  /* 0x000000062e2e7220 */ /* 0x080fe20000410000 */
[----:B------:R-:W-:Y:S01]  /*8370*/  FMUL.FTZ R47, R47, R6 ;  /* 0x000000062f2f7220 */ /* 0x000fe20000410000 */
[--C-:B------:R-:W-:Y:S01]  /*8380*/  FFMA.FTZ R154, R154, UR15, -R10.reuse ;  /* 0x0000000f9a9a7c23 */ /* 0x100fe2000801080a */
[--C-:B------:R-:W-:Y:S01]  /*8390*/  FFMA.FTZ R155, R155, UR15, -R10.reuse ;  /* 0x0000000f9b9b7c23 */ /* 0x100fe2000801080a */
[--C-:B------:R-:W-:Y:S01]  /*83a0*/  FFMA.FTZ R12, R166, UR15, -R10.reuse ;  /* 0x0000000fa60c7c23 */ /* 0x100fe2000801080a */
[--C-:B------:R-:W-:Y:S01]  /*83b0*/  FFMA.FTZ R158, R158, UR15, -R10.reuse ;  /* 0x0000000f9e9e7c23 */ /* 0x100fe2000801080a */
[----:B------:R0:W1:Y:S01]  /*83c0*/  MUFU.EX2 R153, R154 ;  /* 0x0000009a00997308 */ /* 0x0000620000000800 */
        /* <DEDUP_REMOVED lines=12> */
[----:B------:R-:W2:Y:S01]  /*8490*/  MUFU.EX2 R155, R155 ;  /* 0x0000009b009b7308 */ /* 0x000ea20000000800 */
[----:B0-----:R-:W-:Y:S01]  /*84a0*/  F2FP.BF16.F32.PACK_AB R154, R157, R156 ;  /* 0x0000009c9d9a723e */ /* 0x001fe200000010ff */
[----:B------:R-:W-:Y:S01]  /*84b0*/  FMUL.FTZ R50, R50, R6 ;  /* 0x0000000632327220 */ /* 0x000fe20000410000 */
[----:B------:R-:W-:Y:S01]  /*84c0*/  F2FP.BF16.F32.PACK_AB R156, R161, R160 ;  /* 0x000000a0a19c723e */ /* 0x000fe200000010ff */
[----:B-1----:R-:W-:Y:S01]  /*84d0*/  FFMA.FTZ R15, R6, R7, R153 ;  /* 0x00000007060f7223 */ /* 0x002fe20000010099 */
[----:B------:R-:W-:Y:S01]  /*84e0*/  F2FP.BF16.F32.PACK_AB R160, R169, R168 ;  /* 0x000000a8a9a0723e */ /* 0x000fe200000010ff */
[-C--:B------:R-:W-:Y:S01]  /*84f0*/  FMUL.FTZ R51, R51, R6.reuse ;  /* 0x0000000633337220 */ /* 0x080fe20000410000 */
[-C--:B------:R-:W-:Y:S01]  /*8500*/  FMUL.FTZ R54, R54, R6.reuse ;  /* 0x0000000636367220 */ /* 0x080fe20000410000 */
[----:B------:R0:W-:Y:S01]  /*8510*/  MUFU.EX2 R10, R158 ;  /* 0x0000009e000a7308 */ /* 0x0001e20000000800 */
        /* <DEDUP_REMOVED lines=8> */
[C---:B--2---:R-:W-:Y:S01]  /*85a0*/  FADD.FTZ R15, R155.reuse, R15 ;  /* 0x0000000f9b0f7221 */ /* 0x044fe20000010000 */
[----:B------:R-:W-:Y:S01]  /*85b0*/  F2FP.BF16.F32.PACK_AB R153, R155, R153 ;  /* 0x000000999b99723e */ /* 0x000fe200000010ff */
[----:B------:R-:W-:Y:S01]  /*85c0*/  FMUL.FTZ R70, R70, R6 ;  /* 0x0000000646467220 */ /* 0x000fe20000410000 */
[----:B0-----:R-:W-:Y:S01]  /*85d0*/  F2FP.BF16.F32.PACK_AB R158, R165, R164 ;  /* 0x000000a4a59e723e */ /* 0x001fe200000010ff */
[----:B------:R-:W-:Y:S01]  /*85e0*/  FMUL.FTZ R71, R71, R6 ;  /* 0x0000000647477220 */ /* 0x000fe20000410000 */
[----:B------:R-:W-:Y:S01]  /*85f0*/  F2FP.BF16.F32.PACK_AB R164, R177, R176 ;  /* 0x000000b0b1a4723e */ /* 0x000fe200000010ff */
        /* <DEDUP_REMOVED lines=8> */
[----:B------:R-:W-:Y:S01]  /*8680*/  FMUL.FTZ R87, R87, R6 ;  /* 0x0000000657577220 */ /* 0x000fe20000410000 */
[----:B------:R-:W2:Y:S01]  /*8690*/  MUFU.EX2 R14, R163 ;  /* 0x000000a3000e7308 */ /* 0x000ea20000000800 */
[----:B-1----:R-:W-:Y:S01]  /*86a0*/  F2FP.BF16.F32.PACK_AB R155, R11, R10 ;  /* 0x0000000a0b9b723e */ /* 0x002fe200000010ff */
[----:B------:R-:W-:Y:S01]  /*86b0*/  BAR.SYNC.DEFER_BLOCKING 0xf, 0x100 ;  /* 0x03c4000000007b1d */ /* 0x000fe20000010000 */
[----:B0-----:R-:W-:Y:S01]  /*86c0*/  F2FP.BF16.F32.PACK_AB R162, R173, R172 ;  /* 0x000000acada2723e */ /* 0x001fe200000010ff */
        /* <DEDUP_REMOVED lines=12> */
[----:B------:R-:W0:Y:S01]  /*8790*/  MUFU.EX2 R7, R167 ;  /* 0x000000a700077308 */ /* 0x000e220000000800 */
[----:B--2---:R-:W-:Y:S01]  /*87a0*/  F2FP.BF16.F32.PACK_AB R157, R14, R13 ;  /* 0x0000000d0e9d723e */ /* 0x004fe200000010ff */
[-C--:B------:R-:W-:Y:S01]  /*87b0*/  FMUL.FTZ R111, R111, R6.reuse ;  /* 0x000000066f6f7220 */ /* 0x080fe20000410000 */
[-C--:B------:R-:W-:Y:S01]  /*87c0*/  FMUL.FTZ R114, R114, R6.reuse ;  /* 0x0000000672727220 */ /* 0x080fe20000410000 */
[-C--:B------:R-:W-:Y:S01]  /*87d0*/  FMUL.FTZ R115, R115, R6.reuse ;  /* 0x0000000673737220 */ /* 0x080fe20000410000 */
[-C--:B------:R-:W-:Y:S01]  /*87e0*/  FMUL.FTZ R118, R118, R6.reuse ;  /* 0x0000000676767220 */ /* 0x080fe20000410000 */
[-C--:B------:R-:W-:Y:S01]  /*87f0*/  FMUL.FTZ R119, R119, R6.reuse ;  /* 0x0000000677777220 */ /* 0x080fe20000410000 */
[-C--:B------:R-:W-:Y:S01]  /*8800*/  FMUL.FTZ R122, R122, R6.reuse ;  /* 0x000000067a7a7220 */ /* 0x080fe20000410000 */
[----:B------:R-:W1:Y:S01]  /*8810*/  MUFU.EX2 R166, R181 ;  /* 0x000000b500a67308 */ /* 0x000e620000000800 */
        /* <DEDUP_REMOVED lines=14> */
[----:B------:R-:W-:Y:S01]  /*8900*/  FMUL.FTZ R147, R147, R6 ;  /* 0x0000000693937220 */ /* 0x000fe20000410000 */
[----:B------:R-:W0:Y:S01]  /*8910*/  MUFU.EX2 R171, R171 ;  /* 0x000000ab00ab7308 */ /* 0x000e220000000800 */
[C---:B-1----:R-:W-:Y:S01]  /*8920*/  FADD.FTZ R3, R166.reuse, R3 ;  /* 0x00000003a6037221 */ /* 0x042fe20000010000 */
[----:B------:R-:W-:Y:S01]  /*8930*/  F2FP.BF16.F32.PACK_AB R166, R166, R180 ;  /* 0x000000b4a6a6723e */ /* 0x000fe200000010ff */
[-C--:B------:R-:W-:Y:S01]  /*8940*/  FMUL.FTZ R150, R150, R6.reuse ;  /* 0x0000000696967220 */ /* 0x080fe20000410000 */
[----:B------:R-:W-:Y:S01]  /*8950*/  FMUL.FTZ R151, R151, R6 ;  /* 0x0000000697977220 */ /* 0x000fe20000410000 */
[----:B------:R1:W-:Y:S01]  /*8960*/  STSM.16.M88.4 [R19+0x36400], R152 ;  /* 0x0364009813007844 */ /* 0x0003e20000000200 */
[----:B------:R-:W-:Y:S01]  /*8970*/  FADD.FTZ R15, R10, R15 ;  /* 0x0000000f0a0f7221 */ /* 0x000fe20000010000 */
[----:B------:R-:W-:Y:S01]  /*8980*/  IMAD.MOV.U32 R6, RZ, RZ, R5 ;  /* 0x000000ffff067224 */ /* 0x000fe200078e0005 */
[----:B------:R-:W-:Y:S01]  /*8990*/  MUFU.EX2 R174, R174 ;  /* 0x000000ae00ae7308 */ /* 0x000fe20000000800 */
[----:B------:R1:W-:Y:S01]  /*89a0*/  STSM.16.M88.4 [R184], R156 ;  /* 0x0000009cb8007844 */ /* 0x0003e20000000200 */
[----:B------:R-:W-:-:S04]  /*89b0*/  FADD.FTZ R15, R11, R15 ;  /* 0x0000000f0b0f7221 */ /* 0x000fc80000010000 */
[----:B------:R-:W-:Y:S02]  /*89c0*/  FADD.FTZ R15, R13, R15 ;  /* 0x0000000f0d0f7221 */ /* 0x000fe40000010000 */
[----:B------:R-:W2:Y:S01]  /*89d0*/  MUFU.EX2 R175, R175 ;  /* 0x000000af00af7308 */ /* 0x000ea20000000800 */
[----:B0-----:R-:W-:Y:S01]  /*89e0*/  F2FP.BF16.F32.PACK_AB R161, R171, R170 ;  /* 0x000000aaaba1723e */ /* 0x001fe200000010ff */
[----:B------:R-:W-:-:S04]  /*89f0*/  FADD.FTZ R15, R14, R15 ;  /* 0x0000000f0e0f7221 */ /* 0x000fc80000010000 */
[----:B------:R-:W-:Y:S02]  /*8a00*/  FADD.FTZ R12, R12, R15 ;  /* 0x0000000f0c0c7221 */ /* 0x000fe40000010000 */
[----:B------:R-:W-:Y:S02]  /*8a10*/  MUFU.EX2 R178, R178 ;  /* 0x000000b200b27308 */ /* 0x000fe40000000800 */
[----:B------:R-:W-:-:S04]  /*8a20*/  FADD.FTZ R7, R7, R12 ;  /* 0x0000000c07077221 */ /* 0x000fc80000010000 */
[----:B------:R-:W-:Y:S02]  /*8a30*/  FADD.FTZ R170, R170, R7 ;  /* 0x00000007aaaa7221 */ /* 0x000fe40000010000 */
[----:B------:R-:W0:Y:S01]  /*8a40*/  MUFU.EX2 R179, R179 ;  /* 0x000000b300b37308 */ /* 0x000e220000000800 */
[----:B--2---:R-:W-:Y:S01]  /*8a50*/  F2FP.BF16.F32.PACK_AB R163, R175, R174 ;  /* 0x000000aeafa3723e */ /* 0x004fe200000010ff */
[----:B------:R-:W-:-:S04]  /*8a60*/  FADD.FTZ R171, R171, R170 ;  /* 0x000000aaabab7221 */ /* 0x000fc80000010000 */
[----:B------:R1:W-:Y:S01]  /*8a70*/  STSM.16.M88.4 [R186], R160 ;  /* 0x000000a0ba007844 */ /* 0x0003e20000000200 */
[----:B------:R-:W-:Y:S01]  /*8a80*/  FADD.FTZ R174, R174, R171 ;  /* 0x000000abaeae7221 */ /* 0x000fe20000010000 */
[----:B------:R-:W-:Y:S03]  /*8a90*/  MUFU.EX2 R182, R182 ;  /* 0x000000b600b67308 */ /* 0x000fe60000000800 */
[----:B------:R-:W-:-:S05]  /*8aa0*/  FADD.FTZ R175, R175, R174 ;  /* 0x000000aeafaf7221 */ /* 0x000fca0000010000 */
[----:B------:R-:W2:Y:S01]  /*8ab0*/  MUFU.EX2 R183, R183 ;  /* 0x000000b700b77308 */ /* 0x000ea20000000800 */
[----:B0-----:R-:W-:Y:S01]  /*8ac0*/  F2FP.BF16.F32.PACK_AB R165, R179, R178 ;  /* 0x000000b2b3a5723e */ /* 0x001fe200000010ff */
        /* <DEDUP_REMOVED lines=8> */
[----:B------:R-:W-:Y:S01]  /*8b50*/  UMOV UR18, UR14 ;  /* 0x0000000e00127c82 */ /* 0x000fe20008000000 */
[----:B------:R-:W-:Y:S01]  /*8b60*/  UMOV UR19, 0x40000040 ;  /* 0x4000004000137882 */ /* 0x000fe20000000000 */
[----:B------:R-:W-:Y:S02]  /*8b70*/  UIADD3 UR14, UR10, 0x100, URZ ;  /* 0x000001000a0e7890 */ /* 0x000fe4000fffe03f */
[----:B------:R-:W-:Y:S01]  /*8b80*/  UIADD3 UR10, UR10, 0x180, URZ ;  /* 0x000001800a0a7890 */ /* 0x000fe2000fffe03f */
[----:B------:R-:W-:Y:S02]  /*8b90*/  WARPGROUP.DEPBAR.LE gsb0, 0x0 ;  /* 0x00008000000079c5 */ /* 0x000fe40000010000 */
[----:B------:R-:W-:-:S15]  /*8ba0*/  WARPGROUP.ARRIVE ;  /* 0x00000000000079c5 */ /* 0x000fde0000000000 */
[----:B------:R-:W-:-:S05]  /*8bb0*/  NOP ;  /* 0x0000000000007918 */ /* 0x000fca0000000000 */
[----:B------:R-:W-:Y:S01]  /*8bc0*/  HGMMA.64x256x16.F32.BF16 R24, R156, gdesc[UR16].tnspB, R24, gsb0 ;  /* 0x43e000109c187df0 */ /* 0x000fe20008001818 */
[----:B------:R-:W-:Y:S01]  /*8bd0*/  UMOV UR18, UR14 ;  /* 0x0000000e00127c82 */ /* 0x000fe20008000000 */
[----:B------:R-:W-:Y:S01]  /*8be0*/  UMOV UR19, 0x40000040 ;  /* 0x4000004000137882 */ /* 0x000fe20000000000 */
[----:B------:R-:W-:Y:S02]  /*8bf0*/  WARPGROUP.DEPBAR.LE gsb0, 0x0 ;  /* 0x00008000000079c5 */ /* 0x000fe40000010000 */
[----:B------:R-:W-:-:S15]  /*8c00*/  WARPGROUP.ARRIVE ;  /* 0x00000000000079c5 */ /* 0x000fde0000000000 */
[----:B------:R-:W-:-:S08]  /*8c10*/  NOP ;  /* 0x0000000000007918 */ /* 0x000fd00000000000 */
        /* <DEDUP_REMOVED lines=19> */
.L_x_1073:
[----:B------:R-:W2:Y:S01]  /*8d50*/  SHFL.BFLY PT, R0, R3, 0x2, 0x1f ;  /* 0x0c401f0003007f89 */ /* 0x000ea200000e0000 */
[----:B01----:R-:W-:Y:S01]  /*8d60*/  IMAD.MOV.U32 R152, RZ, RZ, -0x800000 ;  /* 0xff800000ff987424 */ /* 0x003fe200078e00ff */
[----:B------:R-:W-:Y:S02]  /*8d70*/  UIADD3 UR40, UR40, 0x1, URZ ;  /* 0x0000000128287890 */ /* 0x000fe4000fffe03f */
[----:B------:R-:W0:Y:S01]  /*8d80*/  SHFL.BFLY PT, R6, R7, 0x2, 0x1f ;  /* 0x0c401f0007067f89 */ /* 0x000e2200000e0000 */
[----:B------:R-:W-:Y:S08]  /*8d90*/  BAR.ARV 0x8, 0x100 ;  /* 0x0204000000007b1d */ /* 0x000ff00000002000 */
[----:B------:R-:W-:Y:S01]  /*8da0*/  BAR.SYNC.DEFER_BLOCKING 0xf, 0x100 ;  /* 0x03c4000000007b1d */ /* 0x000fe20000010000 */
[----:B--2---:R-:W-:Y:S01]  /*8db0*/  FADD.FTZ R0, R0, R3 ;  /* 0x0000000300007221 */ /* 0x004fe20000010000 */
[----:B------:R-:W-:-:S02]  /*8dc0*/  IMAD.U32 R3, RZ, RZ, UR15 ;  /* 0x0000000fff037e24 */ /* 0x000fc4000f8e00ff */
[----:B0-----:R-:W-:Y:S02]  /*8dd0*/  FADD.FTZ R6, R6, R7 ;  /* 0x0000000706067221 */ /* 0x001fe40000010000 */
[----:B------:R-:W0:Y:S04]  /*8de0*/  SHFL.BFLY PT, R9, R0, 0x1, 0x1f ;  /* 0x0c201f0000097f89 */ /* 0x000e2800000e0000 */
[----:B------:R-:W1:Y:S01]  /*8df0*/  SHFL.BFLY PT, R11, R6, 0x1, 0x1f ;  /* 0x0c201f00060b7f89 */ /* 0x000e6200000e0000 */
[----:B0-----:R-:W-:Y:S01]  /*8e00*/  FADD.FTZ R10, R0, R9 ;  /* 0x00000009000a7221 */ /* 0x001fe20000010000 */
[----:B-1----:R-:W-:-:S04]  /*8e10*/  FADD.FTZ R11, R6, R11 ;  /* 0x0000000b060b7221 */ /* 0x002fc80000010000 */
[----:B------:R-:W-:Y:S02]  /*8e20*/  FSETP.NE.FTZ.AND P0, PT, R10, RZ, PT ;  /* 0x000000ff0a00720b */ /* 0x000fe40003f15000 */
[----:B------:R-:W-:-:S11]  /*8e30*/  FSETP.NE.FTZ.AND P1, PT, R11, RZ, PT ;  /* 0x000000ff0b00720b */ /* 0x000fd60003f35000 */
[----:B------:R-:W0:Y:S01]  /*8e40*/  @P0 MUFU.LG2 R8, R10 ;  /* 0x0000000a00080308 */ /* 0x000e220000000c00 */
[----:B------:R-:W-:Y:S01]  /*8e50*/  @P0 FMUL.FTZ R7, R3, 0.69314718246459960938 ;  /* 0x3f31721803070820 */ /* 0x000fe20000410000 */
[----:B------:R-:W-:-:S06]  /*8e60*/  IMAD.MOV.U32 R3, RZ, RZ, -0x800000 ;  /* 0xff800000ff037424 */ /* 0x000fcc00078e00ff */
[----:B------:R-:W1:Y:S01]  /*8e70*/  @P1 MUFU.LG2 R9, R11 ;  /* 0x0000000b00091308 */ /* 0x000e620000000c00 */
[----:B0-----:R-:W-:-:S04]  /*8e80*/  @P0 FMUL.FTZ R8, R8, 0.69314718246459960938 ;  /* 0x3f31721808080820 */ /* 0x001fc80000410000 */
[----:B------:R-:W-:Y:S01]  /*8e90*/  @P0 FFMA.FTZ R3, R7, R4, R8 ;  /* 0x0000000407030223 */ /* 0x000fe20000010008 */
[----:B------:R-:W-:Y:S02]  /*8ea0*/  IMAD.U32 R7, RZ, RZ, UR15 ;  /* 0x0000000fff077e24 */ /* 0x000fe4000f8e00ff */
[----:B------:R-:W-:Y:S02]  /*8eb0*/  IMAD.MOV.U32 R4, RZ, RZ, RZ ;  /* 0x000000ffff047224 */ /* 0x000fe400078e00ff */
[----:B-1----:R-:W-:Y:S01]  /*8ec0*/  @P1 FMUL.FTZ R0, R9, 0.69314718246459960938 ;  /* 0x3f31721809001820 */ /* 0x002fe20000410000 */
[----:B------:R-:W-:-:S04]  /*8ed0*/  @P1 FMUL.FTZ R7, R7, 0.69314718246459960938 ;  /* 0x3f31721807071820 */ /* 0x000fc80000410000 */
[----:B------:R-:W-:Y:S01]  /*8ee0*/  @P1 FFMA.FTZ R152, R7, R5, R0 ;  /* 0x0000000507981223 */ /* 0x000fe20000010000 */
[----:B------:R-:W0:Y:S01]  /*8ef0*/  @P0 MUFU.RCP R4, R10 ;  /* 0x0000000a00040308 */ /* 0x000e220000001000 */
[----:B------:R-:W-:Y:S01]  /*8f00*/  ISETP.NE.AND P0, PT, R17, RZ, PT ;  /* 0x000000ff1100720c */ /* 0x000fe20003f05270 */
[----:B------:R-:W-:Y:S02]  /*8f10*/  IMAD.MOV.U32 R0, RZ, RZ, RZ ;  /* 0x000000ffff007224 */ /* 0x000fe400078e00ff */
[----:B------:R-:W-:Y:S01]  /*8f20*/  IMAD.U32 R5, RZ, RZ, UR37 ;  /* 0x00000025ff057e24 */ /* 0x000fe2000f8e00ff */
[----:B------:R-:W-:-:S03]  /*8f30*/  UIADD3 UR37, UR37, 0x1, URZ ;  /* 0x0000000125257890 */ /* 0x000fc6000fffe03f */
[----:B------:R-:W1:Y:S01]  /*8f40*/  @P1 MUFU.RCP R0, R11 ;  /* 0x0000000b00001308 */ /* 0x000e620000001000 */
[----:B------:R-:W-:-:S04]  /*8f50*/  UISETP.NE.AND UP0, UPT, UR37, 0x2, UPT ;  /* 0x000000022500788c */ /* 0x000fc8000bf05270 */
[----:B------:R-:W-:Y:S01]  /*8f60*/  USEL UR4, URZ, 0x1, UP0 ;  /* 0x000000013f047887 */ /* 0x000fe20008000000 */
[----:B------:R-:W-:Y:S01]  /*8f70*/  @!P0 IMAD R5, R5, 0x40, R16 ;  /* 0x0000004005058824 */ /* 0x000fe200078e0210 */
[----:B------:R-:W-:Y:S01]  /*8f80*/  USEL UR37, UR37, URZ, UP0 ;  /* 0x0000003f25257287 */ /* 0x000fe20008000000 */
[-C--:B0-----:R-:W-:Y:S01]  /*8f90*/  FMUL.FTZ R24, R24, R4.reuse ;  /* 0x0000000418187220 */ /* 0x081fe20000410000 */
[-C--:B------:R-:W-:Y:S02]  /*8fa0*/  FMUL.FTZ R25, R25, R4.reuse ;  /* 0x0000000419197220 */ /* 0x080fe40000410000 */
[----:B------:R-:W-:Y:S01]  /*8fb0*/  @!P0 LEA R5, R5, UR41, 0x2 ;  /* 0x0000002905058c11 */ /* 0x000fe2000f8e10ff */
[-C--:B------:R-:W-:Y:S01]  /*8fc0*/  FMUL.FTZ R28, R28, R4.reuse ;  /* 0x000000041c1c7220 */ /* 0x080fe20000410000 */
[-C--:B------:R-:W-:Y:S01]  /*8fd0*/  FMUL.FTZ R29, R29, R4.reuse ;  /* 0x000000041d1d7220 */ /* 0x080fe20000410000 */
[-C--:B------:R-:W-:Y:S01]  /*8fe0*/  FMUL.FTZ R32, R32, R4.reuse ;  /* 0x0000000420207220 */ /* 0x080fe20000410000 */
[-C--:B------:R-:W-:Y:S01]  /*8ff0*/  FMUL.FTZ R33, R33, R4.reuse ;  /* 0x0000000421217220 */ /* 0x080fe20000410000 */
[----:B------:R0:W-:Y:S01]  /*9000*/  @!P0 STS [R5+0x38400], R4 ;  /* 0x0384000405008388 */ /* 0x0001e20000000800 */
        /* <DEDUP_REMOVED lines=124> */
[----:B------:R-:W-:Y:S01]  /*97d0*/  ULOP3.LUT UR36, UR36, UR4, URZ, 0x3c, !UPT ;  /* 0x0000000424247292 */ /* 0x000fe2000f8e3c3f */
[----:B0-----:R-:W-:Y:S11]  /*97e0*/  BAR.ARV 0xe, 0x100 ;  /* 0x0384000000007b1d */ /* 0x001ff60000002000 */
.L_x_1058:
[----:B------:R-:W0:Y:S08]  /*97f0*/  S2UR UR4, SR_CgaCtaId ;  /* 0x00000000000479c3 */ /* 0x000e300000008800 */
[----:B------:R-:W-:Y:S06]  /*9800*/  BAR.SYNC.DEFER_BLOCKING 0x5, 0x180 ;  /* 0x0146000000007b1d */ /* 0x000fec0000010000 */
[----:B------:R-:W-:Y:S01]  /*9810*/  UMOV UR41, 0x400 ;  /* 0x0000040000297882 */ /* 0x000fe20000000000 */
[----:B------:R-:W-:Y:S01]  /*9820*/  BSSY B0, `(.L_x_1083) ;  /* 0x0000480000007945 */ /* 0x000fe20003800000 */
[----:B0-----:R-:W-:-:S09]  /*9830*/  ULEA UR41, UR4, UR41, 0x18 ;  /* 0x0000002904297291 */ /* 0x001fd2000f8ec03f */
[----:B------:R-:W0:Y:S02]  /*9840*/  LDS.128 R4, [UR41+0x388d0] ;  /* 0x0388d029ff047984 */ /* 0x000e240008000c00 */
[----:B0-----:R-:W-:Y:S02]  /*9850*/  R2UR UR4, R5 ;  /* 0x00000000050472ca */ /* 0x001fe400000e0000 */
[----:B------:R-:W-:Y:S01]  /*9860*/  R2UR UR5, R7 ;  /* 0x00000000070572ca */ /* 0x000fe200000e0000 */
[----:B------:R-:W-:Y:S06]  /*9870*/  BAR.ARV 0x4, 0x180 ;  /* 0x0106000000007b1d */ /* 0x000fec0000002000 */
[----:B------:R-:W-:Y:S08]  /*9880*/  @P0 BRA `(.L_x_1084) ;  /* 0x0000003800200947 */ /* 0x000ff00003800000 */
[----:B------:R-:W2:Y:S01]  /*9890*/  LDL R0, [R1+0x70] ;  /* 0x0000700001007983 */ /* 0x000ea20000100800 */
[----:B------:R-:W0:Y:S01]  /*98a0*/  S2UR UR8, SR_SWINHI ;  /* 0x00000000000879c3 */ /* 0x000e220000002f00 */
[----:B------:R-:W-:Y:S01]  /*98b0*/  F2FP.BF16.F32.PACK_AB R23, R71, R70 ;  /* 0x000000464717723e */ /* 0x000fe200000010ff */
[----:B------:R-:W-:Y:S01]  /*98c0*/  UMOV UR6, UR41 ;  /* 0x0000002900067c82 */ /* 0x000fe20008000000 */
[----:B0-----:R-:W-:Y:S01]  /*98d0*/  UMOV UR7, UR8 ;  /* 0x0000000800077c82 */ /* 0x001fe20008000000 */
[----:B------:R-:W-:Y:S02]  /*98e0*/  IMAD.U32 R4, RZ, RZ, UR6 ;  /* 0x00000006ff047e24 */ /* 0x000fe4000f8e00ff */
[----:B------:R-:W-:Y:S01]  /*98f0*/  IMAD.U32 R5, RZ, RZ, UR7 ;  /* 0x00000007ff057e24 */ /* 0x000fe2000f8e00ff */
[----:B------:R-:W-:Y:S01]  /*9900*/  ULDC.64 UR6, c[0x0][0xd08] ;  /* 0x0003420000067ab9 */ /* 0x000fe20000000a00 */
[----:B------:R-:W-:Y:S01]  /*9910*/  BAR.SYNC.DEFER_BLOCKING 0x1, 0x100 ;  /* 0x0044000000007b1d */ /* 0x000fe20000010000 */
[----:B--2---:R-:W-:-:S03]  /*9920*/  IMAD.WIDE R20, R0, 0x2, R4 ;  /* 0x0000000200147825 */ /* 0x004fc600078e0204 */
[C---:B------:R-:W-:Y:S02]  /*9930*/  IADD3 R9, P6, R20.reuse, 0x6060, RZ ;  /* 0x0000606014097810 */ /* 0x040fe40007fde0ff */
[C---:B------:R-:W-:Y:S02]  /*9940*/  IADD3 R13, P1, R20.reuse, 0x6020, RZ ;  /* 0x00006020140d7810 */ /* 0x040fe40007f3e0ff */
[----:B------:R-:W-:Y:S02]  /*9950*/  LOP3.LUT R8, R9, 0x380, RZ, 0xc0, !PT ;  /* 0x0000038009087812 */ /* 0x000fe400078ec0ff */
[----:B------:R-:W-:Y:S02]  /*9960*/  IADD3 R11, P0, R20, 0x6040, RZ ;  /* 0x00006040140b7810 */ /* 0x000fe40007f1e0ff */
[----:B------:R-:W-:Y:S02]  /*9970*/  SHF.R.U64 R8, R8, 0x3, RZ ;  /* 0x0000000308087819 */ /* 0x000fe400000012ff */
[----:B------:R-:W-:-:S02]  /*9980*/  LOP3.LUT R12, R13, 0x380, RZ, 0xc0, !PT ;  /* 0x000003800d0c7812 */ /* 0x000fc400078ec0ff */
[----:B------:R-:W-:Y:S01]  /*9990*/  LOP3.LUT R8, R8, R9, RZ, 0x3c, !PT ;  /* 0x0000000908087212 */ /* 0x000fe200078e3cff */
[----:B------:R-:W-:Y:S01]  /*99a0*/  IMAD.X R9, RZ, RZ, R21, P6 ;  /* 0x000000ffff097224 */ /* 0x000fe200030e0615 */
[----:B------:R-:W-:Y:S02]  /*99b0*/  LOP3.LUT R10, R11, 0x380, RZ, 0xc0, !PT ;  /* 0x000003800b0a7812 */ /* 0x000fe400078ec0ff */
[----:B------:R-:W-:Y:S02]  /*99c0*/  LOP3.LUT R0, R20, 0x380, RZ, 0xc0, !PT ;  /* 0x0000038014007812 */ /* 0x000fe400078ec0ff */
[----:B------:R-:W-:Y:S02]  /*99d0*/  SHF.R.U64 R12, R12, 0x3, RZ ;  /* 0x000000030c0c7819 */ /* 0x000fe400000012ff */
[----:B------:R-:W-:Y:S02]  /*99e0*/  SHF.R.U64 R10, R10, 0x3, RZ ;  /* 0x000000030a0a7819 */ /* 0x000fe400000012ff */
[----:B------:R-:W-:-:S02]  /*99f0*/  SHF.R.U64 R0, R0, 0x3, RZ ;  /* 0x0000000300007819 */ /* 0x000fc400000012ff */
[----:B------:R-:W-:Y:S01]  /*9a00*/  LOP3.LUT R12, R12, R13, RZ, 0x3c, !PT ;  /* 0x0000000d0c0c7212 */ /* 0x000fe200078e3cff */
[--C-:B------:R-:W-:Y:S01]  /*9a10*/  IMAD.X R13, RZ, RZ, R21.reuse, P1 ;  /* 0x000000ffff0d7224 */ /* 0x100fe200008e0615 */
[----:B------:R-:W-:Y:S01]  /*9a20*/  MOV R164, R8 ;  /* 0x0000000800a47202 */ /* 0x000fe20000000f00 */
[--C-:B------:R-:W-:Y:S01]  /*9a30*/  IMAD.MOV.U32 R9, RZ, RZ, R21.reuse ;  /* 0x000000ffff097224 */ /* 0x100fe200078e0015 */
[----:B------:R-:W-:Y:S01]  /*9a40*/  LOP3.LUT R10, R10, R11, RZ, 0x3c, !PT ;  /* 0x0000000b0a0a7212 */ /* 0x000fe200078e3cff */
[----:B------:R-:W-:Y:S01]  /*9a50*/  IMAD.X R11, RZ, RZ, R21, P0 ;  /* 0x000000ffff0b7224 */ /* 0x000fe200000e0615 */
[----:B------:R-:W-:Y:S02]  /*9a60*/  LOP3.LUT R8, R0, R20, RZ, 0x3c, !PT ;  /* 0x0000001400087212 */ /* 0x000fe400078e3cff */
[----:B------:R-:W-:Y:S02]  /*9a70*/  IADD3 R162, P0, R20, 0x2060, RZ ;  /* 0x0000206014a27810 */ /* 0x000fe40007f1e0ff */
[----:B------:R-:W-:-:S02]  /*9a80*/  MOV R18, R12 ;  /* 0x0000000c00127202 */ /* 0x000fc40000000f00 */
[----:B------:R-:W-:Y:S02]  /*9a90*/  MOV R12, R8 ;  /* 0x00000008000c7202 */ /* 0x000fe40000000f00 */
[----:B------:R-:W0:Y:S01]  /*9aa0*/  LDC R9, c[0x0][0xbd4] ;  /* 0x0002f500ff097b82 */ /* 0x000e220000000800 */
[----:B------:R-:W-:Y:S02]  /*9ab0*/  LOP3.LUT R163, R162, 0x380, RZ, 0xc0, !PT ;  /* 0x00000380a2a37812 */ /* 0x000fe400078ec0ff */
[----:B------:R-:W-:Y:S02]  /*9ac0*/  IADD3 R154, P3, R20, 0x4060, RZ ;  /* 0x00004060149a7810 */ /* 0x000fe40007f7e0ff */
[----:B------:R-:W-:Y:S02]  /*9ad0*/  SHF.R.U64 R163, R163, 0x3, RZ ;  /* 0x00000003a3a37819 */ /* 0x000fe400000012ff */
[----:B------:R-:W-:Y:S02]  /*9ae0*/  LOP3.LUT R155, R154, 0x380, RZ, 0xc0, !PT ;  /* 0x000003809a9b7812 */ /* 0x000fe400078ec0ff */
[----:B------:R-:W-:Y:S01]  /*9af0*/  LOP3.LUT R162, R163, R162, RZ, 0x3c, !PT ;  /* 0x000000a2a3a27212 */ /* 0x000fe200078e3cff */
[----:B------:R-:W-:Y:S01]  /*9b00*/  IMAD.X R163, RZ, RZ, R21, P0 ;  /* 0x000000ffffa37224 */ /* 0x000fe200000e0615 */
[----:B------:R-:W-:-:S02]  /*9b10*/  IADD3 R8, P0, R20, 0x2040, RZ ;  /* 0x0000204014087810 */ /* 0x000fc40007f1e0ff */
[----:B------:R-:W-:Y:S02]  /*9b20*/  SHF.R.U64 R155, R155, 0x3, RZ ;  /* 0x000000039b9b7819 */ /* 0x000fe400000012ff */
[----:B------:R-:W-:Y:S02]  /*9b30*/  LOP3.LUT R0, R8, 0x380, RZ, 0xc0, !PT ;  /* 0x0000038008007812 */ /* 0x000fe400078ec0ff */
[----:B------:R-:W-:Y:S02]  /*9b40*/  ISETP.NE.AND P1, PT, R22, RZ, PT ;  /* 0x000000ff1600720c */ /* 0x000fe40003f25270 */
[----:B------:R-:W-:Y:S02]  /*9b50*/  SHF.R.U64 R0, R0, 0x3, RZ ;  /* 0x0000000300007819 */ /* 0x000fe400000012ff */
[----:B------:R-:W-:Y:S01]  /*9b60*/  LOP3.LUT R154, R155, R154, RZ, 0x3c, !PT ;  /* 0x0000009a9b9a7212 */ /* 0x000fe200078e3cff */
[----:B------:R-:W-:Y:S01]  /*9b70*/  IMAD.X R155, RZ, RZ, R21, P3 ;  /* 0x000000ffff9b7224 */ /* 0x000fe200018e0615 */
[----:B------:R-:W-:-:S02]  /*9b80*/  LOP3.LUT R8, R0, R8, RZ, 0x3c, !PT ;  /* 0x0000000800087212 */ /* 0x000fc400078e3cff */
[----:B0-----:R-:W-:Y:S01]  /*9b90*/  SEL R0, R22, R9, P1 ;  /* 0x0000000916007207 */ /* 0x001fe20000800000 */
[----:B------:R-:W-:Y:S01]  /*9ba0*/  IMAD.X R9, RZ, RZ, R21, P0 ;  /* 0x000000ffff097224 */ /* 0x000fe200000e0615 */
[----:B------:R-:W-:Y:S02]  /*9bb0*/  MOV R154, R154 ;  /* 0x0000009a009a7202 */ /* 0x000fe40000000f00 */
[C---:B------:R-:W-:Y:S02]  /*9bc0*/  IADD3 R156, P4, R20.reuse, 0x4040, RZ ;  /* 0x00004040149c7810 */ /* 0x040fe40007f9e0ff */
[----:B------:R-:W-:Y:S02]  /*9bd0*/  MOV R155, R8 ;  /* 0x00000008009b7202 */ /* 0x000fe40000000f00 */
[----:B------:R-:W-:Y:S02]  /*9be0*/  IADD3 R8, P0, R20, 0x2020, RZ ;  /* 0x0000202014087810 */ /* 0x000fe40007f1e0ff */
[----:B------:R-:W-:-:S02]  /*9bf0*/  LOP3.LUT R157, R156, 0x380, RZ, 0xc0, !PT ;  /* 0x000003809c9d7812 */ /* 0x000fc400078ec0ff */
[----:B------:R-:W-:Y:S02]  /*9c00*/  LOP3.LUT R9, R8, 0x380, RZ, 0xc0, !PT ;  /* 0x0000038008097812 */ /* 0x000fe400078ec0ff */
[----:B------:R-:W-:Y:S02]  /*9c10*/  SHF.R.U64 R157, R157, 0x3, RZ ;  /* 0x000000039d9d7819 */ /* 0x000fe400000012ff */
[----:B------:R-:W-:Y:S02]  /*9c20*/  SHF.R.U64 R9, R9, 0x3, RZ ;  /* 0x0000000309097819 */ /* 0x000fe400000012ff */
[----:B------:R-:W-:Y:S01]  /*9c30*/  LOP3.LUT R156, R157, R156, RZ, 0x3c, !PT ;  /* 0x0000009c9d9c7212 */ /* 0x000fe200078e3cff */
[--C-:B------:R-:W-:Y:S01]  /*9c40*/  IMAD.X R157, RZ, RZ, R21.reuse, P4 ;  /* 0x000000ffff9d7224 */ /* 0x100fe200020e0615 */
[----:B------:R-:W-:Y:S01]  /*9c50*/  LOP3.LUT R8, R9, R8, RZ, 0x3c, !PT ;  /* 0x0000000809087212 */ /* 0x000fe200078e3cff */
[----:B------:R-:W-:Y:S01]  /*9c60*/  IMAD.X R9, RZ, RZ, R21, P0 ;  /* 0x000000ffff097224 */ /* 0x000fe200000e0615 */
[----:B------:R-:W-:-:S02]  /*9c70*/  MOV R153, R10 ;  /* 0x0000000a00997202 */ /* 0x000fc40000000f00 */
[----:B------:R-:W-:Y:S02]  /*9c80*/  MOV R156, R156 ;  /* 0x0000009c009c7202 */ /* 0x000fe40000000f00 */
[----:B------:R-:W-:Y:S02]  /*9c90*/  MOV R157, R8 ;  /* 0x00000008009d7202 */ /* 0x000fe40000000f00 */
[----:B------:R-:W-:Y:S02]  /*9ca0*/  F2FP.BF16.F32.PACK_AB R8, R25, R24 ;  /* 0x000000181908723e */ /* 0x000fe400000010ff */
[----:B------:R-:W-:Y:S02]  /*9cb0*/  F2FP.BF16.F32.PACK_AB R9, R27, R26 ;  /* 0x0000001a1b09723e */ /* 0x000fe400000010ff */
[----:B------:R-:W-:Y:S02]  /*9cc0*/  F2FP.BF16.F32.PACK_AB R10, R29, R28 ;  /* 0x0000001c1d0a723e */ /* 0x000fe400000010ff */
[----:B------:R-:W-:-:S02]  /*9cd0*/  F2FP.BF16.F32.PACK_AB R11, R31, R30 ;  /* 0x0000001e1f0b723e */ /* 0x000fc400000010ff */
[----:B------:R-:W-:Y:S02]  /*9ce0*/  IADD3 R14, P2, R20, 0x6000, RZ ;  /* 0x00006000140e7810 */ /* 0x000fe40007f5e0ff */
[----:B------:R-:W-:Y:S01]  /*9cf0*/  F2FP.BF16.F32.PACK_AB R13, R35, R34 ;  /* 0x00000022230d723e */ /* 0x000fe200000010ff */
[----:B------:R0:W-:Y:S01]  /*9d00*/  STSM.16.M88.4 [R12], R8 ;  /* 0x000000080c007844 */ /* 0x0001e20000000200 */
[----:B------:R-:W-:Y:S02]  /*9d10*/  LOP3.LUT R15, R14, 0x380, RZ, 0xc0, !PT ;  /* 0x000003800e0f7812 */ /* 0x000fe400078ec0ff */
[C---:B------:R-:W-:Y:S02]  /*9d20*/  IADD3 R158, P5, R20.reuse, 0x4020, RZ ;  /* 0x00004020149e7810 */ /* 0x040fe40007fbe0ff */
[----:B------:R-:W-:Y:S02]  /*9d30*/  SHF.R.U64 R15, R15, 0x3, RZ ;  /* 0x000000030f0f7819 */ /* 0x000fe400000012ff */
[----:B------:R-:W-:-:S02]  /*9d40*/  IADD3 R160, P6, R20, 0x4000, RZ ;  /* 0x0000400014a07810 */ /* 0x000fc40007fde0ff */
[----:B------:R-:W-:Y:S01]  /*9d50*/  LOP3.LUT R14, R15, R14, RZ, 0x3c, !PT ;  /* 0x0000000e0f0e7212 */ /* 0x000fe200078e3cff */
[----:B------:R-:W-:Y:S01]  /*9d60*/  IMAD.X R15, RZ, RZ, R21, P2 ;  /* 0x000000ffff0f7224 */ /* 0x000fe200010e0615 */
[----:B------:R-:W-:Y:S02]  /*9d70*/  LOP3.LUT R159, R158, 0x380, RZ, 0xc0, !PT ;  /* 0x000003809e9f7812 */ /* 0x000fe400078ec0ff */
[----:B------:R-:W-:Y:S02]  /*9d80*/  LOP3.LUT R161, R160, 0x380, RZ, 0xc0, !PT ;  /* 0x00000380a0a17812 */ /* 0x000fe400078ec0ff */
[----:B------:R-:W-:Y:S02]  /*9d90*/  MOV R7, R14 ;  /* 0x0000000e00077202 */ /* 0x000fe40000000f00 */
[----:B0-----:R-:W-:Y:S02]  /*9da0*/  IADD3 R8, P0, R20, 0x20, RZ ;  /* 0x0000002014087810 */ /* 0x001fe40007f1e0ff */
[----:B------:R-:W-:-:S02]  /*9db0*/  F2FP.BF16.F32.PACK_AB R12, R33, R32 ;  /* 0x00000020210c723e */ /* 0x000fc400000010ff */
[----:B------:R-:W-:Y:S02]  /*9dc0*/  LOP3.LUT R9, R8, 0x380, RZ, 0xc0, !PT ;  /* 0x0000038008097812 */ /* 0x000fe400078ec0ff */
[----:B------:R-:W-:Y:S02]  /*9dd0*/  F2FP.BF16.F32.PACK_AB R14, R37, R36 ;  /* 0x00000024250e723e */ /* 0x000fe400000010ff */
[----:B------:R-:W-:Y:S02]  /*9de0*/  SHF.R.U64 R9, R9, 0x3, RZ ;  /* 0x0000000309097819 */ /* 0x000fe400000012ff */
[----:B------:R-:W-:Y:S02]  /*9df0*/  F2FP.BF16.F32.PACK_AB R15, R39, R38 ;  /* 0x00000026270f723e */ /* 0x000fe400000010ff */
[----:B------:R-:W-:Y:S01]  /*9e00*/  LOP3.LUT R8, R9, R8, RZ, 0x3c, !PT ;  /* 0x0000000809087212 */ /* 0x000fe200078e3cff */
[----:B------:R-:W-:Y:S01]  /*9e10*/  IMAD.X R9, RZ, RZ, R21, P0 ;  /* 0x000000ffff097224 */ /* 0x000fe200000e0615 */
[----:B------:R-:W-:-:S02]  /*9e20*/  F2FP.BF16.F32.PACK_AB R10, R45, R44 ;  /* 0x0000002c2d0a723e */ /* 0x000fc400000010ff */
[----:B------:R-:W-:Y:S02]  /*9e30*/  F2FP.BF16.F32.PACK_AB R11, R47, R46 ;  /* 0x0000002e2f0b723e */ /* 0x000fe400000010ff */
[----:B------:R-:W-:Y:S02]  /*9e40*/  MOV R8, R8 ;  /* 0x0000000800087202 */ /* 0x000fe40000000f00 */
[----:B------:R-:W-:Y:S02]  /*9e50*/  SHF.R.U64 R159, R159, 0x3, RZ ;  /* 0x000000039f9f7819 */ /* 0x000fe400000012ff */
[----:B------:R-:W-:Y:S01]  /*9e60*/  SHF.R.U64 R161, R161, 0x3, RZ ;  /* 0x00000003a1a17819 */ /* 0x000fe200000012ff */
[----:B------:R0:W-:Y:S01]  /*9e70*/  STSM.16.M88.4 [R8], R12 ;  /* 0x0000000c08007844 */ /* 0x0001e20000000200 */
[----:B------:R-:W-:Y:S01]  /*9e80*/  LOP3.LUT R158, R159, R158, RZ, 0x3c, !PT ;  /* 0x0000009e9f9e7212 */ /* 0x000fe200078e3cff */
[--C-:B------:R-:W-:Y:S01]  /*9e90*/  IMAD.X R159, RZ, RZ, R21.reuse, P5 ;  /* 0x000000ffff9f7224 */ /* 0x100fe200028e0615 */
[----:B------:R-:W-:Y:S01]  /*9ea0*/  LOP3.LUT R160, R161, R160, RZ, 0x3c, !PT ;  /* 0x000000a0a1a07212 */ /* 0x000fe200078e3cff */
[----:B------:R-:W-:Y:S01]  /*9eb0*/  IMAD.X R161, RZ, RZ, R21, P6 ;  /* 0x000000ffffa17224 */ /* 0x000fe200030e0615 */
[----:B------:R-:W-:-:S02]  /*9ec0*/  MOV R162, R162 ;  /* 0x000000a200a27202 */ /* 0x000fc40000000f00 */
[----:B------:R-:W-:Y:S02]  /*9ed0*/  MOV R158, R158 ;  /* 0x0000009e009e7202 */ /* 0x000fe40000000f00 */
[----:B------:R-:W-:Y:S02]  /*9ee0*/  MOV R160, R160 ;  /* 0x000000a000a07202 */ /* 0x000fe40000000f00 */
[----:B0-----:R-:W-:Y:S02]  /*9ef0*/  IADD3 R8, P0, R20, 0x40, RZ ;  /* 0x0000004014087810 */ /* 0x001fe40007f1e0ff */
[----:B------:R-:W-:Y:S02]  /*9f00*/  F2FP.BF16.F32.PACK_AB R13, R59, R58 ;  /* 0x0000003a3b0d723e */ /* 0x000fe400000010ff */
[----:B------:R-:W-:Y:S02]  /*9f10*/  LOP3.LUT R9, R8, 0x380, RZ, 0xc0, !PT ;  /* 0x0000038008097812 */ /* 0x000fe400078ec0ff */
[----:B------:R-:W-:-:S02]  /*9f20*/  F2FP.BF16.F32.PACK_AB R14, R61, R60 ;  /* 0x0000003c3d0e723e */ /* 0x000fc400000010ff */
[----:B------:R-:W-:Y:S02]  /*9f30*/  SHF.R.U64 R9, R9, 0x3, RZ ;  /* 0x0000000309097819 */ /* 0x000fe400000012ff */
[----:B------:R-:W-:Y:S02]  /*9f40*/  F2FP.BF16.F32.PACK_AB R15, R63, R62 ;  /* 0x0000003e3f0f723e */ /* 0x000fe400000010ff */
[----:B------:R-:W-:Y:S01]  /*9f50*/  LOP3.LUT R8, R9, R8, RZ, 0x3c, !PT ;  /* 0x0000000809087212 */ /* 0x000fe200078e3cff */
[----:B------:R-:W-:-:S05]  /*9f60*/  IMAD.X R9, RZ, RZ, R21, P0 ;  /* 0x000000ffff097224 */ /* 0x000fca00000e0615 */
[----:B------:R-:W-:Y:S02]  /*9f70*/  MOV R12, R8 ;  /* 0x00000008000c7202 */ /* 0x000fe40000000f00 */
[----:B------:R-:W-:Y:S02]  /*9f80*/  F2FP.BF16.F32.PACK_AB R8, R41, R40 ;  /* 0x000000282908723e */ /* 0x000fe400000010ff */
[----:B------:R-:W-:-:S05]  /*9f90*/  F2FP.BF16.F32.PACK_AB R9, R43, R42 ;  /* 0x0000002a2b09723e */ /* 0x000fca00000010ff */
[----:B------:R0:W-:Y:S02]  /*9fa0*/  STSM.16.M88.4 [R12], R8 ;  /* 0x000000080c007844 */ /* 0x0001e40000000200 */
[C---:B0-----:R-:W-:Y:S02]  /*9fb0*/  IADD3 R8, P0, R20.reuse, 0x2000, RZ ;  /* 0x0000200014087810 */ /* 0x041fe40007f1e0ff */
[----:B------:R-:W-:Y:S02]  /*9fc0*/  IADD3 R10, P1, R20, 0x60, RZ ;  /* 0x00000060140a7810 */ /* 0x000fe40007f3e0ff */
[----:B------:R-:W-:Y:S02]  /*9fd0*/  LOP3.LUT R9, R8, 0x380, RZ, 0xc0, !PT ;  /* 0x0000038008097812 */ /* 0x000fe400078ec0ff */
[----:B------:R-:W-:Y:S02]  /*9fe0*/  F2FP.BF16.F32.PACK_AB R11, R55, R54 ;  /* 0x00000036370b723e */ /* 0x000fe400000010ff */
[----:B------:R-:W-:-:S02]  /*9ff0*/  SHF.R.U64 R9, R9, 0x3, RZ ;  /* 0x0000000309097819 */ /* 0x000fc400000012ff */
[----:B------:R-:W-:Y:S02]  /*a000*/  F2FP.BF16.F32.PACK_AB R12, R57, R56 ;  /* 0x00000038390c723e */ /* 0x000fe400000010ff */
[----:B------:R-:W-:Y:S01]  /*a010*/  LOP3.LUT R8, R9, R8, RZ, 0x3c, !PT ;  /* 0x0000000809087212 */ /* 0x000fe200078e3cff */
[--C-:B------:R-:W-:Y:S01]  /*a020*/  IMAD.X R9, RZ, RZ, R21.reuse, P0 ;  /* 0x000000ffff097224 */ /* 0x100fe200000e0615 */
[----:B------:R-:W-:Y:S01]  /*a030*/  ISETP.NE.U32.AND P0, PT, RZ, UR6, PT ;  /* 0x00000006ff007c0c */ /* 0x000fe2000bf05070 */
[----:B------:R-:W-:-:S03]  /*a040*/  IMAD.X R21, RZ, RZ, R21, P1 ;  /* 0x000000ffff157224 */ /* 0x000fc600008e0615 */
[----:B------:R-:W-:Y:S02]  /*a050*/  MOV R22, R8 ;  /* 0x0000000800167202 */ /* 0x000fe40000000f00 */
[----:B------:R-:W-:Y:S02]  /*a060*/  LOP3.LUT R8, R10, 0x380, RZ, 0xc0, !PT ;  /* 0x000003800a087812 */ /* 0x000fe400078ec0ff */
[----:B------:R-:W-:Y:S02]  /*a070*/  F2FP.BF16.F32.PACK_AB R9, R51, R50 ;  /* 0x000000323309723e */ /* 0x000fe400000010ff */
[----:B------:R-:W-:Y:S02]  /*a080*/  SHF.R.U64 R8, R8, 0x3, RZ ;  /* 0x0000000308087819 */ /* 0x000fe400000012ff */
[----:B------:R-:W-:Y:S02]  /*a090*/  ISETP.NE.AND.EX P0, PT, RZ, UR7, PT, P0 ;  /* 0x00000007ff007c0c */ /* 0x000fe4000bf05300 */
[----:B------:R-:W-:-:S02]  /*a0a0*/  LOP3.LUT R20, R8, R10, RZ, 0x3c, !PT ;  /* 0x0000000a08147212 */ /* 0x000fc400078e3cff */
[----:B------:R-:W-:Y:S02]  /*a0b0*/  F2FP.BF16.F32.PACK_AB R8, R49, R48 ;  /* 0x000000303108723e */ /* 0x000fe400000010ff */
[----:B------:R-:W-:Y:S02]  /*a0c0*/  MOV R20, R20 ;  /* 0x0000001400147202 */ /* 0x000fe40000000f00 */
[----:B------:R-:W-:Y:S02]  /*a0d0*/  F2FP.BF16.F32.PACK_AB R10, R53, R52 ;  /* 0x00000034350a723e */ /* 0x000fe400000010ff */
[----:B------:R-:W-:-:S03]  /*a0e0*/  F2FP.BF16.F32.PACK_AB R21, R67, R66 ;  /* 0x000000424315723e */ /* 0x000fc600000010ff */
[----:B------:R0:W-:Y:S04]  /*a0f0*/  STSM.16.M88.4 [R20], R8 ;  /* 0x0000000814007844 */ /* 0x0001e80000000200 */
[----:B------:R1:W-:Y:S01]  /*a100*/  STSM.16.M88.4 [R22], R12 ;  /* 0x0000000c16007844 */ /* 0x0003e20000000200 */
[----:B0-----:R-:W-:Y:S02]  /*a110*/  F2FP.BF16.F32.PACK_AB R20, R65, R64 ;  /* 0x000000404114723e */ /* 0x001fe400000010ff */
[----:B------:R-:W-:Y:S02]  /*a120*/  F2FP.BF16.F32.PACK_AB R8, R73, R72 ;  /* 0x000000484908723e */ /* 0x000fe400000010ff */
[----:B-1----:R-:W-:Y:S02]  /*a130*/  F2FP.BF16.F32.PACK_AB R22, R69, R68 ;  /* 0x000000444516723e */ /* 0x002fe400000010ff */
[----:B------:R-:W-:-:S02]  /*a140*/  F2FP.BF16.F32.PACK_AB R9, R75, R74 ;  /* 0x0000004a4b09723e */ /* 0x000fc400000010ff */
[----:B------:R-:W-:Y:S01]  /*a150*/  F2FP.BF16.F32.PACK_AB R10, R77, R76 ;  /* 0x0000004c4d0a723e */ /* 0x000fe200000010ff */
[----:B------:R0:W-:Y:S01]  /*a160*/  STSM.16.M88.4 [R157], R20 ;  /* 0x000000149d007844 */ /* 0x0001e20000000200 */
[----:B------:R-:W-:Y:S02]  /*a170*/  F2FP.BF16.F32.PACK_AB R11, R79, R78 ;  /* 0x0000004e4f0b723e */ /* 0x000fe400000010ff */
[----:B------:R-:W-:Y:S02]  /*a180*/  F2FP.BF16.F32.PACK_AB R12, R81, R80 ;  /* 0x00000050510c723e */ /* 0x000fe400000010ff */
[----:B------:R-:W-:Y:S01]  /*a190*/  F2FP.BF16.F32.PACK_AB R13, R83, R82 ;  /* 0x00000052530d723e */ /* 0x000fe200000010ff */
[----:B------:R1:W-:Y:S01]  /*a1a0*/  STSM.16.M88.4 [R155], R8 ;  /* 0x000000089b007844 */ /* 0x0003e20000000200 */
[----:B------:R-:W-:Y:S02]  /*a1b0*/  F2FP.BF16.F32.PACK_AB R14, R85, R84 ;  /* 0x00000054550e723e */ /* 0x000fe400000010ff */
[----:B------:R-:W-:-:S05]  /*a1c0*/  F2FP.BF16.F32.PACK_AB R15, R87, R86 ;  /* 0x00000056570f723e */ /* 0x000fca00000010ff */
[----:B------:R2:W-:Y:S01]  /*a1d0*/  STSM.16.M88.4 [R162], R12 ;  /* 0x0000000ca2007844 */ /* 0x0005e20000000200 */
[----:B0-----:R-:W-:Y:S02]  /*a1e0*/  F2FP.BF16.F32.PACK_AB R20, R89, R88 ;  /* 0x000000585914723e */ /* 0x001fe400000010ff */
[----:B------:R-:W-:Y:S02]  /*a1f0*/  F2FP.BF16.F32.PACK_AB R21, R91, R90 ;  /* 0x0000005a5b15723e */ /* 0x000fe400000010ff */
[----:B------:R-:W-:Y:S02]  /*a200*/  F2FP.BF16.F32.PACK_AB R22, R93, R92 ;  /* 0x0000005c5d16723e */ /* 0x000fe400000010ff */
[----:B------:R-:W-:Y:S02]  /*a210*/  F2FP.BF16.F32.PACK_AB R23, R95, R94 ;  /* 0x0000005e5f17723e */ /* 0x000fe400000010ff */
[----:B-1----:R-:W-:Y:S02]  /*a220*/  F2FP.BF16.F32.PACK_AB R8, R97, R96 ;  /* 0x000000606108723e */ /* 0x002fe400000010ff */
[----:B------:R-:W-:Y:S01]  /*a230*/  F2FP.BF16.F32.PACK_AB R9, R99, R98 ;  /* 0x000000626309723e */ /* 0x000fe200000010ff */
[----:B------:R0:W-:Y:S01]  /*a240*/  STSM.16.M88.4 [R160], R20 ;  /* 0x00000014a0007844 */ /* 0x0001e20000000200 */
[----:B------:R-:W-:-:S02]  /*a250*/  F2FP.BF16.F32.PACK_AB R10, R101, R100 ;  /* 0x00000064650a723e */ /* 0x000fc400000010ff */
[----:B------:R-:W-:Y:S02]  /*a260*/  F2FP.BF16.F32.PACK_AB R11, R103, R102 ;  /* 0x00000066670b723e */ /* 0x000fe400000010ff */
[----:B--2---:R-:W-:Y:S02]  /*a270*/  F2FP.BF16.F32.PACK_AB R12, R105, R104 ;  /* 0x00000068690c723e */ /* 0x004fe400000010ff */
[----:B------:R-:W-:Y:S01]  /*a280*/  F2FP.BF16.F32.PACK_AB R13, R107, R106 ;  /* 0x0000006a6b0d723e */ /* 0x000fe200000010ff */
[----:B------:R1:W-:Y:S01]  /*a290*/  STSM.16.M88.4 [R158], R8 ;  /* 0x000000089e007844 */ /* 0x0003e20000000200 */
[----:B------:R-:W-:Y:S02]  /*a2a0*/  F2FP.BF16.F32.PACK_AB R14, R109, R108 ;  /* 0x0000006c6d0e723e */ /* 0x000fe400000010ff */
[----:B------:R-:W-:Y:S02]  /*a2b0*/  F2FP.BF16.F32.PACK_AB R15, R111, R110 ;  /* 0x0000006e6f0f723e */ /* 0x000fe400000010ff */
[----:B0-----:R-:W-:-:S03]  /*a2c0*/  F2FP.BF16.F32.PACK_AB R20, R113, R112 ;  /* 0x000000707114723e */ /* 0x001fc600000010ff */
[----:B------:R0:W-:Y:S01]  /*a2d0*/  STSM.16.M88.4 [R156], R12 ;  /* 0x0000000c9c007844 */ /* 0x0001e20000000200 */
        /* <DEDUP_REMOVED lines=8> */
[----:B0-----:R-:W-:Y:S02]  /*a360*/  F2FP.BF16.F32.PACK_AB R12, R129, R128 ;  /* 0x00000080810c723e */ /* 0x001fe400000010ff */
[----:B------:R-:W-:Y:S01]  /*a370*/  F2FP.BF16.F32.PACK_AB R13, R131, R130 ;  /* 0x00000082830d723e */ /* 0x000fe200000010ff */
[----:B------:R0:W-:Y:S01]  /*a380*/  STSM.16.M88.4 [R7], R8 ;  /* 0x0000000807007844 */ /* 0x0001e20000000200 */
[----:B------:R-:W-:Y:S02]  /*a390*/  F2FP.BF16.F32.PACK_AB R14, R133, R132 ;  /* 0x00000084850e723e */ /* 0x000fe400000010ff */
[----:B------:R-:W-:Y:S02]  /*a3a0*/  F2FP.BF16.F32.PACK_AB R15, R135, R134 ;  /* 0x00000086870f723e */ /* 0x000fe400000010ff */
[----:B-1----:R-:W-:-:S03]  /*a3b0*/  F2FP.BF16.F32.PACK_AB R20, R137, R136 ;  /* 0x000000888914723e */ /* 0x002fc600000010ff */
[----:B------:R1:W-:Y:S01]  /*a3c0*/  STSM.16.M88.4 [R18], R12 ;  /* 0x0000000c12007844 */ /* 0x0003e20000000200 */
[----:B------:R-:W-:Y:S02]  /*a3d0*/  F2FP.BF16.F32.PACK_AB R21, R139, R138 ;  /* 0x0000008a8b15723e */ /* 0x000fe400000010ff */
[----:B------:R-:W-:Y:S02]  /*a3e0*/  F2FP.BF16.F32.PACK_AB R22, R141, R140 ;  /* 0x0000008c8d16723e */ /* 0x000fe400000010ff */
[----:B------:R-:W-:Y:S02]  /*a3f0*/  F2FP.BF16.F32.PACK_AB R23, R143, R142 ;  /* 0x0000008e8f17723e */ /* 0x000fe400000010ff */
[----:B0-----:R-:W-:Y:S02]  /*a400*/  F2FP.BF16.F32.PACK_AB R8, R145, R144 ;  /* 0x000000909108723e */ /* 0x001fe400000010ff */
[----:B------:R-:W-:Y:S01]  /*a410*/  F2FP.BF16.F32.PACK_AB R9, R147, R146 ;  /* 0x000000929309723e */ /* 0x000fe200000010ff */
[----:B------:R-:W-:Y:S01]  /*a420*/  STSM.16.M88.4 [R153], R20 ;  /* 0x0000001499007844 */ /* 0x000fe20000000200 */
[----:B------:R-:W-:-:S02]  /*a430*/  F2FP.BF16.F32.PACK_AB R10, R149, R148 ;  /* 0x00000094950a723e */ /* 0x000fc400000010ff */
[----:B------:R-:W-:Y:S01]  /*a440*/  F2FP.BF16.F32.PACK_AB R11, R151, R150 ;  /* 0x00000096970b723e */ /* 0x000fe200000010ff */
[C---:B-1----:R-:W-:Y:S01]  /*a450*/  IMAD.SHL.U32 R13, R187.reuse, 0x4, RZ ;  /* 0x00000004bb0d7824 */ /* 0x042fe200078e00ff */
[----:B------:R-:W-:-:S03]  /*a460*/  SHF.L.U64.HI R14, R187, 0x2, R220 ;  /* 0x00000002bb0e7819 */ /* 0x000fc600000102dc */
[----:B------:R0:W-:Y:S02]  /*a470*/  STSM.16.M88.4 [R164], R8 ;  /* 0x00000008a4007844 */ /* 0x0001e40000000200 */
[----:B0-----:R-:W0:Y:S08]  /*a480*/  LDC.64 R10, c[0x0][0xd00] ;  /* 0x00034000ff0a7b82 */ /* 0x001e300000000a00 */
[----:B------:R-:W-:Y:S01]  /*a490*/  BAR.SYNC.DEFER_BLOCKING 0x1, 0x100 ;  /* 0x0044000000007b1d */ /* 0x000fe20000010000 */
[----:B------:R-:W-:-:S04]  /*a4a0*/  @P0 IADD3 R8, P2, R13, UR6, RZ ;  /* 0x000000060d080c10 */ /* 0x000fc8000ff5e0ff */
[----:B------:R-:W-:Y:S02]  /*a4b0*/  @P0 IADD3.X R9, R14, UR7, RZ, P2, !PT ;  /* 0x000000070e090c10 */ /* 0x000fe400097fe4ff */
[----:B0-----:R-:W-:-:S04]  /*a4c0*/  ISETP.NE.U32.AND P1, PT, R10, RZ, PT ;  /* 0x000000ff0a00720c */ /* 0x001fc80003f25070 */
[----:B------:R0:W2:Y:S01]  /*a4d0*/  @P0 LDG.E R9, desc[UR38][R8.64] ;  /* 0x0000002608090981 */ /* 0x0000a2000c1e1900 */
[----:B------:R-:W-:Y:S02]  /*a4e0*/  IADD3 R12, P2, R13, R10, RZ ;  /* 0x0000000a0d0c7210 */ /* 0x000fe40007f5e0ff */
[----:B------:R-:W-:-:S03]  /*a4f0*/  ISETP.NE.AND.EX P1, PT, R11, RZ, PT, P1 ;  /* 0x000000ff0b00720c */ /* 0x000fc60003f25310 */
[----:B------:R-:W-:Y:S02]  /*a500*/  IMAD.X R13, R14, 0x1, R11, P2 ;  /* 0x000000010e0d7824 */ /* 0x000fe400010e060b */
[----:B0-----:R-:W-:-:S08]  /*a510*/  IMAD.MOV.U32 R8, RZ, RZ, RZ ;  /* 0x000000ffff087224 */ /* 0x001fd000078e00ff */
[----:B------:R0:W5:Y:S01]  /*a520*/  @P1 LDG.E R8, desc[UR38][R12.64] ;  /* 0x000000260c081981 */ /* 0x000162000c1e1900 */
[----:B------:R-:W-:Y:S01]  /*a530*/  ULDC UR6, c[0x0][0xb88] ;  /* 0x0002e20000067ab9 */ /* 0x000fe20000000800 */
        /* <DEDUP_REMOVED lines=8> */
.L_x_1085:
[----:B------:R-:W0:Y:S02]  /*a5c0*/  SHFL.IDX PT, R7, R227, RZ, 0x1f ;  /* 0x00001fffe3077589 */ /* 0x000e2400000e0000 */
[----:B0-----:R-:W-:Y:S02]  /*a5d0*/  ISETP.NE.AND P0, PT, R7, RZ, PT ;  /* 0x000000ff0700720c */ /* 0x001fe40003f05270 */
[----:B-----5:R-:W-:-:S11]  /*a5e0*/  SHF.R.S32.HI R7, RZ, 0x1f, R8 ;  /* 0x0000001fff077819 */ /* 0x020fd60000011408 */
[----:B------:R-:W-:Y:S05]  /*a5f0*/  @P0 BRA `(.L_x_1086) ;  /* 0x0000000400000947 */ /* 0x000fea0003800000 */
[----:B------:R-:W2:Y:S04]  /*a600*/  LDL R153, [R1+0x68] ;  /* 0x0000680001997983 */ /* 0x000ea80000100800 */
[----:B------:R-:W3:Y:S01]  /*a610*/  LDL R154, [R1+0x6c] ;  /* 0x00006c00019a7983 */ /* 0x000ee20000100800 */
[----:B------:R-:W-:Y:S01]  /*a620*/  IMAD.MOV.U32 R9, RZ, RZ, 0xab8 ;  /* 0x00000ab8ff097424 */ /* 0x000fe200078e00ff */
[----:B------:R-:W-:Y:S01]  /*a630*/  ISETP.GT.AND P1, PT, R0, 0x1, PT ;  /* 0x000000010000780c */ /* 0x000fe20003f24270 */
[----:B------:R-:W0:Y:S01]  /*a640*/  LDC R23, c[0x0][0xce8] ;  /* 0x00033a00ff177b82 */ /* 0x000e220000000800 */
[----:B------:R-:W-:Y:S01]  /*a650*/  ISETP.NE.U32.AND P0, PT, R10, RZ, PT ;  /* 0x000000ff0a00720c */ /* 0x000fe20003f05070 */
[----:B------:R-:W-:Y:S01]  /*a660*/  IMAD.U32 R22, RZ, RZ, UR42 ;  /* 0x0000002aff167e24 */ /* 0x000fe2000f8e00ff */
[----:B------:R-:W-:-:S02]  /*a670*/  SEL R9, R9, 0xa78, P1 ;  /* 0x00000a7809097807 */ /* 0x000fc40000800000 */
[----:B------:R-:W-:-:S03]  /*a680*/  ISETP.NE.AND.EX P0, PT, R11, RZ, PT, P0 ;  /* 0x000000ff0b00720c */ /* 0x000fc60003f05300 */
[----:B------:R-:W1:Y:S01]  /*a690*/  LDC.64 R12, c[0x0][R9+0x220] ;  /* 0x00008800090c7b82 */ /* 0x000e620000000a00 */
[----:B------:R-:W-:Y:S02]  /*a6a0*/  SEL R21, R187, RZ, !P0 ;  /* 0x000000ffbb157207 */ /* 0x000fe40004000000 */
[----:B------:R-:W-:Y:S02]  /*a6b0*/  SEL R15, R220, RZ, !P0 ;  /* 0x000000ffdc0f7207 */ /* 0x000fe40004000000 */
[----:B0-----:R-:W-:Y:S01]  /*a6c0*/  ISETP.NE.AND P0, PT, R23, 0x1, PT ;  /* 0x000000011700780c */ /* 0x001fe20003f05270 */
[----:B-1----:R-:W-:-:S04]  /*a6d0*/  IMAD R18, R13, R21, RZ ;  /* 0x000000150d127224 */ /* 0x002fc800078e02ff */
[C---:B------:R-:W-:Y:S02]  /*a6e0*/  IMAD R18, R12.reuse, R15, R18 ;  /* 0x0000000f0c127224 */ /* 0x040fe400078e0212 */
[----:B------:R-:W0:Y:S01]  /*a6f0*/  LDC.64 R14, c[0x0][R9+0x218] ;  /* 0x00008600090e7b82 */ /* 0x000e220000000a00 */
[----:B------:R-:W-:-:S04]  /*a700*/  IMAD.WIDE.U32 R12, R12, R21, RZ ;  /* 0x000000150c0c7225 */ /* 0x000fc800078e00ff */
[----:B------:R-:W-:-:S03]  /*a710*/  IMAD.IADD R18, R13, 0x1, R18 ;  /* 0x000000010d127824 */ /* 0x000fc600078e0212 */
[----:B------:R-:W1:Y:S01]  /*a720*/  @P0 LDC R13, c[0x0][0xcec] ;  /* 0x00033b00ff0d0b82 */ /* 0x000e620000000800 */
[-C--:B0-----:R-:W-:Y:S02]  /*a730*/  IMAD R20, R15, R188.reuse, RZ ;  /* 0x000000bc0f147224 */ /* 0x081fe400078e02ff */
[----:B------:R-:W-:-:S04]  /*a740*/  IMAD.WIDE.U32 R14, R14, R188, RZ ;  /* 0x000000bc0e0e7225 */ /* 0x000fc800078e00ff */
[----:B------:R-:W-:Y:S01]  /*a750*/  IMAD.IADD R20, R15, 0x1, R20 ;  /* 0x000000010f147824 */ /* 0x000fe200078e0214 */
[----:B------:R-:W-:Y:S02]  /*a760*/  IADD3 R21, P2, P3, R12, R14, R8 ;  /* 0x0000000e0c157210 */ /* 0x000fe40007b5e008 */
[----:B------:R-:W0:Y:S02]  /*a770*/  @P0 LDC R12, c[0x0][0xcf0] ;  /* 0x00033c00ff0c0b82 */ /* 0x000e240000000800 */
[----:B------:R-:W-:Y:S01]  /*a780*/  IADD3.X R18, R18, R20, R7, P2, P3 ;  /* 0x0000001412127210 */ /* 0x000fe200017e6407 */
[----:B--2---:R-:W-:Y:S01]  /*a790*/  IMAD R22, R22, 0x40, R153 ;  /* 0x0000004016167824 */ /* 0x004fe200078e0299 */
[----:B------:R-:W-:-:S03]  /*a7a0*/  SEL R153, R194, RZ, P1 ;  /* 0x000000ffc2997207 */ /* 0x000fc60000800000 */
[----:B-1----:R-:W-:-:S04]  /*a7b0*/  @P0 IMAD.HI.U32 R13, R22, R13, RZ ;  /* 0x0000000d160d0227 */ /* 0x002fc800078e00ff */
[----:B------:R-:W-:Y:S01]  /*a7c0*/  IMAD.MOV.U32 R20, RZ, RZ, R22 ;  /* 0x000000ffff147224 */ /* 0x000fe200078e0016 */
[----:B0-----:R-:W-:Y:S02]  /*a7d0*/  @P0 SHF.R.U32.HI R20, RZ, R12, R13 ;  /* 0x0000000cff140219 */ /* 0x001fe4000001160d */
[----:B------:R-:W0:Y:S02]  /*a7e0*/  LDC.64 R12, c[0x0][R9+0x228] ;  /* 0x00008a00090c7b82 */ /* 0x000e240000000a00 */
[-C--:B0-----:R-:W-:Y:S02]  /*a7f0*/  IMAD R13, R13, R153.reuse, RZ ;  /* 0x000000990d0d7224 */ /* 0x081fe400078e02ff */
[----:B------:R-:W-:-:S04]  /*a800*/  IMAD.WIDE.U32 R14, R12, R153, RZ ;  /* 0x000000990c0e7225 */ /* 0x000fc800078e00ff */
[----:B------:R-:W-:Y:S01]  /*a810*/  IMAD.IADD R15, R15, 0x1, R13 ;  /* 0x000000010f0f7824 */ /* 0x000fe200078e020d */
[----:B------:R-:W-:Y:S01]  /*a820*/  IADD3 R14, P0, P2, R20, R21, R14 ;  /* 0x00000015140e7210 */ /* 0x000fe20007a1e00e */
[----:B------:R-:W0:Y:S01]  /*a830*/  LDC.64 R12, c[0x0][R9+0x210] ;  /* 0x00008400090c7b82 */ /* 0x000e220000000a00 */
[--C-:B------:R-:W-:Y:S01]  /*a840*/  IMAD.MOV R21, RZ, RZ, -R20.reuse ;  /* 0x000000ffff157224 */ /* 0x100fe200078e0a14 */
[----:B------:R-:W-:-:S03]  /*a850*/  SHF.R.S32.HI R20, RZ, 0x1f, R20 ;  /* 0x0000001fff147819 */ /* 0x000fc60000011414 */
[C---:B------:R-:W-:Y:S01]  /*a860*/  IMAD R21, R23.reuse, R21, R22 ;  /* 0x0000001517157224 */ /* 0x040fe200078e0216 */
[----:B------:R-:W-:Y:S01]  /*a870*/  IADD3.X R15, R20, R18, R15, P0, P2 ;  /* 0x00000012140f7210 */ /* 0x000fe200007e440f */
[----:B------:R-:W-:-:S03]  /*a880*/  IMAD R22, R23, UR6, RZ ;  /* 0x0000000617167c24 */ /* 0x000fc6000f8e02ff */
[----:B------:R-:W-:Y:S01]  /*a890*/  SHF.R.S32.HI R153, RZ, 0x1f, R21 ;  /* 0x0000001fff997819 */ /* 0x000fe20000011415 */
[-C--:B0-----:R-:W-:Y:S02]  /*a8a0*/  IMAD R13, R13, R21.reuse, RZ ;  /* 0x000000150d0d7224 */ /* 0x081fe400078e02ff */
[----:B------:R-:W-:-:S04]  /*a8b0*/  IMAD.WIDE.U32 R14, R12, R21, R14 ;  /* 0x000000150c0e7225 */ /* 0x000fc800078e000e */
[----:B------:R-:W-:Y:S02]  /*a8c0*/  IMAD R9, R12, R153, R13 ;  /* 0x000000990c097224 */ /* 0x000fe400078e020d */
[----:B------:R-:W0:Y:S02]  /*a8d0*/  LDC.64 R12, c[0x0][0xca8] ;  /* 0x00032a00ff0c7b82 */ /* 0x000e240000000a00 */
[----:B------:R-:W-:Y:S02]  /*a8e0*/  IMAD.IADD R15, R15, 0x1, R9 ;  /* 0x000000010f0f7824 */ /* 0x000fe400078e0209 */
[----:B---3--:R-:W-:-:S04]  /*a8f0*/  IMAD.MOV R9, RZ, RZ, -R154 ;  /* 0x000000ffff097224 */ /* 0x008fc800078e0a9a */
[----:B0-----:R-:W0:Y:S08]  /*a900*/  @!P1 LDC R12, c[0x0][0xc50] ;  /* 0x00031400ff0c9b82 */ /* 0x001e300000000800 */
[----:B------:R-:W1:Y:S01]  /*a910*/  @!P1 LDC R13, c[0x0][0xc54] ;  /* 0x00031500ff0d9b82 */ /* 0x000e620000000800 */
[----:B0-----:R-:W-:-:S05]  /*a920*/  LEA R18, P0, R14, R12, 0x2 ;  /* 0x0000000c0e127211 */ /* 0x001fca00078010ff */
[----:B------:R-:W-:Y:S01]  /*a930*/  SHFL.IDX PT, R12, R18, RZ, 0x1c1f ;  /* 0x001c1fff120c7589 */ /* 0x000fe200000e0000 */
[----:B-1----:R-:W-:Y:S02]  /*a940*/  LEA.HI.X R20, R14, R13, R15, 0x2, P0 ;  /* 0x0000000d0e147211 */ /* 0x002fe400000f140f */
[----:B------:R-:W-:Y:S01]  /*a950*/  ISETP.NE.AND P0, PT, R230, R9, PT ;  /* 0x00000009e600720c */ /* 0x000fe20003f05270 */
[----:B------:R-:W-:Y:S01]  /*a960*/  IMAD.U32 R9, RZ, RZ, UR42 ;  /* 0x0000002aff097e24 */ /* 0x000fe2000f8e00ff */
[----:B------:R-:W-:Y:S03]  /*a970*/  SHFL.IDX PT, R14, R18, 0x1, 0x1c1f ;  /* 0x003c1f00120e7f89 */ /* 0x000fe600000e0000 */
[----:B------:R-:W-:Y:S01]  /*a980*/  IMAD R9, R9, 0x40, R16 ;  /* 0x0000004009097824 */ /* 0x000fe200078e0210 */
[----:B------:R-:W0:Y:S04]  /*a990*/  SHFL.IDX PT, R13, R20, RZ, 0x1c1f ;  /* 0x001c1fff140d7589 */ /* 0x000e2800000e0000 */
[----:B------:R-:W1:Y:S01]  /*a9a0*/  SHFL.IDX PT, R15, R20, 0x1, 0x1c1f ;  /* 0x003c1f00140f7f89 */ /* 0x000e6200000e0000 */
[C---:B------:R-:W-:Y:S01]  /*a9b0*/  ISETP.GE.OR P1, PT, R9.reuse, R22, P0 ;  /* 0x000000160900720c */ /* 0x040fe20000726670 */
[----:B------:R-:W-:-:S05]  /*a9c0*/  VIADD R9, R9, 0x8 ;  /* 0x0000000809097836 */ /* 0x000fca0000000000 */
[----:B------:R-:W-:-:S07]  /*a9d0*/  ISETP.GE.OR P0, PT, R9, R22, P0 ;  /* 0x000000160900720c */ /* 0x000fce0000706670 */
[----:B0-----:R0:W-:Y:S06]  /*a9e0*/  @!P1 ST.E desc[UR38][R12.64], R3 ;  /* 0x000000030c009985 */ /* 0x0011ec000c101926 */
[----:B-1----:R0:W-:Y:S02]  /*a9f0*/  @!P0 ST.E desc[UR38][R14.64], R152 ;  /* 0x000000980e008985 */ /* 0x0021e4000c101926 */
.L_x_1086:
[----:B------:R-:W-:Y:S02]  /*aa00*/  ISETP.GT.AND P1, PT, R0, 0x1, PT ;  /* 0x000000010000780c */ /* 0x000fe40003f24270 */
[----:B------:R-:W-:-:S04]  /*aa10*/  ISETP.NE.U32.AND P0, PT, R10, RZ, PT ;  /* 0x000000ff0a00720c */ /* 0x000fc80003f05070 */
[----:B------:R-:W-:-:S04]  /*aa20*/  ISETP.NE.AND.EX P0, PT, R11, RZ, PT, P0 ;  /* 0x000000ff0b00720c */ /* 0x000fc80003f05300 */
[----:B------:R-:W-:-:S03]  /*aa30*/  SEL R187, R187, RZ, !P0 ;  /* 0x000000ffbbbb7207 */ /* 0x000fc60004000000 */
[----:B------:R-:W-:Y:S06]  /*aa40*/  @P1 BRA `(.L_x_1087) ;  /* 0x0000001000441947 */ /* 0x000fec0003800000 */
[----:B------:R-:W1:Y:S01]  /*aa50*/  S2R R0, SR_TID.X ;  /* 0x0000000000007919 */ /* 0x000e620000002100 */
[----:B------:R-:W2:Y:S01]  /*aa60*/  LDC R18, c[0x0][0xce8] ;  /* 0x00033a00ff127b82 */ /* 0x000ea20000000800 */
[----:B------:R-:W-:Y:S01]  /*aa70*/  ULDC.64 UR8, c[0x0][0xba0] ;  /* 0x0002e80000087ab9 */ /* 0x000fe20000000a00 */
[----:B------:R-:W-:Y:S01]  /*aa80*/  ULDC UR10, c[0x0][0xbc8] ;  /* 0x0002f200000a7ab9 */ /* 0x000fe20000000800 */
[----:B-1----:R-:W-:-:S05]  /*aa90*/  VIADD R0, R0, 0xffffff80 ;  /* 0xffffff8000007836 */ /* 0x002fca0000000000 */
[----:B0-----:R-:W-:-:S04]  /*aaa0*/  SHF.R.S32.HI R3, RZ, 0x1f, R0 ;  /* 0x0000001fff037819 */ /* 0x001fc80000011400 */
[----:B------:R-:W-:-:S04]  /*aab0*/  LEA.HI R10, R3, R0, RZ, 0x3 ;  /* 0x00000000030a7211 */ /* 0x000fc800078f18ff */
[----:B------:R-:W-:-:S05]  /*aac0*/  SHF.R.S32.HI R3, RZ, 0x3, R10 ;  /* 0x00000003ff037819 */ /* 0x000fca000001140a */
[----:B------:R-:W-:-:S04]  /*aad0*/  IMAD R9, R3, 0x40, R2 ;  /* 0x0000004003097824 */ /* 0x000fc800078e0202 */
[----:B------:R-:W-:-:S03]  /*aae0*/  IMAD.WIDE R4, R9, 0x2, R4 ;  /* 0x0000000209047825 */ /* 0x000fc600078e0204 */
[C---:B------:R-:W-:Y:S02]  /*aaf0*/  IADD3 R21, P3, R4.reuse, 0x1000, RZ ;  /* 0x0000100004157810 */ /* 0x040fe40007f7e0ff */
[----:B------:R-:W-:Y:S02]  /*ab00*/  IADD3 R45, P2, R4, 0x7000, RZ ;  /* 0x00007000042d7810 */ /* 0x000fe40007f5e0ff */
[----:B------:R-:W-:Y:S02]  /*ab10*/  LOP3.LUT R20, R21, 0x380, RZ, 0xc0, !PT ;  /* 0x0000038015147812 */ /* 0x000fe400078ec0ff */
[----:B------:R-:W-:Y:S02]  /*ab20*/  LOP3.LUT R44, R45, 0x380, RZ, 0xc0, !PT ;  /* 0x000003802d2c7812 */ /* 0x000fe400078ec0ff */
[----:B------:R-:W-:Y:S02]  /*ab30*/  SHF.R.U64 R20, R20, 0x3, RZ ;  /* 0x0000000314147819 */ /* 0x000fe400000012ff */
[----:B------:R-:W-:-:S02]  /*ab40*/  IADD3 R37, P0, R4, 0x5000, RZ ;  /* 0x0000500004257810 */ /* 0x000fc40007f1e0ff */
[----:B------:R-:W-:Y:S01]  /*ab50*/  LOP3.LUT R20, R20, R21, RZ, 0x3c, !PT ;  /* 0x0000001514147212 */ /* 0x000fe200078e3cff */
[----:B------:R-:W-:Y:S01]  /*ab60*/  IMAD.X R21, RZ, RZ, R5, P3 ;  /* 0x000000ffff157224 */ /* 0x000fe200018e0605 */
[----:B------:R-:W-:Y:S02]  /*ab70*/  SHF.R.U64 R44, R44, 0x3, RZ ;  /* 0x000000032c2c7819 */ /* 0x000fe400000012ff */
[C---:B------:R-:W-:Y:S02]  /*ab80*/  IADD3 R25, P4, R4.reuse, 0x2000, RZ ;  /* 0x0000200004197810 */ /* 0x040fe40007f9e0ff */
[C---:B------:R-:W-:Y:S01]  /*ab90*/  IADD3 R29, P5, R4.reuse, 0x3000, RZ ;  /* 0x00003000041d7810 */ /* 0x040fe20007fbe0ff */
[----:B------:R-:W-:Y:S01]  /*aba0*/  IMAD R7, R7, UR8, RZ ;  /* 0x0000000807077c24 */ /* 0x000fe2000f8e02ff */
[C---:B------:R-:W-:Y:S01]  /*abb0*/  IADD3 R33, P6, R4.reuse, 0x4000, RZ ;  /* 0x0000400004217810 */ /* 0x040fe20007fde0ff */
[----:B------:R-:W5:Y:S01]  /*abc0*/  LD.E.128 R20, desc[UR38][R20.64] ;  /* 0x0000002614147980 */ /* 0x000f62000c101d00 */
[----:B------:R-:W-:-:S02]  /*abd0*/  IADD3 R41, P1, R4, 0x6000, RZ ;  /* 0x0000600004297810 */ /* 0x000fc40007f3e0ff */
[----:B------:R-:W-:Y:S02]  /*abe0*/  LOP3.LUT R36, R37, 0x380, RZ, 0xc0, !PT ;  /* 0x0000038025247812 */ /* 0x000fe400078ec0ff */
[----:B------:R-:W-:Y:S02]  /*abf0*/  IADD3 R49, P3, R4, 0x8000, RZ ;  /* 0x0000800004317810 */ /* 0x000fe40007f7e0ff */
[----:B------:R-:W-:Y:S01]  /*ac00*/  LOP3.LUT R44, R44, R45, RZ, 0x3c, !PT ;  /* 0x0000002d2c2c7212 */ /* 0x000fe200078e3cff */
[----:B------:R-:W-:Y:S01]  /*ac10*/  IMAD.X R45, RZ, RZ, R5, P2 ;  /* 0x000000ffff2d7224 */ /* 0x000fe200010e0605 */
[----:B------:R-:W-:Y:S02]  /*ac20*/  LOP3.LUT R24, R25, 0x380, RZ, 0xc0, !PT ;  /* 0x0000038019187812 */ /* 0x000fe400078ec0ff */
[----:B------:R-:W-:Y:S02]  /*ac30*/  LOP3.LUT R28, R29, 0x380, RZ, 0xc0, !PT ;  /* 0x000003801d1c7812 */ /* 0x000fe400078ec0ff */
[----:B------:R-:W-:-:S02]  /*ac40*/  LOP3.LUT R32, R33, 0x380, RZ, 0xc0, !PT ;  /* 0x0000038021207812 */ /* 0x000fc400078ec0ff */
[----:B------:R-:W-:Y:S01]  /*ac50*/  LOP3.LUT R11, R4, 0x380, RZ, 0xc0, !PT ;  /* 0x00000380040b7812 */ /* 0x000fe200078ec0ff */
[----:B------:R-:W-:Y:S01]  /*ac60*/  IMAD R7, R8, UR9, R7 ;  /* 0x0000000908077c24 */ /* 0x000fe2000f8e0207 */
[----:B------:R-:W-:Y:S01]  /*ac70*/  LOP3.LUT R40, R41, 0x380, RZ, 0xc0, !PT ;  /* 0x0000038029287812 */ /* 0x000fe200078ec0ff */
[----:B------:R-:W5:Y:S01]  /*ac80*/  LD.E.128 R44, desc[UR38][R44.64] ;  /* 0x000000262c2c7980 */ /* 0x000f62000c101d00 */
[----:B------:R-:W-:Y:S02]  /*ac90*/  SHF.R.U64 R36, R36, 0x3, RZ ;  /* 0x0000000324247819 */ /* 0x000fe400000012ff */
[----:B------:R-:W-:Y:S02]  /*aca0*/  LOP3.LUT R48, R49, 0x380, RZ, 0xc0, !PT ;  /* 0x0000038031307812 */ /* 0x000fe400078ec0ff */
[----:B------:R-:W-:Y:S02]  /*acb0*/  IADD3 R73, P2, R4, 0xe000, RZ ;  /* 0x0000e00004497810 */ /* 0x000fe40007f5e0ff */
[----:B------:R-:W-:-:S02]  /*acc0*/  SHF.R.U64 R24, R24, 0x3, RZ ;  /* 0x0000000318187819 */ /* 0x000fc400000012ff */
[----:B------:R-:W-:Y:S02]  /*acd0*/  SHF.R.U64 R28, R28, 0x3, RZ ;  /* 0x000000031c1c7819 */ /* 0x000fe400000012ff */
[----:B------:R-:W-:Y:S02]  /*ace0*/  SHF.R.U64 R32, R32, 0x3, RZ ;  /* 0x0000000320207819 */ /* 0x000fe400000012ff */
[----:B------:R-:W-:Y:S02]  /*acf0*/  SHF.R.U64 R40, R40, 0x3, RZ ;  /* 0x0000000328287819 */ /* 0x000fe400000012ff */
[----:B------:R-:W-:Y:S01]  /*ad00*/  LOP3.LUT R36, R36, R37, RZ, 0x3c, !PT ;  /* 0x0000002524247212 */ /* 0x000fe200078e3cff */
[----:B------:R-:W-:Y:S01]  /*ad10*/  IMAD.X R37, RZ, RZ, R5, P0 ;  /* 0x000000ffff257224 */ /* 0x000fe200000e0605 */
[----:B------:R-:W-:Y:S02]  /*ad20*/  SHF.R.U64 R48, R48, 0x3, RZ ;  /* 0x0000000330307819 */ /* 0x000fe400000012ff */
[----:B------:R-:W-:-:S02]  /*ad30*/  LOP3.LUT R72, R73, 0x380, RZ, 0xc0, !PT ;  /* 0x0000038049487812 */ /* 0x000fc400078ec0ff */
[----:B------:R-:W-:Y:S01]  /*ad40*/  IADD3 R65, P0, R4, 0xc000, RZ ;  /* 0x0000c00004417810 */ /* 0x000fe20007f1e0ff */
[----:B------:R-:W5:Y:S01]  /*ad50*/  LD.E.128 R36, desc[UR38][R36.64] ;  /* 0x0000002624247980 */ /* 0x000f62000c101d00 */
        /* <DEDUP_REMOVED lines=10> */
[----:B------:R-:W-:Y:S01]  /*ae00*/  SHF.R.U64 R72, R72, 0x3, RZ ;  /* 0x0000000348487819 */ /* 0x000fe200000012ff */
[----:B------:R-:W5:Y:S01]  /*ae10*/  LD.E.128 R24, desc[UR38][R24.64] ;  /* 0x0000002618187980 */ /* 0x000f62000c101d00 */
[----:B------:R-:W-:-:S02]  /*ae20*/  IADD3 R53, P4, R4, 0x9000, RZ ;  /* 0x0000900004357810 */ /* 0x000fc40007f9e0ff */
[C---:B------:R-:W-:Y:S01]  /*ae30*/  IADD3 R57, P5, R4.reuse, 0xa000, RZ ;  /* 0x0000a00004397810 */ /* 0x040fe20007fbe0ff */
[----:B------:R-:W5:Y:S01]  /*ae40*/  LD.E.128 R28, desc[UR38][R28.64] ;  /* 0x000000261c1c7980 */ /* 0x000f62000c101d00 */
[C---:B------:R-:W-:Y:S02]  /*ae50*/  IADD3 R61, P6, R4.reuse, 0xb000, RZ ;  /* 0x0000b000043d7810 */ /* 0x040fe40007fde0ff */
[C---:B------:R-:W-:Y:S01]  /*ae60*/  IADD3 R69, P1, R4.reuse, 0xd000, RZ ;  /* 0x0000d00004457810 */ /* 0x040fe20007f3e0ff */
[----:B------:R-:W5:Y:S01]  /*ae70*/  LD.E.128 R32, desc[UR38][R32.64] ;  /* 0x0000002620207980 */ /* 0x000f62000c101d00 */
[----:B------:R-:W-:Y:S02]  /*ae80*/  LOP3.LUT R64, R65, 0x380, RZ, 0xc0, !PT ;  /* 0x0000038041407812 */ /* 0x000fe400078ec0ff */
[----:B------:R-:W-:Y:S01]  /*ae90*/  IADD3 R12, P3, R4, 0xf000, RZ ;  /* 0x0000f000040c7810 */ /* 0x000fe20007f7e0ff */
[----:B------:R-:W5:Y:S01]  /*aea0*/  LD.E.128 R40, desc[UR38][R40.64] ;  /* 0x0000002628287980 */ /* 0x000f62000c101d00 */
[----:B------:R-:W-:Y:S01]  /*aeb0*/  LOP3.LUT R72, R72, R73, RZ, 0x3c, !PT ;  /* 0x0000004948487212 */ /* 0x000fe200078e3cff */
[--C-:B------:R-:W-:Y:S01]  /*aec0*/  IMAD.X R73, RZ, RZ, R5.reuse, P2 ;  /* 0x000000ffff497224 */ /* 0x100fe200010e0605 */
[----:B------:R-:W-:Y:S01]  /*aed0*/  LOP3.LUT R52, R53, 0x380, RZ, 0xc0, !PT ;  /* 0x0000038035347812 */ /* 0x000fe200078ec0ff */
[----:B------:R-:W-:Y:S01]  /*aee0*/  IMAD.X R77, RZ, RZ, R5, P3 ;  /* 0x000000ffff4d7224 */ /* 0x000fe200018e0605 */
[----:B------:R-:W-:Y:S01]  /*aef0*/  LOP3.LUT R56, R57, 0x380, RZ, 0xc0, !PT ;  /* 0x0000038039387812 */ /* 0x000fe200078ec0ff */
[----:B------:R-:W5:Y:S01]  /*af00*/  LD.E.128 R48, desc[UR38][R48.64] ;  /* 0x0000002630307980 */ /* 0x000f62000c101d00 */
[----:B------:R-:W-:-:S02]  /*af10*/  LOP3.LUT R60, R61, 0x380, RZ, 0xc0, !PT ;  /* 0x000003803d3c7812 */ /* 0x000fc400078ec0ff */
[----:B------:R-:W-:Y:S01]  /*af20*/  LOP3.LUT R68, R69, 0x380, RZ, 0xc0, !PT ;  /* 0x0000038045447812 */ /* 0x000fe200078ec0ff */
[----:B------:R-:W5:Y:S01]  /*af30*/  LD.E.128 R72, desc[UR38][R72.64] ;  /* 0x0000002648487980 */ /* 0x000f62000c101d00 */
[----:B------:R-:W-:Y:S02]  /*af40*/  SHF.R.U64 R64, R64, 0x3, RZ ;  /* 0x0000000340407819 */ /* 0x000fe400000012ff */
[----:B------:R-:W-:Y:S02]  /*af50*/  SHF.R.U64 R11, R11, 0x3, RZ ;  /* 0x000000030b0b7819 */ /* 0x000fe400000012ff */
[----:B------:R-:W-:Y:S02]  /*af60*/  LOP3.LUT R9, R12, 0x380, RZ, 0xc0, !PT ;  /* 0x000003800c097812 */ /* 0x000fe400078ec0ff */
[----:B--2---:R-:W-:Y:S02]  /*af70*/  ISETP.NE.AND P2, PT, R18, 0x1, PT ;  /* 0x000000011200780c */ /* 0x004fe40003f45270 */
[----:B------:R-:W-:-:S02]  /*af80*/  SHF.R.U64 R52, R52, 0x3, RZ ;  /* 0x0000000334347819 */ /* 0x000fc400000012ff */
[----:B------:R-:W-:Y:S02]  /*af90*/  SHF.R.U64 R56, R56, 0x3, RZ ;  /* 0x0000000338387819 */ /* 0x000fe400000012ff */
[----:B------:R-:W-:Y:S02]  /*afa0*/  SHF.R.U64 R60, R60, 0x3, RZ ;  /* 0x000000033c3c7819 */ /* 0x000fe400000012ff */
[----:B------:R-:W-:Y:S02]  /*afb0*/  SHF.R.U64 R68, R68, 0x3, RZ ;  /* 0x0000000344447819 */ /* 0x000fe400000012ff */
[----:B------:R-:W-:Y:S01]  /*afc0*/  LOP3.LUT R64, R64, R65, RZ, 0x3c, !PT ;  /* 0x0000004140407212 */ /* 0x000fe200078e3cff */
[----:B------:R-:W-:Y:S01]  /*afd0*/  IMAD.X R65, RZ, RZ, R5, P0 ;  /* 0x000000ffff417224 */ /* 0x000fe200000e0605 */
[----:B------:R-:W-:Y:S01]  /*afe0*/  LOP3.LUT R4, R11, R4, RZ, 0x3c, !PT ;  /* 0x000000040b047212 */ /* 0x000fe200078e3cff */
[----:B------:R-:W0:Y:S01]  /*aff0*/  @P2 LDC R81, c[0x0][0xcec] ;  /* 0x00033b00ff512b82 */ /* 0x000e220000000800 */
[----:B------:R-:W-:-:S02]  /*b000*/  SHF.R.U64 R9, R9, 0x3, RZ ;  /* 0x0000000309097819 */ /* 0x000fc400000012ff */
[----:B------:R-:W-:Y:S01]  /*b010*/  ISETP.GE.AND P0, PT, R193, UR10, PT ;  /* 0x0000000ac1007c0c */ /* 0x000fe2000bf06270 */
        /* <DEDUP_REMOVED lines=10> */
[----:B------:R-:W-:Y:S01]  /*b0c0*/  IMAD.WIDE.U32 R8, R8, UR8, RZ ;  /* 0x0000000808087c25 */ /* 0x000fe2000f8e00ff */
[----:B------:R1:W5:Y:S01]  /*b0d0*/  LD.E.128 R12, desc[UR38][R4.64] ;  /* 0x00000026040c7980 */ /* 0x000362000c101d00 */
[----:B------:R-:W-:Y:S01]  /*b0e0*/  ISETP.GE.AND P1, PT, R2, UR10, PT ;  /* 0x0000000a02007c0c */ /* 0x000fe2000bf26270 */
[----:B------:R-:W2:Y:S01]  /*b0f0*/  @P2 LDC R83, c[0x0][0xcf0] ;  /* 0x00033c00ff532b82 */ /* 0x000ea20000000800 */
[----:B------:R-:W-:Y:S01]  /*b100*/  IMAD.IADD R9, R9, 0x1, R7 ;  /* 0x0000000109097824 */ /* 0x000fe200078e0207 */
[----:B------:R-:W-:Y:S01]  /*b110*/  LOP3.LUT R7, R10, 0xfffffff8, RZ, 0xc0, !PT ;  /* 0xfffffff80a077812 */ /* 0x000fe200078ec0ff */
[----:B------:R-:W-:Y:S01]  /*b120*/  ULDC.64 UR8, c[0x0][0xbe8] ;  /* 0x0002fa0000087ab9 */ /* 0x000fe20000000a00 */
[----:B------:R-:W5:Y:S01]  /*b130*/  LD.E.128 R52, desc[UR38][R52.64] ;  /* 0x0000002634347980 */ /* 0x000f62000c101d00 */
[----:B-1----:R-:W-:-:S03]  /*b140*/  SEL R5, RZ, 0xffffffff, P0 ;  /* 0xffffffffff057807 */ /* 0x002fc60000000000 */
[----:B------:R-:W5:Y:S01]  /*b150*/  LD.E.128 R56, desc[UR38][R56.64] ;  /* 0x0000002638387980 */ /* 0x000f62000c101d00 */
[----:B------:R-:W-:Y:S01]  /*b160*/  ISETP.GE.AND P0, PT, R192, UR10, PT ;  /* 0x0000000ac0007c0c */ /* 0x000fe2000bf06270 */
[----:B------:R-:W-:-:S03]  /*b170*/  IMAD.SHL.U32 R11, R5, 0x2, RZ ;  /* 0x00000002050b7824 */ /* 0x000fc600078e00ff */
[----:B------:R-:W-:Y:S01]  /*b180*/  SEL R5, RZ, 0xffffffff, P0 ;  /* 0xffffffffff057807 */ /* 0x000fe20000000000 */
[----:B------:R-:W5:Y:S01]  /*b190*/  LD.E.128 R60, desc[UR38][R60.64] ;  /* 0x000000263c3c7980 */ /* 0x000f62000c101d00 */
[----:B------:R-:W-:Y:S02]  /*b1a0*/  ISETP.GE.AND P0, PT, R191, UR10, PT ;  /* 0x0000000abf007c0c */ /* 0x000fe4000bf06270 */
[----:B------:R-:W-:Y:S01]  /*b1b0*/  SEL R4, RZ, 0x1, P1 ;  /* 0x00000001ff047807 */ /* 0x000fe20000800000 */
[----:B------:R-:W-:Y:S01]  /*b1c0*/  IMAD.IADD R10, R0, 0x1, -R7 ;  /* 0x00000001000a7824 */ /* 0x000fe200078e0a07 */
[----:B------:R-:W-:Y:S01]  /*b1d0*/  SEL R0, RZ, 0xffffffff, P0 ;  /* 0xffffffffff007807 */ /* 0x000fe20000000000 */
[----:B------:R-:W-:Y:S01]  /*b1e0*/  IMAD.SHL.U32 R5, R5, 0x4, RZ ;  /* 0x0000000405057824 */ /* 0x000fe200078e00ff */
[----:B------:R-:W-:Y:S01]  /*b1f0*/  LOP3.LUT R4, R11, 0x2, R4, 0xe2, !PT ;  /* 0x000000020b047812 */ /* 0x000fe200078ee204 */
[----:B------:R-:W-:Y:S01]  /*b200*/  IMAD.WIDE.U32 R8, R188, UR8, R8 ;  /* 0x00000008bc087c25 */ /* 0x000fe2000f8e0008 */
[----:B------:R-:W5:Y:S02]  /*b210*/  LD.E.128 R68, desc[UR38][R68.64] ;  /* 0x0000002644447980 */ /* 0x000f64000c101d00 */
[----:B------:R-:W-:Y:S01]  /*b220*/  LOP3.LUT R4, R5, 0x4, R4, 0xe2, !PT ;  /* 0x0000000405047812 */ /* 0x000fe200078ee204 */
[----:B------:R-:W-:Y:S01]  /*b230*/  IMAD.SHL.U32 R7, R0, 0x8, RZ ;  /* 0x0000000800077824 */ /* 0x000fe200078e00ff */
[----:B------:R-:W-:Y:S01]  /*b240*/  SHF.R.S32.HI R5, RZ, 0x1f, R187 ;  /* 0x0000001fff057819 */ /* 0x000fe200000114bb */
[----:B------:R-:W-:Y:S01]  /*b250*/  IMAD.U32 R11, RZ, RZ, UR42 ;  /* 0x0000002aff0b7e24 */ /* 0x000fe2000f8e00ff */
[----:B------:R-:W5:Y:S01]  /*b260*/  LD.E.128 R76, desc[UR38][R76.64] ;  /* 0x000000264c4c7980 */ /* 0x000f62000c101d00 */
[----:B------:R-:W-:-:S02]  /*b270*/  IMAD R0, R10, 0x20, R3 ;  /* 0x000000200a007824 */ /* 0x000fc400078e0203 */
[----:B------:R-:W-:Y:S01]  /*b280*/  IMAD R9, R188, UR9, R9 ;  /* 0x00000009bc097c24 */ /* 0x000fe2000f8e0209 */
[----:B------:R-:W-:Y:S01]  /*b290*/  ULDC.64 UR8, c[0x0][0xbf0] ;  /* 0x0002fc0000087ab9 */ /* 0x000fe20000000a00 */
[----:B------:R-:W-:Y:S01]  /*b2a0*/  IMAD R10, R11, 0x40, R0 ;  /* 0x000000400b0a7824 */ /* 0x000fe200078e0200 */
[----:B------:R-:W-:Y:S01]  /*b2b0*/  ISETP.GE.AND P1, PT, R190, UR10, PT ;  /* 0x0000000abe007c0c */ /* 0x000fe2000bf26270 */
[----:B------:R-:W-:Y:S01]  /*b2c0*/  IMAD R0, R5, UR8, RZ ;  /* 0x0000000805007c24 */ /* 0x000fe2000f8e02ff */
[----:B------:R-:W-:Y:S01]  /*b2d0*/  LOP3.LUT R4, R7, 0x8, R4, 0xe2, !PT ;  /* 0x0000000807047812 */ /* 0x000fe200078ee204 */
[----:B------:R-:W-:Y:S01]  /*b2e0*/  @!PT LDS RZ, [RZ] ;  /* 0x00000000fffff984 */ /* 0x000fe20000000800 */
[----:B------:R-:W-:Y:S01]  /*b2f0*/  @!PT LDS RZ, [RZ] ;  /* 0x00000000fffff984 */ /* 0x000fe20000000800 */
[----:B------:R-:W-:Y:S01]  /*b300*/  @!PT LDS RZ, [RZ] ;  /* 0x00000000fffff984 */ /* 0x000fe20000000800 */
[----:B------:R-:W-:Y:S01]  /*b310*/  @!PT LDS RZ, [RZ] ;  /* 0x00000000fffff984 */ /* 0x000fe20000000800 */
[----:B------:R1:W-:Y:S06]  /*b320*/  MEMBAR.ALL.CTA ;  /* 0x0000000000007992 */ /* 0x0003ec0000008000 */
[----:B-1----:R-:W1:Y:S01]  /*b330*/  FENCE.VIEW.ASYNC.S ;  /* 0x00000000000073c6 */ /* 0x002e620000000000 */
[----:B------:R-:W-:Y:S01]  /*b340*/  SEL R7, RZ, 0xffffffff, P1 ;  /* 0xffffffffff077807 */ /* 0x000fe20000800000 */
[----:B------:R-:W-:Y:S01]  /*b350*/  IMAD R11, R187, UR9, R0 ;  /* 0x00000009bb0b7c24 */ /* 0x000fe2000f8e0200 */
[----:B------:R-:W-:Y:S01]  /*b360*/  ISETP.GE.AND P0, PT, R189, UR10, PT ;  /* 0x0000000abd007c0c */ /* 0x000fe2000bf06270 */
[----:B0-----:R-:W-:-:S04]  /*b370*/  @P2 IMAD.HI.U32 R0, R10, R81, RZ ;  /* 0x000000510a002227 */ /* 0x001fc800078e00ff */
[----:B------:R-:W-:Y:S01]  /*b380*/  IMAD.SHL.U32 R81, R7, 0x10, RZ ;  /* 0x0000001007517824 */ /* 0x000fe200078e00ff */
[----:B------:R-:W-:Y:S01]  /*b390*/  SEL R7, RZ, 0xffffffff, P0 ;  /* 0xffffffffff077807 */ /* 0x000fe20000000000 */
[----:B------:R-:W-:Y:S01]  /*b3a0*/  IMAD.MOV.U32 R5, RZ, RZ, R10 ;  /* 0x000000ffff057224 */ /* 0x000fe200078e000a */
[----:B--2---:R-:W-:Y:S02]  /*b3b0*/  @P2 SHF.R.U32.HI R5, RZ, R83, R0 ;  /* 0x00000053ff052219 */ /* 0x004fe40000011600 */
[----:B------:R-:W-:Y:S01]  /*b3c0*/  LOP3.LUT R4, R81, 0x10, R4, 0xe2, !PT ;  /* 0x0000001051047812 */ /* 0x000fe200078ee204 */
[----:B------:R-:W-:Y:S01]  /*b3d0*/  IMAD.SHL.U32 R81, R7, 0x20, RZ ;  /* 0x0000002007517824 */ /* 0x000fe200078e00ff */
[--C-:B------:R-:W-:Y:S01]  /*b3e0*/  SHF.R.S32.HI R0, RZ, 0x1f, R5.reuse ;  /* 0x0000001fff007819 */ /* 0x100fe20000011405 */
[----:B------:R-:W-:Y:S02]  /*b3f0*/  IMAD.MOV R7, RZ, RZ, -R5 ;  /* 0x000000ffff077224 */ /* 0x000fe400078e0a05 */
[----:B------:R-:W-:Y:S01]  /*b400*/  IMAD.WIDE.U32 R8, R187, UR8, R8 ;  /* 0x00000008bb087c25 */ /* 0x000fe2000f8e0008 */
[----:B------:R-:W-:-:S03]  /*b410*/  ULDC.64 UR8, c[0x0][0xbe0] ;  /* 0x0002f80000087ab9 */ /* 0x000fc60000000a00 */
[----:B------:R-:W-:Y:S02]  /*b420*/  IMAD R0, R0, UR8, RZ ;  /* 0x0000000800007c24 */ /* 0x000fe4000f8e02ff */
[----:B------:R-:W-:Y:S02]  /*b430*/  IMAD R7, R18, R7, R10 ;  /* 0x0000000712077224 */ /* 0x000fe400078e020a */
[----:B------:R-:W-:Y:S01]  /*b440*/  IMAD.IADD R9, R9, 0x1, R11 ;  /* 0x0000000109097824 */ /* 0x000fe200078e020b */
[----:B------:R-:W-:Y:S01]  /*b450*/  ISETP.GE.AND P0, PT, R229, UR10, PT ;  /* 0x0000000ae5007c0c */ /* 0x000fe2000bf06270 */
[C---:B------:R-:W-:Y:S01]  /*b460*/  IMAD R11, R5.reuse, UR9, R0 ;  /* 0x00000009050b7c24 */ /* 0x040fe2000f8e0200 */
[----:B------:R-:W-:Y:S01]  /*b470*/  SHF.R.S32.HI R0, RZ, 0x1f, R7 ;  /* 0x0000001fff007819 */ /* 0x000fe20000011407 */
[----:B------:R-:W-:Y:S01]  /*b480*/  IMAD.WIDE.U32 R8, R5, UR8, R8 ;  /* 0x0000000805087c25 */ /* 0x000fe2000f8e0008 */
[----:B------:R-:W-:Y:S01]  /*b490*/  ULDC.64 UR8, c[0x0][0xbd8] ;  /* 0x0002f60000087ab9 */ /* 0x000fe20000000a00 */
[----:B------:R-:W-:-:S02]  /*b4a0*/  LOP3.LUT R4, R81, 0x20, R4, 0xe2, !PT ;  /* 0x0000002051047812 */ /* 0x000fc400078ee204 */
[----:B------:R-:W-:Y:S01]  /*b4b0*/  IMAD.U32 R80, RZ, RZ, UR42 ;  /* 0x0000002aff507e24 */ /* 0x000fe2000f8e00ff */
[----:B------:R-:W-:Y:S01]  /*b4c0*/  SEL R5, RZ, 0x40, P0 ;  /* 0x00000040ff057807 */ /* 0x000fe20000000000 */
[----:B------:R-:W-:Y:S01]  /*b4d0*/  IMAD.IADD R9, R9, 0x1, R11 ;  /* 0x0000000109097824 */ /* 0x000fe200078e020b */
[----:B------:R-:W-:Y:S01]  /*b4e0*/  ISETP.GE.AND P0, PT, R228, UR10, PT ;  /* 0x0000000ae4007c0c */ /* 0x000fe2000bf06270 */
[----:B------:R-:W-:Y:S02]  /*b4f0*/  IMAD R10, R0, UR8, RZ ;  /* 0x00000008000a7c24 */ /* 0x000fe4000f8e02ff */
        /* <DEDUP_REMOVED lines=13> */
[----:B-1----:R0:W1:Y:S01]  /*b5d0*/  SHFL.IDX PT, R4, R18, RZ, 0x181f ;  /* 0x00181fff12047589 */ /* 0x00206200000e0000 */
[----:B------:R-:W-:Y:S02]  /*b5e0*/  BSSY B1, `(.L_x_1088) ;  /* 0x000002b000017945 */ /* 0x000fe40003800000 */
[----:B------:R-:W-:Y:S01]  /*b5f0*/  SYNCS.ARRIVE.TRANS64.RED.A1T0 RZ, [UR7], RZ ;  /* 0x000000ffffff79a7 */ /* 0x000fe20008100407 */
        /* <DEDUP_REMOVED lines=11> */
[----:B-1----:R-:W-:Y:S01]  /*b6b0*/  @!P1 LEA R8, P2, R193, R4, 0x1 ;  /* 0x00000004c1089211 */ /* 0x002fe200078408ff */
[----:B--2---:R-:W-:-:S03]  /*b6c0*/  @!P0 IMAD.WIDE R10, R2, 0x2, R4 ;  /* 0x00000002020a8825 */ /* 0x004fc600078e0204 */
[----:B------:R-:W-:Y:S02]  /*b6d0*/  @!P1 LEA.HI.X R9, R193, R5, R152, 0x1, P2 ;  /* 0x00000005c1099211 */ /* 0x000fe400010f0c98 */
[----:B------:R-:W-:Y:S01]  /*b6e0*/  ISETP.GE.AND P2, PT, R190, UR10, PT ;  /* 0x0000000abe007c0c */ /* 0x000fe2000bf46270 */
[----:B-----5:R1:W-:Y:S01]  /*b6f0*/  @!P0 ST.E.128 desc[UR38][R10.64], R12 ;  /* 0x0000000c0a008985 */ /* 0x0203e2000c101d26 */
[----:B------:R-:W-:-:S03]  /*b700*/  LOP3.LUT P0, RZ, R0, 0x40, RZ, 0xc0, !PT ;  /* 0x0000004000ff7812 */ /* 0x000fc6000780c0ff */
[----:B------:R2:W-:Y:S01]  /*b710*/  @!P1 ST.E.128 desc[UR38][R8.64], R24 ;  /* 0x0000001808009985 */ /* 0x0005e2000c101d26 */
[----:B------:R-:W-:Y:S02]  /*b720*/  ISETP.GE.AND P1, PT, R189, UR10, PT ;  /* 0x0000000abd007c0c */ /* 0x000fe4000bf26270 */
[CC--:B-1----:R-:W-:Y:S02]  /*b730*/  @!P3 LEA R14, P6, R191.reuse, R4.reuse, 0x1 ;  /* 0x00000004bf0eb211 */ /* 0x0c2fe400078c08ff */
[CC--:B--2---:R-:W-:Y:S02]  /*b740*/  @!P4 LEA R24, P5, R192.reuse, R4.reuse, 0x1 ;  /* 0x00000004c018c211 */ /* 0x0c4fe400078a08ff */
[-C--:B------:R-:W-:Y:S02]  /*b750*/  @!P3 LEA.HI.X R15, R191, R5.reuse, R84, 0x1, P6 ;  /* 0x00000005bf0fb211 */ /* 0x080fe400030f0c54 */
[----:B------:R-:W-:Y:S02]  /*b760*/  @!P4 LEA.HI.X R25, R192, R5, R7, 0x1, P5 ;  /* 0x00000005c019c211 */ /* 0x000fe400028f0c07 */
[----:B------:R-:W-:-:S02]  /*b770*/  @!P2 LEA R12, P5, R190, R4, 0x1 ;  /* 0x00000004be0ca211 */ /* 0x000fc400078a08ff */
[----:B------:R-:W-:Y:S01]  /*b780*/  LOP3.LUT P6, RZ, R3, 0x80, RZ, 0xc0, !PT ;  /* 0x0000008003ff7812 */ /* 0x000fe200078cc0ff */
[----:B------:R3:W-:Y:S01]  /*b790*/  @!P4 ST.E.128 desc[UR38][R24.64], R32 ;  /* 0x000000201800c985 */ /* 0x0007e2000c101d26 */
[-C--:B------:R-:W-:Y:S02]  /*b7a0*/  @!P2 LEA.HI.X R13, R190, R5.reuse, R83, 0x1, P5 ;  /* 0x00000005be0da211 */ /* 0x080fe400028f0c53 */
[----:B------:R-:W-:Y:S01]  /*b7b0*/  SHF.R.S32.HI R7, RZ, 0x1f, R189 ;  /* 0x0000001fff077819 */ /* 0x000fe200000114bd */
[----:B------:R3:W-:Y:S01]  /*b7c0*/  @!P3 ST.E.128 desc[UR38][R14.64], R40 ;  /* 0x000000280e00b985 */ /* 0x0007e2000c101d26 */
[C---:B------:R-:W-:Y:S02]  /*b7d0*/  @!P1 LEA R10, P5, R189.reuse, R4, 0x1 ;  /* 0x00000004bd0a9211 */ /* 0x040fe400078a08ff */
[----:B------:R-:W-:Y:S01]  /*b7e0*/  SHF.R.S32.HI R9, RZ, 0x1f, R229 ;  /* 0x0000001fff097819 */ /* 0x000fe200000114e5 */
[----:B------:R3:W-:Y:S01]  /*b7f0*/  @!P2 ST.E.128 desc[UR38][R12.64], R48 ;  /* 0x000000300c00a985 */ /* 0x0007e2000c101d26 */
[----:B------:R-:W-:-:S02]  /*b800*/  @!P1 LEA.HI.X R11, R189, R5, R7, 0x1, P5 ;  /* 0x00000005bd0b9211 */ /* 0x000fc400028f0c07 */
[CC--:B------:R-:W-:Y:S02]  /*b810*/  @P0 LEA R8, P5, R229.reuse, R4.reuse, 0x1 ;  /* 0x00000004e5080211 */ /* 0x0c0fe400078a08ff */
[----:B------:R-:W-:Y:S01]  /*b820*/  SHF.R.S32.HI R7, RZ, 0x1f, R228 ;  /* 0x0000001fff077819 */ /* 0x000fe200000114e4 */
[----:B------:R3:W-:Y:S01]  /*b830*/  @!P1 ST.E.128 desc[UR38][R10.64], R56 ;  /* 0x000000380a009985 */ /* 0x0007e2000c101d26 */
[----:B------:R-:W-:Y:S02]  /*b840*/  @P0 LEA.HI.X R9, R229, R5, R9, 0x1, P5 ;  /* 0x00000005e5090211 */ /* 0x000fe400028f0c09 */
[----:B------:R-:W-:-:S03]  /*b850*/  @P6 LEA R4, P5, R228, R4, 0x1 ;  /* 0x00000004e4046211 */ /* 0x000fc600078a08ff */
[----:B------:R3:W-:Y:S01]  /*b860*/  @P0 ST.E.128 desc[UR38][R8.64], R64 ;  /* 0x0000004008000985 */ /* 0x0007e2000c101d26 */
[----:B------:R-:W-:-:S05]  /*b870*/  @P6 LEA.HI.X R5, R228, R5, R7, 0x1, P5 ;  /* 0x00000005e4056211 */ /* 0x000fca00028f0c07 */
[----:B------:R3:W-:Y:S04]  /*b880*/  @P6 ST.E.128 desc[UR38][R4.64], R72 ;  /* 0x0000004804006985 */ /* 0x0007e8000c101d26 */
.L_x_1089:
[----:B------:R-:W-:Y:S05]  /*b890*/  BSYNC B1 ;  /* 0x0000000000017941 */ /* 0x000fea0003800000 */
.L_x_1088:
[----:B------:R-:W-:Y:S01]  /*b8a0*/  VIADD R7, R81, 0x20 ;  /* 0x0000002051077836 */ /* 0x000fe20000000000 */
[----:B--23--:R2:W3:Y:S04]  /*b8b0*/  SHFL.IDX PT, R5, R80, 0x1, 0x181f ;  /* 0x00381f0050057f89 */ /* 0x00c4e800000e0000 */
[----:B------:R-:W-:Y:S01]  /*b8c0*/  ISETP.GE.AND P0, PT, R7, R82, PT ;  /* 0x000000520700720c */ /* 0x000fe20003f06270 */
[----:B-1----:R2:W1:-:S12]  /*b8d0*/  SHFL.IDX PT, R4, R18, 0x1, 0x181f ;  /* 0x00381f0012047f89 */ /* 0x00245800000e0000 */
[----:B--2---:R-:W-:Y:S05]  /*b8e0*/  @P0 BRA `(.L_x_1090) ;  /* 0x0000002400cc0947 */ /* 0x004fea0003800000 */
[----:B------:R-:W-:Y:S02]  /*b8f0*/  ISETP.GE.AND P0, PT, R193, UR10, PT ;  /* 0x0000000ac1007c0c */ /* 0x000fe4000bf06270 */
[----:B------:R-:W-:Y:S02]  /*b900*/  ISETP.GE.AND P5, PT, R2, UR10, PT ;  /* 0x0000000a02007c0c */ /* 0x000fe4000bfa6270 */
[----:B------:R-:W-:Y:S02]  /*b910*/  ISETP.GE.AND P2, PT, R192, UR10, PT ;  /* 0x0000000ac0007c0c */ /* 0x000fe4000bf46270 */
[----:B------:R-:W-:Y:S02]  /*b920*/  ISETP.GE.AND P1, PT, R191, UR10, PT ;  /* 0x0000000abf007c0c */ /* 0x000fe4000bf26270 */
[----:B------:R-:W-:Y:S02]  /*b930*/  ISETP.GE.AND P3, PT, R190, UR10, PT ;  /* 0x0000000abe007c0c */ /* 0x000fe4000bf66270 */
[----:B------:R-:W-:-:S02]  /*b940*/  SHF.R.S32.HI R7, RZ, 0x1f, R192 ;  /* 0x0000001fff077819 */ /* 0x000fc400000114c0 */
[----:B-----5:R-:W-:Y:S02]  /*b950*/  SHF.R.S32.HI R15, RZ, 0x1f, R191 ;  /* 0x0000001fff0f7819 */ /* 0x020fe400000114bf */
[C---:B-1----:R-:W-:Y:S01]  /*b960*/  @!P0 LEA R10, P4, R193.reuse, R4, 0x1 ;  /* 0x00000004c10a8211 */ /* 0x042fe200078808ff */
[----:B---3--:R-:W-:Y:S01]  /*b970*/  @!P5 IMAD.WIDE R8, R2, 0x2, R4 ;  /* 0x000000020208d825 */ /* 0x008fe200078e0204 */
[----:B0-----:R-:W-:Y:S02]  /*b980*/  SHF.R.S32.HI R18, RZ, 0x1f, R189 ;  /* 0x0000001fff127819 */ /* 0x001fe400000114bd */
        /* <DEDUP_REMOVED lines=8> */
[-C--:B------:R-:W-:Y:S02]  /*ba10*/  @!P1 LEA R14, P6, R191, R4.reuse, 0x1 ;  /* 0x00000004bf0e9211 */ /* 0x080fe400078c08ff */
        /* <DEDUP_REMOVED lines=20> */
.L_x_1087:
[----:B------:R-:W2:Y:S01]  /*bb60*/  LDL R5, [R1+0x68] ;  /* 0x0000680001057983 */ /* 0x000ea20000100800 */
[----:B------:R-:W-:Y:S01]  /*bb70*/  ULDC.64 UR8, c[0x0][0xc08] ;  /* 0x0003020000087ab9 */ /* 0x000fe20000000a00 */
[----:B------:R-:W-:Y:S01]  /*bb80*/  SHF.R.S32.HI R0, RZ, 0x1f, R187 ;  /* 0x0000001fff007819 */ /* 0x000fe200000114bb */
[----:B------:R-:W-:Y:S01]  /*bb90*/  IMAD R7, R7, UR8, RZ ;  /* 0x0000000807077c24 */ /* 0x000fe2000f8e02ff */
[----:B------:R-:W-:Y:S01]  /*bba0*/  ULDC.64 UR10, c[0x0][0xc40] ;  /* 0x00031000000a7ab9 */ /* 0x000fe20000000a00 */
[----:B------:R-:W-:Y:S01]  /*bbb0*/  IMAD.U32 R4, RZ, RZ, UR42 ;  /* 0x0000002aff047e24 */ /* 0x000fe2000f8e00ff */
[----:B------:R-:W-:Y:S01]  /*bbc0*/  BSSY B1, `(.L_x_1091) ;  /* 0x00000cc000017945 */ /* 0x000fe20003800000 */
[C---:B------:R-:W-:Y:S01]  /*bbd0*/  IMAD R7, R8.reuse, UR9, R7 ;  /* 0x0000000908077c24 */ /* 0x040fe2000f8e0207 */
[----:B------:R-:W-:Y:S01]  /*bbe0*/  SHF.R.S32.HI R23, RZ, 0x1f, R202 ;  /* 0x0000001fff177819 */ /* 0x000fe200000114ca */
[----:B------:R-:W-:Y:S01]  /*bbf0*/  IMAD.WIDE.U32 R8, R8, UR8, RZ ;  /* 0x0000000808087c25 */ /* 0x000fe2000f8e00ff */
[----:B------:R-:W-:Y:S01]  /*bc00*/  ULDC.64 UR8, c[0x0][0xc38] ;  /* 0x00030e0000087ab9 */ /* 0x000fe20000000a00 */
[----:B0-----:R-:W-:-:S02]  /*bc10*/  SHF.R.S32.HI R152, RZ, 0x1f, R203 ;  /* 0x0000001fff987819 */ /* 0x001fc400000114cb */
[----:B------:R-:W-:Y:S01]  /*bc20*/  IMAD.IADD R9, R9, 0x1, R7 ;  /* 0x0000000109097824 */ /* 0x000fe200078e0207 */
[----:B------:R-:W-:Y:S01]  /*bc30*/  SHF.R.S32.HI R153, RZ, 0x1f, R204 ;  /* 0x0000001fff997819 */ /* 0x000fe200000114cc */
[----:B------:R-:W-:Y:S01]  /*bc40*/  IMAD R0, R0, UR10, RZ ;  /* 0x0000000a00007c24 */ /* 0x000fe2000f8e02ff */
[----:B------:R-:W-:Y:S01]  /*bc50*/  SHF.R.S32.HI R154, RZ, 0x1f, R205 ;  /* 0x0000001fff9a7819 */ /* 0x000fe200000114cd */
[C---:B------:R-:W-:Y:S01]  /*bc60*/  IMAD.WIDE.U32 R8, R188.reuse, UR8, R8 ;  /* 0x00000008bc087c25 */ /* 0x040fe2000f8e0008 */
[----:B------:R-:W-:Y:S01]  /*bc70*/  ULDC UR8, c[0x0][0xce8] ;  /* 0x00033a0000087ab9 */ /* 0x000fe20000000800 */
[----:B------:R-:W-:Y:S01]  /*bc80*/  SHF.R.S32.HI R155, RZ, 0x1f, R206 ;  /* 0x0000001fff9b7819 */ /* 0x000fe200000114ce */
[----:B------:R-:W-:Y:S01]  /*bc90*/  UISETP.NE.AND UP0, UPT, UR8, 0x1, UPT ;  /* 0x000000010800788c */ /* 0x000fe2000bf05270 */
[----:B------:R-:W-:Y:S01]  /*bca0*/  IMAD R9, R188, UR9, R9 ;  /* 0x00000009bc097c24 */ /* 0x000fe2000f8e0209 */
[----:B------:R-:W-:Y:S01]  /*bcb0*/  UIMAD UR6, UR6, UR8, URZ ;  /* 0x00000008060672a4 */ /* 0x000fe2000f8e023f */
[C---:B------:R-:W-:Y:S01]  /*bcc0*/  IMAD R3, R187.reuse, UR11, R0 ;  /* 0x0000000bbb037c24 */ /* 0x040fe2000f8e0200 */
[----:B------:R-:W-:Y:S01]  /*bcd0*/  SHF.R.S32.HI R156, RZ, 0x1f, R207 ;  /* 0x0000001fff9c7819 */ /* 0x000fe200000114cf */
[----:B------:R-:W-:Y:S01]  /*bce0*/  IMAD.WIDE.U32 R8, R187, UR10, R8 ;  /* 0x0000000abb087c25 */ /* 0x000fe2000f8e0008 */
[----:B------:R-:W-:Y:S01]  /*bcf0*/  PLOP3.LUT P0, PT, PT, PT, UP0, 0x80, 0x0 ;  /* 0x000000000000781c */ /* 0x000fe20003f0f008 */
[----:B------:R-:W-:Y:S01]  /*bd00*/  ULDC.64 UR10, c[0x0][0xc48] ;  /* 0x00031200000a7ab9 */ /* 0x000fe20000000a00 */
[----:B------:R-:W-:Y:S01]  /*bd10*/  SHF.R.S32.HI R157, RZ, 0x1f, R208 ;  /* 0x0000001fff9d7819 */ /* 0x000fe200000114d0 */
[----:B------:R-:W-:Y:S01]  /*bd20*/  IMAD.IADD R9, R9, 0x1, R3 ;  /* 0x0000000109097824 */ /* 0x000fe200078e0203 */
[----:B------:R-:W-:Y:S01]  /*bd30*/  SHF.R.S32.HI R158, RZ, 0x1f, R209 ;  /* 0x0000001fff9e7819 */ /* 0x000fe200000114d1 */
[----:B------:R-:W-:Y:S01]  /*bd40*/  @UP0 ULDC UR7, c[0x0][0xcec] ;  /* 0x00033b0000070ab9 */ /* 0x000fe20000000800 */
[----:B------:R-:W-:Y:S01]  /*bd50*/  SHF.R.S32.HI R159, RZ, 0x1f, R210 ;  /* 0x0000001fff9f7819 */ /* 0x000fe200000114d2 */
[----:B------:R-:W-:Y:S01]  /*bd60*/  IMAD.WIDE.U32 R8, R194, UR10, R8 ;  /* 0x0000000ac2087c25 */ /* 0x000fe2000f8e0008 */
[----:B------:R-:W-:-:S02]  /*bd70*/  SHF.R.S32.HI R160, RZ, 0x1f, R211 ;  /* 0x0000001fffa07819 */ /* 0x000fc400000114d3 */
[----:B------:R-:W-:Y:S01]  /*bd80*/  SHF.R.S32.HI R161, RZ, 0x1f, R212 ;  /* 0x0000001fffa17819 */ /* 0x000fe200000114d4 */
[----:B------:R-:W-:Y:S01]  /*bd90*/  IMAD R9, R194, UR11, R9 ;  /* 0x0000000bc2097c24 */ /* 0x000fe2000f8e0209 */
[----:B------:R-:W-:Y:S01]  /*bda0*/  ULDC.64 UR10, c[0x0][0xc30] ;  /* 0x00030c00000a7ab9 */ /* 0x000fe20000000a00 */
[----:B------:R-:W-:Y:S02]  /*bdb0*/  SHF.R.S32.HI R162, RZ, 0x1f, R213 ;  /* 0x0000001fffa27819 */ /* 0x000fe400000114d5 */
[----:B------:R-:W-:Y:S02]  /*bdc0*/  SHF.R.S32.HI R163, RZ, 0x1f, R214 ;  /* 0x0000001fffa37819 */ /* 0x000fe400000114d6 */
[----:B------:R-:W-:Y:S02]  /*bdd0*/  SHF.R.S32.HI R164, RZ, 0x1f, R215 ;  /* 0x0000001fffa47819 */ /* 0x000fe400000114d7 */
[----:B------:R-:W-:Y:S02]  /*bde0*/  SHF.R.S32.HI R165, RZ, 0x1f, R216 ;  /* 0x0000001fffa57819 */ /* 0x000fe400000114d8 */
[----:B------:R-:W-:-:S02]  /*bdf0*/  SHF.R.S32.HI R166, RZ, 0x1f, R217 ;  /* 0x0000001fffa67819 */ /* 0x000fc400000114d9 */
[----:B------:R-:W-:Y:S02]  /*be00*/  SHF.R.S32.HI R167, RZ, 0x1f, R218 ;  /* 0x0000001fffa77819 */ /* 0x000fe400000114da */
[----:B------:R-:W-:Y:S02]  /*be10*/  SHF.R.S32.HI R168, RZ, 0x1f, R219 ;  /* 0x0000001fffa87819 */ /* 0x000fe400000114db */
[----:B------:R-:W-:Y:S02]  /*be20*/  SHF.R.S32.HI R169, RZ, 0x1f, R221 ;  /* 0x0000001fffa97819 */ /* 0x000fe400000114dd */
[----:B------:R-:W-:Y:S02]  /*be30*/  SHF.R.S32.HI R170, RZ, 0x1f, R222 ;  /* 0x0000001fffaa7819 */ /* 0x000fe400000114de */
[----:B------:R-:W-:Y:S02]  /*be40*/  SHF.R.S32.HI R171, RZ, 0x1f, R223 ;  /* 0x0000001fffab7819 */ /* 0x000fe400000114df */
[----:B------:R-:W-:-:S02]  /*be50*/  SHF.R.S32.HI R14, RZ, 0x1f, R224 ;  /* 0x0000001fff0e7819 */ /* 0x000fc400000114e0 */
[----:B------:R-:W-:Y:S02]  /*be60*/  SHF.R.S32.HI R15, RZ, 0x1f, R225 ;  /* 0x0000001fff0f7819 */ /* 0x000fe400000114e1 */
[----:B------:R-:W-:Y:S02]  /*be70*/  SHF.R.S32.HI R20, RZ, 0x1f, R226 ;  /* 0x0000001fff147819 */ /* 0x000fe400000114e2 */
[----:B------:R-:W-:Y:S01]  /*be80*/  SHF.R.S32.HI R21, RZ, 0x1f, R17 ;  /* 0x0000001fff157819 */ /* 0x000fe20000011411 */
[----:B--2---:R-:W-:-:S04]  /*be90*/  IMAD R4, R4, 0x40, R5 ;  /* 0x0000004004047824 */ /* 0x004fc800078e0205 */
[----:B------:R-:W-:Y:S01]  /*bea0*/  @P0 IMAD.HI.U32 R0, R4, UR7, RZ ;  /* 0x0000000704000c27 */ /* 0x000fe2000f8e00ff */
[----:B------:R-:W-:-:S03]  /*beb0*/  @UP0 ULDC UR7, c[0x0][0xcf0] ;  /* 0x00033c0000070ab9 */ /* 0x000fc60000000800 */
        /* <DEDUP_REMOVED lines=8> */
[----:B------:R-:W-:Y:S01]  /*bf40*/  IMAD R5, R5, UR8, R4 ;  /* 0x0000000805057c24 */ /* 0x000fe2000f8e0204 */
[----:B------:R-:W-:Y:S01]  /*bf50*/  ULDC.64 UR8, c[0x0][0xc00] ;  /* 0x0003000000087ab9 */ /* 0x000fe20000000a00 */
[----:B------:R-:W-:Y:S01]  /*bf60*/  IMAD R7, R3, UR11, R0 ;  /* 0x0000000b03077c24 */ /* 0x000fe2000f8e0200 */
[----:B------:R-:W-:Y:S01]  /*bf70*/  ULDC.64 UR10, c[0x0][0xc28] ;  /* 0x00030a00000a7ab9 */ /* 0x000fe20000000a00 */
[----:B------:R-:W-:Y:S01]  /*bf80*/  IMAD.U32 R3, RZ, RZ, UR42 ;  /* 0x0000002aff037e24 */ /* 0x000fe2000f8e00ff */
[----:B------:R-:W-:Y:S01]  /*bf90*/  SHF.R.S32.HI R0, RZ, 0x1f, R5 ;  /* 0x0000001fff007819 */ /* 0x000fe20000011405 */
[----:B------:R-:W-:Y:S01]  /*bfa0*/  IMAD.IADD R9, R9, 0x1, R7 ;  /* 0x0000000109097824 */ /* 0x000fe200078e0207 */
[----:B------:R-:W-:Y:S03]  /*bfb0*/  SYNCS.ARRIVE.TRANS64.RED.A1T0 RZ, [UR7], RZ ;  /* 0x000000ffffff79a7 */ /* 0x000fe60008100407 */
[----:B------:R-:W-:-:S02]  /*bfc0*/  IMAD R0, R0, UR10, RZ ;  /* 0x0000000a00007c24 */ /* 0x000fc4000f8e02ff */
[----:B------:R-:W-:-:S04]  /*bfd0*/  IMAD.WIDE.U32 R8, R5, UR10, R8 ;  /* 0x0000000a05087c25 */ /* 0x000fc8000f8e0008 */
[----:B------:R-:W-:Y:S02]  /*bfe0*/  IMAD R7, R5, UR11, R0 ;  /* 0x0000000b05077c24 */ /* 0x000fe4000f8e0200 */
[----:B------:R-:W-:Y:S01]  /*bff0*/  IMAD R0, R3, 0x40, R16 ;  /* 0x0000004003007824 */ /* 0x000fe200078e0210 */
[----:B------:R-:W-:Y:S01]  /*c000*/  LEA R3, P1, R8, UR8, 0x2 ;  /* 0x0000000808037c11 */ /* 0x000fe2000f8210ff */
[----:B------:R-:W-:-:S03]  /*c010*/  IMAD.IADD R7, R9, 0x1, R7 ;  /* 0x0000000109077824 */ /* 0x000fc600078e0207 */
[----:B------:R-:W-:Y:S01]  /*c020*/  ISETP.GE.AND P0, PT, R0, UR6, PT ;  /* 0x0000000600007c0c */ /* 0x000fe2000bf06270 */
[----:B------:R0:W1:Y:S01]  /*c030*/  SHFL.IDX PT, R12, R3, RZ, 0x1c1f ;  /* 0x001c1fff030c7589 */ /* 0x00006200000e0000 */
[----:B------:R-:W-:-:S05]  /*c040*/  LEA.HI.X R7, R8, UR9, R7, 0x2, P1 ;  /* 0x0000000908077c11 */ /* 0x000fca00088f1407 */
[----:B------:R0:W2:Y:S06]  /*c050*/  SHFL.IDX PT, R13, R7, RZ, 0x1c1f ;  /* 0x001c1fff070d7589 */ /* 0x0000ac00000e0000 */
[----:B------:R-:W-:Y:S05]  /*c060*/  @P0 BRA `(.L_x_1092) ;  /* 0x0000000800040947 */ /* 0x000fea0003800000 */
[----:B------:R-:W-:Y:S02]  /*c070*/  ULDC UR7, c[0x0][0xbc8] ;  /* 0x0002f20000077ab9 */ /* 0x000fe40000000800 */
[----:B------:R-:W-:Y:S02]  /*c080*/  ISETP.GE.AND P0, PT, R17, UR7, PT ;  /* 0x0000000711007c0c */ /* 0x000fe4000bf06270 */
[----:B------:R-:W-:Y:S02]  /*c090*/  ISETP.GE.AND P1, PT, R226, UR7, PT ;  /* 0x00000007e2007c0c */ /* 0x000fe4000bf26270 */
[----:B------:R-:W-:Y:S02]  /*c0a0*/  ISETP.GE.AND P3, PT, R224, UR7, PT ;  /* 0x00000007e0007c0c */ /* 0x000fe4000bf66270 */
[----:B------:R-:W-:-:S07]  /*c0b0*/  ISETP.GE.AND P4, PT, R223, UR7, PT ;  /* 0x00000007df007c0c */ /* 0x000fce000bf86270 */
[----:B-1----:R-:W-:-:S04]  /*c0c0*/  @!P0 LEA R4, P2, R17, R12, 0x2 ;  /* 0x0000000c11048211 */ /* 0x002fc800078410ff */
[----:B--2---:R-:W-:Y:S02]  /*c0d0*/  @!P0 LEA.HI.X R5, R17, R13, R21, 0x2, P2 ;  /* 0x0000000d11058211 */ /* 0x004fe400010f1415 */
[----:B------:R-:W-:-:S03]  /*c0e0*/  @!P4 LEA R8, P6, R223, R12, 0x2 ;  /* 0x0000000cdf08c211 */ /* 0x000fc600078c10ff */
[----:B------:R1:W-:Y:S01]  /*c0f0*/  @!P0 ST.E.64 desc[UR38][R4.64], R24 ;  /* 0x0000001804008985 */ /* 0x0003e2000c101b26 */
[----:B------:R-:W-:Y:S02]  /*c100*/  ISETP.GE.AND P0, PT, R225, UR7, PT ;  /* 0x00000007e1007c0c */ /* 0x000fe4000bf06270 */
[----:B------:R-:W-:Y:S02]  /*c110*/  @!P4 LEA.HI.X R9, R223, R13, R171, 0x2, P6 ;  /* 0x0000000ddf09c211 */ /* 0x000fe400030f14ab */
[----:B-1----:R-:W-:-:S04]  /*c120*/  @!P1 LEA R4, P2, R226, R12, 0x2 ;  /* 0x0000000ce2049211 */ /* 0x002fc800078410ff */
[----:B------:R-:W-:Y:S02]  /*c130*/  @!P1 LEA.HI.X R5, R226, R13, R20, 0x2, P2 ;  /* 0x0000000de2059211 */ /* 0x000fe400010f1414 */
[----:B------:R-:W-:-:S03]  /*c140*/  ISETP.GE.AND P2, PT, R219, UR7, PT ;  /* 0x00000007db007c0c */ /* 0x000fc6000bf46270 */
[----:B------:R1:W-:Y:S10]  /*c150*/  @!P1 ST.E.64 desc[UR38][R4.64], R28 ;  /* 0x0000001c04009985 */ /* 0x0003f4000c101b26 */
[----:B------:R-:W-:-:S02]  /*c160*/  @!P2 LEA R10, P6, R219, R12, 0x2 ;  /* 0x0000000cdb0aa211 */ /* 0x000fc400078c10ff */
[----:B-1----:R-:W-:Y:S02]  /*c170*/  @!P0 LEA R4, P1, R225, R12, 0x2 ;  /* 0x0000000ce1048211 */ /* 0x002fe400078210ff */
[-C--:B------:R-:W-:Y:S02]  /*c180*/  @!P2 LEA.HI.X R11, R219, R13.reuse, R168, 0x2, P6 ;  /* 0x0000000ddb0ba211 */ /* 0x080fe400030f14a8 */
[----:B------:R-:W-:Y:S02]  /*c190*/  @!P0 LEA.HI.X R5, R225, R13, R15, 0x2, P1 ;  /* 0x0000000de1058211 */ /* 0x000fe400008f140f */
[----:B------:R-:W-:-:S03]  /*c1a0*/  ISETP.GE.AND P1, PT, R221, UR7, PT ;  /* 0x00000007dd007c0c */ /* 0x000fc6000bf26270 */
[----:B------:R1:W-:Y:S01]  /*c1b0*/  @!P0 ST.E.64 desc[UR38][R4.64], R32 ;  /* 0x0000002004008985 */ /* 0x0003e2000c101b26 */
[----:B------:R-:W-:Y:S02]  /*c1c0*/  ISETP.GE.AND P0, PT, R222, UR7, PT ;  /* 0x00000007de007c0c */ /* 0x000fe4000bf06270 */
[----:B-1----:R-:W-:-:S04]  /*c1d0*/  @!P3 LEA R4, P5, R224, R12, 0x2 ;  /* 0x0000000ce004b211 */ /* 0x002fc800078a10ff */
[----:B------:R-:W-:-:S05]  /*c1e0*/  @!P3 LEA.HI.X R5, R224, R13, R14, 0x2, P5 ;  /* 0x0000000de005b211 */ /* 0x000fca00028f140e */
[----:B------:R1:W-:Y:S01]  /*c1f0*/  @!P3 ST.E.64 desc[UR38][R4.64], R36 ;  /* 0x000000240400b985 */ /* 0x0003e2000c101b26 */
[----:B------:R-:W-:-:S03]  /*c200*/  ISETP.GE.AND P3, PT, R218, UR7, PT ;  /* 0x00000007da007c0c */ /* 0x000fc6000bf66270 */
[----:B------:R2:W-:Y:S01]  /*c210*/  @!P4 ST.E.64 desc[UR38][R8.64], R40 ;  /* 0x000000280800c985 */ /* 0x0005e2000c101b26 */
[CC--:B-1----:R-:W-:Y:S02]  /*c220*/  @!P0 LEA R4, P4, R222.reuse, R12.reuse, 0x2 ;  /* 0x0000000cde048211 */ /* 0x0c2fe400078810ff */
[----:B--2---:R-:W-:Y:S02]  /*c230*/  @!P1 LEA R8, P5, R221, R12, 0x2 ;  /* 0x0000000cdd089211 */ /* 0x004fe400078a10ff */
[-C--:B------:R-:W-:Y:S02]  /*c240*/  @!P0 LEA.HI.X R5, R222, R13.reuse, R170, 0x2, P4 ;  /* 0x0000000dde058211 */ /* 0x080fe400020f14aa */
[----:B------:R-:W-:Y:S02]  /*c250*/  ISETP.GE.AND P4, PT, R217, UR7, PT ;  /* 0x00000007d9007c0c */ /* 0x000fe4000bf86270 */
[----:B------:R-:W-:Y:S01]  /*c260*/  @!P1 LEA.HI.X R9, R221, R13, R169, 0x2, P5 ;  /* 0x0000000ddd099211 */ /* 0x000fe200028f14a9 */
[----:B------:R1:W-:Y:S01]  /*c270*/  @!P0 ST.E.64 desc[UR38][R4.64], R44 ;  /* 0x0000002c04008985 */ /* 0x0003e2000c101b26 */
[----:B------:R-:W-:-:S02]  /*c280*/  ISETP.GE.AND P5, PT, R216, UR7, PT ;  /* 0x00000007d8007c0c */ /* 0x000fc4000bfa6270 */
[----:B------:R-:W-:Y:S01]  /*c290*/  ISETP.GE.AND P0, PT, R215, UR7, PT ;  /* 0x00000007d7007c0c */ /* 0x000fe2000bf06270 */
[----:B------:R2:W-:Y:S01]  /*c2a0*/  @!P1 ST.E.64 desc[UR38][R8.64], R48 ;  /* 0x0000003008009985 */ /* 0x0005e2000c101b26 */
[----:B------:R-:W-:-:S03]  /*c2b0*/  ISETP.GE.AND P1, PT, R214, UR7, PT ;  /* 0x00000007d6007c0c */ /* 0x000fc6000bf26270 */
[----:B------:R3:W-:Y:S01]  /*c2c0*/  @!P2 ST.E.64 desc[UR38][R10.64], R52 ;  /* 0x000000340a00a985 */ /* 0x0007e2000c101b26 */
[CC--:B-1----:R-:W-:Y:S02]  /*c2d0*/  @!P3 LEA R4, P6, R218.reuse, R12.reuse, 0x2 ;  /* 0x0000000cda04b211 */ /* 0x0c2fe400078c10ff */
[CC--:B--2---:R-:W-:Y:S02]  /*c2e0*/  @!P4 LEA R8, P2, R217.reuse, R12.reuse, 0x2 ;  /* 0x0000000cd908c211 */ /* 0x0c4fe400078410ff */
[-C--:B------:R-:W-:Y:S02]  /*c2f0*/  @!P3 LEA.HI.X R5, R218, R13.reuse, R167, 0x2, P6 ;  /* 0x0000000dda05b211 */ /* 0x080fe400030f14a7 */
[----:B---3--:R-:W-:Y:S02]  /*c300*/  @!P5 LEA R10, P6, R216, R12, 0x2 ;  /* 0x0000000cd80ad211 */ /* 0x008fe400078c10ff */
[----:B------:R-:W-:Y:S01]  /*c310*/  @!P4 LEA.HI.X R9, R217, R13, R166, 0x2, P2 ;  /* 0x0000000dd909c211 */ /* 0x000fe200010f14a6 */
[----:B------:R1:W-:Y:S01]  /*c320*/  @!P3 ST.E.64 desc[UR38][R4.64], R56 ;  /* 0x000000380400b985 */ /* 0x0003e2000c101b26 */
[----:B------:R-:W-:-:S02]  /*c330*/  ISETP.GE.AND P2, PT, R213, UR7, PT ;  /* 0x00000007d5007c0c */ /* 0x000fc4000bf46270 */
[-C--:B------:R-:W-:Y:S01]  /*c340*/  @!P5 LEA.HI.X R11, R216, R13.reuse, R165, 0x2, P6 ;  /* 0x0000000dd80bd211 */ /* 0x080fe200030f14a5 */
[----:B------:R2:W-:Y:S01]  /*c350*/  @!P4 ST.E.64 desc[UR38][R8.64], R60 ;  /* 0x0000003c0800c985 */ /* 0x0005e2000c101b26 */
[----:B------:R-:W-:Y:S02]  /*c360*/  ISETP.GE.AND P3, PT, R212, UR7, PT ;  /* 0x00000007d4007c0c */ /* 0x000fe4000bf66270 */
[----:B------:R-:W-:Y:S01]  /*c370*/  ISETP.GE.AND P4, PT, R211, UR7, PT ;  /* 0x00000007d3007c0c */ /* 0x000fe2000bf86270 */
[----:B------:R3:W-:Y:S01]  /*c380*/  @!P5 ST.E.64 desc[UR38][R10.64], R64 ;  /* 0x000000400a00d985 */ /* 0x0007e2000c101b26 */
[CC--:B-1----:R-:W-:Y:S02]  /*c390*/  @!P0 LEA R4, P6, R215.reuse, R12.reuse, 0x2 ;  /* 0x0000000cd7048211 */ /* 0x0c2fe400078c10ff */
[----:B--2---:R-:W-:Y:S02]  /*c3a0*/  @!P1 LEA R8, P5, R214, R12, 0x2 ;  /* 0x0000000cd6089211 */ /* 0x004fe400078a10ff */
[----:B------:R-:W-:-:S02]  /*c3b0*/  @!P0 LEA.HI.X R5, R215, R13, R164, 0x2, P6 ;  /* 0x0000000dd7058211 */ /* 0x000fc400030f14a4 */
        /* <DEDUP_REMOVED lines=47> */
[----:B-1----:R-:W-:Y:S01]  /*c6b0*/  @!P1 LEA R8, P5, R202, R12, 0x2 ;  /* 0x0000000cca089211 */ /* 0x002fe200078a10ff */
[----:B------:R1:W-:Y:S01]  /*c6c0*/  @!P2 ST.E.64 desc[UR38][R4.64], R116 ;  /* 0x000000740400a985 */ /* 0x0003e2000c101b26 */
[----:B------:R-:W-:Y:S02]  /*c6d0*/  ISETP.GE.AND P2, PT, R198, UR7, PT ;  /* 0x00000007c6007c0c */ /* 0x000fe4000bf46270 */
[----:B------:R-:W-:-:S02]  /*c6e0*/  @!P1 LEA.HI.X R9, R202, R13, R23, 0x2, P5 ;  /* 0x0000000dca099211 */ /* 0x000fc400028f1417 */
[----:B--2---:R-:W-:-:S03]  /*c6f0*/  @!P0 LEA R10, P6, R201, R12, 0x2 ;  /* 0x0000000cc90a8211 */ /* 0x004fc600078c10ff */
        /* <DEDUP_REMOVED lines=10> */
[----:B------:R-:W-:-:S02]  /*c7a0*/  @!P4 LEA.HI.X R9, R199, R13, R235, 0x2, P6 ;  /* 0x0000000dc709c211 */ /* 0x000fc400030f14eb */
[----:B-1----:R-:W-:-:S03]  /*c7b0*/  @!P1 LEA R10, P6, R197, R12, 0x2 ;  /* 0x0000000cc50a9211 */ /* 0x002fc600078c10ff */
[----:B------:R1:W-:Y:S01]  /*c7c0*/  @!P4 ST.E.64 desc[UR38][R8.64], R132 ;  /* 0x000000840800c985 */ /* 0x0003e2000c101b26 */
[----:B------:R-:W-:Y:S02]  /*c7d0*/  @!P1 LEA.HI.X R11, R197, R13, R233, 0x2, P6 ;  /* 0x0000000dc50b9211 */ /* 0x000fe400030f14e9 */
[----:B--2---:R-:W-:-:S04]  /*c7e0*/  @!P2 LEA R4, P3, R198, R12, 0x2 ;  /* 0x0000000cc604a211 */ /* 0x004fc800078610ff */
[----:B------:R-:W-:Y:S02]  /*c7f0*/  @!P2 LEA.HI.X R5, R198, R13, R234, 0x2, P3 ;  /* 0x0000000dc605a211 */ /* 0x000fe400018f14ea */
[----:B-1----:R-:W-:-:S03]  /*c800*/  @!P0 LEA R8, P4, R196, R12, 0x2 ;  /* 0x0000000cc4088211 */ /* 0x002fc600078810ff */
[----:B------:R3:W-:Y:S01]  /*c810*/  @!P2 ST.E.64 desc[UR38][R4.64], R136 ;  /* 0x000000880400a985 */ /* 0x0007e2000c101b26 */
[C---:B------:R-:W-:Y:S02]  /*c820*/  @!P5 LEA R12, P3, R195.reuse, R12, 0x2 ;  /* 0x0000000cc30cd211 */ /* 0x040fe400078610ff */
[-C--:B------:R-:W-:Y:S01]  /*c830*/  @!P0 LEA.HI.X R9, R196, R13.reuse, R232, 0x2, P4 ;  /* 0x0000000dc4098211 */ /* 0x080fe200020f14e8 */
[----:B------:R3:W-:Y:S01]  /*c840*/  @!P1 ST.E.64 desc[UR38][R10.64], R140 ;  /* 0x0000008c0a009985 */ /* 0x0007e2000c101b26 */
[----:B------:R-:W-:-:S03]  /*c850*/  @!P5 LEA.HI.X R13, R195, R13, R231, 0x2, P3 ;  /* 0x0000000dc30dd211 */ /* 0x000fc600018f14e7 */
[----:B------:R3:W-:Y:S04]  /*c860*/  @!P0 ST.E.64 desc[UR38][R8.64], R144 ;  /* 0x0000009008008985 */ /* 0x0007e8000c101b26 */
[----:B------:R3:W-:Y:S02]  /*c870*/  @!P5 ST.E.64 desc[UR38][R12.64], R148 ;  /* 0x000000940c00d985 */ /* 0x0007e4000c101b26 */
.L_x_1092:
[----:B------:R-:W-:Y:S05]  /*c880*/  BSYNC B1 ;  /* 0x0000000000017941 */ /* 0x000fea0003800000 */
.L_x_1091:
        /* <DEDUP_REMOVED lines=10> */
[----:B0--3--:R-:W-:-:S04]  /*c930*/  @!P4 LEA R4, P3, R17, R22, 0x2 ;  /* 0x000000161104c211 */ /* 0x009fc800078610ff */
        /* <DEDUP_REMOVED lines=11> */
[----:B------:R-:W-:Y:S02]  /*c9f0*/  @!P0 LEA.HI.X R11, R224, R18, R14, 0x2, P6 ;  /* 0x00000012e00b8211 */ /* 0x000fe400030f140e */
[CC--:B------:R-:W-:Y:S01]  /*ca00*/  @!P4 LEA R14, P2, R222.reuse, R22.reuse, 0x2 ;  /* 0x00000016de0ec211 */ /* 0x0c0fe200078410ff */
[----:B------:R3:W-:Y:S01]  /*ca10*/  @!P1 ST.E.64 desc[UR38][R8.64], R34 ;  /* 0x0000002208009985 */ /* 0x0007e2000c101b26 */
[----:B-1----:R-:W-:Y:S02]  /*ca20*/  @!P3 LEA R12, P1, R223, R22, 0x2 ;  /* 0x00000016df0cb211 */ /* 0x002fe400078210ff */
[-C--:B------:R-:W-:Y:S01]  /*ca30*/  @!P4 LEA.HI.X R15, R222, R18.reuse, R170, 0x2, P2 ;  /* 0x00000012de0fc211 */ /* 0x080fe200010f14aa */
[----:B------:R1:W-:Y:S01]  /*ca40*/  @!P0 ST.E.64 desc[UR38][R10.64], R38 ;  /* 0x000000260a008985 */ /* 0x0003e2000c101b26 */
[----:B------:R-:W-:Y:S02]  /*ca50*/  ISETP.GE.AND P0, PT, R219, UR6, PT ;  /* 0x00000006db007c0c */ /* 0x000fe4000bf06270 */
[----:B--2---:R-:W-:-:S02]  /*ca60*/  @!P3 LEA.HI.X R13, R223, R18, R171, 0x2, P1 ;  /* 0x00000012df0db211 */ /* 0x004fc400008f14ab */
[----:B------:R-:W-:Y:S02]  /*ca70*/  ISETP.GE.AND P1, PT, R218, UR6, PT ;  /* 0x00000006da007c0c */ /* 0x000fe4000bf26270 */
[----:B------:R-:W-:Y:S01]  /*ca80*/  ISETP.GE.AND P2, PT, R217, UR6, PT ;  /* 0x00000006d9007c0c */ /* 0x000fe2000bf46270 */
[----:B------:R2:W-:Y:S01]  /*ca90*/  @!P3 ST.E.64 desc[UR38][R12.64], R42 ;  /* 0x0000002a0c00b985 */ /* 0x0005e2000c101b26 */
[C---:B------:R-:W-:Y:S02]  /*caa0*/  @!P5 LEA R20, P6, R221.reuse, R22, 0x2 ;  /* 0x00000016dd14d211 */ /* 0x040fe400078c10ff */
[----:B------:R-:W-:Y:S01]  /*cab0*/  ISETP.GE.AND P3, PT, R216, UR6, PT ;  /* 0x00000006d8007c0c */ /* 0x000fe2000bf66270 */
[----:B------:R4:W-:Y:S01]  /*cac0*/  @!P4 ST.E.64 desc[UR38][R14.64], R46 ;  /* 0x0000002e0e00c985 */ /* 0x0009e2000c101b26 */
[----:B------:R-:W-:Y:S02]  /*cad0*/  @!P5 LEA.HI.X R21, R221, R18, R169, 0x2, P6 ;  /* 0x00000012dd15d211 */ /* 0x000fe400030f14a9 */
[----:B0-----:R-:W-:-:S02]  /*cae0*/  @!P0 LEA R4, P6, R219, R22, 0x2 ;  /* 0x00000016db048211 */ /* 0x001fc400078c10ff */
[----:B------:R-:W-:Y:S01]  /*caf0*/  ISETP.GE.AND P4, PT, R215, UR6, PT ;  /* 0x00000006d7007c0c */ /* 0x000fe2000bf86270 */
[----:B------:R0:W-:Y:S01]  /*cb00*/  @!P5 ST.E.64 desc[UR38][R20.64], R50 ;  /* 0x000000321400d985 */ /* 0x0001e2000c101b26 */
[C---:B---3--:R-:W-:Y:S02]  /*cb10*/  @!P1 LEA R8, P5, R218.reuse, R22, 0x2 ;  /* 0x00000016da089211 */ /* 0x048fe400078a10ff */
[----:B------:R-:W-:Y:S02]  /*cb20*/  @!P0 LEA.HI.X R5, R219, R18, R168, 0x2, P6 ;  /* 0x00000012db058211 */ /* 0x000fe400030f14a8 */
[----:B-1----:R-:W-:Y:S02]  /*cb30*/  @!P2 LEA R10, P6, R217, R22, 0x2 ;  /* 0x00000016d90aa211 */ /* 0x002fe400078c10ff */
[----:B------:R-:W-:Y:S01]  /*cb40*/  @!P1 LEA.HI.X R9, R218, R18, R167, 0x2, P5 ;  /* 0x00000012da099211 */ /* 0x000fe200028f14a7 */
[----:B------:R1:W-:Y:S01]  /*cb50*/  @!P0 ST.E.64 desc[UR38][R4.64], R54 ;  /* 0x0000003604008985 */ /* 0x0003e2000c101b26 */
[----:B------:R-:W-:-:S02]  /*cb60*/  ISETP.GE.AND P5, PT, R214, UR6, PT ;  /* 0x00000006d6007c0c */ /* 0x000fc4000bfa6270 */
[----:B------:R-:W-:Y:S01]  /*cb70*/  @!P2 LEA.HI.X R11, R217, R18, R166, 0x2, P6 ;  /* 0x00000012d90ba211 */ /* 0x000fe200030f14a6 */
[----:B------:R3:W-:Y:S01]  /*cb80*/  @!P1 ST.E.64 desc[UR38][R8.64], R58 ;  /* 0x0000003a08009985 */ /* 0x0007e2000c101b26 */
[----:B------:R-:W-:Y:S02]  /*cb90*/  ISETP.GE.AND P0, PT, R213, UR6, PT ;  /* 0x00000006d5007c0c */ /* 0x000fe4000bf06270 */
[-C--:B--2---:R-:W-:Y:S01]  /*cba0*/  @!P3 LEA R12, P6, R216, R22.reuse, 0x2 ;  /* 0x00000016d80cb211 */ /* 0x084fe200078c10ff */
[----:B------:R2:W-:Y:S01]  /*cbb0*/  @!P2 ST.E.64 desc[UR38][R10.64], R62 ;  /* 0x0000003e0a00a985 */ /* 0x0005e2000c101b26 */
[----:B----4-:R-:W-:Y:S02]  /*cbc0*/  @!P4 LEA R14, P2, R215, R22, 0x2 ;  /* 0x00000016d70ec211 */ /* 0x010fe400078410ff */
[----:B------:R-:W-:Y:S02]  /*cbd0*/  ISETP.GE.AND P1, PT, R212, UR6, PT ;  /* 0x00000006d4007c0c */ /* 0x000fe4000bf26270 */
[----:B------:R-:W-:-:S02]  /*cbe0*/  @!P3 LEA.HI.X R13, R216, R18, R165, 0x2, P6 ;  /* 0x00000012d80db211 */ /* 0x000fc400030f14a5 */
[----:B------:R-:W-:Y:S02]  /*cbf0*/  @!P4 LEA.HI.X R15, R215, R18, R164, 0x2, P2 ;  /* 0x00000012d70fc211 */ /* 0x000fe400010f14a4 */
[----:B------:R-:W-:Y:S01]  /*cc00*/  ISETP.GE.AND P2, PT, R211, UR6, PT ;  /* 0x00000006d3007c0c */ /* 0x000fe2000bf46270 */
[----:B------:R-:W-:Y:S01]  /*cc10*/  @!P3 ST.E.64 desc[UR38][R12.64], R66 ;  /* 0x000000420c00b985 */ /* 0x000fe2000c101b26 */
[----:B0-----:R-:W-:-:S03]  /*cc20*/  @!P5 LEA R20, P6, R214, R22, 0x2 ;  /* 0x00000016d614d211 */ /* 0x001fc600078c10ff */
[----:B------:R0:W-:Y:S01]  /*cc30*/  @!P4 ST.E.64 desc[UR38][R14.64], R70 ;  /* 0x000000460e00c985 */ /* 0x0001e2000c101b26 */
[----:B------:R-:W-:Y:S02]  /*cc40*/  @!P5 LEA.HI.X R21, R214, R18, R163, 0x2, P6 ;  /* 0x00000012d615d211 */ /* 0x000fe400030f14a3 */
[CC--:B-1----:R-:W-:Y:S02]  /*cc50*/  @!P0 LEA R4, P4, R213.reuse, R22.reuse, 0x2 ;  /* 0x00000016d5048211 */ /* 0x0c2fe400078810ff */
        /* <DEDUP_REMOVED lines=12> */
[----:B0-----:R-:W-:Y:S01]  /*cd20*/  @!P4 LEA R14, P0, R209, R22, 0x2 ;  /* 0x00000016d10ec211 */ /* 0x001fe200078010ff */
[----:B------:R0:W-:Y:S01]  /*cd30*/  @!P2 ST.E.64 desc[UR38][R10.64], R86 ;  /* 0x000000560a00a985 */ /* 0x0001e2000c101b26 */
[----:B------:R-:W-:-:S02]  /*cd40*/  ISETP.GE.AND P2, PT, R207, UR6, PT ;  /* 0x00000006cf007c0c */ /* 0x000fc4000bf46270 */
[C---:B------:R-:W-:Y:S02]  /*cd50*/  @!P5 LEA R12, P6, R210.reuse, R22, 0x2 ;  /* 0x00000016d20cd211 */ /* 0x040fe400078c10ff */
[-C--:B------:R-:W-:Y:S02]  /*cd60*/  @!P4 LEA.HI.X R15, R209, R18.reuse, R158, 0x2, P0 ;  /* 0x00000012d10fc211 */ /* 0x080fe400000f149e */
[----:B------:R-:W-:Y:S02]  /*cd70*/  @!P5 LEA.HI.X R13, R210, R18, R159, 0x2, P6 ;  /* 0x00000012d20dd211 */ /* 0x000fe400030f149f */
[----:B------:R-:W-:Y:S02]  /*cd80*/  ISETP.GE.AND P0, PT, R205, UR6, PT ;  /* 0x00000006cd007c0c */ /* 0x000fe4000bf06270 */
[----:B-1----:R-:W-:Y:S01]  /*cd90*/  @!P3 LEA R20, P6, R208, R22, 0x2 ;  /* 0x00000016d014b211 */ /* 0x002fe200078c10ff */
        /* <DEDUP_REMOVED lines=9> */
[----:B0-----:R-:W-:-:S02]  /*ce30*/  @!P0 LEA R10, P6, R205, R22, 0x2 ;  /* 0x00000016cd0a8211 */ /* 0x001fc400078c10ff */
[-C--:B------:R-:W-:Y:S01]  /*ce40*/  @!P1 LEA.HI.X R9, R206, R18.reuse, R155, 0x2, P3 ;  /* 0x00000012ce099211 */ /* 0x080fe200018f149b */
[----:B------:R0:W-:Y:S01]  /*ce50*/  @!P2 ST.E.64 desc[UR38][R4.64], R102 ;  /* 0x000000660400a985 */ /* 0x0001e2000c101b26 */
[----:B------:R-:W-:Y:S02]  /*ce60*/  ISETP.GE.AND P3, PT, R202, UR6, PT ;  /* 0x00000006ca007c0c */ /* 0x000fe4000bf66270 */
[----:B------:R-:W-:Y:S01]  /*ce70*/  @!P0 LEA.HI.X R11, R205, R18, R154, 0x2, P6 ;  /* 0x00000012cd0b8211 */ /* 0x000fe200030f149a */
[----:B------:R2:W-:Y:S01]  /*ce80*/  @!P1 ST.E.64 desc[UR38][R8.64], R106 ;  /* 0x0000006a08009985 */ /* 0x0005e2000c101b26 */
[-C--:B-1----:R-:W-:Y:S02]  /*ce90*/  @!P5 LEA R12, P1, R204, R22.reuse, 0x2 ;  /* 0x00000016cc0cd211 */ /* 0x082fe400078210ff */
        /* <DEDUP_REMOVED lines=12> */
[C---:B0-----:R-:W-:Y:S01]  /*cf60*/  @!P0 LEA R4, P5, R201.reuse, R22, 0x2 ;  /* 0x00000016c9048211 */ /* 0x041fe200078a10ff */
[----:B------:R0:W-:Y:S01]  /*cf70*/  @!P3 ST.E.64 desc[UR38][R20.64], R122 ;  /* 0x0000007a1400b985 */ /* 0x0001e2000c101b26 */
[----:B------:R-:W-:Y:S02]  /*cf80*/  ISETP.GE.AND P3, PT, R198, UR6, PT ;  /* 0x00000006c6007c0c */ /* 0x000fe4000bf66270 */
[----:B------:R-:W-:Y:S02]  /*cf90*/  @!P0 LEA.HI.X R5, R201, R18, R237, 0x2, P5 ;  /* 0x00000012c9058211 */ /* 0x000fe400028f14ed */
[----:B------:R-:W-:Y:S02]  /*cfa0*/  ISETP.GE.AND P5, PT, R196, UR6, PT ;  /* 0x00000006c4007c0c */ /* 0x000fe4000bfa6270 */
[-C--:B--2---:R-:W-:Y:S01]  /*cfb0*/  @!P1 LEA R8, P6, R200, R22.reuse, 0x2 ;  /* 0x00000016c8089211 */ /* 0x084fe200078c10ff */
[----:B------:R2:W-:Y:S02]  /*cfc0*/  @!P0 ST.E.64 desc[UR38][R4.64], R126 ;  /* 0x0000007e04008985 */ /* 0x0005e4000c101b26 */
[----:B-1----:R-:W-:-:S02]  /*cfd0*/  @!P4 LEA R10, P0, R199, R22, 0x2 ;  /* 0x00000016c70ac211 */ /* 0x002fc400078010ff */
[----:B------:R-:W-:Y:S02]  /*cfe0*/  @!P1 LEA.HI.X R9, R200, R18, R236, 0x2, P6 ;  /* 0x00000012c8099211 */ /* 0x000fe400030f14ec */
[----:B---3--:R-:W-:Y:S02]  /*cff0*/  @!P3 LEA R12, P6, R198, R22, 0x2 ;  /* 0x00000016c60cb211 */ /* 0x008fe400078c10ff */
[----:B------:R-:W-:Y:S01]  /*d000*/  @!P4 LEA.HI.X R11, R199, R18, R235, 0x2, P0 ;  /* 0x00000012c70bc211 */ /* 0x000fe200000f14eb */
[----:B------:R2:W-:Y:S01]  /*d010*/  @!P1 ST.E.64 desc[UR38][R8.64], R130 ;  /* 0x0000008208009985 */ /* 0x0005e2000c101b26 */
[-C--:B----4-:R-:W-:Y:S02]  /*d020*/  @!P2 LEA R14, P1, R197, R22.reuse, 0x2 ;  /* 0x00000016c50ea211 */ /* 0x090fe400078210ff */
[----:B0-----:R-:W-:Y:S01]  /*d030*/  @!P5 LEA R20, P0, R196, R22, 0x2 ;  /* 0x00000016c414d211 */ /* 0x001fe200078010ff */
        /* <DEDUP_REMOVED lines=13> */
.L_x_1084:
[----:B------:R-:W0:Y:S01]  /*d110*/  LDC.64 R8, c[0x0][0xd00] ;  /* 0x00034000ff087b82 */ /* 0x000e220000000a00 */
[----:B------:R-:W-:Y:S01]  /*d120*/  ULDC.64 UR6, c[0x0][0xd08] ;  /* 0x0003420000067ab9 */ /* 0x000fe20000000a00 */
[----:B------:R-:W-:Y:S01]  /*d130*/  IMAD.MOV.U32 R3, RZ, RZ, RZ ;  /* 0x000000ffff037224 */ /* 0x000fe200078e00ff */
[----:B------:R-:W-:-:S04]  /*d140*/  ISETP.NE.U32.AND P0, PT, RZ, UR6, PT ;  /* 0x00000006ff007c0c */ /* 0x000fc8000bf05070 */
[----:B------:R-:W-:Y:S01]  /*d150*/  ISETP.NE.AND.EX P1, PT, RZ, UR7, PT, P0 ;  /* 0x00000007ff007c0c */ /* 0x000fe2000bf25300 */
[----:B------:R-:W1:Y:S01]  /*d160*/  LDC.64 R4, c[0x0][0xd00] ;  /* 0x00034000ff047b82 */ /* 0x000e620000000a00 */
[----:B0-----:R-:W-:-:S04]  /*d170*/  ISETP.NE.U32.AND P0, PT, R8, RZ, PT ;  /* 0x000000ff0800720c */ /* 0x001fc80003f05070 */
[----:B------:R-:W-:-:S07]  /*d180*/  ISETP.NE.AND.EX P0, PT, R9, RZ, PT, P0 ;  /* 0x000000ff0900720c */ /* 0x000fce0003f05300 */
[----:B------:R-:W0:Y:S01]  /*d190*/  @P1 LDC.64 R8, c[0x0][0xd08] ;  /* 0x00034200ff081b82 */ /* 0x000e220000000a00 */
[----:B------:R-:W-:Y:S01]  /*d1a0*/  ULDC UR6, c[0x0][0xb88] ;  /* 0x0002e20000067ab9 */ /* 0x000fe20000000800 */
[----:B-1----:R-:W-:-:S04]  /*d1b0*/  IMAD.WIDE R10, R187, 0x4, R4 ;  /* 0x00000004bb0a7825 */ /* 0x002fc800078e0204 */
[----:B------:R-:W-:Y:S01]  /*d1c0*/  IMAD.U32 R0, RZ, RZ, UR6 ;  /* 0x00000006ff007e24 */ /* 0x000fe2000f8e00ff */
[----:B------:R1:W5:Y:S01]  /*d1d0*/  @P0 LDG.E R3, desc[UR38][R10.64] ;  /* 0x000000260a030981 */ /* 0x000362000c1e1900 */
[----:B0-----:R-:W-:-:S05]  /*d1e0*/  @P1 IMAD.WIDE R4, R187, 0x4, R8 ;  /* 0x00000004bb041825 */ /* 0x001fca00078e0208 */
[----:B------:R1:W5:Y:S01]  /*d1f0*/  @P1 LDG.E R0, desc[UR38][R4.64] ;  /* 0x0000002604001981 */ /* 0x000362000c1e1900 */
[----:B------:R-:W-:Y:S01]  /*d200*/  ISETP.NE.AND P2, PT, R22, RZ, PT ;  /* 0x000000ff1600720c */ /* 0x000fe20003f45270 */
[----:B------:R-:W0:-:S12]  /*d210*/  S2R R7, SR_TID.X ;  /* 0x0000000000077919 */ /* 0x000e180000002100 */
[----:B------:R-:W2:Y:S01]  /*d220*/  @!P2 LDC R22, c[0x0][0xbd4] ;  /* 0x0002f500ff16ab82 */ /* 0x000ea20000000800 */
[----:B0-----:R-:W-:Y:S01]  /*d230*/  VIADD R28, R7, 0xffffff80 ;  /* 0xffffff80071c7836 */ /* 0x001fe20000000000 */
[----:B--2---:R-:W-:-:S04]  /*d240*/  ISETP.GT.AND P2, PT, R22, 0x1, PT ;  /* 0x000000011600780c */ /* 0x004fc80003f44270 */
[----:B------:R-:W-:Y:S01]  /*d250*/  ISETP.GT.AND P3, PT, R28, 0x3f, PT ;  /* 0x0000003f1c00780c */ /* 0x000fe20003f64270 */
[----:B-1----:R-:W-:-:S12]  /*d260*/  @P1 BRA `(.L_x_1093) ;  /* 0x0000000000101947 */ /* 0x002fd80003800000 */
[----:B------:R-:W-:Y:S05]  /*d270*/  @!P0 BRA `(.L_x_1093) ;  /* 0x00000000000c8947 */ /* 0x000fea0003800000 */
[----:B------:R-:W2:Y:S04]  /*d280*/  LDG.E R5, desc[UR38][R10.64] ;  /* 0x000000260a057981 */ /* 0x000ea8000c1e1900 */
[----:B-----5:R-:W2:Y:S02]  /*d290*/  LDG.E R0, desc[UR38][R10.64+0x4] ;  /* 0x000004260a007981 */ /* 0x020ea4000c1e1900 */
[----:B--2---:R-:W-:-:S07]  /*d2a0*/  IMAD.IADD R0, R0, 0x1, -R5 ;  /* 0x0000000100007824 */ /* 0x004fce00078e0a05 */
.L_x_1093:
[----:B------:R-:W-:Y:S01]  /*d2b0*/  BSSY B1, `(.L_x_1094) ;  /* 0x0000038000017945 */ /* 0x000fe20003800000 */
[----:B------:R-:W-:Y:S02]  /*d2c0*/  SEL R187, R187, RZ, !P0 ;  /* 0x000000ffbbbb7207 */ /* 0x000fe40004000000 */
[----:B------:R-:W-:Y:S02]  /*d2d0*/  SEL R220, R220, RZ, !P0 ;  /* 0x000000ffdcdc7207 */ /* 0x000fe40004000000 */
[----:B-----5:R-:W-:Y:S01]  /*d2e0*/  SHF.R.S32.HI R24, RZ, 0x1f, R3 ;  /* 0x0000001fff187819 */ /* 0x020fe20000011403 */
[----:B------:R-:W-:Y:S06]  /*d2f0*/  @P3 BRA `(.L_x_1095) ;  /* 0x0000000000cc3947 */ /* 0x000fec0003800000 */
[----:B------:R-:W0:Y:S01]  /*d300*/  S2R R4, SR_TID.X ;  /* 0x0000000000047919 */ /* 0x000e220000002100 */
[----:B------:R-:W1:Y:S01]  /*d310*/  LDC R27, c[0x0][0xce8] ;  /* 0x00033a00ff1b7b82 */ /* 0x000e620000000800 */
[----:B------:R-:W-:-:S04]  /*d320*/  IMAD.U32 R5, RZ, RZ, UR42 ;  /* 0x0000002aff057e24 */ /* 0x000fc8000f8e00ff */
[----:B0-----:R-:W-:Y:S02]  /*d330*/  IMAD R4, R5, 0x40, R4 ;  /* 0x0000004005047824 */ /* 0x001fe400078e0204 */
[----:B-1----:R-:W-:Y:S02]  /*d340*/  IMAD R5, R0, R27, RZ ;  /* 0x0000001b00057224 */ /* 0x002fe400078e02ff */
[----:B------:R-:W-:-:S05]  /*d350*/  VIADD R26, R4, 0xffffff80 ;  /* 0xffffff80041a7836 */ /* 0x000fca0000000000 */
[----:B------:R-:W-:-:S13]  /*d360*/  ISETP.GE.AND P0, PT, R26, R5, PT ;  /* 0x000000051a00720c */ /* 0x000fda0003f06270 */
[----:B------:R-:W-:Y:S05]  /*d370*/  @P0 BRA `(.L_x_1095) ;  /* 0x0000000000ac0947 */ /* 0x000fea0003800000 */
[----:B------:R-:W-:Y:S01]  /*d380*/  ISETP.NE.AND P1, PT, R27, 0x1, PT ;  /* 0x000000011b00780c */ /* 0x000fe20003f25270 */
[----:B------:R-:W-:Y:S01]  /*d390*/  IMAD.MOV.U32 R18, RZ, RZ, 0xab8 ;  /* 0x00000ab8ff127424 */ /* 0x000fe200078e00ff */
[----:B------:R-:W-:Y:S01]  /*d3a0*/  ISETP.GT.AND P0, PT, R22, 0x1, PT ;  /* 0x000000011600780c */ /* 0x000fe20003f04270 */
[----:B------:R-:W0:Y:S01]  /*d3b0*/  LDC.64 R4, c[0x0][0xca8] ;  /* 0x00032a00ff047b82 */ /* 0x000e220000000a00 */
[----:B------:R-:W-:Y:S02]  /*d3c0*/  IMAD.MOV.U32 R23, RZ, RZ, R26 ;  /* 0x000000ffff177224 */ /* 0x000fe400078e001a */
[----:B------:R-:W-:-:S05]  /*d3d0*/  SEL R18, R18, 0xa78, P0 ;  /* 0x00000a7812127807 */ /* 0x000fca0000000000 */
[----:B------:R-:W1:Y:S08]  /*d3e0*/  LDC.64 R12, c[0x0][R18+0x220] ;  /* 0x00008800120c7b82 */ /* 0x000e700000000a00 */
[----:B------:R-:W2:Y:S08]  /*d3f0*/  @P1 LDC R7, c[0x0][0xcec] ;  /* 0x00033b00ff071b82 */ /* 0x000eb00000000800 */
[----:B------:R-:W3:Y:S08]  /*d400*/  LDC.64 R10, c[0x0][R18+0x218] ;  /* 0x00008600120a7b82 */ /* 0x000ef00000000a00 */
[----:B------:R-:W4:Y:S01]  /*d410*/  @P1 LDC R22, c[0x0][0xcf0] ;  /* 0x00033c00ff161b82 */ /* 0x000f220000000800 */
[----:B-1----:R-:W-:-:S02]  /*d420*/  IMAD R13, R13, R187, RZ ;  /* 0x000000bb0d0d7224 */ /* 0x002fc400078e02ff */
[----:B------:R-:W-:-:S04]  /*d430*/  IMAD.WIDE.U32 R20, R12, R187, RZ ;  /* 0x000000bb0c147225 */ /* 0x000fc800078e00ff */
[----:B------:R-:W-:Y:S01]  /*d440*/  IMAD R13, R12, R220, R13 ;  /* 0x000000dc0c0d7224 */ /* 0x000fe200078e020d */
[----:B------:R1:W5:Y:S01]  /*d450*/  LDC.64 R14, c[0x0][R18+0x228] ;  /* 0x00008a00120e7b82 */ /* 0x0003620000000a00 */
[----:B--2---:R-:W-:-:S07]  /*d460*/  @P1 IMAD.HI.U32 R7, R26, R7, RZ ;  /* 0x000000071a071227 */ /* 0x004fce00078e00ff */
[----:B------:R1:W2:Y:S01]  /*d470*/  LDC.64 R8, c[0x0][R18+0x210] ;  /* 0x0000840012087b82 */ /* 0x0002a20000000a00 */
[-C--:B---3--:R-:W-:Y:S02]  /*d480*/  IMAD R25, R11, R188.reuse, RZ ;  /* 0x000000bc0b197224 */ /* 0x088fe400078e02ff */
[----:B------:R-:W-:-:S04]  /*d490*/  IMAD.WIDE.U32 R10, R10, R188, RZ ;  /* 0x000000bc0a0a7225 */ /* 0x000fc800078e00ff */
[----:B------:R-:W-:Y:S01]  /*d4a0*/  IMAD.IADD R25, R11, 0x1, R25 ;  /* 0x000000010b197824 */ /* 0x000fe200078e0219 */
[----:B----4-:R-:W-:Y:S01]  /*d4b0*/  @P1 SHF.R.U32.HI R23, RZ, R22, R7 ;  /* 0x00000016ff171219 */ /* 0x010fe20000011607 */
[----:B0-----:R-:W0:Y:S01]  /*d4c0*/  @!P0 LDC R4, c[0x0][0xc50] ;  /* 0x00031400ff048b82 */ /* 0x001e220000000800 */
[----:B------:R-:W-:Y:S02]  /*d4d0*/  SEL R7, R194, RZ, P0 ;  /* 0x000000ffc2077207 */ /* 0x000fe40000000000 */
[----:B------:R-:W-:Y:S01]  /*d4e0*/  IADD3 R12, P1, P3, R20, R10, R3 ;  /* 0x0000000a140c7210 */ /* 0x000fe20007b3e003 */
[----:B------:R-:W-:Y:S02]  /*d4f0*/  IMAD.IADD R20, R21, 0x1, R13 ;  /* 0x0000000115147824 */ /* 0x000fe400078e020d */
[----:B-1----:R-:W-:Y:S02]  /*d500*/  IMAD.MOV R18, RZ, RZ, -R23 ;  /* 0x000000ffff127224 */ /* 0x002fe400078e0a17 */
[----:B-----5:R-:W-:Y:S01]  /*d510*/  IMAD.WIDE.U32 R10, R14, R7, RZ ;  /* 0x000000070e0a7225 */ /* 0x020fe200078e00ff */
[----:B------:R-:W1:Y:S01]  /*d520*/  @!P0 LDC R5, c[0x0][0xc54] ;  /* 0x00031500ff058b82 */ /* 0x000e620000000800 */
[----:B------:R-:W-:-:S02]  /*d530*/  IADD3.X R14, R20, R25, R24, P1, P3 ;  /* 0x00000019140e7210 */ /* 0x000fc40000fe6418 */
[----:B------:R-:W-:Y:S01]  /*d540*/  IMAD R13, R15, R7, RZ ;  /* 0x000000070f0d7224 */ /* 0x000fe200078e02ff */
[----:B------:R-:W-:Y:S01]  /*d550*/  IADD3 R10, P0, P1, R23, R12, R10 ;  /* 0x0000000c170a7210 */ /* 0x000fe2000791e00a */
[----:B------:R-:W-:Y:S01]  /*d560*/  IMAD R7, R27, R18, R26 ;  /* 0x000000121b077224 */ /* 0x000fe200078e021a */
[----:B------:R-:W-:Y:S01]  /*d570*/  SHF.R.S32.HI R23, RZ, 0x1f, R23 ;  /* 0x0000001fff177819 */ /* 0x000fe20000011417 */
[----:B------:R-:W-:Y:S02]  /*d580*/  IMAD.IADD R13, R11, 0x1, R13 ;  /* 0x000000010b0d7824 */ /* 0x000fe400078e020d */
[----:B--2---:R-:W-:-:S03]  /*d590*/  IMAD R9, R9, R7, RZ ;  /* 0x0000000709097224 */ /* 0x004fc600078e02ff */
[----:B------:R-:W-:Y:S02]  /*d5a0*/  IADD3.X R11, R23, R14, R13, P0, P1 ;  /* 0x0000000e170b7210 */ /* 0x000fe400007e240d */
[----:B------:R-:W-:-:S05]  /*d5b0*/  SHF.R.S32.HI R13, RZ, 0x1f, R7 ;  /* 0x0000001fff0d7819 */ /* 0x000fca0000011407 */
[C---:B------:R-:W-:Y:S02]  /*d5c0*/  IMAD R13, R8.reuse, R13, R9 ;  /* 0x0000000d080d7224 */ /* 0x040fe400078e0209 */
[----:B------:R-:W-:-:S04]  /*d5d0*/  IMAD.WIDE.U32 R8, R8, R7, R10 ;  /* 0x0000000708087225 */ /* 0x000fc800078e000a */
[----:B------:R-:W-:Y:S01]  /*d5e0*/  IMAD.IADD R7, R9, 0x1, R13 ;  /* 0x0000000109077824 */ /* 0x000fe200078e020d */
[----:B0-----:R-:W-:-:S04]  /*d5f0*/  LEA R4, P0, R8, R4, 0x2 ;  /* 0x0000000408047211 */ /* 0x001fc800078010ff */
[----:B-1----:R-:W-:Y:S01]  /*d600*/  LEA.HI.X R5, R8, R5, R7, 0x2, P0 ;  /* 0x0000000508057211 */ /* 0x002fe200000f1407 */
[----:B------:R-:W-:-:S05]  /*d610*/  IMAD.MOV.U32 R7, RZ, RZ, -0x800000 ;  /* 0xff800000ff077424 */ /* 0x000fca00078e00ff */
[----:B------:R0:W-:Y:S03]  /*d620*/  STG.E desc[UR38][R4.64], R7 ;  /* 0x0000000704007986 */ /* 0x0001e6000c101926 */
.L_x_1095:
[----:B------:R-:W-:Y:S05]  /*d630*/  BSYNC B1 ;  /* 0x0000000000017941 */ /* 0x000fea0003800000 */
.L_x_1094:
[----:B------:R-:W-:Y:S05]  /*d640*/  @P2 BRA `(.L_x_1090) ;  /* 0x0000000800742947 */ /* 0x000fea0003800000 */
[----:B------:R-:W1:Y:S01]  /*d650*/  LDC R11, c[0x0][0xce8] ;  /* 0x00033a00ff0b7b82 */ /* 0x000e620000000800 */
[----:B------:R-:W-:Y:S01]  /*d660*/  ULDC.64 UR6, c[0x0][0xba0] ;  /* 0x0002e80000067ab9 */ /* 0x000fe20000000a00 */
[----:B0-----:R-:W-:Y:S01]  /*d670*/  SHF.R.S32.HI R7, RZ, 0x1f, R28 ;  /* 0x0000001fff077819 */ /* 0x001fe2000001141c */
[----:B------:R-:W-:Y:S01]  /*d680*/  IMAD R8, R24, UR6, RZ ;  /* 0x0000000618087c24 */ /* 0x000fe2000f8e02ff */
[----:B------:R-:W-:Y:S01]  /*d690*/  ULDC UR8, c[0x0][0xbc8] ;  /* 0x0002f20000087ab9 */ /* 0x000fe20000000800 */
[----:B------:R-:W-:Y:S01]  /*d6a0*/  IMAD.WIDE.U32 R4, R3, UR6, RZ ;  /* 0x0000000603047c25 */ /* 0x000fe2000f8e00ff */
[----:B------:R-:W-:Y:S01]  /*d6b0*/  ISETP.GE.AND P2, PT, R193, UR8, PT ;  /* 0x00000008c1007c0c */ /* 0x000fe2000bf46270 */
[----:B------:R-:W-:Y:S01]  /*d6c0*/  BSSY B1, `(.L_x_1096) ;  /* 0x0000071000017945 */ /* 0x000fe20003800000 */
[----:B------:R-:W-:Y:S01]  /*d6d0*/  ISETP.GE.AND P1, PT, R192, UR8, PT ;  /* 0x00000008c0007c0c */ /* 0x000fe2000bf26270 */
[----:B------:R-:W-:Y:S01]  /*d6e0*/  IMAD R3, R3, UR7, R8 ;  /* 0x0000000703037c24 */ /* 0x000fe2000f8e0208 */
[----:B------:R-:W-:Y:S01]  /*d6f0*/  LEA.HI R8, R7, R28, RZ, 0x3 ;  /* 0x0000001c07087211 */ /* 0x000fe200078f18ff */
[----:B------:R-:W-:Y:S01]  /*d700*/  ULDC.64 UR6, c[0x0][0xbe8] ;  /* 0x0002fa0000067ab9 */ /* 0x000fe20000000a00 */
[----:B------:R-:W-:Y:S01]  /*d710*/  IMAD.U32 R10, RZ, RZ, UR42 ;  /* 0x0000002aff0a7e24 */ /* 0x000fe2000f8e00ff */
[----:B------:R-:W-:Y:S01]  /*d720*/  SEL R13, RZ, 0xffffffff, P2 ;  /* 0xffffffffff0d7807 */ /* 0x000fe20001000000 */
[----:B------:R-:W-:Y:S01]  /*d730*/  IMAD.IADD R5, R5, 0x1, R3 ;  /* 0x0000000105057824 */ /* 0x000fe200078e0203 */
[----:B------:R-:W-:-:S02]  /*d740*/  LOP3.LUT R3, R8, 0xfffffff8, RZ, 0xc0, !PT ;  /* 0xfffffff808037812 */ /* 0x000fc400078ec0ff */
[----:B------:R-:W-:Y:S01]  /*d750*/  SHF.R.S32.HI R24, RZ, 0x3, R8 ;  /* 0x00000003ff187819 */ /* 0x000fe20000011408 */
[----:B------:R-:W-:Y:S01]  /*d760*/  IMAD.WIDE.U32 R4, R188, UR6, R4 ;  /* 0x00000006bc047c25 */ /* 0x000fe2000f8e0004 */
[----:B------:R-:W-:Y:S02]  /*d770*/  ISETP.GE.AND P3, PT, R2, UR8, PT ;  /* 0x0000000802007c0c */ /* 0x000fe4000bf66270 */
[----:B------:R-:W-:Y:S01]  /*d780*/  SHF.R.S32.HI R25, RZ, 0x1f, R228 ;  /* 0x0000001fff197819 */ /* 0x000fe200000114e4 */
[----:B------:R-:W-:Y:S01]  /*d790*/  IMAD.IADD R3, R28, 0x1, -R3 ;  /* 0x000000011c037824 */ /* 0x000fe200078e0a03 */
[----:B------:R-:W-:Y:S01]  /*d7a0*/  SEL R12, RZ, 0x1, P3 ;  /* 0x00000001ff0c7807 */ /* 0x000fe20001800000 */
[----:B------:R-:W-:Y:S01]  /*d7b0*/  IMAD R5, R188, UR7, R5 ;  /* 0x00000007bc057c24 */ /* 0x000fe2000f8e0205 */
[----:B-1----:R-:W-:Y:S01]  /*d7c0*/  ISETP.NE.AND P0, PT, R11, 0x1, PT ;  /* 0x000000010b00780c */ /* 0x002fe20003f05270 */
[----:B------:R-:W-:Y:S01]  /*d7d0*/  IMAD R3, R3, 0x20, R24 ;  /* 0x0000002003037824 */ /* 0x000fe200078e0218 */
[----:B------:R-:W-:Y:S01]  /*d7e0*/  ULDC.64 UR6, c[0x0][0xbf0] ;  /* 0x0002fc0000067ab9 */ /* 0x000fe20000000a00 */
[----:B------:R-:W-:Y:S01]  /*d7f0*/  IMAD.SHL.U32 R15, R13, 0x2, RZ ;  /* 0x000000020d0f7824 */ /* 0x000fe200078e00ff */
[----:B------:R-:W-:Y:S01]  /*d800*/  SEL R13, RZ, 0xffffffff, P1 ;  /* 0xffffffffff0d7807 */ /* 0x000fe20000800000 */
[----:B------:R-:W-:Y:S01]  /*d810*/  IMAD R10, R10, 0x40, R3 ;  /* 0x000000400a0a7824 */ /* 0x000fe200078e0203 */
[----:B------:R-:W-:Y:S01]  /*d820*/  ISETP.GE.AND P1, PT, R228, UR8, PT ;  /* 0x00000008e4007c0c */ /* 0x000fe2000bf26270 */
[----:B------:R-:W-:Y:S01]  /*d830*/  IMAD R3, R220, UR6, RZ ;  /* 0x00000006dc037c24 */ /* 0x000fe2000f8e02ff */
[----:B------:R-:W-:Y:S01]  /*d840*/  LOP3.LUT R12, R15, 0x2, R12, 0xe2, !PT ;  /* 0x000000020f0c7812 */ /* 0x000fe200078ee20c */
[----:B------:R-:W-:Y:S01]  /*d850*/  IMAD.WIDE.U32 R4, R187, UR6, R4 ;  /* 0x00000006bb047c25 */ /* 0x000fe2000f8e0004 */
[----:B------:R-:W-:-:S02]  /*d860*/  SHF.R.S32.HI R26, RZ, 0x1f, R191 ;  /* 0x0000001fff1a7819 */ /* 0x000fc400000114bf */
[----:B------:R-:W-:Y:S01]  /*d870*/  SHF.R.S32.HI R27, RZ, 0x1f, R192 ;  /* 0x0000001fff1b7819 */ /* 0x000fe200000114c0 */
[----:B------:R-:W0:Y:S01]  /*d880*/  @P0 LDC R7, c[0x0][0xcec] ;  /* 0x00033b00ff070b82 */ /* 0x000e220000000800 */
[----:B------:R-:W-:Y:S01]  /*d890*/  IMAD R9, R187, UR7, R3 ;  /* 0x00000007bb097c24 */ /* 0x000fe2000f8e0203 */
[----:B------:R-:W-:Y:S01]  /*d8a0*/  ULDC.64 UR6, c[0x0][0xbe0] ;  /* 0x0002f80000067ab9 */ /* 0x000fe20000000a00 */
[----:B------:R-:W-:Y:S01]  /*d8b0*/  IMAD.MOV.U32 R3, RZ, RZ, R10 ;  /* 0x000000ffff037224 */ /* 0x000fe200078e000a */
[----:B------:R-:W-:Y:S01]  /*d8c0*/  SHF.R.S32.HI R28, RZ, 0x1f, R229 ;  /* 0x0000001fff1c7819 */ /* 0x000fe200000114e5 */
[----:B------:R-:W-:Y:S01]  /*d8d0*/  IMAD.SHL.U32 R13, R13, 0x4, RZ ;  /* 0x000000040d0d7824 */ /* 0x000fe200078e00ff */
[----:B------:R-:W-:Y:S01]  /*d8e0*/  SHF.R.S32.HI R29, RZ, 0x1f, R190 ;  /* 0x0000001fff1d7819 */ /* 0x000fe200000114be */
[----:B------:R-:W-:Y:S01]  /*d8f0*/  IMAD.IADD R5, R5, 0x1, R9 ;  /* 0x0000000105057824 */ /* 0x000fe200078e0209 */
[----:B------:R-:W1:Y:S01]  /*d900*/  @P0 LDC R8, c[0x0][0xcf0] ;  /* 0x00033c00ff080b82 */ /* 0x000e620000000800 */
[----:B------:R-:W-:Y:S01]  /*d910*/  IMAD R23, R0, R11, RZ ;  /* 0x0000000b00177224 */ /* 0x000fe200078e02ff */
[----:B------:R-:W-:-:S02]  /*d920*/  LOP3.LUT R12, R13, 0x4, R12, 0xe2, !PT ;  /* 0x000000040d0c7812 */ /* 0x000fc400078ee20c */
[----:B------:R-:W-:Y:S02]  /*d930*/  SHF.R.S32.HI R30, RZ, 0x1f, R189 ;  /* 0x0000001fff1e7819 */ /* 0x000fe400000114bd */
[----:B------:R-:W-:Y:S01]  /*d940*/  SHF.R.S32.HI R31, RZ, 0x1f, R193 ;  /* 0x0000001fff1f7819 */ /* 0x000fe200000114c1 */
[----:B0-----:R-:W-:-:S05]  /*d950*/  @P0 IMAD.HI.U32 R7, R10, R7, RZ ;  /* 0x000000070a070227 */ /* 0x001fca00078e00ff */
[----:B-1----:R-:W-:Y:S02]  /*d960*/  @P0 SHF.R.U32.HI R3, RZ, R8, R7 ;  /* 0x00000008ff030219 */ /* 0x002fe40000011607 */
[----:B------:R-:W-:Y:S02]  /*d970*/  ISETP.GE.AND P0, PT, R191, UR8, PT ;  /* 0x00000008bf007c0c */ /* 0x000fe4000bf06270 */
[--C-:B------:R-:W-:Y:S01]  /*d980*/  SHF.R.S32.HI R7, RZ, 0x1f, R3.reuse ;  /* 0x0000001fff077819 */ /* 0x100fe20000011403 */
[----:B------:R-:W-:Y:S01]  /*d990*/  IMAD.MOV R9, RZ, RZ, -R3 ;  /* 0x000000ffff097224 */ /* 0x000fe200078e0a03 */
[----:B------:R-:W-:Y:S01]  /*d9a0*/  SEL R13, RZ, 0xffffffff, P0 ;  /* 0xffffffffff0d7807 */ /* 0x000fe20000000000 */
[----:B------:R-:W-:Y:S01]  /*d9b0*/  IMAD.WIDE.U32 R4, R3, UR6, R4 ;  /* 0x0000000603047c25 */ /* 0x000fe2000f8e0004 */
[----:B------:R-:W-:-:S03]  /*d9c0*/  ISETP.GE.AND P0, PT, R190, UR8, PT ;  /* 0x00000008be007c0c */ /* 0x000fc6000bf06270 */
[----:B------:R-:W-:Y:S02]  /*d9d0*/  IMAD R8, R7, UR6, RZ ;  /* 0x0000000607087c24 */ /* 0x000fe4000f8e02ff */
[----:B------:R-:W-:Y:S02]  /*d9e0*/  IMAD R7, R11, R9, R10 ;  /* 0x000000090b077224 */ /* 0x000fe400078e020a */
[----:B------:R-:W-:Y:S01]  /*d9f0*/  IMAD R9, R3, UR7, R8 ;  /* 0x0000000703097c24 */ /* 0x000fe2000f8e0208 */
[----:B------:R-:W-:Y:S01]  /*da00*/  SEL R8, RZ, 0xffffffff, P0 ;  /* 0xffffffffff087807 */ /* 0x000fe20000000000 */
[----:B------:R-:W-:Y:S01]  /*da10*/  IMAD.SHL.U32 R13, R13, 0x8, RZ ;  /* 0x000000080d0d7824 */ /* 0x000fe200078e00ff */
[----:B------:R-:W-:Y:S01]  /*da20*/  ISETP.GE.AND P0, PT, R189, UR8, PT ;  /* 0x00000008bd007c0c */ /* 0x000fe2000bf06270 */
[----:B------:R-:W-:Y:S01]  /*da30*/  IMAD.IADD R5, R5, 0x1, R9 ;  /* 0x0000000105057824 */ /* 0x000fe200078e0209 */
[----:B------:R-:W-:Y:S01]  /*da40*/  SHF.R.S32.HI R3, RZ, 0x1f, R7 ;  /* 0x0000001fff037819 */ /* 0x000fe20000011407 */
[----:B------:R-:W-:Y:S01]  /*da50*/  ULDC.64 UR6, c[0x0][0xbd8] ;  /* 0x0002f60000067ab9 */ /* 0x000fe20000000a00 */
[----:B------:R-:W-:Y:S01]  /*da60*/  LOP3.LUT R12, R13, 0x8, R12, 0xe2, !PT ;  /* 0x000000080d0c7812 */ /* 0x000fe200078ee20c */
[----:B------:R-:W-:Y:S01]  /*da70*/  IMAD.SHL.U32 R13, R8, 0x10, RZ ;  /* 0x00000010080d7824 */ /* 0x000fe200078e00ff */
[----:B------:R-:W-:Y:S01]  /*da80*/  SEL R9, RZ, 0xffffffff, P0 ;  /* 0xffffffffff097807 */ /* 0x000fe20000000000 */
[----:B------:R-:W-:Y:S01]  /*da90*/  IMAD R8, R3, UR6, RZ ;  /* 0x0000000603087c24 */ /* 0x000fe2000f8e02ff */
[----:B------:R-:W-:Y:S01]  /*daa0*/  ISETP.GE.AND P0, PT, R229, UR8, PT ;  /* 0x00000008e5007c0c */ /* 0x000fe2000bf06270 */
[----:B------:R-:W-:Y:S01]  /*dab0*/  IMAD.WIDE.U32 R4, R7, UR6, R4 ;  /* 0x0000000607047c25 */ /* 0x000fe2000f8e0004 */
[----:B------:R-:W-:-:S03]  /*dac0*/  LOP3.LUT R12, R13, 0x10, R12, 0xe2, !PT ;  /* 0x000000100d0c7812 */ /* 0x000fc600078ee20c */
[----:B------:R-:W-:Y:S02]  /*dad0*/  IMAD.SHL.U32 R9, R9, 0x20, RZ ;  /* 0x0000002009097824 */ /* 0x000fe400078e00ff */
[----:B------:R-:W-:Y:S01]  /*dae0*/  IMAD R3, R7, UR7, R8 ;  /* 0x0000000707037c24 */ /* 0x000fe2000f8e0208 */
[----:B------:R-:W-:Y:S01]  /*daf0*/  ULDC.64 UR6, c[0x0][0xb80] ;  /* 0x0002e00000067ab9 */ /* 0x000fe20000000a00 */
[----:B------:R-:W-:Y:S01]  /*db00*/  IMAD.U32 R13, RZ, RZ, UR42 ;  /* 0x0000002aff0d7e24 */ /* 0x000fe2000f8e00ff */
[----:B------:R-:W-:Y:S01]  /*db10*/  LOP3.LUT R12, R9, 0x20, R12, 0xe2, !PT ;  /* 0x00000020090c7812 */ /* 0x000fe200078ee20c */
[----:B------:R-:W-:Y:S01]  /*db20*/  IMAD.IADD R3, R5, 0x1, R3 ;  /* 0x0000000105037824 */ /* 0x000fe200078e0203 */
[----:B------:R-:W-:Y:S01]  /*db30*/  SEL R9, RZ, 0x40, P0 ;  /* 0x00000040ff097807 */ /* 0x000fe20000000000 */
[----:B------:R-:W-:Y:S01]  /*db40*/  IMAD R24, R13, 0x40, R24 ;  /* 0x000000400d187824 */ /* 0x000fe200078e0218 */
[----:B------:R-:W-:Y:S02]  /*db50*/  LEA R7, P0, R4, UR6, 0x1 ;  /* 0x0000000604077c11 */ /* 0x000fe4000f8008ff */
[----:B------:R-:W-:-:S02]  /*db60*/  LOP3.LUT R18, R12, R9, RZ, 0xfc, !PT ;  /* 0x000000090c127212 */ /* 0x000fc400078efcff */
[----:B------:R-:W-:Y:S01]  /*db70*/  LEA.HI.X R3, R4, UR7, R3, 0x1, P0 ;  /* 0x0000000704037c11 */ /* 0x000fe200080f0c03 */
[----:B------:R0:W1:Y:S01]  /*db80*/  SHFL.IDX PT, R8, R7, RZ, 0x181f ;  /* 0x00181fff07087589 */ /* 0x00006200000e0000 */
[----:B------:R-:W-:Y:S02]  /*db90*/  ISETP.GE.AND P0, PT, R24, R23, PT ;  /* 0x000000171800720c */ /* 0x000fe40003f06270 */
[----:B------:R-:W-:Y:S01]  /*dba0*/  SEL R5, RZ, 0x80, P1 ;  /* 0x00000080ff057807 */ /* 0x000fe20000800000 */
[----:B------:R0:W2:Y:S03]  /*dbb0*/  SHFL.IDX PT, R9, R3, RZ, 0x181f ;  /* 0x00181fff03097589 */ /* 0x0000a600000e0000 */
[----:B------:R-:W-:-:S07]  /*dbc0*/  LOP3.LUT R22, R18, R5, RZ, 0xfc, !PT ;  /* 0x0000000512167212 */ /* 0x000fce00078efcff */
[----:B0-----:R-:W-:Y:S05]  /*dbd0*/  @P0 BRA `(.L_x_1097) ;  /* 0x00000000007c0947 */ /* 0x001fea0003800000 */
[----:B------:R-:W-:Y:S02]  /*dbe0*/  ISETP.GE.AND P2, PT, R193, UR8, PT ;  /* 0x00000008c1007c0c */ /* 0x000fe4000bf46270 */
[----:B------:R-:W-:Y:S02]  /*dbf0*/  ISETP.GE.AND P1, PT, R2, UR8, PT ;  /* 0x0000000802007c0c */ /* 0x000fe4000bf26270 */
[----:B------:R-:W-:Y:S02]  /*dc00*/  ISETP.GE.AND P5, PT, R192, UR8, PT ;  /* 0x00000008c0007c0c */ /* 0x000fe4000bfa6270 */
[----:B------:R-:W-:-:S07]  /*dc10*/  ISETP.GE.AND P3, PT, R191, UR8, PT ;  /* 0x00000008bf007c0c */ /* 0x000fce000bf66270 */
[CC--:B-1----:R-:W-:Y:S02]  /*dc20*/  @!P2 LEA R10, P0, R193.reuse, R8.reuse, 0x1 ;  /* 0x00000008c10aa211 */ /* 0x0c2fe400078008ff */
        /* <DEDUP_REMOVED lines=26> */
.L_x_1097:
[----:B------:R-:W-:Y:S05]  /*ddd0*/  BSYNC B1 ;  /* 0x0000000000017941 */ /* 0x000fea0003800000 */
.L_x_1096:
        /* <DEDUP_REMOVED lines=20> */
[-C--:B------:R-:W-:Y:S02]  /*df20*/  @!P2 LEA R20, P6, R190, R8.reuse, 0x1 ;  /* 0x00000008be14a211 */ /* 0x080fe400078c08ff */
        /* <DEDUP_REMOVED lines=15> */
.L_x_1090:
[----:B------:R-:W-:Y:S05]  /*e020*/  BSYNC B0 ;  /* 0x0000000000007941 */ /* 0x000fea0003800000 */
.L_x_1083:
[----:B------:R-:W-:Y:S02]  /*e030*/  ULDC UR6, c[0x0][0xd3c] ;  /* 0x00034f0000067ab9 */ /* 0x000fe40000000800 */
[----:B------:R-:W-:-:S06]  /*e040*/  UISETP.GE.AND UP0, UPT, UR5, UR6, UPT ;  /* 0x000000060500728c */ /* 0x000fcc000bf06270 */
[----:B------:R-:W-:-:S13]  /*e050*/  PLOP3.LUT P0, PT, PT, PT, UP0, 0x80, 0x0 ;  /* 0x000000000000781c */ /* 0x000fda0003f0f008 */
[----:B------:R-:W-:Y:S05]  /*e060*/  @!P0 BRA `(.L_x_1098) ;  /* 0xffffff3000dc8947 */ /* 0x000fea000383ffff */
[----:B------:R-:W-:Y:S05]  /*e070*/  EXIT ;  /* 0x000000000000794d */ /* 0x000fea0003800000 */
.L_x_1053:
[----:B------:R-:W-:-:S08]  /*e080*/  NOP ;  /* 0x0000000000007918 */ /* 0x000fd00000000000 */
[----:B------:R-:W0:-:S00]  /*e090*/  USETMAXREG.DEALLOC.CTAPOOL 0x18 ;  /* 0x00000018000079c8 */ /* 0x000e0000080e0500 */
[----:B0-----:R-:W-:Y:S01]  /*e0a0*/  LOP3.LUT R0, R0, 0x3, RZ, 0xc0, !PT ;  /* 0x0000000300007812 */ /* 0x001fe200078ec0ff */
[----:B------:R-:W-:Y:S01]  /*e0b0*/  IMAD.MOV.U32 R7, RZ, RZ, RZ ;  /* 0x000000ffff077224 */ /* 0x000fe200078e00ff */
[----:B------:R-:W-:-:S04]  /*e0c0*/  LOP3.LUT R19, R19, 0xffffffbf, RZ, 0xc0, !PT ;  /* 0xffffffbf13137812 */ /* 0x000fc800078ec0ff */
[----:B------:R-:W0:Y:S02]  /*e0d0*/  SHFL.IDX PT, R0, R0, RZ, 0x1f ;  /* 0x00001fff00007589 */ /* 0x000e2400000e0000 */
[----:B0-----:R-:W-:-:S13]  /*e0e0*/  ISETP.NE.AND P0, PT, R0, RZ, PT ;  /* 0x000000ff0000720c */ /* 0x001fda0003f05270 */
[----:B------:R-:W-:Y:S01]  /*e0f0*/  @P0 LOP3.LUT R19, R19, 0x40, RZ, 0xfc, !PT ;  /* 0x0000004013130812 */ /* 0x000fe200078efcff */
[----:B------:R-:W-:Y:S06]  /*e100*/  @!P0 BRA `(.L_x_1099) ;  /* 0x0000000000248947 */ /* 0x000fec0003800000 */
[----:B------:R-:W0:Y:S08]  /*e110*/  S2UR UR5, SR_CgaCtaId ;  /* 0x00000000000579c3 */ /* 0x000e300000008800 */
[----:B------:R-:W-:Y:S06]  /*e120*/  BAR.SYNC.DEFER_BLOCKING 0x5, 0x180 ;  /* 0x0146000000007b1d */ /* 0x000fec0000010000 */
[----:B------:R-:W-:-:S02]  /*e130*/  UMOV UR4, 0x400 ;  /* 0x0000040000047882 */ /* 0x000fc40000000000 */
[----:B0-----:R-:W-:-:S09]  /*e140*/  ULEA UR4, UR5, UR4, 0x18 ;  /* 0x0000000405047291 */ /* 0x001fd2000f8ec03f */
[----:B------:R-:W0:Y:S04]  /*e150*/  LDS.128 R8, [UR4+0x388d0] ;  /* 0x0388d004ff087984 */ /* 0x000e280008000c00 */
[----:B0-----:R2:W-:Y:S04]  /*e160*/  STL.64 [R1], R8 ;  /* 0x0000000801007387 */ /* 0x0015e80000100a00 */
[----:B------:R2:W-:Y:S01]  /*e170*/  STL.64 [R1+0x8], R10 ;  /* 0x0000080a01007387 */ /* 0x0005e20000100a00 */
[----:B------:R-:W-:Y:S06]  /*e180*/  BAR.ARV 0x4, 0x180 ;  /* 0x0106000000007b1d */ /* 0x000fec0000002000 */
[----:B------:R-:W-:Y:S05]  /*e190*/  BRA `(.L_x_1100) ;  /* 0x0000000800a47947 */ /* 0x000fea0003800000 */
.L_x_1099:
[----:B------:R-:W-:Y:S01]  /*e1a0*/  LOP3.LUT R0, R6, 0x1f, RZ, 0xc0, !PT ;  /* 0x0000001f06007812 */ /* 0x000fe200078ec0ff */
        /* <DEDUP_REMOVED lines=42> */
.L_x_1103:
        /* <DEDUP_REMOVED lines=38> */
.L_x_1101:
        /* <DEDUP_REMOVED lines=20> */
.L_x_1104:
        /* <DEDUP_REMOVED lines=54> */
.L_x_1102:
[----:B------:R-:W-:Y:S01]  /*eb50*/  IMAD.U32 R2, RZ, RZ, UR6 ;  /* 0x00000006ff027e24 */ /* 0x000fe2000f8e00ff */
[----:B------:R1:W-:Y:S04]  /*eb60*/  STL [R1+0x4], RZ ;  /* 0x000004ff01007387 */ /* 0x0003e80000100800 */
[----:B------:R1:W-:Y:S04]  /*eb70*/  STL [R1+0x8], RZ ;  /* 0x000008ff01007387 */ /* 0x0003e80000100800 */
[----:B------:R1:W-:Y:S02]  /*eb80*/  STL [R1], R2 ;  /* 0x0000000201007387 */ /* 0x0003e40000100800 */
.L_x_1105:
        /* <DEDUP_REMOVED lines=10> */
.L_x_1100:
[----:B0-----:R-:W3:Y:S01]  /*ec30*/  LDL R0, [R1+0xc] ;  /* 0x00000c0001007983 */ /* 0x001ee20000100800 */
[----:B------:R-:W-:-:S03]  /*ec40*/  ULDC UR4, c[0x0][0xd3c] ;  /* 0x00034f0000047ab9 */ /* 0x000fc60000000800 */
[----:B------:R0:W-:Y:S01]  /*ec50*/  STL [R1+0x10], RZ ;  /* 0x000010ff01007387 */ /* 0x0001e20000100800 */
[----:B---3--:R-:W-:Y:S01]  /*ec60*/  ISETP.GE.AND P0, PT, R0, UR4, PT ;  /* 0x0000000400007c0c */ /* 0x008fe2000bf06270 */
[----:B------:R-:W-:-:S05]  /*ec70*/  IMAD.MOV.U32 R0, RZ, RZ, 0x1 ;  /* 0x00000001ff007424 */ /* 0x000fca00078e00ff */
[----:B------:R0:W-:Y:S04]  /*ec80*/  STL [R1+0x18], R0 ;  /* 0x0000180001007387 */ /* 0x0001e80000100800 */
[----:B------:R0:W-:Y:S03]  /*ec90*/  STL [R1+0x64], RZ ;  /* 0x000064ff01007387 */ /* 0x0001e60000100800 */
[----:B------:R-:W-:Y:S05]  /*eca0*/  @P0 BRA `(.L_x_1106) ;  /* 0x0000007000bc0947 */ /* 0x000fea0003800000 */
[----:B------:R-:W3:Y:S01]  /*ecb0*/  S2UR UR5, SR_CgaCtaId ;  /* 0x00000000000579c3 */ /* 0x000ee20000008800 */
[C---:B0-----:R-:W-:Y:S01]  /*ecc0*/  IMAD.SHL.U32 R0, R6.reuse, 0x8, RZ ;  /* 0x0000000806007824 */ /* 0x041fe200078e00ff */
[----:B------:R-:W-:Y:S01]  /*ecd0*/  LOP3.LUT R4, R6, 0x7f, RZ, 0xc0, !PT ;  /* 0x0000007f06047812 */ /* 0x000fe200078ec0ff */
[----:B------:R-:W-:Y:S01]  /*ece0*/  UMOV UR4, 0x400 ;  /* 0x0000040000047882 */ /* 0x000fe20000000000 */
[----:B------:R-:W-:Y:S01]  /*ecf0*/  BSSY B8, `(.L_x_1106) ;  /* 0x000072a000087945 */ /* 0x000fe20003800000 */
[----:B------:R-:W-:Y:S01]  /*ed00*/  ULDC UR36, c[0x0][0xc] ;  /* 0x0000030000247ab9 */ /* 0x000fe20000000800 */
[----:B------:R-:W-:Y:S01]  /*ed10*/  LOP3.LUT R3, R0, 0x1f8, RZ, 0xc0, !PT ;  /* 0x000001f800037812 */ /* 0x000fe200078ec0ff */
[----:B-1----:R-:W-:Y:S01]  /*ed20*/  IMAD.SHL.U32 R2, R4, 0x8, RZ ;  /* 0x0000000804027824 */ /* 0x002fe200078e00ff */
[----:B------:R-:W-:Y:S01]  /*ed30*/  LOP3.LUT R0, R0, 0x38, RZ, 0xc0, !PT ;  /* 0x0000003800007812 */ /* 0x000fe200078ec0ff */
[----:B------:R-:W-:Y:S01]  /*ed40*/  ULDC.64 UR40, c[0x0][0x198] ;  /* 0x0000660000287ab9 */ /* 0x000fe20000000a00 */
[----:B------:R-:W-:Y:S01]  /*ed50*/  LOP3.LUT R3, R3, 0x38, R6, 0x78, !PT ;  /* 0x0000003803037812 */ /* 0x000fe200078e7806 */
[----:B------:R-:W-:-:S03]  /*ed60*/  IMAD.SHL.U32 R6, R6, 0x10, RZ ;  /* 0x0000001006067824 */ /* 0x000fc600078e00ff */
[----:B------:R-:W-:Y:S02]  /*ed70*/  LOP3.LUT R3, R3, 0x200, R2, 0xf8, !PT ;  /* 0x0000020003037812 */ /* 0x000fe400078ef802 */
[----:B------:R-:W-:-:S04]  /*ed80*/  SHF.R.U32.HI R2, RZ, 0x3, R4 ;  /* 0x00000003ff027819 */ /* 0x000fc80000011604 */
[----:B------:R-:W-:Y:S01]  /*ed90*/  LOP3.LUT R4, R2, 0x70, R6, 0xf8, !PT ;  /* 0x0000007002047812 */ /* 0x000fe200078ef806 */
[----:B------:R-:W-:Y:S01]  /*eda0*/  IMAD.MOV.U32 R2, RZ, RZ, 0x1 ;  /* 0x00000001ff027424 */ /* 0x000fe200078e00ff */
[C---:B------:R-:W-:Y:S01]  /*edb0*/  LOP3.LUT R4, R0.reuse, 0x40, RZ, 0xfc, !PT ;  /* 0x0000004000047812 */ /* 0x040fe200078efcff */
[----:B---3--:R-:W-:Y:S01]  /*edc0*/  ULEA UR4, UR5, UR4, 0x18 ;  /* 0x0000000405047291 */ /* 0x008fe2000f8ec03f */
[----:B------:R-:W-:-:S05]  /*edd0*/  LOP3.LUT R4, R0, 0x100, RZ, 0xfc, !PT ;  /* 0x0000010000047812 */ /* 0x000fca00078efcff */
[----:B------:R-:W-:-:S04]  /*ede0*/  IMAD.U32 R18, RZ, RZ, UR4 ;  /* 0x00000004ff127e24 */ /* 0x000fc8000f8e00ff */
[----:B------:R-:W-:-:S05]  /*edf0*/  IMAD R3, R3, 0x2, R18 ;  /* 0x0000000203037824 */ /* 0x000fca00078e0212 */
[----:B------:R0:W-:Y:S04]  /*ee00*/  STL [R1+0x14], R3 ;  /* 0x0000140301007387 */ /* 0x0001e80000100800 */
[----:B------:R-:W-:Y:S04]  /*ee10*/  STL [R1+0x64], RZ ;  /* 0x000064ff01007387 */ /* 0x000fe80000100800 */
[----:B------:R1:W-:Y:S01]  /*ee20*/  STL [R1+0x18], R2 ;  /* 0x0000180201007387 */ /* 0x0003e20000100800 */
[----:B0-----:R-:W-:-:S03]  /*ee30*/  LOP3.LUT R3, R0, 0x80, RZ, 0xfc, !PT ;  /* 0x0000008000037812 */ /* 0x001fc600078efcff */
[----:B------:R0:W-:Y:S01]  /*ee40*/  STL [R1+0x10], RZ ;  /* 0x000010ff01007387 */ /* 0x0001e20000100800 */
[C---:B------:R-:W-:Y:S02]  /*ee50*/  LOP3.LUT R3, R0.reuse, 0x140, RZ, 0xfc, !PT ;  /* 0x0000014000037812 */ /* 0x040fe400078efcff */
[C---:B-1----:R-:W-:Y:S02]  /*ee60*/  LOP3.LUT R2, R0.reuse, 0xc0, RZ, 0xfc, !PT ;  /* 0x000000c000027812 */ /* 0x042fe400078efcff */
[C---:B------:R-:W-:Y:S02]  /*ee70*/  LOP3.LUT R2, R0.reuse, 0x180, RZ, 0xfc, !PT ;  /* 0x0000018000027812 */ /* 0x040fe400078efcff */
[----:B0-----:R-:W-:-:S07]  /*ee80*/  LOP3.LUT R0, R0, 0x1c0, RZ, 0xfc, !PT ;  /* 0x000001c000007812 */ /* 0x001fce00078efcff */
.L_x_1230:
[----:B---3--:R-:W3:Y:S01]  /*ee90*/  LDL R0, [R1+0xc] ;  /* 0x00000c0001007983 */ /* 0x008ee20000100800 */
[----:B-1----:R-:W3:Y:S01]  /*eea0*/  LDC.64 R2, c[0x0][0xd88] ;  /* 0x00036200ff027b82 */ /* 0x002ee20000000a00 */
[----:B------:R-:W-:Y:S05]  /*eeb0*/  YIELD ;  /* 0x0000000000007946 */ /* 0x000fea0003800000 */
[----:B------:R-:W-:Y:S01]  /*eec0*/  ULDC.64 UR4, c[0x0][0xb20] ;  /* 0x0002c80000047ab9 */ /* 0x000fe20000000a00 */
[----:B--2---:R-:W-:Y:S01]  /*eed0*/  IMAD.MOV.U32 R6, RZ, RZ, RZ ;  /* 0x000000ffff067224 */ /* 0x004fe200078e00ff */
[----:B------:R-:W-:Y:S01]  /*eee0*/  ISETP.NE.U32.AND P0, PT, RZ, UR4, PT ;  /* 0x00000004ff007c0c */ /* 0x000fe2000bf05070 */
[----:B------:R-:W-:Y:S01]  /*eef0*/  ULDC.64 UR6, c[0x0][0xb10] ;  /* 0x0002c40000067ab9 */ /* 0x000fe20000000a00 */
[----:B------:R-:W-:Y:S01]  /*ef00*/  ULDC.64 UR8, c[0x0][0xb00] ;  /* 0x0002c00000087ab9 */ /* 0x000fe20000000a00 */
[----:B---3--:R-:W-:-:S05]  /*ef10*/  IMAD.WIDE R2, R0, 0x4, R2 ;  /* 0x0000000400027825 */ /* 0x008fca00078e0202 */
[----:B0-2---:R-:W2:Y:S01]  /*ef20*/  LDG.E R10, desc[UR38][R2.64] ;  /* 0x00000026020a7981 */ /* 0x005ea2000c1e1900 */
        /* <DEDUP_REMOVED lines=46> */
.L_x_1107:
        /* <DEDUP_REMOVED lines=18> */
.L_x_1108:
[----:B------:R-:W-:Y:S05]  /*f330*/  @!P0 BRA `(.L_x_1109) ;  /* 0x00000000000c8947 */ /* 0x000fea0003800000 */
[----:B------:R-:W2:Y:S04]  /*f340*/  LDG.E R6, desc[UR38][R4.64] ;  /* 0x0000002604067981 */ /* 0x000ea8000c1e1900 */
[----:B------:R-:W2:Y:S02]  /*f350*/  LDG.E R4, desc[UR38][R4.64+0x4] ;  /* 0x0000042604047981 */ /* 0x000ea4000c1e1900 */
[----:B--2---:R-:W-:-:S07]  /*f360*/  IMAD.IADD R6, R4, 0x1, -R6 ;  /* 0x0000000104067824 */ /* 0x004fce00078e0a06 */
.L_x_1109:
[----:B-----5:R-:W-:Y:S01]  /*f370*/  IMAD.IADD R6, R6, 0x1, -R0 ;  /* 0x0000000106067824 */ /* 0x020fe200078e0a00 */
[----:B------:R-:W-:Y:S01]  /*f380*/  LOP3.LUT R9, R2, 0xff, RZ, 0xc0, !PT ;  /* 0x000000ff02097812 */ /* 0x000fe200078ec0ff */
[----:B------:R-:W-:Y:S01]  /*f390*/  IMAD.MOV.U32 R4, RZ, RZ, RZ ;  /* 0x000000ffff047224 */ /* 0x000fe200078e00ff */
[----:B------:R-:W-:Y:S01]  /*f3a0*/  BSSY B0, `(.L_x_1110) ;  /* 0x000002a000007945 */ /* 0x000fe20003800000 */
[C---:B------:R-:W-:Y:S01]  /*f3b0*/  VIADD R0, R6.reuse, 0x3f ;  /* 0x0000003f06007836 */ /* 0x040fe20000000000 */
[----:B------:R-:W-:Y:S01]  /*f3c0*/  ISETP.GE.AND P0, PT, R6, 0x1, PT ;  /* 0x000000010600780c */ /* 0x000fe20003f06270 */
[----:B------:R-:W-:Y:S01]  /*f3d0*/  IMAD.MOV.U32 R10, RZ, RZ, R4 ;  /* 0x000000ffff0a7224 */ /* 0x000fe200078e0004 */
[----:B------:R3:W-:Y:S02]  /*f3e0*/  STL [R1+0x40], R4 ;  /* 0x0000400401007387 */ /* 0x0007e40000100800 */
[----:B-1----:R-:W-:-:S04]  /*f3f0*/  SHF.R.S32.HI R3, RZ, 0x1f, R0 ;  /* 0x0000001fff037819 */ /* 0x002fc80000011400 */
[----:B------:R-:W-:-:S04]  /*f400*/  LEA.HI R3, R3, R0, RZ, 0x6 ;  /* 0x0000000003037211 */ /* 0x000fc800078f30ff */
[----:B------:R-:W-:-:S05]  /*f410*/  SHF.R.S32.HI R8, RZ, 0x6, R3 ;  /* 0x00000006ff087819 */ /* 0x000fca0000011403 */
[----:B------:R3:W-:Y:S04]  /*f420*/  STL [R1+0x54], R8 ;  /* 0x0000540801007387 */ /* 0x0007e80000100800 */
[----:B------:R3:W-:Y:S01]  /*f430*/  STL [R1+0x68], R9 ;  /* 0x0000680901007387 */ /* 0x0007e20000100800 */
[----:B------:R-:W-:Y:S05]  /*f440*/  @!P0 BRA `(.L_x_1111) ;  /* 0x00000000007c8947 */ /* 0x000fea0003800000 */
[----:B------:R-:W-:-:S04]  /*f450*/  SHF.R.U32.HI R0, RZ, 0x10, R2 ;  /* 0x00000010ff007819 */ /* 0x000fc80000011602 */
[----:B------:R-:W-:-:S13]  /*f460*/  ISETP.NE.AND P0, PT, R0, RZ, PT ;  /* 0x000000ff0000720c */ /* 0x000fda0003f05270 */
[----:B------:R-:W3:Y:S02]  /*f470*/  @!P0 LDC R0, c[0x0][0xae8] ;  /* 0x0002ba00ff008b82 */ /* 0x000ee40000000800 */
[----:B---3--:R-:W-:-:S04]  /*f480*/  IABS R4, R0 ;  /* 0x0000000000047213 */ /* 0x008fc80000000000 */
        /* <DEDUP_REMOVED lines=27> */
.L_x_1111:
[----:B------:R-:W-:Y:S05]  /*f640*/  BSYNC B0 ;  /* 0x0000000000007941 */ /* 0x000fea0003800000 */
.L_x_1110:
        /* <DEDUP_REMOVED lines=13> */
[----:B------:R-:W-:Y:S02]  /*f720*/  VOTEU.ANY UR4, UPT, PT ;  /* 0x0000000000047886 */ /* 0x000fe400038e0100 */
[----:B------:R-:W4:Y:S08]  /*f730*/  FLO.U32 R0, UR4 ;  /* 0x0000000400007d00 */ /* 0x000f3000080e0000 */
[----:B---3--:R-:W3:Y:S01]  /*f740*/  POPC R4, UR4 ;  /* 0x0000000400047d09 */ /* 0x008ee20008000000 */
[----:B----4-:R-:W-:-:S02]  /*f750*/  ISETP.EQ.U32.AND P0, PT, R0, R2, PT ;  /* 0x000000020000720c */ /* 0x010fc40003f02070 */
[----:B------:R-:W3:Y:S11]  /*f760*/  LDC.64 R2, c[0x0][0xd60] ;  /* 0x00035800ff027b82 */ /* 0x000ef60000000a00 */
[----:B---3--:R-:W3:Y:S04]  /*f770*/  @P0 ATOMG.E.ADD.STRONG.GPU PT, R2, desc[UR38][R2.64], R4 ;  /* 0x00000004020209a8 */ /* 0x008ee800081ee1e6 */
[----:B---3--:R3:W4:Y:S02]  /*f780*/  SHFL.IDX PT, R2, R2, R0, 0x1f ;  /* 0x00001f0002027589 */ /* 0x00872400000e0000 */
[----:B---3--:R-:W3:Y:S02]  /*f790*/  S2R R0, SR_LTMASK ;  /* 0x0000000000007919 */ /* 0x008ee40000003900 */
[----:B---3--:R-:W-:-:S06]  /*f7a0*/  LOP3.LUT R0, R0, UR4, RZ, 0xc0, !PT ;  /* 0x0000000400007c12 */ /* 0x008fcc000f8ec0ff */
[----:B------:R-:W4:Y:S02]  /*f7b0*/  POPC R0, R0 ;  /* 0x0000000000007309 */ /* 0x000f240000000000 */
[----:B----4-:R-:W-:-:S05]  /*f7c0*/  IADD3 R0, R2, UR36, R0 ;  /* 0x0000002402007c10 */ /* 0x010fca000fffe000 */
[----:B------:R4:W-:Y:S01]  /*f7d0*/  STL [R1], R0 ;  /* 0x0000000001007387 */ /* 0x0009e20000100800 */
[----:B------:R-:W-:Y:S05]  /*f7e0*/  BRA `(.L_x_1114) ;  /* 0x0000005800847947 */ /* 0x000fea0003800000 */
.L_x_1113:
        /* <DEDUP_REMOVED lines=8> */
[----:B---3--:R-:W-:Y:S02]  /*f870*/  IMAD.U32 R4, RZ, RZ, UR6 ;  /* 0x00000006ff047e24 */ /* 0x008fe4000f8e00ff */
[----:B------:R-:W3:Y:S01]  /*f880*/  LDC.64 R2, c[0x4][R2] ;  /* 0x0100000002027b82 */ /* 0x000ee20000000a00 */
[----:B------:R-:W-:Y:S02]  /*f890*/  IMAD.U32 R5, RZ, RZ, UR7 ;  /* 0x00000007ff057e24 */ /* 0x000fe4000f8e00ff */
[----:B------:R-:W-:Y:S02]  /*f8a0*/  IMAD.U32 R6, RZ, RZ, UR8 ;  /* 0x00000008ff067e24 */ /* 0x000fe4000f8e00ff */
[----:B--2---:R-:W-:-:S02]  /*f8b0*/  IMAD.U32 R7, RZ, RZ, UR9 ;  /* 0x00000009ff077e24 */ /* 0x004fc4000f8e00ff */
[----:B-1----:R-:W-:Y:S02]  /*f8c0*/  IMAD.U32 R10, RZ, RZ, UR4 ;  /* 0x00000004ff0a7e24 */ /* 0x002fe4000f8e00ff */
[----:B0-----:R-:W-:Y:S02]  /*f8d0*/  IMAD.U32 R11, RZ, RZ, UR5 ;  /* 0x00000005ff0b7e24 */ /* 0x001fe4000f8e00ff */
[----:B------:R-:W-:Y:S02]  /*f8e0*/  IMAD.MOV.U32 R8, RZ, RZ, 0x70 ;  /* 0x00000070ff087424 */ /* 0x000fe400078e00ff */
[----:B------:R-:W-:Y:S02]  /*f8f0*/  IMAD.MOV.U32 R12, RZ, RZ, 0x1 ;  /* 0x00000001ff0c7424 */ /* 0x000fe400078e00ff */
[----:B------:R-:W-:-:S07]  /*f900*/  IMAD.MOV.U32 R13, RZ, RZ, RZ ;  /* 0x000000ffff0d7224 */ /* 0x000fce00078e00ff */
[----:B------:R-:W-:-:S07]  /*f910*/  LEPC R20, `(.L_x_1116) ;  /* 0x000000001014794e */ /* 0x000fce0000000000 */
[----:B---3--:R-:W-:Y:S05]  /*f920*/  CALL.ABS.NOINC R2 ;  /* 0x0000000002007343 */ /* 0x008fea0003c00000 */
.L_x_1116:
[----:B------:R-:W-:Y:S05]  /*f930*/  BSYNC B6 ;  /* 0x0000000000067941 */ /* 0x000fea0003800000 */
.L_x_1115:
        /* <DEDUP_REMOVED lines=9> */
[----:B---3--:R-:W-:Y:S02]  /*f9d0*/  IMAD.U32 R4, RZ, RZ, UR6 ;  /* 0x00000006ff047e24 */ /* 0x008fe4000f8e00ff */
        /* <DEDUP_REMOVED lines=9> */
[----:B----4-:R-:W-:Y:S05]  /*fa70*/  CALL.ABS.NOINC R2 ;  /* 0x0000000002007343 */ /* 0x010fea0003c00000 */
.L_x_1119:
        /* <DEDUP_REMOVED lines=16> */
.L_x_1118:
[----:B------:R-:W-:Y:S05]  /*fb80*/  BSYNC B6 ;  /* 0x0000000000067941 */ /* 0x000fea0003800000 */
.L_x_1117:
[----:B---3--:R-:W3:Y:S01]  /*fb90*/  LDL.LU R4, [R1+0x1c] ;  /* 0x00001c0001047983 */ /* 0x008ee20000300800 */
[----:B------:R-:W-:-:S03]  /*fba0*/  ULDC.64 UR4, c[0x0][0xaf0] ;  /* 0x0002bc0000047ab9 */ /* 0x000fc60000000a00 */
[----:B--2---:R-:W2:Y:S01]  /*fbb0*/  LDL R7, [R1+0x8] ;  /* 0x0000080001077983 */ /* 0x004ea20000100800 */
[----:B------:R-:W-:-:S03]  /*fbc0*/  ISETP.NE.U32.AND P0, PT, RZ, UR4, PT ;  /* 0x00000004ff007c0c */ /* 0x000fc6000bf05070 */
[----:B------:R-:W4:Y:S01]  /*fbd0*/  LDL R0, [R1+0x3c] ;  /* 0x00003c0001007983 */ /* 0x000f220000100800 */
[----:B------:R-:W-:-:S13]  /*fbe0*/  ISETP.NE.AND.EX P0, PT, RZ, UR5, PT, P0 ;  /* 0x00000005ff007c0c */ /* 0x000fda000bf05300 */
[----:B------:R-:W-:-:S04]  /*fbf0*/  @P0 IADD3 R2, P1, R16, UR4, RZ ;  /* 0x0000000410020c10 */ /* 0x000fc8000ff3e0ff */
[----:B---3--:R-:W-:Y:S01]  /*fc00*/  @P0 IADD3.X R3, R4, UR5, RZ, P1, !PT ;  /* 0x0000000504030c10 */ /* 0x008fe20008ffe4ff */
[----:B------:R-:W-:-:S04]  /*fc10*/  ULDC.64 UR4, c[0x0][0xb00] ;  /* 0x0002c00000047ab9 */ /* 0x000fc80000000a00 */
[----:B--2---:R2:W3:Y:S02]  /*fc20*/  @P0 LDG.E R7, desc[UR38][R2.64] ;  /* 0x0000002602070981 */ /* 0x0044e4000c1e1900 */
[----:B--2---:R-:W2:Y:S01]  /*fc30*/  LDC.64 R2, c[0x0][0x418] ;  /* 0x00010600ff027b82 */ /* 0x004ea20000000a00 */
[----:B----4-:R-:W-:Y:S01]  /*fc40*/  VIADD R0, R0, 0xffffffff ;  /* 0xffffffff00007836 */ /* 0x010fe20000000000 */
[----:B---3--:R-:W-:Y:S01]  /*fc50*/  SHF.R.S32.HI R8, RZ, 0x1f, R7 ;  /* 0x0000001fff087819 */ /* 0x008fe20000011407 */
[----:B------:R3:W-:Y:S04]  /*fc60*/  @P0 STL [R1+0x8], R7 ;  /* 0x0000080701000387 */ /* 0x0007e80000100800 */
[----:B------:R3:W-:Y:S01]  /*fc70*/  STL [R1+0x1c], R8 ;  /* 0x00001c0801007387 */ /* 0x0007e20000100800 */
[----:B--2---:R-:W-:Y:S01]  /*fc80*/  LOP3.LUT P0, RZ, R2, UR4, RZ, 0xfc, !PT ;  /* 0x0000000402ff7c12 */ /* 0x004fe2000f80fcff */
[----:B------:R-:W-:-:S03]  /*fc90*/  UMOV UR4, 0xffffffff ;  /* 0xffffffff00047882 */ /* 0x000fc60000000000 */
[----:B------:R-:W-:-:S04]  /*fca0*/  LOP3.LUT P0, RZ, R3, UR5, RZ, 0xfc, P0 ;  /* 0x0000000503ff7c12 */ /* 0x000fc8000800fcff */
[----:B------:R-:W-:Y:S01]  /*fcb0*/  SEL R16, R7, RZ, !P0 ;  /* 0x000000ff07107207 */ /* 0x000fe20004000000 */
[----:B---3--:R-:W-:Y:S08]  /*fcc0*/  BRA.DIV UR4, `(.L_x_1120) ;  /* 0x0000006a04147947 */ /* 0x008ff0000b800000 */
[----:B------:R-:W2:Y:S02]  /*fcd0*/  S2R R4, SR_TID.X ;  /* 0x0000000000047919 */ /* 0x000ea40000002100 */
[----:B--2---:R-:W-:-:S04]  /*fce0*/  SHF.R.U32.HI R4, RZ, 0x5, R4 ;  /* 0x00000005ff047819 */ /* 0x004fc80000011604 */
[----:B------:R-:W-:-:S05]  /*fcf0*/  LOP3.LUT R4, R4, 0x3, RZ, 0xc0, !PT ;  /* 0x0000000304047812 */ /* 0x000fca00078ec0ff */
[----:B------:R2:W3:Y:S02]  /*fd00*/  SHFL.IDX PT, R14, R4, RZ, 0x1f ;  /* 0x00001fff040e7589 */ /* 0x0004e400000e0000 */
.L_x_1245:
[----:B------:R4:W-:Y:S01]  /*fd10*/  STL [R1+0x30], R0 ;  /* 0x0000300001007387 */ /* 0x0009e20000100800 */
[----:B---3--:R-:W-:Y:S02]  /*fd20*/  ISETP.NE.AND P0, PT, R14, RZ, PT ;  /* 0x000000ff0e00720c */ /* 0x008fe40003f05270 */
[----:B------:R-:W-:Y:S02]  /*fd30*/  PLOP3.LUT P1, PT, PT, PT, PT, 0x8, 0x0 ;  /* 0x000000000000781c */ /* 0x000fe40003f2e170 */
[----:B------:R-:W-:-:S11]  /*fd40*/  LOP3.LUT R19, R19, 0xfffffffe, RZ, 0xc0, !PT ;  /* 0xfffffffe13137812 */ /* 0x000fd600078ec0ff */
[----:B------:R-:W-:Y:S01]  /*fd50*/  @P1 LOP3.LUT R19, R19, 0x1, RZ, 0xfc, !PT ;  /* 0x0000000113131812 */ /* 0x000fe200078efcff */
[----:B----4-:R-:W-:Y:S06]  /*fd60*/  @P0 BRA `(.L_x_1121) ;  /* 0x00000004000c0947 */ /* 0x010fec0003800000 */
[----:B------:R-:W-:-:S03]  /*fd70*/  UMOV UR4, 0xffffffff ;  /* 0xffffffff00047882 */ /* 0x000fc60000000000 */
[----:B------:R-:W-:Y:S05]  /*fd80*/  BRA.DIV UR4, `(.L_x_1122) ;  /* 0x0000006a04187947 */ /* 0x000fea000b800000 */
[----:B------:R-:W-:-:S13]  /*fd90*/  ELECT P6, URZ, PT ;  /* 0x00000000003f782f */ /* 0x000fda00038c0000 */
.L_x_1248:
[----:B------:R-:W-:Y:S05]  /*fda0*/  @!P6 BRA `(.L_x_1121) ;  /* 0x0000000000fce947 */ /* 0x000fea0003800000 */
[----:B------:R-:W-:-:S04]  /*fdb0*/  ISETP.NE.U32.AND P0, PT, R2, RZ, PT ;  /* 0x000000ff0200720c */ /* 0x000fc80003f05070 */
[----:B------:R-:W-:-:S13]  /*fdc0*/  ISETP.NE.AND.EX P0, PT, R3, RZ, PT, P0 ;  /* 0x000000ff0300720c */ /* 0x000fda0003f05300 */
[----:B------:R-:W-:Y:S05]  /*fdd0*/  @!P0 BRA `(.L_x_1123) ;  /* 0x0000000000508947 */ /* 0x000fea0003800000 */
[----:B------:R-:W3:Y:S01]  /*fde0*/  LDC R6, c[0x0][0x43c] ;  /* 0x00010f00ff067b82 */ /* 0x000ee20000000800 */
[----:B------:R-:W-:Y:S01]  /*fdf0*/  IMAD.MOV.U32 R9, RZ, RZ, R0 ;  /* 0x000000ffff097224 */ /* 0x000fe200078e0000 */
[----:B------:R-:W-:-:S03]  /*fe00*/  ULDC.64 UR4, c[0x0][0x428] ;  /* 0x00010a0000047ab9 */ /* 0x000fc60000000a00 */
[----:B------:R-:W-:Y:S01]  /*fe10*/  IMAD.MOV.U32 R0, RZ, RZ, R9 ;  /* 0x000000ffff007224 */ /* 0x000fe200078e0009 */
[----:B---3--:R-:W-:-:S13]  /*fe20*/  ISETP.NE.AND P0, PT, R6, 0x1, PT ;  /* 0x000000010600780c */ /* 0x008fda0003f05270 */
[----:B--2---:R-:W2:Y:S02]  /*fe30*/  @P0 LDC.64 R4, c[0x0][0x440] ;  /* 0x00011000ff040b82 */ /* 0x004ea40000000a00 */
[----:B--2---:R-:W-:-:S05]  /*fe40*/  @P0 IMAD.HI.U32 R4, R9, R4, RZ ;  /* 0x0000000409040227 */ /* 0x004fca00078e00ff */
        /* <DEDUP_REMOVED lines=13> */
.L_x_1123:
[----:B------:R-:W4:Y:S04]  /*ff20*/  LDL R0, [R1+0x10] ;  /* 0x0000100001007983 */ /* 0x000f280000100800 */
[----:B---3--:R-:W3:Y:S01]  /*ff30*/  LDL R2, [R1+0x18] ;  /* 0x0000180001027983 */ /* 0x008ee20000100800 */
[----:B----4-:R-:W-:Y:S01]  /*ff40*/  IMAD R0, R0, 0x8, R18 ;  /* 0x0000000800007824 */ /* 0x010fe200078e0212 */
[----:B---3--:R-:W-:-:S04]  /*ff50*/  SHF.L.U32 R2, R2, 0x1f, RZ ;  /* 0x0000001f02027819 */ /* 0x008fc800000006ff */
[----:B------:R-:W3:Y:S02]  /*ff60*/  SYNCS.PHASECHK.TRANS64.TRYWAIT P0, [R0+URZ+0x38840], R2 ;  /* 0x03884002000075a7 */ /* 0x000ee4000800017f */
[----:B---3--:R-:W-:Y:S05]  /*ff70*/  @!P0 BRA `(.L_x_1124) ;  /* 0x0000006400bc8947 */ /* 0x008fea0003800000 */
.L_x_1249:
[----:B------:R-:W4:Y:S02]  /*ff80*/  S2R R3, SR_TID.X ;  /* 0x0000000000037919 */ /* 0x000f240000002100 */
[----:B----4-:R-:W-:-:S04]  /*ff90*/  LOP3.LUT R3, R3, 0x7f, RZ, 0xc0, !PT ;  /* 0x0000007f03037812 */ /* 0x010fc800078ec0ff */
[----:B------:R-:W-:-:S13]  /*ffa0*/  ISETP.NE.AND P0, PT, R3, RZ, PT ;  /* 0x000000ff0300720c */ /* 0x000fda0003f05270 */
[----:B------:R-:W-:Y:S05]  /*ffb0*/  @P0 BRA `(.L_x_1125) ;  /* 0x00000000001c0947 */ /* 0x000fea0003800000 */
[----:B------:R-:W4:Y:S01]  /*ffc0*/  S2R R3, SR_TID.X ;  /* 0x0000000000037919 */ /* 0x000f220000002100 */
[----:B---3--:R-:W-:-:S04]  /*ffd0*/  IMAD.MOV.U32 R2, RZ, RZ, 0x2000 ;  /* 0x00002000ff027424 */ /* 0x008fc800078e00ff */
[----:B------:R3:W-:Y:S01]  /*ffe0*/  SYNCS.ARRIVE.TRANS64 RZ, [R0+URZ+0x38830], R2 ;  /* 0x0388300200ff79a7 */ /* 0x0007e2000800003f */
[----:B----4-:R-:W-:-:S04]  /*fff0*/  LOP3.LUT R3, R3, 0x1f, RZ, 0xc0, !PT ;  /* 0x0000001f03037812 */ /* 0x010fc800078ec0ff */
[----:B------:R-:W-:-:S13]  /*10000*/  ISETP.NE.AND P0, PT, R3, RZ, PT ;  /* 0x000000ff0300720c */ /* 0x000fda0003f05270 */
[----:B---3--:R-:W-:Y:S05]  /*10010*/  @!P0 BRA `(.L_x_1125) ;  /* 0x0000000000048947 */ /* 0x008fea0003800000 */
[----:B------:R-:W-:Y:S01]  /*10020*/  BPT.TRAP 0x1 ;  /* 0x000000040000795c */ /* 0x000fe20000300000 */
.L_x_1125:
[----:B------:R-:W4:Y:S04]  /*10030*/  LDL R3, [R1+0x10] ;  /* 0x0000100001037983 */ /* 0x000f280000100800 */
[----:B--2---:R-:W2:Y:S04]  /*10040*/  LDL R4, [R1+0x30] ;  /* 0x0000300001047983 */ /* 0x004ea80000100800 */
[----:B---3--:R-:W3:Y:S01]  /*10050*/  LDL R2, [R1+0x20] ;  /* 0x0000200001027983 */ /* 0x008ee20000100800 */
[----:B------:R-:W-:Y:S01]  /*10060*/  R2UR UR9, R0 ;  /* 0x00000000000972ca */ /* 0x000fe200000e0000 */
[----:B------:R-:W-:Y:S01]  /*10070*/  UIADD3 UR6, UP0, UR40, 0x370, URZ ;  /* 0x0000037028067890 */ /* 0x000fe2000ff1e03f */
[----:B------:R-:W-:-:S02]  /*10080*/  R2UR UR12, R17 ;  /* 0x00000000110c72ca */ /* 0x000fc400000e0000 */
[----:B-----5:R-:W-:Y:S01]  /*10090*/  R2UR UR13, R16 ;  /* 0x00000000100d72ca */ /* 0x020fe200000e0000 */
[----:B------:R-:W-:-:S08]  /*100a0*/  UIADD3.X UR7, URZ, UR41, URZ, UP0, !UPT ;  /* 0x000000293f077290 */ /* 0x000fd000087fe43f */
[----:B------:R-:W-:Y:S01]  /*100b0*/  UIADD3 UR9, UR9, 0x38830, URZ ;  /* 0x0003883009097890 */ /* 0x000fe2000fffe03f */
[----:B------:R-:W-:Y:S01]  /*100c0*/  UMOV UR5, 0x14f00000 ;  /* 0x14f0000000057882 */ /* 0x000fe20000000000 */
[----:B------:R-:W-:Y:S01]  /*100d0*/  UMOV UR10, URZ ;  /* 0x0000003f000a7c82 */ /* 0x000fe20008000000 */
[----:B------:R-:W-:Y:S02]  /*100e0*/  PLOP3.LUT P0, PT, PT, PT, PT, 0x80, 0x0 ;  /* 0x000000000000781c */ /* 0x000fe40003f0f070 */
[----:B------:R-:W-:-:S11]  /*100f0*/  LOP3.LUT R19, R19, 0xfffffffe, RZ, 0xc0, !PT ;  /* 0xfffffffe13137812 */ /* 0x000fd600078ec0ff */
[----:B------:R-:W-:Y:S01]  /*10100*/  @P0 LOP3.LUT R19, R19, 0x1, RZ, 0xfc, !PT ;  /* 0x0000000113130812 */ /* 0x000fe200078efcff */
[----:B----4-:R-:W-:Y:S01]  /*10110*/  IMAD R0, R3, 0x2000, R18 ;  /* 0x0000200003007824 */ /* 0x010fe200078e0212 */
[----:B--2---:R-:W-:-:S04]  /*10120*/  R2UR UR11, R4 ;  /* 0x00000000040b72ca */ /* 0x004fc800000e0000 */
[----:B------:R-:W-:Y:S02]  /*10130*/  R2UR UR8, R0 ;  /* 0x00000000000872ca */ /* 0x000fe400000e0000 */
[----:B---3--:R-:W-:-:S11]  /*10140*/  R2UR UR4, R2 ;  /* 0x00000000020472ca */ /* 0x008fd600000e0000 */
[----:B------:R-:W-:Y:S02]  /*10150*/  UIADD3 UR8, UR8, 0x22400, URZ ;  /* 0x0002240008087890 */ /* 0x000fe4000fffe03f */
[----:B------:R-:W-:-:S03]  /*10160*/  ULEA UR11, UR11, UR4, 0x6 ;  /* 0x000000040b0b7291 */ /* 0x000fc6000f8e303f */
[----:B------:R-:W-:-:S06]  /*10170*/  UMOV UR4, 0x0 ;  /* 0x0000000000047882 */ /* 0x000fcc0000000000 */
[----:B------:R3:W-:Y:S02]  /*10180*/  UTMALDG.4D [UR8], [UR6], desc[UR4] ;  /* 0x00000408060075b4 */ /* 0x0007e40008019000 */
[----:B---3--:R-:W-:Y:S01]  /*10190*/  NOP ;  /* 0x0000000000007918 */ /* 0x008fe20000000000 */
.L_x_1121:
[----:B--2---:R-:W2:Y:S04]  /*101a0*/  LDL.LU R4, [R1+0x28] ;  /* 0x0000280001047983 */ /* 0x004ea80000300800 */
[----:B------:R-:W3:Y:S04]  /*101b0*/  LDL.LU R3, [R1+0x48] ;  /* 0x0000480001037983 */ /* 0x000ee80000300800 */
[----:B------:R-:W4:Y:S01]  /*101c0*/  LDL R2, [R1+0x2c] ;  /* 0x00002c0001027983 */ /* 0x000f220000100800 */
[----:B------:R-:W-:Y:S05]  /*101d0*/  WARPSYNC.ALL ;  /* 0x0000000000007948 */ /* 0x000fea0003800000 */
[----:B------:R-:W-:Y:S01]  /*101e0*/  ULDC.64 UR4, c[0x0][0xaf8] ;  /* 0x0002be0000047ab9 */ /* 0x000fe20000000a00 */
[----:B------:R-:W-:Y:S01]  /*101f0*/  VIADD R0, R18, 0x20400 ;  /* 0x0002040012007836 */ /* 0x000fe20000000000 */
[----:B------:R-:W-:Y:S01]  /*10200*/  BAR.SYNC.DEFER_BLOCKING 0x8, 0x100 ;  /* 0x0204000000007b1d */ /* 0x000fe20000010000 */
[----:B------:R-:W-:-:S03]  /*10210*/  ISETP.NE.U32.AND P0, PT, RZ, UR4, PT ;  /* 0x00000004ff007c0c */ /* 0x000fc6000bf05070 */
[----:B------:R-:W-:Y:S02]  /*10220*/  LOP3.LUT P1, RZ, R0, 0x3ff, RZ, 0xc0, !PT ;  /* 0x000003ff00ff7812 */ /* 0x000fe4000782c0ff */
[----:B------:R-:W-:Y:S01]  /*10230*/  ISETP.NE.AND.EX P0, PT, RZ, UR5, PT, P0 ;  /* 0x00000005ff007c0c */ /* 0x000fe2000bf05300 */
[----:B------:R-:W-:Y:S03]  /*10240*/  BSSY B6, `(.L_x_1126) ;  /* 0x0000018000067945 */ /* 0x000fe60003800000 */
[----:B--2---:R-:W-:Y:S02]  /*10250*/  SEL R4, R4, RZ, !P0 ;  /* 0x000000ff04047207 */ /* 0x004fe40004000000 */
[----:B---3--:R-:W-:-:S03]  /*10260*/  SEL R3, R3, RZ, !P0 ;  /* 0x000000ff03037207 */ /* 0x008fc60004000000 */
[----:B------:R2:W-:Y:S01]  /*10270*/  STL [R1+0x34], R4 ;  /* 0x0000340401007387 */ /* 0x0005e20000100800 */
[----:B----4-:R-:W-:-:S05]  /*10280*/  SHF.R.S32.HI R0, RZ, 0x1f, R2 ;  /* 0x0000001fff007819 */ /* 0x010fca0000011402 */
[----:B------:R2:W-:Y:S04]  /*10290*/  STL [R1+0x48], R0 ;  /* 0x0000480001007387 */ /* 0x0005e80000100800 */
[----:B------:R2:W-:Y:S01]  /*102a0*/  STL [R1+0x58], R3 ;  /* 0x0000580301007387 */ /* 0x0005e20000100800 */
[----:B------:R-:W-:Y:S05]  /*102b0*/  @!P1 BRA `(.L_x_1127) ;  /* 0x0000000000409947 */ /* 0x000fea0003800000 */
[----:B------:R-:W-:Y:S01]  /*102c0*/  MOV R2, 0x0 ;  /* 0x0000000000027802 */ /* 0x000fe20000000f00 */
[----:B------:R-:W-:Y:S01]  /*102d0*/  ULDC.64 UR4, c[0x4][0x90] ;  /* 0x0100240000047ab9 */ /* 0x000fe20000000a00 */
[----:B------:R-:W-:Y:S01]  /*102e0*/  ULDC.64 UR6, c[0x4][0x98] ;  /* 0x0100260000067ab9 */ /* 0x000fe20000000a00 */
[----:B------:R-:W-:Y:S01]  /*102f0*/  ULDC.64 UR8, c[0x4][0x20] ;  /* 0x0100080000087ab9 */ /* 0x000fe20000000a00 */
[----:B--2---:R-:W-:Y:S02]  /*10300*/  IMAD.U32 R4, RZ, RZ, UR4 ;  /* 0x00000004ff047e24 */ /* 0x004fe4000f8e00ff */
[----:B------:R-:W2:Y:S01]  /*10310*/  LDC.64 R2, c[0x4][R2] ;  /* 0x0100000002027b82 */ /* 0x000ea20000000a00 */
[----:B------:R-:W-:Y:S02]  /*10320*/  IMAD.U32 R5, RZ, RZ, UR5 ;  /* 0x00000005ff057e24 */ /* 0x000fe4000f8e00ff */
[----:B------:R-:W-:Y:S02]  /*10330*/  IMAD.U32 R6, RZ, RZ, UR6 ;  /* 0x00000006ff067e24 */ /* 0x000fe4000f8e00ff */
[----:B------:R-:W-:-:S02]  /*10340*/  IMAD.U32 R7, RZ, RZ, UR7 ;  /* 0x00000007ff077e24 */ /* 0x000fc4000f8e00ff */
[----:B-1----:R-:W-:Y:S02]  /*10350*/  IMAD.U32 R10, RZ, RZ, UR8 ;  /* 0x00000008ff0a7e24 */ /* 0x002fe4000f8e00ff */
[----:B0-----:R-:W-:Y:S02]  /*10360*/  IMAD.U32 R11, RZ, RZ, UR9 ;  /* 0x00000009ff0b7e24 */ /* 0x001fe4000f8e00ff */
[----:B------:R-:W-:Y:S02]  /*10370*/  IMAD.MOV.U32 R8, RZ, RZ, 0x70 ;  /* 0x00000070ff087424 */ /* 0x000fe400078e00ff */
[----:B------:R-:W-:Y:S02]  /*10380*/  IMAD.MOV.U32 R12, RZ, RZ, 0x1 ;  /* 0x00000001ff0c7424 */ /* 0x000fe400078e00ff */
[----:B------:R-:W-:-:S07]  /*10390*/  IMAD.MOV.U32 R13, RZ, RZ, RZ ;  /* 0x000000ffff0d7224 */ /* 0x000fce00078e00ff */
[----:B------:R-:W-:-:S07]  /*103a0*/  LEPC R20, `(.L_x_1127) ;  /* 0x000000001014794e */ /* 0x000fce0000000000 */
[----:B--2---:R-:W-:Y:S05]  /*103b0*/  CALL.ABS.NOINC R2 ;  /* 0x0000000002007343 */ /* 0x004fea0003c00000 */
.L_x_1127:
[----:B------:R-:W-:Y:S05]  /*103c0*/  BSYNC B6 ;  /* 0x0000000000067941 */ /* 0x000fea0003800000 */
.L_x_1126:
[----:B-1----:R-:W3:Y:S01]  /*103d0*/  LDL R10, [R1+0x4] ;  /* 0x00000400010a7983 */ /* 0x002ee20000100800 */
[----:B------:R-:W1:Y:S01]  /*103e0*/  LDC R7, c[0x0][0x448] ;  /* 0x00011200ff077b82 */ /* 0x000e620000000800 */
[----:B------:R-:W-:Y:S01]  /*103f0*/  ULDC.64 UR4, c[0x0][0x298] ;  /* 0x0000a60000047ab9 */ /* 0x000fe20000000a00 */
[----:B------:R-:W-:Y:S01]  /*10400*/  ULDC.64 UR6, c[0x0][0x280] ;  /* 0x0000a00000067ab9 */ /* 0x000fe20000000a00 */
[----:B--2---:R-:W2:Y:S04]  /*10410*/  LDL R4, [R1+0x48] ;  /* 0x0000480001047983 */ /* 0x004ea80000100800 */
[----:B------:R-:W4:Y:S04]  /*10420*/  LDL R9, [R1+0x2c] ;  /* 0x00002c0001097983 */ /* 0x000f280000100800 */
[----:B------:R-:W4:Y:S01]  /*10430*/  LDL R8, [R1+0x58] ;  /* 0x0000580001087983 */ /* 0x000f220000100800 */
[----:B------:R-:W0:Y:S01]  /*10440*/  S2R R2, SR_TID.X ;  /* 0x0000000000027919 */ /* 0x000e220000002100 */
[----:B------:R-:W0:Y:S02]  /*10450*/  S2R R0, SR_TID.X ;  /* 0x0000000000007919 */ /* 0x000e240000002100 */
[----:B------:R-:W4:Y:S01]  /*10460*/  LDL R6, [R1+0x34] ;  /* 0x0000340001067983 */ /* 0x000f220000100800 */
[----:B-1----:R-:W-:-:S13]  /*10470*/  ISETP.NE.AND P0, PT, R7, 0x1, PT ;  /* 0x000000010700780c */ /* 0x002fda0003f05270 */
[----:B------:R-:W1:Y:S01]  /*10480*/  @P0 LDC R3, c[0x0][0x450] ;  /* 0x00011400ff030b82 */ /* 0x000e620000000800 */
[----:B0-----:R-:W-:-:S04]  /*10490*/  LOP3.LUT R2, R2, 0x7f, RZ, 0xc0, !PT ;  /* 0x0000007f02027812 */ /* 0x001fc800078ec0ff */
[----:B------:R-:W-:Y:S01]  /*104a0*/  SHF.R.U32.HI R2, RZ, 0x3, R2 ;  /* 0x00000003ff027819 */ /* 0x000fe20000011602 */
[----:B------:R-:W-:-:S05]  /*104b0*/  IMAD.SHL.U32 R0, R0, 0x10, RZ ;  /* 0x0000001000007824 */ /* 0x000fca00078e00ff */
[----:B------:R-:W-:Y:S02]  /*104c0*/  LOP3.LUT R0, R2, 0x70, R0, 0xf8, !PT ;  /* 0x0000007002007812 */ /* 0x000fe400078ef800 */
[----:B------:R-:W0:Y:S03]  /*104d0*/  @P0 LDC R2, c[0x0][0x44c] ;  /* 0x00011300ff020b82 */ /* 0x000e260000000800 */
[----:B---3--:R-:W-:-:S04]  /*104e0*/  IMAD R5, R10, 0x40, R0 ;  /* 0x000000400a057824 */ /* 0x008fc800078e0200 */
[----:B0-----:R-:W-:-:S04]  /*104f0*/  @P0 IMAD.HI.U32 R2, R5, R2, RZ ;  /* 0x0000000205020227 */ /* 0x001fc800078e00ff */
[----:B------:R-:W-:Y:S01]  /*10500*/  IMAD.MOV.U32 R0, RZ, RZ, R5 ;  /* 0x000000ffff007224 */ /* 0x000fe200078e0005 */
[----:B-1----:R-:W-:Y:S01]  /*10510*/  @P0 SHF.R.U32.HI R0, RZ, R3, R2 ;  /* 0x00000003ff000219 */ /* 0x002fe20000011602 */
[----:B--2---:R-:W-:-:S04]  /*10520*/  IMAD R2, R4, UR4, RZ ;  /* 0x0000000404027c24 */ /* 0x004fc8000f8e02ff */
[C---:B----4-:R-:W-:Y:S02]  /*10530*/  IMAD R4, R9.reuse, UR5, R2 ;  /* 0x0000000509047c24 */ /* 0x050fe4000f8e0202 */
[----:B------:R-:W-:Y:S01]  /*10540*/  IMAD.WIDE.U32 R2, R9, UR4, RZ ;  /* 0x0000000409027c25 */ /* 0x000fe2000f8e00ff */
[----:B------:R-:W-:-:S03]  /*10550*/  ULDC.64 UR4, c[0x0][0x2d8] ;  /* 0x0000b60000047ab9 */ /* 0x000fc60000000a00 */
[----:B------:R-:W-:Y:S02]  /*10560*/  IMAD.IADD R3, R3, 0x1, R4 ;  /* 0x0000000103037824 */ /* 0x000fe400078e0204 */
[C---:B------:R-:W-:Y:S01]  /*10570*/  IMAD.WIDE.U32 R2, R17.reuse, UR4, R2 ;  /* 0x0000000411027c25 */ /* 0x040fe2000f8e0002 */
[----:B------:R0:W-:Y:S03]  /*10580*/  STL [R1+0x28], R5 ;  /* 0x0000280501007387 */ /* 0x0001e60000100800 */
[----:B------:R-:W-:Y:S01]  /*10590*/  IMAD R3, R17, UR5, R3 ;  /* 0x0000000511037c24 */ /* 0x000fe2000f8e0203 */
[----:B------:R-:W-:Y:S02]  /*105a0*/  ULDC.64 UR4, c[0x0][0x2e0] ;  /* 0x0000b80000047ab9 */ /* 0x000fe40000000a00 */
[----:B------:R-:W-:Y:S02]  /*105b0*/  IMAD R4, R8, UR4, RZ ;  /* 0x0000000408047c24 */ /* 0x000fe4000f8e02ff */
[----:B------:R1:W5:Y:S01]  /*105c0*/  LDL R8, [R1+0x14] ;  /* 0x0000140001087983 */ /* 0x0003620000100800 */
[C---:B------:R-:W-:Y:S01]  /*105d0*/  IMAD.WIDE.U32 R2, R6.reuse, UR4, R2 ;  /* 0x0000000406027c25 */ /* 0x040fe2000f8e0002 */
[----:B------:R-:W2:Y:S03]  /*105e0*/  S2R R9, SR_TID.X ;  /* 0x0000000000097919 */ /* 0x000ea60000002100 */
[----:B------:R-:W-:Y:S01]  /*105f0*/  IMAD R4, R6, UR5, R4 ;  /* 0x0000000506047c24 */ /* 0x000fe2000f8e0204 */
[----:B------:R-:W-:-:S03]  /*10600*/  ULDC.64 UR4, c[0x0][0x2d0] ;  /* 0x0000b40000047ab9 */ /* 0x000fc60000000a00 */
[----:B------:R-:W-:Y:S01]  /*10610*/  IMAD.IADD R3, R3, 0x1, R4 ;  /* 0x0000000103037824 */ /* 0x000fe200078e0204 */
[----:B------:R-:W-:-:S05]  /*10620*/  SHF.R.S32.HI R4, RZ, 0x1f, R0 ;  /* 0x0000001fff047819 */ /* 0x000fca0000011400 */
[----:B------:R-:W-:Y:S02]  /*10630*/  IMAD R4, R4, UR4, RZ ;  /* 0x0000000404047c24 */ /* 0x000fe4000f8e02ff */
[----:B------:R-:W-:-:S04]  /*10640*/  IMAD.WIDE.U32 R2, R0, UR4, R2 ;  /* 0x0000000400027c25 */ /* 0x000fc8000f8e0002 */
[----:B------:R-:W-:Y:S01]  /*10650*/  IMAD R4, R0, UR5, R4 ;  /* 0x0000000500047c24 */ /* 0x000fe2000f8e0204 */
[----:B------:R-:W-:Y:S01]  /*10660*/  ULDC.64 UR4, c[0x0][0x2c8] ;  /* 0x0000b20000047ab9 */ /* 0x000fe20000000a00 */
[----:B------:R-:W-:-:S04]  /*10670*/  IMAD.MOV R0, RZ, RZ, -R0 ;  /* 0x000000ffff007224 */ /* 0x000fc800078e0a00 */
[----:B------:R-:W-:-:S05]  /*10680*/  IMAD R0, R7, R0, R5 ;  /* 0x0000000007007224 */ /* 0x000fca00078e0205 */
[----:B------:R-:W-:Y:S01]  /*10690*/  SHF.R.S32.HI R6, RZ, 0x1f, R0 ;  /* 0x0000001fff067819 */ /* 0x000fe20000011400 */
[----:B------:R-:W-:Y:S02]  /*106a0*/  IMAD.IADD R3, R3, 0x1, R4 ;  /* 0x0000000103037824 */ /* 0x000fe400078e0204 */
[----:B--2---:R-:W-:Y:S02]  /*106b0*/  IMAD.SHL.U32 R9, R9, 0x8, RZ ;  /* 0x0000000809097824 */ /* 0x004fe400078e00ff */
[----:B------:R-:W-:Y:S02]  /*106c0*/  IMAD R6, R6, UR4, RZ ;  /* 0x0000000406067c24 */ /* 0x000fe4000f8e02ff */
[C---:B0-----:R-:W-:Y:S01]  /*106d0*/  IMAD.WIDE.U32 R4, R0.reuse, UR4, R2 ;  /* 0x0000000400047c25 */ /* 0x041fe2000f8e0002 */
[----:B------:R-:W-:Y:S01]  /*106e0*/  LOP3.LUT R9, R9, 0x38, RZ, 0xc0, !PT ;  /* 0x0000003809097812 */ /* 0x000fe200078ec0ff */
[----:B------:R-:W-:Y:S02]  /*106f0*/  ULDC UR4, c[0x0][0x2b8] ;  /* 0x0000ae0000047ab9 */ /* 0x000fe40000000800 */
[----:B------:R-:W-:Y:S01]  /*10700*/  IMAD R0, R0, UR5, R6 ;  /* 0x0000000500007c24 */ /* 0x000fe2000f8e0206 */
[----:B------:R-:W-:-:S03]  /*10710*/  LEA R3, P1, R4, UR6, 0x1 ;  /* 0x0000000604037c11 */ /* 0x000fc6000f8208ff */
[----:B------:R-:W-:Y:S01]  /*10720*/  IMAD.IADD R0, R5, 0x1, R0 ;  /* 0x0000000105007824 */ /* 0x000fe200078e0200 */
[----:B------:R-:W-:Y:S01]  /*10730*/  ISETP.GE.AND P0, PT, R9, UR4, PT ;  /* 0x0000000409007c0c */ /* 0x000fe2000bf06270 */
[----:B------:R-:W-:-:S03]  /*10740*/  UMOV UR4, 0xffffffff ;  /* 0xffffffff00047882 */ /* 0x000fc60000000000 */
[----:B------:R-:W-:Y:S01]  /*10750*/  LEA.HI.X R2, R4, UR7, R0, 0x1, P1 ;  /* 0x0000000704027c11 */ /* 0x000fe200088f0c00 */
[----:B-1----:R-:W-:Y:S08]  /*10760*/  BRA.DIV UR4, `(.L_x_1128) ;  /* 0x0000005e04d47947 */ /* 0x002ff0000b800000 */
[----:B------:R-:W2:Y:S01]  /*10770*/  LDL R11, [R1+0x38] ;  /* 0x00003800010b7983 */ /* 0x000ea20000100800 */
[----:B------:R-:W0:Y:S03]  /*10780*/  S2R R5, SR_TID.X ;  /* 0x0000000000057919 */ /* 0x000e260000002100 */
[----:B------:R-:W-:Y:S01]  /*10790*/  SHFL.IDX PT, R4, R2, RZ, 0x181f ;  /* 0x00181fff02047589 */ /* 0x000fe200000e0000 */
[----:B0-----:R-:W-:-:S04]  /*107a0*/  LOP3.LUT R5, R5, 0x7f, RZ, 0xc0, !PT ;  /* 0x0000007f05057812 */ /* 0x001fc800078ec0ff */
[----:B------:R-:W-:Y:S02]  /*107b0*/  SHF.R.U32.HI R6, RZ, 0x3, R5 ;  /* 0x00000003ff067819 */ /* 0x000fe40000011605 */
[----:B------:R-:W0:Y:S03]  /*107c0*/  SHFL.IDX PT, R5, R3, RZ, 0x181f ;  /* 0x00181fff03057589 */ /* 0x000e2600000e0000 */
[----:B------:R-:W-:Y:S02]  /*107d0*/  IMAD R10, R10, 0x40, R6 ;  /* 0x000000400a0a7824 */ /* 0x000fe400078e0206 */
[----:B------:R-:W-:Y:S04]  /*107e0*/  SHFL.IDX PT, R6, R2, 0x1, 0x181f ;  /* 0x00381f0002067f89 */ /* 0x000fe800000e0000 */
[----:B------:R-:W-:Y:S01]  /*107f0*/  STL [R1+0x4], R10 ;  /* 0x0000040a01007387 */ /* 0x000fe20000100800 */
[----:B--2---:R-:W-:-:S05]  /*10800*/  IMAD R0, R11, R7, RZ ;  /* 0x000000070b007224 */ /* 0x004fca00078e02ff */
[----:B------:R-:W-:-:S13]  /*10810*/  ISETP.GE.AND P1, PT, R10, R0, PT ;  /* 0x000000000a00720c */ /* 0x000fda0003f26270 */
[----:B0-----:R-:W-:-:S05]  /*10820*/  @!P1 LEA R5, P2, R9, R5, 0x1 ;  /* 0x0000000509059211 */ /* 0x001fca00078408ff */
[----:B------:R-:W-:-:S05]  /*10830*/  @!P1 IMAD.X R4, RZ, RZ, R4, P2 ;  /* 0x000000ffff049224 */ /* 0x000fca00010e0604 */
[----:B------:R-:W-:-:S04]  /*10840*/  @!P1 LOP3.LUT R5, R5, R4, RZ, 0x3c, !PT ;  /* 0x0000000405059212 */ /* 0x000fc800078e3cff */
[----:B------:R-:W-:-:S04]  /*10850*/  @!P1 LOP3.LUT R4, R5, R4, RZ, 0x3c, !PT ;  /* 0x0000000405049212 */ /* 0x000fc800078e3cff */
[----:B------:R-:W-:-:S05]  /*10860*/  @!P1 LOP3.LUT R5, R5, R4, RZ, 0x3c, !PT ;  /* 0x0000000405059212 */ /* 0x000fca00078e3cff */
[----:B-----5:R0:W-:Y:S01]  /*10870*/  @!P1 LDGSTS.E.BYPASS.LTC128B.128 [R8+0x20400], desc[UR38][R4.64], !P0 ;  /* 0x2040000004089fae */ /* 0x0201e2000c101d66 */
[----:B------:R-:W-:-:S03]  /*10880*/  VIADD R7, R10, 0x10 ;  /* 0x000000100a077836 */ /* 0x000fc60000000000 */
[----:B0-----:R-:W0:Y:S02]  /*10890*/  SHFL.IDX PT, R4, R3, 0x1, 0x181f ;  /* 0x00381f0003047f89 */ /* 0x001e2400000e0000 */
[----:B------:R-:W-:-:S13]  /*108a0*/  ISETP.GE.AND P1, PT, R7, R0, PT ;  /* 0x000000000700720c */ /* 0x000fda0003f26270 */
[----:B0-----:R-:W-:-:S05]  /*108b0*/  @!P1 LEA R5, P2, R9, R4, 0x1 ;  /* 0x0000000409059211 */ /* 0x001fca00078408ff */
[----:B------:R-:W-:-:S05]  /*108c0*/  @!P1 IMAD.X R4, RZ, RZ, R6, P2 ;  /* 0x000000ffff049224 */ /* 0x000fca00010e0606 */
[----:B------:R-:W-:-:S04]  /*108d0*/  @!P1 LOP3.LUT R5, R5, R4, RZ, 0x3c, !PT ;  /* 0x0000000405059212 */ /* 0x000fc800078e3cff */
[----:B------:R-:W-:-:S04]  /*108e0*/  @!P1 LOP3.LUT R4, R5, R4, RZ, 0x3c, !PT ;  /* 0x0000000405049212 */ /* 0x000fc800078e3cff */
[----:B------:R-:W-:-:S05]  /*108f0*/  @!P1 LOP3.LUT R5, R5, R4, RZ, 0x3c, !PT ;  /* 0x0000000405059212 */ /* 0x000fca00078e3cff */
[----:B------:R0:W-:Y:S04]  /*10900*/  @!P1 LDGSTS.E.BYPASS.LTC128B.128 [R8+0x20c00], desc[UR38][R4.64], !P0 ;  /* 0x20c0000004089fae */ /* 0x0001e8000c101d66 */
[----:B------:R1:W-:Y:S04]  /*10910*/  STL [R1+0x50], R7 ;  /* 0x0000500701007387 */ /* 0x0003e80000100800 */
[----:B0-----:R-:W0:Y:S01]  /*10920*/  SHFL.IDX PT, R4, R3, 0x2, 0x181f ;  /* 0x00581f0003047f89 */ /* 0x001e2200000e0000 */
[----:B-1----:R-:W-:-:S03]  /*10930*/  VIADD R7, R10, 0x20 ;  /* 0x000000200a077836 */ /* 0x002fc60000000000 */
[----:B------:R-:W1:Y:S02]  /*10940*/  SHFL.IDX PT, R6, R2, 0x2, 0x181f ;  /* 0x00581f0002067f89 */ /* 0x000e6400000e0000 */
[----:B------:R-:W-:-:S13]  /*10950*/  ISETP.GE.AND P1, PT, R7, R0, PT ;  /* 0x000000000700720c */ /* 0x000fda0003f26270 */
[----:B0-----:R-:W-:-:S05]  /*10960*/  @!P1 LEA R5, P2, R9, R4, 0x1 ;  /* 0x0000000409059211 */ /* 0x001fca00078408ff */
[----:B-1----:R-:W-:-:S05]  /*10970*/  @!P1 IMAD.X R4, RZ, RZ, R6, P2 ;  /* 0x000000ffff049224 */ /* 0x002fca00010e0606 */
[----:B------:R-:W-:-:S04]  /*10980*/  @!P1 LOP3.LUT R5, R5, R4, RZ, 0x3c, !PT ;  /* 0x0000000405059212 */ /* 0x000fc800078e3cff */
[----:B------:R-:W-:-:S04]  /*10990*/  @!P1 LOP3.LUT R4, R5, R4, RZ, 0x3c, !PT ;  /* 0x0000000405049212 */ /* 0x000fc800078e3cff */
[----:B------:R-:W-:Y:S01]  /*109a0*/  @!P1 LOP3.LUT R5, R5, R4, RZ, 0x3c, !PT ;  /* 0x0000000405059212 */ /* 0x000fe200078e3cff */
[----:B------:R0:W-:Y:S04]  /*109b0*/  STL [R1+0x5c], R7 ;  /* 0x00005c0701007387 */ /* 0x0001e80000100800 */
[----:B------:R1:W-:Y:S04]  /*109c0*/  @!P1 LDGSTS.E.BYPASS.LTC128B.128 [R8+0x21400], desc[UR38][R4.64], !P0 ;  /* 0x2140000004089fae */ /* 0x0003e8000c101d66 */
[----:B------:R-:W2:Y:S04]  /*109d0*/  SHFL.IDX PT, R3, R3, 0x3, 0x181f ;  /* 0x00781f0003037f89 */ /* 0x000ea800000e0000 */
[----:B-1----:R0:W1:Y:S02]  /*109e0*/  SHFL.IDX PT, R4, R2, 0x3, 0x181f ;  /* 0x00781f0002047f89 */ /* 0x00206400000e0000 */
.L_x_1258:
[----:B0-----:R-:W3:Y:S02]  /*109f0*/  LDL R2, [R1+0x4] ;  /* 0x0000040001027983 */ /* 0x001ee40000100800 */
[----:B---3--:R-:W-:-:S05]  /*10a00*/  VIADD R2, R2, 0x30 ;  /* 0x0000003002027836 */ /* 0x008fca0000000000 */
[----:B------:R-:W-:Y:S01]  /*10a10*/  ISETP.GE.AND P1, PT, R2, R0, PT ;  /* 0x000000000200720c */ /* 0x000fe20003f26270 */
[----:B------:R2:W-:-:S12]  /*10a20*/  STL [R1+0x60], R2 ;  /* 0x0000600201007387 */ /* 0x0005d80000100800 */
[----:B--2---:R-:W-:-:S05]  /*10a30*/  @!P1 LEA R2, P2, R9, R3, 0x1 ;  /* 0x0000000309029211 */ /* 0x004fca00078408ff */
[----:B-1----:R-:W-:-:S05]  /*10a40*/  @!P1 IMAD.X R3, RZ, RZ, R4, P2 ;  /* 0x000000ffff039224 */ /* 0x002fca00010e0604 */
[----:B------:R-:W-:Y:S01]  /*10a50*/  @!PT LDS RZ, [RZ] ;  /* 0x00000000fffff984 */ /* 0x000fe20000000800 */
[----:B------:R-:W-:Y:S01]  /*10a60*/  @!PT LDS RZ, [RZ] ;  /* 0x00000000fffff984 */ /* 0x000fe20000000800 */
[----:B------:R-:W-:Y:S01]  /*10a70*/  @!PT LDS RZ, [RZ] ;  /* 0x00000000fffff984 */ /* 0x000fe20000000800 */
[----:B------:R0:W-:Y:S01]  /*10a80*/  @!P1 LDGSTS.E.BYPASS.LTC128B.128 [R8+0x21c00], desc[UR38][R2.64], !P0 ;  /* 0x21c0000002089fae */ /* 0x0001e2000c101d66 */
[----:B------:R-:W-:Y:S01]  /*10a90*/  PLOP3.LUT P0, PT, PT, PT, PT, 0x80, 0x0 ;  /* 0x000000000000781c */ /* 0x000fe20003f0f070 */
[----:B------:R-:W-:-:S12]  /*10aa0*/  NOP ;  /* 0x0000000000007918 */ /* 0x000fd80000000000 */
.L_x_1129:
[----:B------:R-:W-:Y:S02]  /*10ab0*/  PLOP3.LUT P1, PT, P1, P0, PT, 0xa2, 0x0 ;  /* 0x000000000000781c */ /* 0x000fe40000f21472 */
[----:B------:R-:W-:-:S08]  /*10ac0*/  @P0 R2UR P1, UR4, R18 ;  /* 0x00000000120402ca */ /* 0x000fd00000020000 */
[----:B------:R-:W-:-:S05]  /*10ad0*/  @P0 PLOP3.LUT P0, PT, P1, PT, PT, 0x80, 0x0 ;  /* 0x000000000000081c */ /* 0x000fca0000f0f070 */
[----:B------:R-:W-:Y:S01]  /*10ae0*/  @!P1 SYNCS.ARRIVE.TRANS64.RED.A0T1 RZ, [UR4+0x38800], RZ ;  /* 0x038800ffffff99a7 */ /* 0x000fe20008200404 */
[----:B------:R-:W-:Y:S07]  /*10af0*/  @!P1 ARRIVES.LDGSTSBAR.64.TRANSCNT [UR4+0x38800] ;  /* 0x03880000ff0099b0 */ /* 0x000fee0008000a84 */
[----:B------:R-:W-:Y:S05]  /*10b00*/  @P0 BRA.U.ANY `(.L_x_1129) ;  /* 0xfffffffd00e80947 */ /* 0x000fea000393ffff */
[----:B------:R-:W-:Y:S01]  /*10b10*/  NOP ;  /* 0x0000000000007918 */ /* 0x000fe20000000000 */
[----:B------:R-:W2:Y:S01]  /*10b20*/  LDL.LU R0, [R1+0x48] ;  /* 0x0000480001007983 */ /* 0x000ea20000300800 */
[----:B------:R-:W-:Y:S01]  /*10b30*/  ULDC.64 UR4, c[0x0][0x398] ;  /* 0x0000e60000047ab9 */ /* 0x000fe20000000a00 */
[----:B------:R1:W-:Y:S02]  /*10b40*/  SYNCS.ARRIVE.TRANS64.A1T0 RZ, [R18+URZ+0x38800], RZ ;  /* 0x038800ff12ff79a7 */ /* 0x0003e4000810003f */
[----:B0-----:R-:W3:Y:S01]  /*10b50*/  LDL.LU R3, [R1+0x2c] ;  /* 0x00002c0001037983 */ /* 0x001ee20000300800 */
[----:B------:R-:W-:Y:S01]  /*10b60*/  BSSY B6, `(.L_x_1130) ;  /* 0x000001a000067945 */ /* 0x000fe20003800000 */
[----:B--2---:R-:W-:Y:S02]  /*10b70*/  IMAD R2, R0, UR4, RZ ;  /* 0x0000000400027c24 */ /* 0x004fe4000f8e02ff */
[----:B------:R-:W-:Y:S02]  /*10b80*/  VIADD R0, R18, 0x26400 ;  /* 0x0002640012007836 */ /* 0x000fe40000000000 */
[----:B---3--:R-:W-:-:S02]  /*10b90*/  IMAD R2, R3, UR5, R2 ;  /* 0x0000000503027c24 */ /* 0x008fc4000f8e0202 */
[----:B------:R-:W-:Y:S01]  /*10ba0*/  IMAD.WIDE.U32 R4, R3, UR4, RZ ;  /* 0x0000000403047c25 */ /* 0x000fe2000f8e00ff */
[----:B------:R-:W-:-:S03]  /*10bb0*/  LOP3.LUT P0, RZ, R0, 0x3ff, RZ, 0xc0, !PT ;  /* 0x000003ff00ff7812 */ /* 0x000fc6000780c0ff */
[----:B------:R-:W-:Y:S01]  /*10bc0*/  IMAD.IADD R0, R5, 0x1, R2 ;  /* 0x0000000105007824 */ /* 0x000fe200078e0202 */
[----:B------:R1:W-:Y:S04]  /*10bd0*/  STL.64 [R1+0x48], R4 ;  /* 0x0000480401007387 */ /* 0x0003e80000100a00 */
[----:B------:R1:W-:Y:S05]  /*10be0*/  STL [R1+0x2c], R0 ;  /* 0x00002c0001007387 */ /* 0x0003ea0000100800 */
[----:B------:R-:W-:Y:S05]  /*10bf0*/  @!P0 BRA `(.L_x_1131) ;  /* 0x0000000000408947 */ /* 0x000fea0003800000 */
[----:B------:R-:W-:Y:S01]  /*10c00*/  MOV R2, 0x0 ;  /* 0x0000000000027802 */ /* 0x000fe20000000f00 */
[----:B------:R-:W-:Y:S01]  /*10c10*/  ULDC.64 UR6, c[0x4][0x90] ;  /* 0x0100240000067ab9 */ /* 0x000fe20000000a00 */
[----:B------:R-:W-:Y:S01]  /*10c20*/  ULDC.64 UR8, c[0x4][0x98] ;  /* 0x0100260000087ab9 */ /* 0x000fe20000000a00 */
[----:B------:R-:W-:Y:S01]  /*10c30*/  ULDC.64 UR4, c[0x4][0x28] ;  /* 0x01000a0000047ab9 */ /* 0x000fe20000000a00 */
[----:B-1----:R-:W-:Y:S02]  /*10c40*/  IMAD.U32 R4, RZ, RZ, UR6 ;  /* 0x00000006ff047e24 */ /* 0x002fe4000f8e00ff */
        /* <DEDUP_REMOVED lines=11> */
.L_x_1131:
[----:B------:R-:W-:Y:S05]  /*10d00*/  BSYNC B6 ;  /* 0x0000000000067941 */ /* 0x000fea0003800000 */
.L_x_1130:
[----:B-1----:R-:W2:Y:S01]  /*10d10*/  LDL.LU R5, [R1+0x2c] ;  /* 0x00002c0001057983 */ /* 0x002ea20000300800 */
[----:B------:R-:W0:Y:S01]  /*10d20*/  LDC R7, c[0x0][0x448] ;  /* 0x00011200ff077b82 */ /* 0x000e220000000800 */
[----:B------:R-:W-:Y:S02]  /*10d30*/  ULDC.64 UR4, c[0x0][0x3d8] ;  /* 0x0000f60000047ab9 */ /* 0x000fe40000000a00 */
[----:B------:R-:W2:Y:S04]  /*10d40*/  LDL.LU.64 R2, [R1+0x48] ;  /* 0x0000480001027983 */ /* 0x000ea80000300a00 */
[----:B------:R-:W3:Y:S04]  /*10d50*/  LDL.LU R0, [R1+0x58] ;  /* 0x0000580001007983 */ /* 0x000ee80000300800 */
[----:B------:R-:W4:Y:S04]  /*10d60*/  LDL.LU R4, [R1+0x34] ;  /* 0x0000340001047983 */ /* 0x000f280000300800 */
[----:B------:R-:W5:Y:S01]  /*10d70*/  LDL.LU R6, [R1+0x28] ;  /* 0x0000280001067983 */ /* 0x000f620000300800 */
[----:B------:R-:W-:Y:S01]  /*10d80*/  LOP3.LUT R19, R19, 0xfffffff7, RZ, 0xc0, !PT ;  /* 0xfffffff713137812 */ /* 0x000fe200078ec0ff */
[----:B------:R-:W1:Y:S01]  /*10d90*/  S2R R10, SR_TID.X ;  /* 0x00000000000a7919 */ /* 0x000e620000002100 */
[----:B0-----:R-:W-:Y:S01]  /*10da0*/  ISETP.NE.AND P0, PT, R7, 0x1, PT ;  /* 0x000000010700780c */ /* 0x001fe20003f05270 */
[----:B-1----:R-:W-:-:S05]  /*10db0*/  IMAD.SHL.U32 R10, R10, 0x8, RZ ;  /* 0x000000080a0a7824 */ /* 0x002fca00078e00ff */
[----:B------:R-:W-:Y:S01]  /*10dc0*/  LOP3.LUT R10, R10, 0x38, RZ, 0xc0, !PT ;  /* 0x000000380a0a7812 */ /* 0x000fe200078ec0ff */
[----:B--2---:R-:W-:-:S06]  /*10dd0*/  IMAD.MOV.U32 R3, RZ, RZ, R5 ;  /* 0x000000ffff037224 */ /* 0x004fcc00078e0005 */
[----:B------:R-:W0:Y:S01]  /*10de0*/  @P0 LDC R5, c[0x0][0x450] ;  /* 0x00011400ff050b82 */ /* 0x000e220000000800 */
[----:B------:R-:W-:-:S04]  /*10df0*/  IMAD.WIDE.U32 R2, R17, UR4, R2 ;  /* 0x0000000411027c25 */ /* 0x000fc8000f8e0002 */
[----:B------:R-:W-:Y:S01]  /*10e00*/  IMAD R3, R17, UR5, R3 ;  /* 0x0000000511037c24 */ /* 0x000fe2000f8e0203 */
[----:B------:R-:W-:Y:S02]  /*10e10*/  ULDC.64 UR4, c[0x0][0x3e0] ;  /* 0x0000f80000047ab9 */ /* 0x000fe40000000a00 */
[----:B---3--:R-:W-:Y:S02]  /*10e20*/  IMAD R0, R0, UR4, RZ ;  /* 0x0000000400007c24 */ /* 0x008fe4000f8e02ff */
[----:B----4-:R-:W-:-:S04]  /*10e30*/  IMAD.WIDE.U32 R2, R4, UR4, R2 ;  /* 0x0000000404027c25 */ /* 0x010fc8000f8e0002 */
[----:B------:R-:W-:Y:S01]  /*10e40*/  IMAD R0, R4, UR5, R0 ;  /* 0x0000000504007c24 */ /* 0x000fe2000f8e0200 */
[----:B------:R-:W-:Y:S01]  /*10e50*/  ULDC.64 UR4, c[0x0][0x3d0] ;  /* 0x0000f40000047ab9 */ /* 0x000fe20000000a00 */
[----:B-----5:R-:W-:Y:S02]  /*10e60*/  IMAD.MOV.U32 R4, RZ, RZ, R6 ;  /* 0x000000ffff047224 */ /* 0x020fe400078e0006 */
[----:B------:R-:W-:Y:S02]  /*10e70*/  IMAD.IADD R3, R3, 0x1, R0 ;  /* 0x0000000103037824 */ /* 0x000fe400078e0200 */
[----:B------:R-:W1:Y:S02]  /*10e80*/  @P0 LDC R0, c[0x0][0x44c] ;  /* 0x00011300ff000b82 */ /* 0x000e640000000800 */
[----:B-1----:R-:W-:-:S05]  /*10e90*/  @P0 IMAD.HI.U32 R0, R6, R0, RZ ;  /* 0x0000000006000227 */ /* 0x002fca00078e00ff */
[----:B0-----:R-:W-:-:S04]  /*10ea0*/  @P0 SHF.R.U32.HI R4, RZ, R5, R0 ;  /* 0x00000005ff040219 */ /* 0x001fc80000011600 */
[--C-:B------:R-:W-:Y:S01]  /*10eb0*/  SHF.R.S32.HI R5, RZ, 0x1f, R4.reuse ;  /* 0x0000001fff057819 */ /* 0x100fe20000011404 */
[----:B------:R-:W-:Y:S02]  /*10ec0*/  IMAD.MOV R0, RZ, RZ, -R4 ;  /* 0x000000ffff007224 */ /* 0x000fe400078e0a04 */
[----:B------:R-:W-:-:S04]  /*10ed0*/  IMAD.WIDE.U32 R2, R4, UR4, R2 ;  /* 0x0000000404027c25 */ /* 0x000fc8000f8e0002 */
[----:B------:R-:W-:Y:S02]  /*10ee0*/  IMAD R0, R7, R0, R6 ;  /* 0x0000000007007224 */ /* 0x000fe400078e0206 */
[----:B------:R-:W0:Y:S01]  /*10ef0*/  S2R R6, SR_TID.X ;  /* 0x0000000000067919 */ /* 0x000e220000002100 */
        /* <DEDUP_REMOVED lines=8> */
[----:B------:R-:W-:-:S03]  /*10f80*/  ULDC.64 UR4, c[0x0][0x390] ;  /* 0x0000e40000047ab9 */ /* 0x000fc60000000a00 */
[----:B------:R-:W-:Y:S01]  /*10f90*/  IMAD.IADD R4, R3, 0x1, R0 ;  /* 0x0000000103047824 */ /* 0x000fe200078e0200 */
[----:B------:R-:W-:Y:S01]  /*10fa0*/  LEA R0, P0, R2, UR4, 0x1 ;  /* 0x0000000402007c11 */ /* 0x000fe2000f8008ff */
[----:B------:R-:W-:Y:S02]  /*10fb0*/  ULDC UR4, c[0x0][0x3b8] ;  /* 0x0000ee0000047ab9 */ /* 0x000fe40000000800 */
[----:B------:R-:W-:Y:S02]  /*10fc0*/  ISETP.GE.AND P3, PT, R10, UR4, PT ;  /* 0x000000040a007c0c */ /* 0x000fe4000bf66270 */
[----:B------:R-:W-:Y:S01]  /*10fd0*/  LEA.HI.X R4, R2, UR5, R4, 0x1, P0 ;  /* 0x0000000502047c11 */ /* 0x000fe200080f0c04 */
[----:B0-----:R-:W-:Y:S01]  /*10fe0*/  IMAD.SHL.U32 R6, R6, 0x8, RZ ;  /* 0x0000000806067824 */ /* 0x001fe200078e00ff */
[----:B------:R-:W-:-:S04]  /*10ff0*/  SEL R5, RZ, 0x1, P3 ;  /* 0x00000001ff057807 */ /* 0x000fc80001800000 */
[----:B------:R-:W-:-:S04]  /*11000*/  LOP3.LUT R6, R6, 0x38, RZ, 0xc0, !PT ;  /* 0x0000003806067812 */ /* 0x000fc800078ec0ff */
[C---:B------:R-:W-:Y:S02]  /*11010*/  LOP3.LUT R8, R6.reuse, 0x80, RZ, 0xfc, !PT ;  /* 0x0000008006087812 */ /* 0x040fe400078efcff */
[----:B------:R-:W-:Y:S02]  /*11020*/  LOP3.LUT R6, R6, 0x40, RZ, 0xfc, !PT ;  /* 0x0000004006067812 */ /* 0x000fe400078efcff */
[----:B------:R-:W-:Y:S02]  /*11030*/  ISETP.GE.AND P2, PT, R8, UR4, PT ;  /* 0x0000000408007c0c */ /* 0x000fe4000bf46270 */
[----:B------:R-:W-:Y:S02]  /*11040*/  ISETP.GE.AND P1, PT, R6, UR4, PT ;  /* 0x0000000406007c0c */ /* 0x000fe4000bf26270 */
[----:B------:R-:W0:Y:S01]  /*11050*/  S2R R6, SR_TID.X ;  /* 0x0000000000067919 */ /* 0x000e220000002100 */
[----:B------:R-:W-:Y:S02]  /*11060*/  @P3 LOP3.LUT R19, R19, 0x8, RZ, 0xfc, !PT ;  /* 0x0000000813133812 */ /* 0x000fe400078efcff */
[----:B------:R-:W-:-:S02]  /*11070*/  SEL R3, RZ, 0x4, P2 ;  /* 0x00000004ff037807 */ /* 0x000fc40001000000 */
[----:B------:R-:W-:Y:S02]  /*11080*/  LOP3.LUT R19, R19, 0xfffffffd, RZ, 0xc0, !PT ;  /* 0xfffffffd13137812 */ /* 0x000fe400078ec0ff */
[----:B------:R-:W-:Y:S02]  /*11090*/  SEL R2, RZ, 0x2, P1 ;  /* 0x00000002ff027807 */ /* 0x000fe40000800000 */
[----:B------:R-:W-:Y:S02]  /*110a0*/  @P2 LOP3.LUT R19, R19, 0x2, RZ, 0xfc, !PT ;  /* 0x0000000213132812 */ /* 0x000fe400078efcff */
[----:B------:R-:W-:Y:S02]  /*110b0*/  IADD3 R2, R3, R2, R5 ;  /* 0x0000000203027210 */ /* 0x000fe40007ffe005 */
[----:B------:R-:W-:-:S04]  /*110c0*/  LOP3.LUT R19, R19, 0xfffffffb, RZ, 0xc0, !PT ;  /* 0xfffffffb13137812 */ /* 0x000fc800078ec0ff */
[----:B------:R-:W-:Y:S01]  /*110d0*/  @P1 LOP3.LUT R19, R19, 0x4, RZ, 0xfc, !PT ;  /* 0x0000000413131812 */ /* 0x000fe200078efcff */
[----:B0-----:R-:W-:-:S05]  /*110e0*/  IMAD.SHL.U32 R6, R6, 0x8, RZ ;  /* 0x0000000806067824 */ /* 0x001fca00078e00ff */
[----:B------:R-:W-:-:S04]  /*110f0*/  LOP3.LUT R6, R6, 0x38, RZ, 0xc0, !PT ;  /* 0x0000003806067812 */ /* 0x000fc800078ec0ff */
[C---:B------:R-:W-:Y:S02]  /*11100*/  LOP3.LUT R8, R6.reuse, 0x100, RZ, 0xfc, !PT ;  /* 0x0000010006087812 */ /* 0x040fe400078efcff */
[----:B------:R-:W-:Y:S02]  /*11110*/  LOP3.LUT R6, R6, 0xc0, RZ, 0xfc, !PT ;  /* 0x000000c006067812 */ /* 0x000fe400078efcff */
[----:B------:R-:W-:Y:S02]  /*11120*/  ISETP.GE.AND P0, PT, R8, UR4, PT ;  /* 0x0000000408007c0c */ /* 0x000fe4000bf06270 */
[----:B------:R-:W0:Y:S01]  /*11130*/  S2R R8, SR_TID.X ;  /* 0x0000000000087919 */ /* 0x000e220000002100 */
[----:B------:R-:W-:Y:S02]  /*11140*/  ISETP.GE.AND P5, PT, R6, UR4, PT ;  /* 0x0000000406007c0c */ /* 0x000fe4000bfa6270 */
[----:B------:R-:W-:Y:S01]  /*11150*/  SEL R5, RZ, 0x10, P0 ;  /* 0x00000010ff057807 */ /* 0x000fe20000000000 */
[----:B------:R-:W1:Y:S01]  /*11160*/  S2R R6, SR_TID.X ;  /* 0x0000000000067919 */ /* 0x000e620000002100 */
[----:B------:R-:W-:-:S04]  /*11170*/  SEL R3, RZ, 0x8, P5 ;  /* 0x00000008ff037807 */ /* 0x000fc80002800000 */
[----:B------:R-:W-:Y:S01]  /*11180*/  IADD3 R2, R5, R2, R3 ;  /* 0x0000000205027210 */ /* 0x000fe20007ffe003 */
[----:B0-----:R-:W-:Y:S02]  /*11190*/  IMAD.SHL.U32 R8, R8, 0x8, RZ ;  /* 0x0000000808087824 */ /* 0x001fe400078e00ff */
[----:B-1----:R-:W-:-:S03]  /*111a0*/  IMAD.SHL.U32 R6, R6, 0x8, RZ ;  /* 0x0000000806067824 */ /* 0x002fc600078e00ff */
[----:B------:R-:W-:-:S04]  /*111b0*/  LOP3.LUT R8, R8, 0x38, RZ, 0xc0, !PT ;  /* 0x0000003808087812 */ /* 0x000fc800078ec0ff */
[----:B------:R-:W-:Y:S02]  /*111c0*/  LOP3.LUT R9, R8, 0x180, RZ, 0xfc, !PT ;  /* 0x0000018008097812 */ /* 0x000fe400078efcff */
[----:B------:R-:W-:Y:S02]  /*111d0*/  LOP3.LUT R6, R6, 0x38, RZ, 0xc0, !PT ;  /* 0x0000003806067812 */ /* 0x000fe400078ec0ff */
[----:B------:R-:W-:Y:S02]  /*111e0*/  ISETP.GE.AND P1, PT, R9, UR4, PT ;  /* 0x0000000409007c0c */ /* 0x000fe4000bf26270 */
[C---:B------:R-:W-:Y:S02]  /*111f0*/  LOP3.LUT R8, R6.reuse, 0x140, RZ, 0xfc, !PT ;  /* 0x0000014006087812 */ /* 0x040fe400078efcff */
[----:B------:R-:W-:Y:S02]  /*11200*/  SEL R5, RZ, 0x40, P1 ;  /* 0x00000040ff057807 */ /* 0x000fe40000800000 */
[----:B------:R-:W-:-:S02]  /*11210*/  LOP3.LUT R6, R6, 0x1c0, RZ, 0xfc, !PT ;  /* 0x000001c006067812 */ /* 0x000fc400078efcff */
[----:B------:R-:W-:Y:S02]  /*11220*/  ISETP.GE.AND P1, PT, R8, UR4, PT ;  /* 0x0000000408007c0c */ /* 0x000fe4000bf26270 */
[----:B------:R-:W-:Y:S01]  /*11230*/  ISETP.GE.AND P2, PT, R6, UR4, PT ;  /* 0x0000000406007c0c */ /* 0x000fe2000bf46270 */
[----:B------:R-:W-:Y:S01]  /*11240*/  UMOV UR4, 0xffffffff ;  /* 0xffffffff00047882 */ /* 0x000fe20000000000 */
[----:B------:R-:W-:Y:S02]  /*11250*/  SEL R3, RZ, 0x20, P1 ;  /* 0x00000020ff037807 */ /* 0x000fe40000800000 */
[----:B------:R-:W-:Y:S02]  /*11260*/  SEL R6, RZ, 0x80, P2 ;  /* 0x00000080ff067807 */ /* 0x000fe40001000000 */
[----:B------:R-:W-:-:S05]  /*11270*/  IADD3 R5, R5, R2, R3 ;  /* 0x0000000205057210 */ /* 0x000fca0007ffe003 */
[----:B------:R-:W-:Y:S01]  /*11280*/  IMAD.IADD R6, R5, 0x1, R6 ;  /* 0x0000000105067824 */ /* 0x000fe200078e0206 */
[----:B------:R-:W-:Y:S06]  /*11290*/  BRA.DIV UR4, `(.L_x_1132) ;  /* 0x0000005a04687947 */ /* 0x000fec000b800000 */
[----:B------:R-:W2:Y:S04]  /*112a0*/  LDL.LU R8, [R1+0x38] ;  /* 0x0000380001087983 */ /* 0x000ea80000300800 */
[----:B------:R-:W3:Y:S04]  /*112b0*/  LDL.LU R3, [R1+0x4] ;  /* 0x0000040001037983 */ /* 0x000ee80000300800 */
[----:B------:R-:W4:Y:S04]  /*112c0*/  LDL.LU R2, [R1+0x50] ;  /* 0x0000500001027983 */ /* 0x000f280000300800 */
[----:B------:R-:W5:Y:S01]  /*112d0*/  LDL R11, [R1+0x14] ;  /* 0x00001400010b7983 */ /* 0x000f620000100800 */
[----:B------:R-:W-:-:S03]  /*112e0*/  LOP3.LUT R19, R19, 0xfffffbff, RZ, 0xc0, !PT ;  /* 0xfffffbff13137812 */ /* 0x000fc600078ec0ff */
[----:B------:R-:W5:Y:S01]  /*112f0*/  LDL.LU R10, [R1+0x5c] ;  /* 0x00005c00010a7983 */ /* 0x000f620000300800 */
[----:B------:R-:W-:Y:S01]  /*11300*/  @P1 LOP3.LUT R19, R19, 0x400, RZ, 0xfc, !PT ;  /* 0x0000040013131812 */ /* 0x000fe200078efcff */
[----:B------:R-:W0:Y:S03]  /*11310*/  S2R R12, SR_TID.X ;  /* 0x00000000000c7919 */ /* 0x000e260000002100 */
[C---:B------:R-:W-:Y:S02]  /*11320*/  LOP3.LUT P1, RZ, R19.reuse, 0x8, RZ, 0xc0, !PT ;  /* 0x0000000813ff7812 */ /* 0x040fe4000782c0ff */
[C---:B------:R-:W-:Y:S02]  /*11330*/  LOP3.LUT P4, RZ, R19.reuse, 0x2, RZ, 0xc0, !PT ;  /* 0x0000000213ff7812 */ /* 0x040fe4000788c0ff */
[----:B------:R-:W-:Y:S01]  /*11340*/  LOP3.LUT R19, R19, 0xfffffeff, RZ, 0xc0, !PT ;  /* 0xfffffeff13137812 */ /* 0x000fe200078ec0ff */
[----:B0-----:R-:W-:-:S05]  /*11350*/  IMAD.SHL.U32 R12, R12, 0x8, RZ ;  /* 0x000000080c0c7824 */ /* 0x001fca00078e00ff */
[----:B------:R-:W-:Y:S01]  /*11360*/  LOP3.LUT R12, R12, 0x38, RZ, 0xc0, !PT ;  /* 0x000000380c0c7812 */ /* 0x000fe200078ec0ff */
[----:B------:R-:W-:Y:S01]  /*11370*/  SHFL.IDX PT, R14, R0, 0x1, 0x181f ;  /* 0x00381f00000e7f89 */ /* 0x000fe200000e0000 */
[----:B--2---:R-:W-:-:S05]  /*11380*/  IMAD R7, R8, R7, RZ ;  /* 0x0000000708077224 */ /* 0x004fca00078e02ff */
[-C--:B---3--:R-:W-:Y:S02]  /*11390*/  ISETP.GE.AND P2, PT, R3, R7.reuse, PT ;  /* 0x000000070300720c */ /* 0x088fe40003f46270 */
[----:B----4-:R-:W-:-:S11]  /*113a0*/  ISETP.GE.AND P3, PT, R2, R7, PT ;  /* 0x000000070200720c */ /* 0x010fd60003f66270 */
[----:B------:R-:W-:-:S04]  /*113b0*/  @!P2 LOP3.LUT R2, R5, 0x40, RZ, 0xc0, !PT ;  /* 0x000000400502a812 */ /* 0x000fc800078ec0ff */
[----:B------:R-:W-:Y:S02]  /*113c0*/  @!P2 SHF.R.U32.HI R2, RZ, 0x2, R2 ;  /* 0x00000002ff02a819 */ /* 0x000fe40000011602 */
[----:B------:R-:W-:Y:S02]  /*113d0*/  @P3 LOP3.LUT R19, R19, 0x100, RZ, 0xfc, !PT ;  /* 0x0000010013133812 */ /* 0x000fe400078efcff */
[----:B------:R-:W-:Y:S02]  /*113e0*/  @!P2 ISETP.NE.U32.AND P3, PT, R2, RZ, PT ;  /* 0x000000ff0200a20c */ /* 0x000fe40003f65070 */
[----:B------:R-:W-:Y:S01]  /*113f0*/  @!P2 LOP3.LUT R2, R6, 0x80, RZ, 0xc0, !PT ;  /* 0x000000800602a812 */ /* 0x000fe200078ec0ff */
[----:B------:R-:W0:Y:S01]  /*11400*/  SHFL.IDX PT, R3, R0, RZ, 0x181f ;  /* 0x00181fff00037589 */ /* 0x000e2200000e0000 */
[----:B------:R-:W-:Y:S02]  /*11410*/  LOP3.LUT R19, R19, 0xffffffdf, RZ, 0xc0, !PT ;  /* 0xffffffdf13137812 */ /* 0x000fe400078ec0ff */
[----:B------:R-:W-:-:S07]  /*11420*/  @!P2 SHF.R.U32.HI R2, RZ, 0x3, R2 ;  /* 0x00000003ff02a819 */ /* 0x000fce0000011602 */
[----:B------:R-:W-:Y:S02]  /*11430*/  @P3 LOP3.LUT R19, R19, 0x20, RZ, 0xfc, !PT ;  /* 0x0000002013133812 */ /* 0x000fe400078efcff */
[----:B------:R-:W-:Y:S02]  /*11440*/  @!P2 ISETP.NE.U32.AND P3, PT, R2, RZ, PT ;  /* 0x000000ff0200a20c */ /* 0x000fe40003f65070 */
[----:B------:R-:W1:Y:S01]  /*11450*/  SHFL.IDX PT, R2, R4, RZ, 0x181f ;  /* 0x00181fff04027589 */ /* 0x000e6200000e0000 */
[----:B0-----:R-:W-:Y:S02]  /*11460*/  @!P2 LEA R3, P6, R12, R3, 0x1 ;  /* 0x000000030c03a211 */ /* 0x001fe400078c08ff */
[----:B------:R-:W-:-:S03]  /*11470*/  LOP3.LUT R19, R19, 0xfffffdff, RZ, 0xc0, !PT ;  /* 0xfffffdff13137812 */ /* 0x000fc600078ec0ff */
[----:B-1----:R-:W-:-:S05]  /*11480*/  @!P2 IMAD.X R2, RZ, RZ, R2, P6 ;  /* 0x000000ffff02a224 */ /* 0x002fca00030e0602 */
[-C--:B------:R-:W-:Y:S02]  /*11490*/  @!P2 LOP3.LUT R3, R3, R2.reuse, RZ, 0x3c, !PT ;  /* 0x000000020303a212 */ /* 0x080fe400078e3cff */
[----:B------:R-:W-:Y:S02]  /*114a0*/  @P3 LOP3.LUT R19, R19, 0x200, RZ, 0xfc, !PT ;  /* 0x0000020013133812 */ /* 0x000fe400078efcff */
[----:B------:R-:W-:Y:S02]  /*114b0*/  @!P2 LOP3.LUT R2, R3, R2, RZ, 0x3c, !PT ;  /* 0x000000020302a212 */ /* 0x000fe400078e3cff */
[----:B------:R-:W-:Y:S02]  /*114c0*/  LOP3.LUT P6, RZ, R19, 0x4, RZ, 0xc0, !PT ;  /* 0x0000000413ff7812 */ /* 0x000fe400078cc0ff */
[----:B------:R-:W-:Y:S02]  /*114d0*/  @!P2 LOP3.LUT R3, R3, R2, RZ, 0x3c, !PT ;  /* 0x000000020303a212 */ /* 0x000fe400078e3cff */
[----:B------:R-:W-:-:S03]  /*114e0*/  LOP3.LUT P3, RZ, R19, 0x20, RZ, 0xc0, !PT ;  /* 0x0000002013ff7812 */ /* 0x000fc6000786c0ff */
[----:B-----5:R-:W-:Y:S01]  /*114f0*/  @!P2 LDGSTS.E.BYPASS.LTC128B.128 [R11+0x26400], desc[UR38][R2.64], !P1 ;  /* 0x26400000020bafae */ /* 0x020fe2000c901d66 */
[----:B------:R-:W-:-:S05]  /*11500*/  LOP3.LUT P1, RZ, R19, 0x400, RZ, 0xc0, !PT ;  /* 0x0000040013ff7812 */ /* 0x000fca000782c0ff */
[----:B------:R-:W-:Y:S04]  /*11510*/  @!P2 LDGSTS.E.BYPASS.LTC128B.128 [R11+0x28400], desc[UR38][R2.64+0x80], !P6 ;  /* 0x28400080020bafae */ /* 0x000fe8000f101d66 */
[----:B------:R-:W-:Y:S04]  /*11520*/  @!P2 LDGSTS.E.BYPASS.LTC128B.128 [R11+0x2a400], desc[UR38][R2.64+0x100], !P4 ;  /* 0x2a400100020bafae */ /* 0x000fe8000e101d66 */
[----:B------:R-:W-:Y:S04]  /*11530*/  @!P2 LDGSTS.E.BYPASS.LTC128B.128 [R11+0x2c400], desc[UR38][R2.64+0x180], !P5 ;  /* 0x2c400180020bafae */ /* 0x000fe8000e901d66 */
[----:B------:R-:W-:Y:S04]  /*11540*/  @!P2 LDGSTS.E.BYPASS.LTC128B.128 [R11+0x2e400], desc[UR38][R2.64+0x200], !P0 ;  /* 0x2e400200020bafae */ /* 0x000fe8000c101d66 */
[----:B------:R-:W-:Y:S04]  /*11550*/  @!P2 LDGSTS.E.BYPASS.LTC128B.128 [R11+0x30400], desc[UR38][R2.64+0x280], !P1 ;  /* 0x30400280020bafae */ /* 0x000fe8000c901d66 */
[----:B------:R-:W-:Y:S01]  /*11560*/  @!P2 LDGSTS.E.BYPASS.LTC128B.128 [R11+0x32400], desc[UR38][R2.64+0x300], P3 ;  /* 0x32400300020bafae */ /* 0x000fe20009901d66 */
[----:B------:R-:W-:-:S03]  /*11570*/  LOP3.LUT P3, RZ, R19, 0x200, RZ, 0xc0, !PT ;  /* 0x0000020013ff7812 */ /* 0x000fc6000786c0ff */
[----:B------:R-:W0:Y:S10]  /*11580*/  SHFL.IDX PT, R8, R4, 0x1, 0x181f ;  /* 0x00381f0004087f89 */ /* 0x000e3400000e0000 */
[----:B------:R1:W-:Y:S01]  /*11590*/  @!P2 LDGSTS.E.BYPASS.LTC128B.128 [R11+0x34400], desc[UR38][R2.64+0x380], P3 ;  /* 0x34400380020bafae */ /* 0x0003e20009901d66 */
[----:B------:R-:W-:-:S13]  /*115a0*/  LOP3.LUT P3, RZ, R19, 0x100, RZ, 0xc0, !PT ;  /* 0x0000010013ff7812 */ /* 0x000fda000786c0ff */
[----:B------:R-:W-:-:S05]  /*115b0*/  @!P3 LEA R21, P2, R12, R14, 0x1 ;  /* 0x0000000e0c15b211 */ /* 0x000fca00078408ff */
[----:B0-----:R-:W-:Y:S01]  /*115c0*/  @!P3 IMAD.X R8, RZ, RZ, R8, P2 ;  /* 0x000000ffff08b224 */ /* 0x001fe200010e0608 */
[----:B------:R-:W-:Y:S02]  /*115d0*/  LOP3.LUT P2, RZ, R19, 0x8, RZ, 0xc0, !PT ;  /* 0x0000000813ff7812 */ /* 0x000fe4000784c0ff */
[----:B------:R-:W-:Y:S01]  /*115e0*/  @!P3 LOP3.LUT R9, R5, 0x40, RZ, 0xc0, !PT ;  /* 0x000000400509b812 */ /* 0x000fe200078ec0ff */
[----:B-1----:R-:W-:Y:S02]  /*115f0*/  @!P3 IMAD.MOV.U32 R2, RZ, RZ, R21 ;  /* 0x000000ffff02b224 */ /* 0x002fe400078e0015 */
[----:B------:R-:W-:Y:S01]  /*11600*/  @!P3 IMAD.MOV.U32 R3, RZ, RZ, R8 ;  /* 0x000000ffff03b224 */ /* 0x000fe200078e0008 */
[----:B------:R-:W-:-:S07]  /*11610*/  @!P3 SHF.R.U32.HI R9, RZ, 0x2, R9 ;  /* 0x00000002ff09b819 */ /* 0x000fce0000011609 */
[----:B------:R-:W-:Y:S01]  /*11620*/  @!P3 LDGSTS.E.BYPASS.LTC128B.128 [R11+0x26c00], desc[UR38][R2.64], !P2 ;  /* 0x26c00000020bbfae */ /* 0x000fe2000d101d66 */
[----:B------:R-:W-:Y:S02]  /*11630*/  @!P3 ISETP.NE.U32.AND P2, PT, R9, RZ, PT ;  /* 0x000000ff0900b20c */ /* 0x000fe40003f45070 */
[----:B------:R-:W-:Y:S01]  /*11640*/  @!P3 LOP3.LUT R8, R6, 0x80, RZ, 0xc0, !PT ;  /* 0x000000800608b812 */ /* 0x000fe200078ec0ff */
[----:B------:R-:W-:Y:S03]  /*11650*/  @!P3 LDGSTS.E.BYPASS.LTC128B.128 [R11+0x28c00], desc[UR38][R2.64+0x80], !P6 ;  /* 0x28c00080020bbfae */ /* 0x000fe6000f101d66 */
[----:B------:R-:W-:Y:S01]  /*11660*/  @!P3 SHF.R.U32.HI R8, RZ, 0x3, R8 ;  /* 0x00000003ff08b819 */ /* 0x000fe20000011608 */
[----:B------:R-:W-:Y:S04]  /*11670*/  @!P3 LDGSTS.E.BYPASS.LTC128B.128 [R11+0x2ac00], desc[UR38][R2.64+0x100], !P4 ;  /* 0x2ac00100020bbfae */ /* 0x000fe8000e101d66 */
[----:B------:R-:W-:Y:S04]  /*11680*/  @!P3 LDGSTS.E.BYPASS.LTC128B.128 [R11+0x2cc00], desc[UR38][R2.64+0x180], !P5 ;  /* 0x2cc00180020bbfae */ /* 0x000fe8000e901d66 */
[----:B------:R-:W-:Y:S04]  /*11690*/  @!P3 LDGSTS.E.BYPASS.LTC128B.128 [R11+0x2ec00], desc[UR38][R2.64+0x200], !P0 ;  /* 0x2ec00200020bbfae */ /* 0x000fe8000c101d66 */
[----:B------:R-:W-:Y:S04]  /*116a0*/  @!P3 LDGSTS.E.BYPASS.LTC128B.128 [R11+0x30c00], desc[UR38][R2.64+0x280], !P1 ;  /* 0x30c00280020bbfae */ /* 0x000fe8000c901d66 */
[----:B------:R-:W-:Y:S01]  /*116b0*/  @!P3 LDGSTS.E.BYPASS.LTC128B.128 [R11+0x32c00], desc[UR38][R2.64+0x300], P2 ;  /* 0x32c00300020bbfae */ /* 0x000fe20009101d66 */
[----:B------:R-:W-:-:S13]  /*116c0*/  @!P3 ISETP.NE.U32.AND P2, PT, R8, RZ, PT ;  /* 0x000000ff0800b20c */ /* 0x000fda0003f45070 */
[----:B------:R0:W-:Y:S01]  /*116d0*/  @!P3 LDGSTS.E.BYPASS.LTC128B.128 [R11+0x34c00], desc[UR38][R2.64+0x380], P2 ;  /* 0x34c00380020bbfae */ /* 0x0001e20009101d66 */
[----:B------:R-:W-:-:S03]  /*116e0*/  ISETP.GE.AND P2, PT, R10, R7, PT ;  /* 0x000000070a00720c */ /* 0x000fc60003f46270 */
[----:B------:R-:W-:Y:S04]  /*116f0*/  SHFL.IDX PT, R10, R4, 0x2, 0x181f ;  /* 0x00581f00040a7f89 */ /* 0x000fe800000e0000 */
[----:B0-----:R-:W0:Y:S01]  /*11700*/  SHFL.IDX PT, R3, R0, 0x2, 0x181f ;  /* 0x00581f0000037f89 */ /* 0x001e2200000e0000 */
[----:B------:R-:W-:-:S04]  /*11710*/  LOP3.LUT R19, R19, 0xffffff7f, RZ, 0xc0, !PT ;  /* 0xffffff7f13137812 */ /* 0x000fc800078ec0ff */
[----:B------:R-:W-:Y:S02]  /*11720*/  @P6 LOP3.LUT R19, R19, 0x80, RZ, 0xfc, !PT ;  /* 0x0000008013136812 */ /* 0x000fe400078efcff */
[----:B------:R-:W-:Y:S02]  /*11730*/  @!P2 LOP3.LUT R2, R5, 0x40, RZ, 0xc0, !PT ;  /* 0x000000400502a812 */ /* 0x000fe400078ec0ff */
[----:B------:R-:W-:Y:S02]  /*11740*/  LOP3.LUT P3, RZ, R19, 0x8, RZ, 0xc0, !PT ;  /* 0x0000000813ff7812 */ /* 0x000fe4000786c0ff */
[----:B------:R-:W-:Y:S02]  /*11750*/  @!P2 SHF.R.U32.HI R9, RZ, 0x2, R2 ;  /* 0x00000002ff09a819 */ /* 0x000fe40000011602 */
[----:B0-----:R-:W-:-:S05]  /*11760*/  @!P2 LEA R8, P6, R12, R3, 0x1 ;  /* 0x000000030c08a211 */ /* 0x001fca00078c08ff */
[----:B------:R-:W-:Y:S01]  /*11770*/  @!P2 IMAD.X R3, RZ, RZ, R10, P6 ;  /* 0x000000ffff03a224 */ /* 0x000fe200030e060a */
[----:B------:R-:W-:Y:S01]  /*11780*/  LOP3.LUT P6, RZ, R19, 0x80, RZ, 0xc0, !PT ;  /* 0x0000008013ff7812 */ /* 0x000fe200078cc0ff */
[----:B------:R-:W-:Y:S01]  /*11790*/  @!P2 IMAD.MOV.U32 R2, RZ, RZ, R8 ;  /* 0x000000ffff02a224 */ /* 0x000fe200078e0008 */
[----:B------:R-:W-:-:S04]  /*117a0*/  @!P2 LOP3.LUT R8, R6, 0x80, RZ, 0xc0, !PT ;  /* 0x000000800608a812 */ /* 0x000fc800078ec0ff */
[----:B------:R-:W-:Y:S01]  /*117b0*/  @!P2 SHF.R.U32.HI R8, RZ, 0x3, R8 ;  /* 0x00000003ff08a819 */ /* 0x000fe20000011608 */
[----:B------:R0:W-:Y:S03]  /*117c0*/  @!P2 LDGSTS.E.BYPASS.LTC128B.128 [R11+0x27400], desc[UR38][R2.64], !P3 ;  /* 0x27400000020bafae */ /* 0x0001e6000d901d66 */
[----:B------:R-:W-:-:S03]  /*117d0*/  @!P2 ISETP.NE.U32.AND P3, PT, R8, RZ, PT ;  /* 0x000000ff0800a20c */ /* 0x000fc60003f65070 */
[----:B------:R0:W-:Y:S01]  /*117e0*/  @!P2 LDGSTS.E.BYPASS.LTC128B.128 [R11+0x29400], desc[UR38][R2.64+0x80], !P6 ;  /* 0x29400080020bafae */ /* 0x0001e2000f101d66 */
[----:B------:R-:W-:-:S03]  /*117f0*/  @!P2 ISETP.NE.U32.AND P6, PT, R9, RZ, PT ;  /* 0x000000ff0900a20c */ /* 0x000fc60003fc5070 */
[----:B------:R0:W-:Y:S04]  /*11800*/  @!P2 LDGSTS.E.BYPASS.LTC128B.128 [R11+0x2b400], desc[UR38][R2.64+0x100], !P4 ;  /* 0x2b400100020bafae */ /* 0x0001e8000e101d66 */
[----:B------:R0:W-:Y:S04]  /*11810*/  @!P2 LDGSTS.E.BYPASS.LTC128B.128 [R11+0x2d400], desc[UR38][R2.64+0x180], !P5 ;  /* 0x2d400180020bafae */ /* 0x0001e8000e901d66 */
[----:B------:R0:W-:Y:S04]  /*11820*/  @!P2 LDGSTS.E.BYPASS.LTC128B.128 [R11+0x2f400], desc[UR38][R2.64+0x200], !P0 ;  /* 0x2f400200020bafae */ /* 0x0001e8000c101d66 */
[----:B------:R0:W-:Y:S04]  /*11830*/  @!P2 LDGSTS.E.BYPASS.LTC128B.128 [R11+0x31400], desc[UR38][R2.64+0x280], !P1 ;  /* 0x31400280020bafae */ /* 0x0001e8000c901d66 */
[----:B------:R0:W-:Y:S04]  /*11840*/  @!P2 LDGSTS.E.BYPASS.LTC128B.128 [R11+0x33400], desc[UR38][R2.64+0x300], P6 ;  /* 0x33400300020bafae */ /* 0x0001e8000b101d66 */
[----:B------:R0:W-:Y:S04]  /*11850*/  @!P2 LDGSTS.E.BYPASS.LTC128B.128 [R11+0x35400], desc[UR38][R2.64+0x380], P3 ;  /* 0x35400380020bafae */ /* 0x0001e80009901d66 */
[----:B------:R-:W1:Y:S04]  /*11860*/  SHFL.IDX PT, R4, R4, 0x3, 0x181f ;  /* 0x00781f0004047f89 */ /* 0x000e6800000e0000 */
[----:B------:R-:W2:Y:S02]  /*11870*/  SHFL.IDX PT, R0, R0, 0x3, 0x181f ;  /* 0x00781f0000007f89 */ /* 0x000ea400000e0000 */
.L_x_1268:
[----:B0-----:R-:W3:Y:S01]  /*11880*/  LDL.LU R2, [R1+0x60] ;  /* 0x0000600001027983 */ /* 0x001ee20000300800 */
[----:B------:R-:W-:Y:S01]  /*11890*/  BSSY B0, `(.L_x_1133) ;  /* 0x000001d000007945 */ /* 0x000fe20003800000 */
[----:B---3--:R-:W-:-:S13]  /*118a0*/  ISETP.GE.AND P2, PT, R2, R7, PT ;  /* 0x000000070200720c */ /* 0x008fda0003f46270 */
[----:B------:R-:W-:Y:S05]  /*118b0*/  @P2 BRA `(.L_x_1134) ;  /* 0x0000000000682947 */ /* 0x000fea0003800000 */
[----:B------:R-:W3:Y:S01]  /*118c0*/  LDL R8, [R1+0x14] ;  /* 0x0000140001087983 */ /* 0x000ee20000100800 */
[C---:B------:R-:W-:Y:S02]  /*118d0*/  LOP3.LUT P6, RZ, R19.reuse, 0x8, RZ, 0xc0, !PT ;  /* 0x0000000813ff7812 */ /* 0x040fe400078cc0ff */
[C---:B------:R-:W-:Y:S01]  /*118e0*/  LOP3.LUT P4, RZ, R19.reuse, 0x4, RZ, 0xc0, !PT ;  /* 0x0000000413ff7812 */ /* 0x040fe2000788c0ff */
[----:B------:R-:W0:Y:S01]  /*118f0*/  S2R R2, SR_TID.X ;  /* 0x0000000000027919 */ /* 0x000e220000002100 */
[----:B------:R-:W-:Y:S02]  /*11900*/  LOP3.LUT P3, RZ, R19, 0x2, RZ, 0xc0, !PT ;  /* 0x0000000213ff7812 */ /* 0x000fe4000786c0ff */
[----:B------:R-:W-:Y:S02]  /*11910*/  LOP3.LUT R5, R5, 0x40, RZ, 0xc0, !PT ;  /* 0x0000004005057812 */ /* 0x000fe400078ec0ff */
[----:B------:R-:W-:Y:S02]  /*11920*/  LOP3.LUT R6, R6, 0x80, RZ, 0xc0, !PT ;  /* 0x0000008006067812 */ /* 0x000fe400078ec0ff */
[----:B------:R-:W-:-:S02]  /*11930*/  SHF.R.U32.HI R5, RZ, 0x2, R5 ;  /* 0x00000002ff057819 */ /* 0x000fc40000011605 */
[----:B------:R-:W-:Y:S01]  /*11940*/  SHF.R.U32.HI R6, RZ, 0x3, R6 ;  /* 0x00000003ff067819 */ /* 0x000fe20000011606 */
[----:B0-----:R-:W-:-:S05]  /*11950*/  IMAD.SHL.U32 R2, R2, 0x8, RZ ;  /* 0x0000000802027824 */ /* 0x001fca00078e00ff */
[----:B------:R-:W-:-:S04]  /*11960*/  LOP3.LUT R2, R2, 0x38, RZ, 0xc0, !PT ;  /* 0x0000003802027812 */ /* 0x000fc800078ec0ff */
[----:B--2---:R-:W-:-:S05]  /*11970*/  LEA R2, P2, R2, R0, 0x1 ;  /* 0x0000000002027211 */ /* 0x004fca00078408ff */
[----:B-1----:R-:W-:Y:S01]  /*11980*/  IMAD.X R3, RZ, RZ, R4, P2 ;  /* 0x000000ffff037224 */ /* 0x002fe200010e0604 */
[----:B------:R-:W-:-:S04]  /*11990*/  ISETP.NE.U32.AND P2, PT, R5, RZ, PT ;  /* 0x000000ff0500720c */ /* 0x000fc80003f45070 */
[----:B------:R-:W-:Y:S01]  /*119a0*/  @!PT LDS RZ, [RZ] ;  /* 0x00000000fffff984 */ /* 0x000fe20000000800 */
[----:B------:R-:W-:Y:S01]  /*119b0*/  @!PT LDS RZ, [RZ] ;  /* 0x00000000fffff984 */ /* 0x000fe20000000800 */
[----:B------:R-:W-:Y:S01]  /*119c0*/  @!PT LDS RZ, [RZ] ;  /* 0x00000000fffff984 */ /* 0x000fe20000000800 */
[----:B---3--:R0:W-:Y:S04]  /*119d0*/  LDGSTS.E.BYPASS.LTC128B.128 [R8+0x27c00], desc[UR38][R2.64], !P6 ;  /* 0x27c0000002087fae */ /* 0x0081e8000f101d66 */
        /* <DEDUP_REMOVED lines=8> */
.L_x_1134:
[----:B------:R-:W-:Y:S05]  /*11a60*/  BSYNC B0 ;  /* 0x0000000000007941 */ /* 0x000fea0003800000 */
.L_x_1133:
[----:B------:R-:W-:Y:S01]  /*11a70*/  NOP ;  /* 0x0000000000007918 */ /* 0x000fe20000000000 */
[----:B------:R-:W-:-:S13]  /*11a80*/  PLOP3.LUT P0, PT, PT, PT, PT, 0x80, 0x0 ;  /* 0x000000000000781c */ /* 0x000fda0003f0f070 */
.L_x_1135:
[----:B------:R-:W-:Y:S02]  /*11a90*/  PLOP3.LUT P1, PT, P1, P0, PT, 0xa2, 0x0 ;  /* 0x000000000000781c */ /* 0x000fe40000f21472 */
[----:B------:R-:W-:-:S08]  /*11aa0*/  @P0 R2UR P1, UR4, R18 ;  /* 0x00000000120402ca */ /* 0x000fd00000020000 */
[----:B------:R-:W-:-:S05]  /*11ab0*/  @P0 PLOP3.LUT P0, PT, P1, PT, PT, 0x80, 0x0 ;  /* 0x000000000000081c */ /* 0x000fca0000f0f070 */
[----:B------:R-:W-:Y:S01]  /*11ac0*/  @!P1 SYNCS.ARRIVE.TRANS64.RED.A0T1 RZ, [UR4+0x38810], RZ ;  /* 0x038810ffffff99a7 */ /* 0x000fe20008200404 */
[----:B------:R-:W-:Y:S07]  /*11ad0*/  @!P1 ARRIVES.LDGSTSBAR.64.TRANSCNT [UR4+0x38810] ;  /* 0x03881000ff0099b0 */ /* 0x000fee0008000a84 */
[----:B------:R-:W-:Y:S05]  /*11ae0*/  @P0 BRA.U.ANY `(.L_x_1135) ;  /* 0xfffffffd00e80947 */ /* 0x000fea000393ffff */
[----:B0-----:R-:W3:Y:S02]  /*11af0*/  LDL.LU R2, [R1+0x64] ;  /* 0x0000640001027983 */ /* 0x001ee40000300800 */
[----:B---3--:R-:W-:-:S05]  /*11b00*/  VIADD R2, R2, 0x1 ;  /* 0x0000000102027836 */ /* 0x008fca0000000000 */
[----:B------:R0:W-:Y:S01]  /*11b10*/  STL [R1+0x64], R2 ;  /* 0x0000640201007387 */ /* 0x0001e20000100800 */
[----:B--2---:R-:W-:-:S04]  /*11b20*/  LEA.HI R0, R2, R2, RZ, 0x1 ;  /* 0x0000000202007211 */ /* 0x004fc800078f08ff */
[----:B------:R-:W-:-:S05]  /*11b30*/  LOP3.LUT R0, R0, 0xfffffffe, RZ, 0xc0, !PT ;  /* 0xfffffffe00007812 */ /* 0x000fca00078ec0ff */
[----:B------:R-:W-:-:S05]  /*11b40*/  IMAD.IADD R0, R2, 0x1, -R0 ;  /* 0x0000000102007824 */ /* 0x000fca00078e0a00 */
[----:B------:R-:W-:Y:S01]  /*11b50*/  SHF.L.U32 R0, R0, 0x1f, RZ ;  /* 0x0000001f00007819 */ /* 0x000fe200000006ff */
[----:B------:R-:W-:Y:S01]  /*11b60*/  NOP ;  /* 0x0000000000007918 */ /* 0x000fe20000000000 */
[----:B------:R0:W-:Y:S01]  /*11b70*/  SYNCS.ARRIVE.TRANS64.A1T0 RZ, [R18+URZ+0x38810], RZ ;  /* 0x038810ff12ff79a7 */ /* 0x0001e2000810003f */
[----:B------:R-:W-:Y:S01]  /*11b80*/  BSSY B0, `(.L_x_1136) ;  /* 0x0000003000007945 */ /* 0x000fe20003800000 */
[----:B------:R-:W2:Y:S03]  /*11b90*/  SYNCS.PHASECHK.TRANS64.TRYWAIT P0, [R18+URZ+0x38820], R0 ;  /* 0x03882000120075a7 */ /* 0x000ea6000800017f */
[----:B0-2---:R-:W-:Y:S05]  /*11ba0*/  @!P0 BRA `(.L_x_1137) ;  /* 0x0000005800f08947 */ /* 0x005fea0003800000 */
.L_x_1269:
[----:B------:R-:W-:Y:S05]  /*11bb0*/  BSYNC B0 ;  /* 0x0000000000007941 */ /* 0x000fea0003800000 */
.L_x_1136:
[----:B------:R-:W-:Y:S01]  /*11bc0*/  LOP3.LUT P0, RZ, R19, 0x1, RZ, 0xc0, !PT ;  /* 0x0000000113ff7812 */ /* 0x000fe2000780c0ff */
[----:B------:R-:W-:-:S12]  /*11bd0*/  BSSY B0, `(.L_x_1138) ;  /* 0x0000097000007945 */ /* 0x000fd80003800000 */
[----:B------:R-:W-:Y:S05]  /*11be0*/  @!P0 BRA `(.L_x_1139) ;  /* 0x0000000800548947 */ /* 0x000fea0003800000 */
[----:B-1----:R-:W0:Y:S04]  /*11bf0*/  LDL R4, [R1+0x10] ;  /* 0x0000100001047983 */ /* 0x002e280000100800 */
[----:B------:R-:W2:Y:S01]  /*11c00*/  LDL R2, [R1+0x18] ;  /* 0x0000180001027983 */ /* 0x000ea20000100800 */
[----:B------:R-:W-:Y:S01]  /*11c10*/  BSSY B1, `(.L_x_1140) ;  /* 0x0000008000017945 */ /* 0x000fe20003800000 */
[----:B------:R-:W1:Y:S02]  /*11c20*/  S2R R3, SR_TID.X ;  /* 0x0000000000037919 */ /* 0x000e640000002100 */
[----:B-1----:R-:W-:-:S04]  /*11c30*/  LOP3.LUT R3, R3, 0x7f, RZ, 0xc0, !PT ;  /* 0x0000007f03037812 */ /* 0x002fc800078ec0ff */
[----:B------:R-:W-:Y:S01]  /*11c40*/  ISETP.NE.AND P1, PT, R3, RZ, PT ;  /* 0x000000ff0300720c */ /* 0x000fe20003f25270 */
[----:B0-----:R-:W-:Y:S01]  /*11c50*/  IMAD R0, R4, 0x8, R18 ;  /* 0x0000000804007824 */ /* 0x001fe200078e0212 */
[----:B--2---:R-:W-:-:S04]  /*11c60*/  SHF.L.U32 R2, R2, 0x1f, RZ ;  /* 0x0000001f02027819 */ /* 0x004fc800000006ff */
[----:B------:R-:W0:Y:S02]  /*11c70*/  SYNCS.PHASECHK.TRANS64.TRYWAIT P0, [R0+URZ+0x38860], R2 ;  /* 0x03886002000075a7 */ /* 0x000e24000800017f */
[----:B0-----:R-:W-:Y:S05]  /*11c80*/  @!P0 BRA `(.L_x_1141) ;  /* 0x0000005800cc8947 */ /* 0x001fea0003800000 */
.L_x_1270:
[----:B------:R-:W-:Y:S05]  /*11c90*/  BSYNC B1 ;  /* 0x0000000000017941 */ /* 0x000fea0003800000 */
.L_x_1140:
        /* <DEDUP_REMOVED lines=9> */
.L_x_1143:
[----:B------:R-:W-:Y:S05]  /*11d30*/  BSYNC B1 ;  /* 0x0000000000017941 */ /* 0x000fea0003800000 */
.L_x_1142:
[----:B------:R-:W2:Y:S04]  /*11d40*/  LDL R4, [R1+0x20] ;  /* 0x0000200001047983 */ /* 0x000ea80000100800 */
[----:B------:R-:W2:Y:S04]  /*11d50*/  LDL.LU R3, [R1+0x30] ;  /* 0x0000300001037983 */ /* 0x000ea80000300800 */
[----:B0-----:R-:W3:Y:S01]  /*11d60*/  LDL R2, [R1+0x10] ;  /* 0x0000100001027983 */ /* 0x001ee20000100800 */
        /* <DEDUP_REMOVED lines=8> */
[----:B---3--:R-:W-:-:S04]  /*11df0*/  IMAD R2, R2, 0x10000, R18 ;  /* 0x0001000002027824 */ /* 0x008fc800078e0212 */
[----:B------:R-:W-:-:S07]  /*11e00*/  VIADD R4, R2, 0x400 ;  /* 0x0000040002047836 */ /* 0x000fce0000000000 */
.L_x_1144:
        /* <DEDUP_REMOVED lines=15> */
.L_x_1145:
        /* <DEDUP_REMOVED lines=15> */
.L_x_1146:
        /* <DEDUP_REMOVED lines=15> */
.L_x_1147:
        /* <DEDUP_REMOVED lines=15> */
.L_x_1148:
        /* <DEDUP_REMOVED lines=15> */
.L_x_1149:
        /* <DEDUP_REMOVED lines=15> */
.L_x_1150:
        /* <DEDUP_REMOVED lines=15> */
.L_x_1151:
        /* <DEDUP_REMOVED lines=10> */
.L_x_1139:
[----:B------:R-:W-:Y:S05]  /*12540*/  BSYNC B0 ;  /* 0x0000000000007941 */ /* 0x000fea0003800000 */
.L_x_1138:
[----:B-1----:R-:W0:Y:S04]  /*12550*/  LDL R4, [R1+0x3c] ;  /* 0x00003c0001047983 */ /* 0x002e280000100800 */
        /* <DEDUP_REMOVED lines=19> */
[----:B------:R-:W2:Y:S04]  /*12690*/  LDL.LU R5, [R1+0x10] ;  /* 0x0000100001057983 */ /* 0x000ea80000300800 */
[----:B------:R-:W3:Y:S01]  /*126a0*/  LDL.LU R9, [R1+0x18] ;  /* 0x0000180001097983 */ /* 0x000ee20000300800 */
[----:B------:R-:W-:Y:S01]  /*126b0*/  LOP3.LUT P2, RZ, R19, 0x1, RZ, 0xc0, !PT ;  /* 0x0000000113ff7812 */ /* 0x000fe2000784c0ff */
[----:B------:R-:W-:Y:S01]  /*126c0*/  BSSY B1, `(.L_x_1156) ;  /* 0x00000d7000017945 */ /* 0x000fe20003800000 */
[----:B--2---:R-:W-:-:S05]  /*126d0*/  VIADD R2, R5, 0x1 ;  /* 0x0000000105027836 */ /* 0x004fca0000000000 */
[----:B------:R-:W-:-:S04]  /*126e0*/  ISETP.NE.AND P0, PT, R2, 0x2, PT ;  /* 0x000000020200780c */ /* 0x000fc80003f05270 */
[----:B------:R-:W-:Y:S02]  /*126f0*/  SEL R3, RZ, 0x1, P0 ;  /* 0x00000001ff037807 */ /* 0x000fe40000000000 */
[----:B------:R-:W-:Y:S02]  /*12700*/  SEL R10, R2, RZ, P0 ;  /* 0x000000ff020a7207 */ /* 0x000fe40000000000 */
[----:B---3--:R-:W-:-:S05]  /*12710*/  LOP3.LUT R9, R9, R3, RZ, 0x3c, !PT ;  /* 0x0000000309097212 */ /* 0x008fca00078e3cff */
[----:B------:R0:W-:Y:S04]  /*12720*/  STL [R1+0x18], R9 ;  /* 0x0000180901007387 */ /* 0x0001e80000100800 */
[----:B------:R0:W-:Y:S01]  /*12730*/  STL [R1+0x10], R10 ;  /* 0x0000100a01007387 */ /* 0x0001e20000100800 */
        /* <DEDUP_REMOVED lines=24> */
.L_x_1158:
[----:B------:R-:W-:Y:S01]  /*128c0*/  IMAD R3, R10, 0x8, R18 ;  /* 0x000000080a037824 */ /* 0x000fe200078e0212 */
[----:B------:R-:W-:Y:S01]  /*128d0*/  SHF.L.U32 R2, R9, 0x1f, RZ ;  /* 0x0000001f09027819 */ /* 0x000fe200000006ff */
[----:B------:R-:W2:Y:S01]  /*128e0*/  S2R R5, SR_TID.X ;  /* 0x0000000000057919 */ /* 0x000ea20000002100 */
[----:B------:R-:W-:Y:S02]  /*128f0*/  BSSY B3, `(.L_x_1159) ;  /* 0x0000005000037945 */ /* 0x000fe40003800000 */
[----:B------:R-:W3:Y:S01]  /*12900*/  SYNCS.PHASECHK.TRANS64.TRYWAIT P0, [R3+URZ+0x38840], R2 ;  /* 0x03884002030075a7 */ /* 0x000ee2000800017f */
[----:B--2---:R-:W-:-:S04]  /*12910*/  LOP3.LUT R5, R5, 0x7f, RZ, 0xc0, !PT ;  /* 0x0000007f05057812 */ /* 0x004fc800078ec0ff */
[----:B------:R-:W-:Y:S01]  /*12920*/  ISETP.NE.AND P1, PT, R5, RZ, PT ;  /* 0x000000ff0500720c */ /* 0x000fe20003f25270 */
[----:B---3--:R-:W-:-:S12]  /*12930*/  @!P0 BRA `(.L_x_1160) ;  /* 0x0000004c00b48947 */ /* 0x008fd80003800000 */
.L_x_1271:
[----:B------:R-:W-:Y:S05]  /*12940*/  BSYNC B3 ;  /* 0x0000000000037941 */ /* 0x000fea0003800000 */
.L_x_1159:
[----:B------:R-:W-:Y:S04]  /*12950*/  BSSY B3, `(.L_x_1161) ;  /* 0x0000009000037945 */ /* 0x000fe80003800000 */
[----:B------:R-:W-:Y:S05]  /*12960*/  @P1 BRA `(.L_x_1162) ;  /* 0x00000000001c1947 */ /* 0x000fea0003800000 */
[----:B-1----:R-:W1:Y:S01]  /*12970*/  S2R R6, SR_TID.X ;  /* 0x0000000000067919 */ /* 0x002e620000002100 */
[----:B------:R-:W-:-:S04]  /*12980*/  IMAD.MOV.U32 R5, RZ, RZ, 0x2000 ;  /* 0x00002000ff057424 */ /* 0x000fc800078e00ff */
[----:B------:R3:W-:Y:S01]  /*12990*/  SYNCS.ARRIVE.TRANS64 RZ, [R3+URZ+0x38830], R5 ;  /* 0x0388300503ff79a7 */ /* 0x0007e2000800003f */
[----:B-1----:R-:W-:-:S04]  /*129a0*/  LOP3.LUT R6, R6, 0x1f, RZ, 0xc0, !PT ;  /* 0x0000001f06067812 */ /* 0x002fc800078ec0ff */
[----:B------:R-:W-:-:S13]  /*129b0*/  ISETP.NE.AND P0, PT, R6, RZ, PT ;  /* 0x000000ff0600720c */ /* 0x000fda0003f05270 */
[----:B---3--:R-:W-:Y:S05]  /*129c0*/  @!P0 BRA `(.L_x_1162) ;  /* 0x0000000000048947 */ /* 0x008fea0003800000 */
[----:B------:R-:W-:Y:S01]  /*129d0*/  BPT.TRAP 0x1 ;  /* 0x000000040000795c */ /* 0x000fe20000300000 */
.L_x_1162:
[----:B------:R-:W-:Y:S05]  /*129e0*/  BSYNC B3 ;  /* 0x0000000000037941 */ /* 0x000fea0003800000 */
.L_x_1161:
[----:B------:R-:W3:Y:S04]  /*129f0*/  LDL R5, [R1+0x10] ;  /* 0x0000100001057983 */ /* 0x000ee80000100800 */
[----:B-1----:R-:W4:Y:S01]  /*12a00*/  LDL R6, [R1+0x20] ;  /* 0x0000200001067983 */ /* 0x002f220000100800 */
[----:B0-----:R-:W-:Y:S01]  /*12a10*/  IMAD.MOV.U32 R9, RZ, RZ, RZ ;  /* 0x000000ffff097224 */ /* 0x001fe200078e00ff */
[----:B------:R-:W-:Y:S01]  /*12a20*/  UIADD3 UR4, UP0, UR40, 0x370, URZ ;  /* 0x0000037028047890 */ /* 0x000fe2000ff1e03f */
[----:B------:R-:W-:Y:S01]  /*12a30*/  PLOP3.LUT P0, PT, PT, PT, PT, 0x80, 0x0 ;  /* 0x000000000000781c */ /* 0x000fe20003f0f070 */
[----:B------:R-:W-:Y:S01]  /*12a40*/  UMOV UR6, 0x0 ;  /* 0x0000000000067882 */ /* 0x000fe20000000000 */
[----:B------:R-:W-:Y:S01]  /*12a50*/  UMOV UR7, 0x14f00000 ;  /* 0x14f0000000077882 */ /* 0x000fe20000000000 */
[----:B------:R-:W-:Y:S01]  /*12a60*/  R2UR UR10, R9 ;  /* 0x00000000090a72ca */ /* 0x000fe200000e0000 */
[----:B------:R-:W-:Y:S01]  /*12a70*/  UIADD3.X UR5, URZ, UR41, URZ, UP0, !UPT ;  /* 0x000000293f057290 */ /* 0x000fe200087fe43f */
[----:B---3--:R-:W-:-:S02]  /*12a80*/  IMAD R5, R5, 0x2000, R18 ;  /* 0x0000200005057824 */ /* 0x008fc400078e0212 */
[----:B----4-:R-:W-:Y:S02]  /*12a90*/  IMAD R0, R0, 0x40, R6 ;  /* 0x0000004000007824 */ /* 0x010fe400078e0206 */
[----:B------:R-:W-:Y:S02]  /*12aa0*/  VIADD R5, R5, 0x22400 ;  /* 0x0002240005057836 */ /* 0x000fe40000000000 */
[----:B------:R-:W-:-:S07]  /*12ab0*/  VIADD R6, R3, 0x38830 ;  /* 0x0003883003067836 */ /* 0x000fce0000000000 */
.L_x_1163:
        /* <DEDUP_REMOVED lines=13> */
.L_x_1272:
[----:B------:R-:W-:Y:S05]  /*12b90*/  BSYNC B3 ;  /* 0x0000000000037941 */ /* 0x000fea0003800000 */
.L_x_1164:
[----:B------:R-:W-:Y:S01]  /*12ba0*/  BSSY B3, `(.L_x_1166) ;  /* 0x000000b000037945 */ /* 0x000fe20003800000 */
[----:B------:R-:W-:Y:S02]  /*12bb0*/  IMAD.MOV.U32 R6, RZ, RZ, 0x0 ;  /* 0x00000000ff067424 */ /* 0x000fe400078e00ff */
[----:B------:R-:W-:Y:S01]  /*12bc0*/  IMAD.MOV.U32 R7, RZ, RZ, 0x14f00000 ;  /* 0x14f00000ff077424 */ /* 0x000fe200078e00ff */
[----:B------:R-:W-:Y:S06]  /*12bd0*/  @P1 BRA `(.L_x_1167) ;  /* 0x00000000001c1947 */ /* 0x000fec0003800000 */
[----:B------:R-:W1:Y:S01]  /*12be0*/  S2R R5, SR_TID.X ;  /* 0x0000000000057919 */ /* 0x000e620000002100 */
[----:B0-2---:R-:W-:-:S04]  /*12bf0*/  IMAD.MOV.U32 R2, RZ, RZ, 0x10000 ;  /* 0x00010000ff027424 */ /* 0x005fc800078e00ff */
[----:B------:R3:W-:Y:S01]  /*12c00*/  SYNCS.ARRIVE.TRANS64 RZ, [R3+URZ+0x38850], R2 ;  /* 0x0388500203ff79a7 */ /* 0x0007e2000800003f */
[----:B-1----:R-:W-:-:S04]  /*12c10*/  LOP3.LUT R5, R5, 0x1f, RZ, 0xc0, !PT ;  /* 0x0000001f05057812 */ /* 0x002fc800078ec0ff */
[----:B------:R-:W-:-:S13]  /*12c20*/  ISETP.NE.AND P0, PT, R5, RZ, PT ;  /* 0x000000ff0500720c */ /* 0x000fda0003f05270 */
[----:B---3--:R-:W-:Y:S05]  /*12c30*/  @!P0 BRA `(.L_x_1167) ;  /* 0x0000000000048947 */ /* 0x008fea0003800000 */
[----:B------:R-:W-:Y:S01]  /*12c40*/  BPT.TRAP 0x1 ;  /* 0x000000040000795c */ /* 0x000fe20000300000 */
.L_x_1167:
[----:B------:R-:W-:Y:S05]  /*12c50*/  BSYNC B3 ;  /* 0x0000000000037941 */ /* 0x000fea0003800000 */
.L_x_1166:
[----:B0-2---:R-:W2:Y:S01]  /*12c60*/  LDL R2, [R1+0x10] ;  /* 0x0000100001027983 */ /* 0x005ea20000100800 */
        /* <DEDUP_REMOVED lines=9> */
.L_x_1168:
        /* <DEDUP_REMOVED lines=15> */
.L_x_1169:
        /* <DEDUP_REMOVED lines=15> */
.L_x_1170:
        /* <DEDUP_REMOVED lines=15> */
.L_x_1171:
        /* <DEDUP_REMOVED lines=15> */
.L_x_1172:
        /* <DEDUP_REMOVED lines=15> */
.L_x_1173:
        /* <DEDUP_REMOVED lines=15> */
.L_x_1174:
        /* <DEDUP_REMOVED lines=15> */
.L_x_1175:
        /* <DEDUP_REMOVED lines=10> */
.L_x_1157:
[----:B------:R-:W-:Y:S05]  /*13430*/  BSYNC B1 ;  /* 0x0000000000017941 */ /* 0x000fea0003800000 */
.L_x_1156:
[----:B------:R-:W2:Y:S02]  /*13440*/  LDL.LU R5, [R1+0x3c] ;  /* 0x00003c0001057983 */ /* 0x000ea40000300800 */
[----:B--2---:R-:W-:-:S07]  /*13450*/  VIADD R0, R5, 0xfffffffd ;  /* 0xfffffffd05007836 */ /* 0x004fce0000000000 */
.L_x_1155:
[----:B------:R-:W-:Y:S05]  /*13460*/  BSYNC B2 ;  /* 0x0000000000027941 */ /* 0x000fea0003800000 */
.L_x_1154:
[----:B------:R-:W-:Y:S01]  /*13470*/  VIADD R8, R8, 0xfffffffe ;  /* 0xfffffffe08087836 */ /* 0x000fe20000000000 */
[----:B------:R-:W-:-:S04]  /*13480*/  LOP3.LUT R4, RZ, R4, RZ, 0x33, !PT ;  /* 0x00000004ff047212 */ /* 0x000fc800078e33ff */
[----:B------:R-:W-:-:S13]  /*13490*/  ISETP.NE.AND P0, PT, R8, R4, PT ;  /* 0x000000040800720c */ /* 0x000fda0003f05270 */
[----:B------:R-:W-:Y:S05]  /*134a0*/  @!P0 BRA `(.L_x_1153) ;  /* 0x0000001800e08947 */ /* 0x000fea0003800000 */
.L_x_1216:
[----:B------:R-:W2:Y:S04]  /*134b0*/  LDL.LU R3, [R1+0x10] ;  /* 0x0000100001037983 */ /* 0x000ea80000300800 */
[----:B------:R-:W3:Y:S01]  /*134c0*/  LDL.LU R2, [R1+0x18] ;  /* 0x0000180001027983 */ /* 0x000ee20000300800 */
[----:B------:R-:W-:Y:S01]  /*134d0*/  LOP3.LUT P1, RZ, R19, 0x1, RZ, 0xc0, !PT ;  /* 0x0000000113ff7812 */ /* 0x000fe2000782c0ff */
[----:B------:R-:W-:Y:S05]  /*134e0*/  YIELD ;  /* 0x0000000000007946 */ /* 0x000fea0003800000 */
[----:B------:R-:W-:Y:S01]  /*134f0*/  BSSY B1, `(.L_x_1176) ;  /* 0x00000d4000017945 */ /* 0x000fe20003800000 */
[----:B--2---:R-:W-:-:S05]  /*13500*/  VIADD R7, R3, 0x1 ;  /* 0x0000000103077836 */ /* 0x004fca0000000000 */
[----:B------:R-:W-:-:S04]  /*13510*/  ISETP.NE.AND P0, PT, R7, 0x2, PT ;  /* 0x000000020700780c */ /* 0x000fc80003f05270 */
[----:B------:R-:W-:Y:S02]  /*13520*/  SEL R6, RZ, 0x1, P0 ;  /* 0x00000001ff067807 */ /* 0x000fe40000000000 */
[----:B------:R-:W-:Y:S02]  /*13530*/  SEL R7, R7, RZ, P0 ;  /* 0x000000ff07077207 */ /* 0x000fe40000000000 */
[----:B---3--:R-:W-:Y:S01]  /*13540*/  LOP3.LUT R6, R2, R6, RZ, 0x3c, !PT ;  /* 0x0000000602067212 */ /* 0x008fe200078e3cff */
[----:B0-----:R-:W-:Y:S06]  /*13550*/  @!P1 BRA `(.L_x_1177) ;  /* 0x0000000c00349947 */ /* 0x001fec0003800000 */
        /* <DEDUP_REMOVED lines=24> */
.L_x_1178:
        /* <DEDUP_REMOVED lines=8> */
.L_x_1273:
[----:B------:R-:W-:Y:S05]  /*13760*/  BSYNC B2 ;  /* 0x0000000000027941 */ /* 0x000fea0003800000 */
.L_x_1179:
        /* <DEDUP_REMOVED lines=9> */
.L_x_1182:
[----:B------:R-:W-:Y:S05]  /*13800*/  BSYNC B2 ;  /* 0x0000000000027941 */ /* 0x000fea0003800000 */
.L_x_1181:
        /* <DEDUP_REMOVED lines=12> */
.L_x_1183:
        /* <DEDUP_REMOVED lines=13> */
.L_x_1274:
[----:B------:R-:W-:Y:S05]  /*139a0*/  BSYNC B2 ;  /* 0x0000000000027941 */ /* 0x000fea0003800000 */
.L_x_1184:
        /* <DEDUP_REMOVED lines=11> */
.L_x_1187:
[----:B------:R-:W-:Y:S05]  /*13a60*/  BSYNC B2 ;  /* 0x0000000000027941 */ /* 0x000fea0003800000 */
.L_x_1186:
        /* <DEDUP_REMOVED lines=9> */
.L_x_1188:
        /* <DEDUP_REMOVED lines=15> */
.L_x_1189:
        /* <DEDUP_REMOVED lines=15> */
.L_x_1190:
        /* <DEDUP_REMOVED lines=15> */
.L_x_1191:
        /* <DEDUP_REMOVED lines=15> */
.L_x_1192:
        /* <DEDUP_REMOVED lines=15> */
.L_x_1193:
        /* <DEDUP_REMOVED lines=15> */
.L_x_1194:
        /* <DEDUP_REMOVED lines=15> */
.L_x_1195:
        /* <DEDUP_REMOVED lines=10> */
.L_x_1177:
[----:B------:R-:W-:Y:S05]  /*14230*/  BSYNC B1 ;  /* 0x0000000000017941 */ /* 0x000fea0003800000 */
.L_x_1176:
[----:B------:R-:W-:Y:S01]  /*14240*/  VIADD R7, R7, 0x1 ;  /* 0x0000000107077836 */ /* 0x000fe20000000000 */
[----:B------:R-:W-:Y:S01]  /*14250*/  LOP3.LUT P2, RZ, R19, 0x1, RZ, 0xc0, !PT ;  /* 0x0000000113ff7812 */ /* 0x000fe2000784c0ff */
[----:B------:R-:W-:Y:S03]  /*14260*/  BSSY B1, `(.L_x_1196) ;  /* 0x00000d8000017945 */ /* 0x000fe60003800000 */
[----:B------:R-:W-:-:S04]  /*14270*/  ISETP.NE.AND P0, PT, R7, 0x2, PT ;  /* 0x000000020700780c */ /* 0x000fc80003f05270 */
[----:B------:R-:W-:Y:S02]  /*14280*/  SEL R2, RZ, 0x1, P0 ;  /* 0x00000001ff027807 */ /* 0x000fe40000000000 */
[----:B0-----:R-:W-:Y:S02]  /*14290*/  SEL R9, R7, RZ, P0 ;  /* 0x000000ff07097207 */ /* 0x001fe40000000000 */
[----:B------:R-:W-:Y:S01]  /*142a0*/  LOP3.LUT R8, R6, R2, RZ, 0x3c, !PT ;  /* 0x0000000206087212 */ /* 0x000fe200078e3cff */
[----:B------:R-:W-:-:S04]  /*142b0*/  VIADD R6, R0, 0xffffffff ;  /* 0xffffffff00067836 */ /* 0x000fc80000000000 */
[----:B------:R0:W-:Y:S04]  /*142c0*/  STL [R1+0x18], R8 ;  /* 0x0000180801007387 */ /* 0x0001e80000100800 */
[----:B------:R0:W-:Y:S01]  /*142d0*/  STL [R1+0x10], R9 ;  /* 0x0000100901007387 */ /* 0x0001e20000100800 */
        /* <DEDUP_REMOVED lines=25> */
.L_x_1198:
        /* <DEDUP_REMOVED lines=8> */
.L_x_1275:
[----:B------:R-:W-:Y:S05]  /*144f0*/  BSYNC B2 ;  /* 0x0000000000027941 */ /* 0x000fea0003800000 */
.L_x_1199:
        /* <DEDUP_REMOVED lines=9> */
.L_x_1202:
[----:B------:R-:W-:Y:S05]  /*14590*/  BSYNC B2 ;  /* 0x0000000000027941 */ /* 0x000fea0003800000 */
.L_x_1201:
[----:B------:R-:W2:Y:S04]  /*145a0*/  LDL R3, [R1+0x10] ;  /* 0x0000100001037983 */ /* 0x000ea80000100800 */
[----:B------:R-:W3:Y:S01]  /*145b0*/  LDL R5, [R1+0x20] ;  /* 0x0000200001057983 */ /* 0x000ee20000100800 */
[----:B0-----:R-:W-:Y:S01]  /*145c0*/  IMAD.MOV.U32 R8, RZ, RZ, RZ ;  /* 0x000000ffff087224 */ /* 0x001fe200078e00ff */
[----:B------:R-:W-:Y:S01]  /*145d0*/  UIADD3 UR4, UP0, UR40, 0x370, URZ ;  /* 0x0000037028047890 */ /* 0x000fe2000ff1e03f */
[----:B------:R-:W-:Y:S01]  /*145e0*/  PLOP3.LUT P0, PT, PT, PT, PT, 0x80, 0x0 ;  /* 0x000000000000781c */ /* 0x000fe20003f0f070 */
[----:B------:R-:W-:Y:S01]  /*145f0*/  UMOV UR6, 0x0 ;  /* 0x0000000000067882 */ /* 0x000fe20000000000 */
[----:B------:R-:W-:Y:S01]  /*14600*/  UMOV UR7, 0x14f00000 ;  /* 0x14f0000000077882 */ /* 0x000fe20000000000 */
[----:B------:R-:W-:Y:S01]  /*14610*/  R2UR UR10, R8 ;  /* 0x00000000080a72ca */ /* 0x000fe200000e0000 */
[----:B------:R-:W-:Y:S01]  /*14620*/  UIADD3.X UR5, URZ, UR41, URZ, UP0, !UPT ;  /* 0x000000293f057290 */ /* 0x000fe200087fe43f */
[----:B--2---:R-:W-:-:S02]  /*14630*/  IMAD R3, R3, 0x2000, R18 ;  /* 0x0000200003037824 */ /* 0x004fc400078e0212 */
[----:B---3--:R-:W-:Y:S02]  /*14640*/  IMAD R7, R7, 0x40, R5 ;  /* 0x0000004007077824 */ /* 0x008fe400078e0205 */
[----:B------:R-:W-:Y:S02]  /*14650*/  VIADD R3, R3, 0x22400 ;  /* 0x0002240003037836 */ /* 0x000fe40000000000 */
[----:B------:R-:W-:-:S07]  /*14660*/  VIADD R5, R4, 0x38830 ;  /* 0x0003883004057836 */ /* 0x000fce0000000000 */
.L_x_1203:
        /* <DEDUP_REMOVED lines=13> */
.L_x_1276:
[----:B------:R-:W-:Y:S05]  /*14740*/  BSYNC B2 ;  /* 0x0000000000027941 */ /* 0x000fea0003800000 */
.L_x_1204:
        /* <DEDUP_REMOVED lines=11> */
.L_x_1207:
[----:B------:R-:W-:Y:S05]  /*14800*/  BSYNC B2 ;  /* 0x0000000000027941 */ /* 0x000fea0003800000 */
.L_x_1206:
[----:B------:R-:W2:Y:S01]  /*14810*/  LDL R5, [R1+0x10] ;  /* 0x0000100001057983 */ /* 0x000ea20000100800 */
        /* <DEDUP_REMOVED lines=9> */
.L_x_1208:
        /* <DEDUP_REMOVED lines=15> */
.L_x_1209:
        /* <DEDUP_REMOVED lines=15> */
.L_x_1210:
        /* <DEDUP_REMOVED lines=15> */
.L_x_1211:
        /* <DEDUP_REMOVED lines=15> */
.L_x_1212:
        /* <DEDUP_REMOVED lines=15> */
.L_x_1213:
        /* <DEDUP_REMOVED lines=15> */
.L_x_1214:
        /* <DEDUP_REMOVED lines=15> */
.L_x_1215:
        /* <DEDUP_REMOVED lines=10> */
.L_x_1197:
[----:B------:R-:W-:Y:S05]  /*14fe0*/  BSYNC B1 ;  /* 0x0000000000017941 */ /* 0x000fea0003800000 */
.L_x_1196:
[----:B------:R-:W2:Y:S01]  /*14ff0*/  LDL R2, [R1+0x24] ;  /* 0x0000240001027983 */ /* 0x000ea20000100800 */
[----:B------:R-:W-:Y:S01]  /*15000*/  VIADD R0, R0, 0xfffffffe ;  /* 0xfffffffe00007836 */ /* 0x000fe20000000000 */
[----:B--2---:R-:W-:-:S13]  /*15010*/  ISETP.GT.AND P0, PT, R6, R2, PT ;  /* 0x000000020600720c */ /* 0x004fda0003f04270 */
[----:B------:R-:W-:Y:S05]  /*15020*/  @P0 BRA `(.L_x_1216) ;  /* 0xffffffe400200947 */ /* 0x000fea000383ffff */
.L_x_1153:
[----:B------:R-:W-:Y:S05]  /*15030*/  BSYNC B0 ;  /* 0x0000000000007941 */ /* 0x000fea0003800000 */
.L_x_1152:
[----:B------:R-:W2:Y:S04]  /*15040*/  LDL.LU R4, [R1+0x10] ;  /* 0x0000100001047983 */ /* 0x000ea80000300800 */
[----:B------:R-:W3:Y:S01]  /*15050*/  LDL.LU R3, [R1+0x18] ;  /* 0x0000180001037983 */ /* 0x000ee20000300800 */
[----:B------:R-:W1:Y:S01]  /*15060*/  S2R R2, SR_TID.X ;  /* 0x0000000000027919 */ /* 0x000e620000002100 */
[----:B------:R-:W-:Y:S01]  /*15070*/  BSSY B0, `(.L_x_1217) ;  /* 0x0000016000007945 */ /* 0x000fe20003800000 */
[----:B-1----:R-:W-:-:S04]  /*15080*/  LOP3.LUT R2, R2, 0x7f, RZ, 0xc0, !PT ;  /* 0x0000007f02027812 */ /* 0x002fc800078ec0ff */
[----:B------:R-:W-:Y:S01]  /*15090*/  ISETP.NE.AND P1, PT, R2, RZ, PT ;  /* 0x000000ff0200720c */ /* 0x000fe20003f25270 */
[----:B--2---:R-:W-:-:S05]  /*150a0*/  VIADD R0, R4, 0x1 ;  /* 0x0000000104007836 */ /* 0x004fca0000000000 */
[----:B------:R-:W-:-:S04]  /*150b0*/  ISETP.NE.AND P0, PT, R0, 0x2, PT ;  /* 0x000000020000780c */ /* 0x000fc80003f05270 */
[----:B------:R-:W-:-:S04]  /*150c0*/  SEL R2, RZ, 0x1, P0 ;  /* 0x00000001ff027807 */ /* 0x000fc80000000000 */
[----:B---3--:R-:W-:-:S05]  /*150d0*/  LOP3.LUT R3, R3, R2, RZ, 0x3c, !PT ;  /* 0x0000000203037212 */ /* 0x008fca00078e3cff */
[----:B------:R1:W-:Y:S01]  /*150e0*/  STL [R1+0x18], R3 ;  /* 0x0000180301007387 */ /* 0x0003e20000100800 */
[----:B------:R-:W-:Y:S05]  /*150f0*/  @P1 BRA `(.L_x_1218) ;  /* 0x0000000000341947 */ /* 0x000fea0003800000 */
[----:B------:R-:W2:Y:S01]  /*15100*/  S2R R2, SR_LANEID ;  /* 0x0000000000027919 */ /* 0x000ea20000000000 */
[----:B------:R-:W-:Y:S02]  /*15110*/  VOTEU.ANY UR4, UPT, PT ;  /* 0x0000000000047886 */ /* 0x000fe400038e0100 */
[----:B------:R-:W2:Y:S08]  /*15120*/  FLO.U32 R4, UR4 ;  /* 0x0000000400047d00 */ /* 0x000eb000080e0000 */
[----:B------:R-:W3:Y:S01]  /*15130*/  POPC R5, UR4 ;  /* 0x0000000400057d09 */ /* 0x000ee20008000000 */
[----:B--2---:R-:W-:-:S02]  /*15140*/  ISETP.EQ.U32.AND P1, PT, R4, R2, PT ;  /* 0x000000020400720c */ /* 0x004fc40003f22070 */
[----:B-1----:R-:W3:Y:S11]  /*15150*/  LDC.64 R2, c[0x0][0xd60] ;  /* 0x00035800ff027b82 */ /* 0x002ef60000000a00 */
[----:B---3--:R1:W2:Y:S02]  /*15160*/  @P1 ATOMG.E.ADD.STRONG.GPU PT, R2, desc[UR38][R2.64], R5 ;  /* 0x00000005020219a8 */ /* 0x0082a400081ee1e6 */
[----:B-1----:R-:W1:Y:S02]  /*15170*/  S2R R3, SR_LTMASK ;  /* 0x0000000000037919 */ /* 0x002e640000003900 */
[----:B-1----:R-:W-:-:S06]  /*15180*/  LOP3.LUT R3, R3, UR4, RZ, 0xc0, !PT ;  /* 0x0000000403037c12 */ /* 0x002fcc000f8ec0ff */
[----:B------:R-:W1:Y:S01]  /*15190*/  POPC R3, R3 ;  /* 0x0000000300037309 */ /* 0x000e620000000000 */
[----:B--2---:R-:W1:Y:S02]  /*151a0*/  SHFL.IDX PT, R2, R2, R4, 0x1f ;  /* 0x00001f0402027589 */ /* 0x004e6400000e0000 */
[----:B-1----:R-:W-:-:S05]  /*151b0*/  IADD3 R2, R2, UR36, R3 ;  /* 0x0000002402027c10 */ /* 0x002fca000fffe003 */
[----:B------:R2:W-:Y:S02]  /*151c0*/  STL [R1], R2 ;  /* 0x0000000201007387 */ /* 0x0005e40000100800 */
.L_x_1218:
[----:B------:R-:W-:Y:S05]  /*151d0*/  BSYNC B0 ;  /* 0x0000000000007941 */ /* 0x000fea0003800000 */
.L_x_1217:
[----:B------:R-:W-:-:S05]  /*151e0*/  SEL R0, R0, RZ, P0 ;  /* 0x000000ff00007207 */ /* 0x000fca0000000000 */
[----:B------:R3:W-:Y:S02]  /*151f0*/  STL [R1+0x10], R0 ;  /* 0x0000100001007387 */ /* 0x0007e40000100800 */
.L_x_1114:
[----:B------:R-:W-:Y:S05]  /*15200*/  BSYNC B7 ;  /* 0x0000000000077941 */ /* 0x000fea0003800000 */
.L_x_1112:
[----:B------:R-:W-:-:S13]  /*15210*/  LOP3.LUT P0, RZ, R19, 0x40, RZ, 0xc0, !PT ;  /* 0x0000004013ff7812 */ /* 0x000fda000780c0ff */
[----:B------:R-:W-:Y:S05]  /*15220*/  @!P0 BRA `(.L_x_1219) ;  /* 0x00000000002c8947 */ /* 0x000fea0003800000 */
[----:B------:R-:W-:Y:S05]  /*15230*/  WARPSYNC.ALL ;  /* 0x0000000000007948 */ /* 0x000fea0003800000 */
[----:B------:R-:W5:Y:S08]  /*15240*/  S2UR UR5, SR_CgaCtaId ;  /* 0x00000000000579c3 */ /* 0x000f700000008800 */
[----:B------:R-:W-:Y:S06]  /*15250*/  BAR.SYNC.DEFER_BLOCKING 0x5, 0x180 ;  /* 0x0146000000007b1d */ /* 0x000fec0000010000 */
[----:B------:R-:W-:-:S02]  /*15260*/  UMOV UR4, 0x400 ;  /* 0x0000040000047882 */ /* 0x000fc40000000000 */
[----:B-----5:R-:W-:-:S06]  /*15270*/  ULEA UR4, UR5, UR4, 0x18 ;  /* 0x0000000405047291 */ /* 0x020fcc000f8ec03f */
[----:B------:R-:W-:-:S05]  /*15280*/  IMAD.U32 R18, RZ, RZ, UR4 ;  /* 0x00000004ff127e24 */ /* 0x000fca000f8e00ff */
[----:B--23--:R-:W2:Y:S04]  /*15290*/  LDS.128 R4, [R18+0x388d0] ;  /* 0x0388d00012047984 */ /* 0x00cea80000000c00 */
[----:B--2---:R2:W-:Y:S04]  /*152a0*/  STL.64 [R1], R4 ;  /* 0x0000000401007387 */ /* 0x0045e80000100a00 */
[----:B------:R2:W-:Y:S01]  /*152b0*/  STL.64 [R1+0x8], R6 ;  /* 0x0000080601007387 */ /* 0x0005e20000100a00 */
[----:B------:R-:W-:Y:S06]  /*152c0*/  BAR.ARV 0x4, 0x180 ;  /* 0x0106000000007b1d */ /* 0x000fec0000002000 */
[----:B------:R-:W-:Y:S05]  /*152d0*/  BRA `(.L_x_1220) ;  /* 0x0000000c001c7947 */ /* 0x000fea0003800000 */
.L_x_1219:
[----:B------:R-:W5:Y:S01]  /*152e0*/  S2R R16, SR_TID.X ;  /* 0x0000000000107919 */ /* 0x000f620000002100 */
[----:B------:R-:W-:Y:S01]  /*152f0*/  UMOV UR4, 0xffffffff ;  /* 0xffffffff00047882 */ /* 0x000fe20000000000 */
[----:B-----5:R-:W-:-:S04]  /*15300*/  LOP3.LUT R16, R16, 0x1f, RZ, 0xc0, !PT ;  /* 0x0000001f10107812 */ /* 0x020fc800078ec0ff */
[----:B------:R-:W-:Y:S01]  /*15310*/  ISETP.NE.AND P0, PT, R16, 0x1f, PT ;  /* 0x0000001f1000780c */ /* 0x000fe20003f05270 */
[----:B------:R-:W-:-:S12]  /*15320*/  BRA.DIV UR4, `(.L_x_1221) ;  /* 0x0000002604b07947 */ /* 0x000fd8000b800000 */
[----:B-1----:R-:W0:Y:S01]  /*15330*/  LDL.LU R3, [R1] ;  /* 0x0000000001037983 */ /* 0x002e220000300800 */
[----:B------:R-:W-:-:S03]  /*15340*/  ULDC UR4, c[0x0][0xd3c] ;  /* 0x00034f0000047ab9 */ /* 0x000fc60000000800 */
[----:B---3--:R-:W4:Y:S01]  /*15350*/  LDL R4, [R1+0xc] ;  /* 0x00000c0001047983 */ /* 0x008f220000100800 */
[----:B0-----:R-:W-:Y:S02]  /*15360*/  IMAD.MOV.U32 R10, RZ, RZ, R3 ;  /* 0x000000ffff0a7224 */ /* 0x001fe400078e0003 */
[----:B----4-:R-:W-:-:S05]  /*15370*/  IMAD.IADD R0, R4, 0x1, R16 ;  /* 0x0000000104007824 */ /* 0x010fca00078e0210 */
[----:B------:R-:W-:-:S13]  /*15380*/  ISETP.GE.OR P1, PT, R0, UR4, !P0 ;  /* 0x0000000400007c0c */ /* 0x000fda000c726670 */
[----:B--2---:R-:W0:Y:S08]  /*15390*/  @!P1 LDC.64 R2, c[0x0][0xd80] ;  /* 0x00036000ff029b82 */ /* 0x004e300000000a00 */
[----:B------:R-:W1:Y:S01]  /*153a0*/  @!P1 LDC.64 R4, c[0x0][0xd78] ;  /* 0x00035e00ff049b82 */ /* 0x000e620000000a00 */
[----:B0-----:R-:W-:-:S05]  /*153b0*/  @!P1 IMAD.WIDE R2, R0, 0x4, R2 ;  /* 0x0000000400029825 */ /* 0x001fca00078e0202 */
[----:B------:R1:W2:Y:S02]  /*153c0*/  @!P1 LDG.E R6, desc[UR38][R2.64] ;  /* 0x0000002602069981 */ /* 0x0002a4000c1e1900 */
[----:B-1----:R-:W-:-:S06]  /*153d0*/  @!P1 IMAD.WIDE R2, R0, 0x4, R4 ;  /* 0x0000000400029825 */ /* 0x002fcc00078e0204 */
[----:B------:R-:W3:Y:S01]  /*153e0*/  @!P1 LDG.E R2, desc[UR38][R2.64] ;  /* 0x0000002602029981 */ /* 0x000ee2000c1e1900 */
[----:B------:R-:W-:Y:S01]  /*153f0*/  IMAD.MOV.U32 R5, RZ, RZ, RZ ;  /* 0x000000ffff057224 */ /* 0x000fe200078e00ff */
[C---:B------:R-:W-:Y:S02]  /*15400*/  ISETP.GE.U32.AND P2, PT, R16.reuse, 0x2, PT ;  /* 0x000000021000780c */ /* 0x040fe40003f46070 */
[C---:B------:R-:W-:Y:S01]  /*15410*/  ISETP.GE.U32.AND P3, PT, R16.reuse, 0x4, PT ;  /* 0x000000041000780c */ /* 0x040fe20003f66070 */
[----:B------:R-:W-:Y:S01]  /*15420*/  SHFL.IDX PT, R0, R10, RZ, 0x1f ;  /* 0x00001fff0a007589 */ /* 0x000fe200000e0000 */
[C---:B------:R-:W-:Y:S02]  /*15430*/  ISETP.GE.U32.AND P4, PT, R16.reuse, 0x8, PT ;  /* 0x000000081000780c */ /* 0x040fe40003f86070 */
[----:B------:R-:W-:Y:S01]  /*15440*/  ISETP.GE.U32.AND P5, PT, R16, 0x10, PT ;  /* 0x000000101000780c */ /* 0x000fe20003fa6070 */
[----:B------:R-:W-:Y:S01]  /*15450*/  SHFL.IDX PT, R8, R10, 0x1, 0x1f ;  /* 0x00201f000a087f89 */ /* 0x000fe200000e0000 */
[----:B--2---:R-:W-:Y:S01]  /*15460*/  @!P1 IMAD.MOV.U32 R5, RZ, RZ, R6 ;  /* 0x000000ffff059224 */ /* 0x004fe200078e0006 */
[----:B------:R-:W-:-:S02]  /*15470*/  CS2R R6, SRZ ;  /* 0x0000000000067805 */ /* 0x000fc4000001ff00 */
[----:B---3--:R-:W-:Y:S01]  /*15480*/  @!P1 IMAD.MOV.U32 R7, RZ, RZ, R2 ;  /* 0x000000ffff079224 */ /* 0x008fe200078e0002 */
[----:B------:R-:W-:-:S03]  /*15490*/  ISETP.NE.AND P1, PT, R16, RZ, PT ;  /* 0x000000ff1000720c */ /* 0x000fc60003f25270 */
        /* <DEDUP_REMOVED lines=17> */
.L_x_1286:
[----:B------:R-:W-:Y:S02]  /*155b0*/  ULDC UR4, c[0x0][0xd38] ;  /* 0x00034e0000047ab9 */ /* 0x000fe40000000800 */
[----:B------:R-:W-:-:S04]  /*155c0*/  IMAD.U32 R3, RZ, RZ, UR4 ;  /* 0x00000004ff037e24 */ /* 0x000fc8000f8e00ff */
[----:B-1----:R-:W-:-:S04]  /*155d0*/  IMAD R9, R9, R3, RZ ;  /* 0x0000000309097224 */ /* 0x002fc800078e02ff */
[----:B------:R-:W-:-:S05]  /*155e0*/  IMAD.IADD R4, R8, 0x1, R9 ;  /* 0x0000000108047824 */ /* 0x000fca00078e0209 */
[----:B------:R-:W-:-:S13]  /*155f0*/  ISETP.GT.AND P6, PT, R4, R0, PT ;  /* 0x000000000400720c */ /* 0x000fda0003fc4270 */
[----:B------:R-:W-:Y:S05]  /*15600*/  @P6 BRA `(.L_x_1222) ;  /* 0x0000000000ac6947 */ /* 0x000fea0003800000 */
.L_x_1225:
        /* <DEDUP_REMOVED lines=37> */
.L_x_1294:
[----:B------:R-:W-:Y:S02]  /*15860*/  ULDC UR4, c[0x0][0xd38] ;  /* 0x00034e0000047ab9 */ /* 0x000fe40000000800 */
[----:B------:R-:W-:-:S04]  /*15870*/  IMAD.U32 R3, RZ, RZ, UR4 ;  /* 0x00000004ff037e24 */ /* 0x000fc8000f8e00ff */
[----:B-1----:R-:W-:-:S04]  /*15880*/  IMAD R9, R9, R3, RZ ;  /* 0x0000000309097224 */ /* 0x002fc800078e02ff */
[----:B------:R-:W-:-:S05]  /*15890*/  IMAD.IADD R4, R9, 0x1, R4 ;  /* 0x0000000109047824 */ /* 0x000fca00078e0204 */
[----:B------:R-:W-:-:S13]  /*158a0*/  ISETP.GT.AND P6, PT, R4, R0, PT ;  /* 0x000000000400720c */ /* 0x000fda0003fc4270 */
[----:B------:R-:W-:Y:S05]  /*158b0*/  @!P6 BRA `(.L_x_1225) ;  /* 0xfffffffc0054e947 */ /* 0x000fea000383ffff */
.L_x_1222:
        /* <DEDUP_REMOVED lines=9> */
.L_x_1299:
[----:B------:R-:W-:-:S13]  /*15950*/  ISETP.NE.AND P0, PT, R8, RZ, PT ;  /* 0x000000ff0800720c */ /* 0x000fda0003f05270 */
[----:B------:R-:W-:Y:S05]  /*15960*/  @!P0 BRA `(.L_x_1227) ;  /* 0x0000000000148947 */ /* 0x000fea0003800000 */
[----:B------:R-:W-:Y:S01]  /*15970*/  UMOV UR4, 0xffffffff ;  /* 0xffffffff00047882 */ /* 0x000fe20000000000 */
[----:B------:R-:W-:Y:S02]  /*15980*/  VIADD R12, R4, 0xffffffff ;  /* 0xffffffff040c7836 */ /* 0x000fe40000000000 */
[----:B------:R-:W-:Y:S05]  /*15990*/  BRA.DIV UR4, `(.L_x_1228) ;  /* 0x0000002a04a47947 */ /* 0x000fea000b800000 */
[----:B0-----:R0:W4:Y:S02]  /*159a0*/  SHFL.IDX PT, R2, R2, R12, 0x1f ;  /* 0x00001f0c02027589 */ /* 0x00112400000e0000 */
.L_x_1302:
[----:B----4-:R-:W-:-:S07]  /*159b0*/  IMAD.MOV.U32 R6, RZ, RZ, R2 ;  /* 0x000000ffff067224 */ /* 0x010fce00078e0002 */
.L_x_1227:
[----:B------:R-:W4:Y:S01]  /*159c0*/  LDL.LU R10, [R1+0xc] ;  /* 0x00000c00010a7983 */ /* 0x000f220000300800 */
[----:B------:R-:W-:Y:S01]  /*159d0*/  IMAD R9, R6, R3, R9 ;  /* 0x0000000306097224 */ /* 0x000fe200078e0209 */
[----:B--2---:R-:W-:-:S03]  /*159e0*/  IABS R6, R5 ;  /* 0x0000000500067213 */ /* 0x004fc60000000000 */
[----:B------:R-:W-:Y:S01]  /*159f0*/  IMAD.IADD R0, R0, 0x1, -R9 ;  /* 0x0000000100007824 */ /* 0x000fe200078e0a09 */
[----:B0-----:R-:W0:Y:S01]  /*15a00*/  I2F.RP R2, R6 ;  /* 0x0000000600027306 */ /* 0x001e220000209400 */
        /* <DEDUP_REMOVED lines=52> */
[----:B-1----:R-:W-:Y:S02]  /*15d50*/  IMAD.IADD R4, R0, 0x1, -R5 ;  /* 0x0000000100047824 */ /* 0x002fe400078e0a05 */
[----:B------:R-:W-:-:S05]  /*15d60*/  IMAD R0, R3, 0x10000, R2 ;  /* 0x0001000003007824 */ /* 0x000fca00078e0202 */
[----:B------:R0:W-:Y:S04]  /*15d70*/  STL [R1+0x8], R0 ;  /* 0x0000080001007387 */ /* 0x0001e80000100800 */
[----:B------:R0:W-:Y:S04]  /*15d80*/  STL [R1+0xc], R10 ;  /* 0x00000c0a01007387 */ /* 0x0001e80000100800 */
[----:B------:R0:W-:Y:S01]  /*15d90*/  STL [R1+0x4], R4 ;  /* 0x0000040401007387 */ /* 0x0001e20000100800 */
[----:B------:R-:W-:Y:S05]  /*15da0*/  BRA `(.L_x_1229) ;  /* 0x0000000000287947 */ /* 0x000fea0003800000 */
.L_x_1223:
        /* <DEDUP_REMOVED lines=10> */
.L_x_1229:
        /* <DEDUP_REMOVED lines=9> */
[----:B------:R-:W0:Y:S01]  /*15ee0*/  @!P0 S2R R0, SR_CgaCtaId ;  /* 0x0000000000008919 */ /* 0x000e220000008800 */
[----:B--2---:R-:W-:Y:S01]  /*15ef0*/  IMAD.MOV.U32 R7, RZ, RZ, R2 ;  /* 0x000000ffff077224 */ /* 0x004fe200078e0002 */
[----:B------:R-:W-:Y:S01]  /*15f00*/  @!P0 MOV R2, 0x400 ;  /* 0x0000040000028802 */ /* 0x000fe20000000f00 */
[----:B---3--:R-:W-:-:S03]  /*15f10*/  IMAD.MOV.U32 R6, RZ, RZ, R3 ;  /* 0x000000ffff067224 */ /* 0x008fc600078e0003 */
[----:B0-----:R-:W-:-:S05]  /*15f20*/  @!P0 LEA R18, R0, R2, 0x18 ;  /* 0x0000000200128211 */ /* 0x001fca00078ec0ff */
[----:B----4-:R3:W-:Y:S01]  /*15f30*/  @!P0 STS.128 [R18+0x388d0], R4 ;  /* 0x0388d00412008388 */ /* 0x0107e20000000c00 */
[----:B------:R-:W-:Y:S06]  /*15f40*/  BAR.ARV 0x5, 0x180 ;  /* 0x0146000000007b1d */ /* 0x000fec0000002000 */
.L_x_1220:
[----:B----4-:R-:W4:Y:S01]  /*15f50*/  LDL R0, [R1+0xc] ;  /* 0x00000c0001007983 */ /* 0x010f220000100800 */
[----:B------:R-:W-:Y:S02]  /*15f60*/  ULDC UR4, c[0x0][0xd3c] ;  /* 0x00034f0000047ab9 */ /* 0x000fe40000000800 */
[----:B----4-:R-:W-:-:S13]  /*15f70*/  ISETP.GE.AND P0, PT, R0, UR4, PT ;  /* 0x0000000400007c0c */ /* 0x010fda000bf06270 */
[----:B------:R-:W-:Y:S05]  /*15f80*/  @!P0 BRA `(.L_x_1230) ;  /* 0xffffff8c00c08947 */ /* 0x000fea000383ffff */
[----:B------:R-:W-:Y:S05]  /*15f90*/  BSYNC B8 ;  /* 0x0000000000087941 */ /* 0x000fea0003800000 */
.L_x_1106:
[----:B0-----:R-:W4:Y:S01]  /*15fa0*/  LDL.LU R0, [R1+0x64] ;  /* 0x0000640001007983 */ /* 0x001f220000300800 */
[----:B------:R-:W-:Y:S01]  /*15fb0*/  BSSY B0, `(.L_x_1231) ;  /* 0x000000b000007945 */ /* 0x000fe20003800000 */
[----:B--23--:R-:W0:Y:S01]  /*15fc0*/  S2R R5, SR_CgaCtaId ;  /* 0x0000000000057919 */ /* 0x00ce220000008800 */
[----:B----4-:R-:W-:-:S05]  /*15fd0*/  VIADD R0, R0, 0x1 ;  /* 0x0000000100007836 */ /* 0x010fca0000000000 */
[----:B-1----:R-:W-:-:S04]  /*15fe0*/  LEA.HI R2, R0, R0, RZ, 0x1 ;  /* 0x0000000000027211 */ /* 0x002fc800078f08ff */
[----:B------:R-:W-:Y:S02]  /*15ff0*/  LOP3.LUT R3, R2, 0xfffffffe, RZ, 0xc0, !PT ;  /* 0xfffffffe02037812 */ /* 0x000fe400078ec0ff */
[----:B------:R-:W-:-:S03]  /*16000*/  MOV R2, 0x400 ;  /* 0x0000040000027802 */ /* 0x000fc60000000f00 */
[----:B------:R-:W-:Y:S01]  /*16010*/  IMAD.IADD R0, R0, 0x1, -R3 ;  /* 0x0000000100007824 */ /* 0x000fe200078e0a03 */
[----:B0-----:R-:W-:-:S04]  /*16020*/  LEA R9, R5, R2, 0x18 ;  /* 0x0000000205097211 */ /* 0x001fc800078ec0ff */
[----:B------:R-:W-:-:S04]  /*16030*/  SHF.L.U32 R0, R0, 0x1f, RZ ;  /* 0x0000001f00007819 */ /* 0x000fc800000006ff */
[----:B------:R-:W0:Y:S02]  /*16040*/  SYNCS.PHASECHK.TRANS64.TRYWAIT P0, [R9+URZ+0x38820], R0 ;  /* 0x03882000090075a7 */ /* 0x000e24000800017f */
[----:B0-----:R-:W-:Y:S05]  /*16050*/  @!P0 BRA `(.L_x_1232) ;  /* 0x00000024001c8947 */ /* 0x001fea0003800000 */
.L_x_1303:
[----:B------:R-:W-:Y:S05]  /*16060*/  BSYNC B0 ;  /* 0x0000000000007941 */ /* 0x000fea0003800000 */
.L_x_1231:
[----:B------:R-:W-:-:S03]  /*16070*/  UMOV UR4, 0xffffffff ;  /* 0xffffffff00047882 */ /* 0x000fc60000000000 */
[----:B------:R-:W-:Y:S05]  /*16080*/  BRA.DIV UR4, `(.L_x_1233) ;  /* 0x0000002604247947 */ /* 0x000fea000b800000 */
[----:B0-----:R-:W0:Y:S02]  /*16090*/  S2R R0, SR_TID.X ;  /* 0x0000000000007919 */ /* 0x001e240000002100 */
[----:B0-----:R-:W-:-:S04]  /*160a0*/  SHF.R.U32.HI R0, RZ, 0x5, R0 ;  /* 0x00000005ff007819 */ /* 0x001fc80000011600 */
[----:B------:R-:W-:-:S05]  /*160b0*/  LOP3.LUT R0, R0, 0x3, RZ, 0xc0, !PT ;  /* 0x0000000300007812 */ /* 0x000fca00078ec0ff */
[----:B------:R0:W1:Y:S02]  /*160c0*/  SHFL.IDX PT, R14, R0, RZ, 0x1f ;  /* 0x00001fff000e7589 */ /* 0x00006400000e0000 */
.L_x_1306:
[----:B-1----:R-:W-:Y:S01]  /*160d0*/  ISETP.NE.AND P0, PT, R14, RZ, PT ;  /* 0x000000ff0e00720c */ /* 0x002fe20003f05270 */
[----:B------:R-:W-:-:S12]  /*160e0*/  BSSY B0, `(.L_x_1234) ;  /* 0x0000020000007945 */ /* 0x000fd80003800000 */
[----:B------:R-:W-:Y:S05]  /*160f0*/  @P0 BRA `(.L_x_1235) ;  /* 0x0000000000780947 */ /* 0x000fea0003800000 */
[----:B------:R-:W-:-:S03]  /*16100*/  UMOV UR4, 0xffffffff ;  /* 0xffffffff00047882 */ /* 0x000fc60000000000 */
[----:B------:R-:W-:Y:S05]  /*16110*/  BRA.DIV UR4, `(.L_x_1236) ;  /* 0x0000002604347947 */ /* 0x000fea000b800000 */
[----:B------:R-:W-:-:S13]  /*16120*/  ELECT P6, URZ, PT ;  /* 0x00000000003f782f */ /* 0x000fda00038c0000 */
.L_x_1309:
[----:B------:R-:W-:Y:S05]  /*16130*/  @!P6 BRA `(.L_x_1235) ;  /* 0x000000000068e947 */ /* 0x000fea0003800000 */
[----:B------:R-:W2:Y:S04]  /*16140*/  LDL R2, [R1+0x10] ;  /* 0x0000100001027983 */ /* 0x000ea80000100800 */
[----:B------:R-:W3:Y:S01]  /*16150*/  LDL.LU R6, [R1+0x18] ;  /* 0x0000180001067983 */ /* 0x000ee20000300800 */
[----:B0-----:R-:W-:-:S04]  /*16160*/  VIADD R0, R9, 0x38840 ;  /* 0x0003884009007836 */ /* 0x001fc80000000000 */
[C---:B--2---:R-:W-:Y:S02]  /*16170*/  IMAD R5, R2.reuse, 0x8, R0 ;  /* 0x0000000802057824 */ /* 0x044fe400078e0200 */
[----:B------:R-:W-:Y:S01]  /*16180*/  VIADD R2, R2, 0x1 ;  /* 0x0000000102027836 */ /* 0x000fe20000000000 */
[----:B---3--:R-:W-:-:S04]  /*16190*/  SHF.L.U32 R4, R6, 0x1f, RZ ;  /* 0x0000001f06047819 */ /* 0x008fc800000006ff */
[----:B------:R-:W-:Y:S01]  /*161a0*/  ISETP.NE.AND P1, PT, R2, 0x2, PT ;  /* 0x000000020200780c */ /* 0x000fe20003f25270 */
[----:B------:R-:W0:Y:S03]  /*161b0*/  SYNCS.PHASECHK.TRANS64.TRYWAIT P0, [R5+URZ], R4 ;  /* 0x00000004050075a7 */ /* 0x000e26000800017f */
[----:B------:R-:W-:-:S04]  /*161c0*/  SEL R3, RZ, 0x1, P1 ;  /* 0x00000001ff037807 */ /* 0x000fc80000800000 */
[----:B------:R-:W-:Y:S02]  /*161d0*/  LOP3.LUT R6, R6, R3, RZ, 0x3c, !PT ;  /* 0x0000000306067212 */ /* 0x000fe400078e3cff */
[----:B------:R-:W-:Y:S02]  /*161e0*/  SEL R3, R2, RZ, P1 ;  /* 0x000000ff02037207 */ /* 0x000fe40000800000 */
[----:B------:R-:W-:-:S03]  /*161f0*/  SHF.L.U32 R2, R6, 0x1f, RZ ;  /* 0x0000001f06027819 */ /* 0x000fc600000006ff */
[----:B------:R-:W-:Y:S01]  /*16200*/  IMAD R7, R3, 0x8, R0 ;  /* 0x0000000803077824 */ /* 0x000fe200078e0200 */
[----:B0-----:R-:W-:Y:S06]  /*16210*/  @!P0 BRA `(.L_x_1237) ;  /* 0x0000002400148947 */ /* 0x001fec0003800000 */
.L_x_1310:
[----:B------:R-:W0:Y:S01]  /*16220*/  LDL.LU R6, [R1+0x10] ;  /* 0x0000100001067983 */ /* 0x000e220000300800 */
[----:B------:R-:W1:Y:S01]  /*16230*/  SYNCS.PHASECHK.TRANS64.TRYWAIT P0, [R7+URZ], R2 ;  /* 0x00000002070075a7 */ /* 0x000e62000800017f */
[----:B------:R-:W-:-:S04]  /*16240*/  VIADD R0, R9, 0x38860 ;  /* 0x0003886009007836 */ /* 0x000fc80000000000 */
[----:B0-----:R-:W-:Y:S01]  /*16250*/  IMAD R5, R6, 0x8, R0 ;  /* 0x0000000806057824 */ /* 0x001fe200078e0200 */
[----:B-1----:R-:W-:Y:S06]  /*16260*/  @!P0 BRA `(.L_x_1238) ;  /* 0x0000002400148947 */ /* 0x002fec0003800000 */
.L_x_1311:
[----:B------:R-:W1:Y:S02]  /*16270*/  SYNCS.PHASECHK.TRANS64.TRYWAIT P0, [R5+URZ], R4 ;  /* 0x00000004050075a7 */ /* 0x000e64000800017f */
[----:B-1----:R-:W-:Y:S05]  /*16280*/  @!P0 BRA `(.L_x_1239) ;  /* 0x0000002400208947 */ /* 0x002fea0003800000 */
.L_x_1312:
[----:B------:R-:W-:-:S07]  /*16290*/  IMAD R3, R3, 0x8, R0 ;  /* 0x0000000803037824 */ /* 0x000fce00078e0200 */
.L_x_1240:
[----:B--2---:R2:W3:Y:S02]  /*162a0*/  SYNCS.PHASECHK.TRANS64.TRYWAIT P0, [R3+URZ], R2 ;  /* 0x00000002030075a7 */ /* 0x0044e4000800017f */
[----:B---3--:R-:W-:Y:S05]  /*162b0*/  @!P0 NANOSLEEP.SYNCS 0x989680 ;  /* 0x009896800000895d */ /* 0x008fea0003900000 */
[----:B------:R-:W3:Y:S02]  /*162c0*/  @!P0 SYNCS.PHASECHK.TRANS64 P0, [R3+URZ], R2 ;  /* 0x00000002030085a7 */ /* 0x000ee4000800007f */
[----:B---3--:R-:W-:Y:S05]  /*162d0*/  @!P0 BRA `(.L_x_1240) ;  /* 0xfffffffc00f08947 */ /* 0x008fea000383ffff */
.L_x_1235:
[----:B------:R-:W-:Y:S05]  /*162e0*/  BSYNC B0 ;  /* 0x0000000000007941 */ /* 0x000fea0003800000 */
.L_x_1234:
[----:B------:R-:W-:Y:S05]  /*162f0*/  EXIT ;  /* 0x000000000000794d */ /* 0x000fea0003800000 */
.L_x_1063:
[----:B0-----:R-:W-:-:S04]  /*16300*/  IMAD.U32 R0, RZ, RZ, UR41 ;  /* 0x00000029ff007e24 */ /* 0x001fc8000f8e00ff */
[----:B------:R0:W1:Y:S03]  /*16310*/  SYNCS.PHASECHK.TRANS64.TRYWAIT P1, [R0+URZ+0x38800], R3 ;  /* 0x03880003000075a7 */ /* 0x000066000802017f */
[----:B-1----:R-:W-:Y:S05]  /*16320*/  @!P1 NANOSLEEP.SYNCS 0x989680 ;  /* 0x009896800000995d */ /* 0x002fea0003900000 */
[----:B------:R-:W1:Y:S02]  /*16330*/  @!P1 SYNCS.PHASECHK.TRANS64 P1, [R0+URZ+0x38800], R3 ;  /* 0x03880003000095a7 */ /* 0x000e64000802007f */
[----:B-1----:R-:W-:Y:S05]  /*16340*/  @!P1 BRA `(.L_x_1063) ;  /* 0xfffffffc00ec9947 */ /* 0x002fea000383ffff */
[----:B------:R-:W-:Y:S05]  /*16350*/  BRA `(.L_x_1241) ;  /* 0xfffffed800907947 */ /* 0x000fea000383ffff */
.L_x_1067:
[----:B--2---:R2:W3:Y:S02]  /*16360*/  SYNCS.PHASECHK.TRANS64.TRYWAIT P1, [R6+URZ+0x38830], R5 ;  /* 0x03883005060075a7 */ /* 0x0044e4000802017f */
[----:B---3--:R-:W-:Y:S05]  /*16370*/  @!P1 NANOSLEEP.SYNCS 0x989680 ;  /* 0x009896800000995d */ /* 0x008fea0003900000 */
[----:B------:R-:W3:Y:S02]  /*16380*/  @!P1 SYNCS.PHASECHK.TRANS64 P1, [R6+URZ+0x38830], R5 ;  /* 0x03883005060095a7 */ /* 0x000ee4000802007f */
[----:B---3--:R-:W-:Y:S05]  /*16390*/  @!P1 BRA `(.L_x_1067) ;  /* 0xfffffffc00f09947 */ /* 0x008fea000383ffff */
[----:B------:R-:W-:Y:S05]  /*163a0*/  BRA `(.L_x_1066) ;  /* 0xfffffed800ac7947 */ /* 0x000fea000383ffff */
.L_x_1068:
[----:B0-----:R-:W-:-:S04]  /*163b0*/  IMAD.U32 R4, RZ, RZ, UR41 ;  /* 0x00000029ff047e24 */ /* 0x001fc8000f8e00ff */
[----:B------:R0:W3:Y:S03]  /*163c0*/  SYNCS.PHASECHK.TRANS64.TRYWAIT P1, [R4+URZ+0x38810], R3 ;  /* 0x03881003040075a7 */ /* 0x0000e6000802017f */
[----:B---3--:R-:W-:Y:S05]  /*163d0*/  @!P1 NANOSLEEP.SYNCS 0x989680 ;  /* 0x009896800000995d */ /* 0x008fea0003900000 */
[----:B------:R-:W3:Y:S02]  /*163e0*/  @!P1 SYNCS.PHASECHK.TRANS64 P1, [R4+URZ+0x38810], R3 ;  /* 0x03881003040095a7 */ /* 0x000ee4000802007f */
[----:B---3--:R-:W-:Y:S05]  /*163f0*/  @!P1 BRA `(.L_x_1068) ;  /* 0xfffffffc00ec9947 */ /* 0x008fea000383ffff */
[----:B------:R-:W-:Y:S05]  /*16400*/  BRA `(.L_x_1242) ;  /* 0xfffffedc00347947 */ /* 0x000fea000383ffff */
.L_x_1072:
[----:B----4-:R4:W0:Y:S02]  /*16410*/  SYNCS.PHASECHK.TRANS64.TRYWAIT P1, [R6+URZ+0x38850], R5 ;  /* 0x03885005060075a7 */ /* 0x010824000802017f */
[----:B0-----:R-:W-:Y:S05]  /*16420*/  @!P1 NANOSLEEP.SYNCS 0x989680 ;  /* 0x009896800000995d */ /* 0x001fea0003900000 */
[----:B------:R-:W0:Y:S02]  /*16430*/  @!P1 SYNCS.PHASECHK.TRANS64 P1, [R6+URZ+0x38850], R5 ;  /* 0x03885005060095a7 */ /* 0x000e24000802007f */
[----:B0-----:R-:W-:Y:S05]  /*16440*/  @!P1 BRA `(.L_x_1072) ;  /* 0xfffffffc00f09947 */ /* 0x001fea000383ffff */
[----:B------:R-:W-:Y:S05]  /*16450*/  BRA `(.L_x_1071) ;  /* 0xfffffedc00407947 */ /* 0x000fea000383ffff */
.L_x_1077:
[----:B-1----:R-:W-:-:S04]  /*16460*/  IMAD.U32 R5, RZ, RZ, UR5 ;  /* 0x00000005ff057e24 */ /* 0x002fc8000f8e00ff */
[----:B------:R1:W2:Y:S03]  /*16470*/  SYNCS.PHASECHK.TRANS64.TRYWAIT P3, [R5+URZ+0x38830], R4 ;  /* 0x03883004050075a7 */ /* 0x0002a6000806017f */
[----:B--2---:R-:W-:Y:S05]  /*16480*/  @!P3 NANOSLEEP.SYNCS 0x989680 ;  /* 0x009896800000b95d */ /* 0x004fea0003900000 */
[----:B------:R-:W2:Y:S02]  /*16490*/  @!P3 SYNCS.PHASECHK.TRANS64 P3, [R5+URZ+0x38830], R4 ;  /* 0x038830040500b5a7 */ /* 0x000ea4000806007f */
[----:B--2---:R-:W-:Y:S05]  /*164a0*/  @!P3 BRA `(.L_x_1077) ;  /* 0xfffffffc00ecb947 */ /* 0x004fea000383ffff */
[----:B------:R-:W-:Y:S05]  /*164b0*/  BRA `(.L_x_1076) ;  /* 0xfffffefc00cc7947 */ /* 0x000fea000383ffff */
.L_x_1081:
[----:B-1----:R-:W-:-:S04]  /*164c0*/  IMAD.U32 R5, RZ, RZ, UR5 ;  /* 0x00000005ff057e24 */ /* 0x002fc8000f8e00ff */
[----:B------:R1:W3:Y:S03]  /*164d0*/  SYNCS.PHASECHK.TRANS64.TRYWAIT P3, [R5+URZ+0x38850], R4 ;  /* 0x03885004050075a7 */ /* 0x0002e6000806017f */
[----:B---3--:R-:W-:Y:S05]  /*164e0*/  @!P3 NANOSLEEP.SYNCS 0x989680 ;  /* 0x009896800000b95d */ /* 0x008fea0003900000 */
[----:B------:R-:W3:Y:S02]  /*164f0*/  @!P3 SYNCS.PHASECHK.TRANS64 P3, [R5+URZ+0x38850], R4 ;  /* 0x038850040500b5a7 */ /* 0x000ee4000806007f */
[----:B---3--:R-:W-:Y:S05]  /*16500*/  @!P3 BRA `(.L_x_1081) ;  /* 0xfffffffc00ecb947 */ /* 0x008fea000383ffff */
[----:B------:R-:W-:Y:S05]  /*16510*/  BRA `(.L_x_1080) ;  /* 0xffffff0000487947 */ /* 0x000fea000383ffff */
.L_x_1120:
[----:B------:R-:W2:Y:S01]  /*16520*/  S2R R4, SR_TID.X ;  /* 0x0000000000047919 */ /* 0x000ea20000002100 */
[----:B------:R-:W-:Y:S01]  /*16530*/  BSSY B0, `(.L_x_1243) ;  /* 0x000000a000007945 */ /* 0x000fe20003800000 */
[----:B------:R-:W-:Y:S02]  /*16540*/  IMAD.MOV.U32 R12, RZ, RZ, RZ ;  /* 0x000000ffff0c7224 */ /* 0x000fe400078e00ff */
[----:B0-----:R-:W-:Y:S02]  /*16550*/  IMAD.MOV.U32 R11, RZ, RZ, 0x1f ;  /* 0x0000001fff0b7424 */ /* 0x001fe400078e00ff */
[----:B------:R-:W-:Y:S01]  /*16560*/  IMAD.MOV.U32 R15, RZ, RZ, -0x1 ;  /* 0xffffffffff0f7424 */ /* 0x000fe200078e00ff */
[----:B--2---:R-:W-:-:S04]  /*16570*/  SHF.R.U32.HI R4, RZ, 0x5, R4 ;  /* 0x00000005ff047819 */ /* 0x004fc80000011604 */
[----:B------:R-:W-:-:S05]  /*16580*/  LOP3.LUT R4, R4, 0x3, RZ, 0xc0, !PT ;  /* 0x0000000304047812 */ /* 0x000fca00078ec0ff */
[----:B------:R-:W-:-:S07]  /*16590*/  IMAD.MOV.U32 R13, RZ, RZ, R4 ;  /* 0x000000ffff0d7224 */ /* 0x000fce00078e0004 */
[----:B-1----:R-:W-:Y:S05]  /*165a0*/  WARPSYNC.COLLECTIVE R15, `(.L_x_1244) ;  /* 0x000000000f087348 */ /* 0x002fea0003c00000 */
[----:B------:R0:W2:Y:S02]  /*165b0*/  SHFL.IDX P6, R14, R13, R12, R11 ;  /* 0x0000000c0d0e7389 */ /* 0x0000a400000c000b */
[----:B012---:R-:W-:Y:S01]  /*165c0*/  ENDCOLLECTIVE ;  /* 0x000000000000791b */ /* 0x007fe20003800000 */
.L_x_1244:
[----:B------:R-:W-:Y:S05]  /*165d0*/  BSYNC B0 ;  /* 0x0000000000007941 */ /* 0x000fea0003800000 */
.L_x_1243:
[----:B------:R-:W-:Y:S05]  /*165e0*/  BRA `(.L_x_1245) ;  /* 0xffffff9400c87947 */ /* 0x000fea000383ffff */
.L_x_1122:
[----:B------:R-:W-:Y:S01]  /*165f0*/  BSSY B0, `(.L_x_1246) ;  /* 0x0000006000007945 */ /* 0x000fe20003800000 */
[----:B------:R-:W-:-:S07]  /*16600*/  IMAD.MOV.U32 R15, RZ, RZ, -0x1 ;  /* 0xffffffffff0f7424 */ /* 0x000fce00078e00ff */
[----:B012---:R-:W-:Y:S05]  /*16610*/  WARPSYNC.COLLECTIVE R15, `(.L_x_1247) ;  /* 0x000000000f0c7348 */ /* 0x007fea0003c00000 */
[----:B------:R-:W-:Y:S02]  /*16620*/  ELECT P6, UR62, PT ;  /* 0x00000000003e782f */ /* 0x000fe400038c0000 */
[----:B------:R-:W-:Y:S01]  /*16630*/  MOV R14, UR62 ;  /* 0x0000003e000e7c02 */ /* 0x000fe20008000f00 */
[----:B012---:R-:W-:Y:S10]  /*16640*/  ENDCOLLECTIVE ;  /* 0x000000000000791b */ /* 0x007ff40003800000 */
.L_x_1247:
[----:B------:R-:W-:Y:S05]  /*16650*/  BSYNC B0 ;  /* 0x0000000000007941 */ /* 0x000fea0003800000 */
.L_x_1246:
[----:B------:R-:W-:Y:S05]  /*16660*/  BRA `(.L_x_1248) ;  /* 0xffffff9400cc7947 */ /* 0x000fea000383ffff */
.L_x_1124:
[----:B---3--:R3:W4:Y:S02]  /*16670*/  SYNCS.PHASECHK.TRANS64.TRYWAIT P0, [R0+URZ+0x38840], R2 ;  /* 0x03884002000075a7 */ /* 0x008724000800017f */
[----:B----4-:R-:W-:Y:S05]  /*16680*/  @!P0 NANOSLEEP.SYNCS 0x989680 ;  /* 0x009896800000895d */ /* 0x010fea0003900000 */
[----:B------:R-:W4:Y:S02]  /*16690*/  @!P0 SYNCS.PHASECHK.TRANS64 P0, [R0+URZ+0x38840], R2 ;  /* 0x03884002000085a7 */ /* 0x000f24000800007f */
[----:B----4-:R-:W-:Y:S05]  /*166a0*/  @!P0 BRA `(.L_x_1124) ;  /* 0xfffffffc00f08947 */ /* 0x010fea000383ffff */
[----:B------:R-:W-:Y:S05]  /*166b0*/  BRA `(.L_x_1249) ;  /* 0xffffff9800307947 */ /* 0x000fea000383ffff */
.L_x_1128:
[----:B------:R0:W5:Y:S01]  /*166c0*/  LDL R0, [R1+0x38] ;  /* 0x0000380001007983 */ /* 0x0001620000100800 */
[----:B------:R-:W-:Y:S02]  /*166d0*/  IMAD.MOV.U32 R13, RZ, RZ, R2 ;  /* 0x000000ffff0d7224 */ /* 0x000fe400078e0002 */
[----:B------:R-:W-:Y:S01]  /*166e0*/  IMAD.MOV.U32 R12, RZ, RZ, RZ ;  /* 0x000000ffff0c7224 */ /* 0x000fe200078e00ff */
[----:B------:R-:W1:Y:S01]  /*166f0*/  S2R R6, SR_TID.X ;  /* 0x0000000000067919 */ /* 0x000e620000002100 */
[----:B------:R-:W-:Y:S02]  /*16700*/  IMAD.MOV.U32 R11, RZ, RZ, 0x181f ;  /* 0x0000181fff0b7424 */ /* 0x000fe400078e00ff */
[----:B------:R-:W-:-:S07]  /*16710*/  IMAD.MOV.U32 R15, RZ, RZ, -0x1 ;  /* 0xffffffffff0f7424 */ /* 0x000fce00078e00ff */
[----:B01---5:R-:W-:Y:S05]  /*16720*/  WARPSYNC.COLLECTIVE R15, `(.L_x_1250) ;  /* 0x000000000f087348 */ /* 0x023fea0003c00000 */
[----:B------:R2:W3:Y:S02]  /*16730*/  SHFL.IDX P6, R14, R13, R12, R11 ;  /* 0x0000000c0d0e7389 */ /* 0x0004e400000c000b */
[----:B0123-5:R-:W-:Y:S01]  /*16740*/  ENDCOLLECTIVE ;  /* 0x000000000000791b */ /* 0x02ffe20003800000 */
.L_x_1250:
[----:B------:R-:W-:Y:S02]  /*16750*/  IMAD.MOV.U32 R13, RZ, RZ, R3 ;  /* 0x000000ffff0d7224 */ /* 0x000fe400078e0003 */
[----:B------:R-:W-:Y:S01]  /*16760*/  IMAD.MOV.U32 R4, RZ, RZ, R14 ;  /* 0x000000ffff047224 */ /* 0x000fe200078e000e */
[----:B------:R-:W-:-:S07]  /*16770*/  LOP3.LUT R6, R6, 0x7f, RZ, 0xc0, !PT ;  /* 0x0000007f06067812 */ /* 0x000fce00078ec0ff */
[----:B------:R-:W-:Y:S05]  /*16780*/  WARPSYNC.COLLECTIVE R15, `(.L_x_1251) ;  /* 0x000000000f087348 */ /* 0x000fea0003c00000 */
[----:B------:R0:W1:Y:S02]  /*16790*/  SHFL.IDX P6, R14, R13, R12, R11 ;  /* 0x0000000c0d0e7389 */ /* 0x00006400000c000b */
[----:B01----:R-:W-:Y:S01]  /*167a0*/  ENDCOLLECTIVE ;  /* 0x000000000000791b */ /* 0x003fe20003800000 */
.L_x_1251:
[----:B------:R-:W-:-:S05]  /*167b0*/  SHF.R.U32.HI R6, RZ, 0x3, R6 ;  /* 0x00000003ff067819 */ /* 0x000fca0000011606 */
[----:B------:R-:W-:-:S05]  /*167c0*/  IMAD R10, R10, 0x40, R6 ;  /* 0x000000400a0a7824 */ /* 0x000fca00078e0206 */
[----:B------:R0:W-:Y:S01]  /*167d0*/  STL [R1+0x4], R10 ;  /* 0x0000040a01007387 */ /* 0x0001e20000100800 */
[----:B------:R-:W-:Y:S02]  /*167e0*/  IMAD.MOV.U32 R13, RZ, RZ, R2 ;  /* 0x000000ffff0d7224 */ /* 0x000fe400078e0002 */
[----:B------:R-:W-:Y:S02]  /*167f0*/  IMAD.MOV.U32 R12, RZ, RZ, 0x1 ;  /* 0x00000001ff0c7424 */ /* 0x000fe400078e00ff */
[----:B------:R-:W-:-:S07]  /*16800*/  IMAD.MOV.U32 R5, RZ, RZ, R14 ;  /* 0x000000ffff057224 */ /* 0x000fce00078e000e */
[----:B0-----:R-:W-:Y:S05]  /*16810*/  WARPSYNC.COLLECTIVE R15, `(.L_x_1252) ;  /* 0x000000000f087348 */ /* 0x001fea0003c00000 */
[----:B------:R1:W2:Y:S02]  /*16820*/  SHFL.IDX P6, R14, R13, R12, R11 ;  /* 0x0000000c0d0e7389 */ /* 0x0002a400000c000b */
[----:B012---:R-:W-:Y:S01]  /*16830*/  ENDCOLLECTIVE ;  /* 0x000000000000791b */ /* 0x007fe20003800000 */
.L_x_1252:
[----:B------:R-:W-:Y:S02]  /*16840*/  IMAD.MOV.U32 R13, RZ, RZ, R3 ;  /* 0x000000ffff0d7224 */ /* 0x000fe400078e0003 */
[----:B------:R-:W-:-:S07]  /*16850*/  IMAD.MOV.U32 R6, RZ, RZ, R14 ;  /* 0x000000ffff067224 */ /* 0x000fce00078e000e */
[----:B------:R-:W-:Y:S05]  /*16860*/  WARPSYNC.COLLECTIVE R15, `(.L_x_1253) ;  /* 0x000000000f087348 */ /* 0x000fea0003c00000 */
[----:B------:R0:W1:Y:S02]  /*16870*/  SHFL.IDX P6, R14, R13, R12, R11 ;  /* 0x0000000c0d0e7389 */ /* 0x00006400000c000b */
[----:B01----:R-:W-:Y:S01]  /*16880*/  ENDCOLLECTIVE ;  /* 0x000000000000791b */ /* 0x003fe20003800000 */
.L_x_1253:
[----:B------:R-:W-:Y:S02]  /*16890*/  IMAD.MOV.U32 R13, RZ, RZ, R2 ;  /* 0x000000ffff0d7224 */ /* 0x000fe400078e0002 */
[----:B------:R-:W-:Y:S02]  /*168a0*/  IMAD.MOV.U32 R12, RZ, RZ, 0x2 ;  /* 0x00000002ff0c7424 */ /* 0x000fe400078e00ff */
[----:B------:R-:W-:Y:S02]  /*168b0*/  IMAD R0, R0, R7, RZ ;  /* 0x0000000700007224 */ /* 0x000fe400078e02ff */
[----:B------:R-:W-:-:S03]  /*168c0*/  VIADD R7, R10, 0x10 ;  /* 0x000000100a077836 */ /* 0x000fc60000000000 */
[----:B------:R-:W-:Y:S02]  /*168d0*/  ISETP.GE.AND P1, PT, R10, R0, PT ;  /* 0x000000000a00720c */ /* 0x000fe40003f26270 */
[----:B------:R0:W-:Y:S11]  /*168e0*/  STL [R1+0x50], R7 ;  /* 0x0000500701007387 */ /* 0x0001f60000100800 */
        /* <DEDUP_REMOVED lines=8> */
[----:B------:R1:W-:Y:S01]  /*16970*/  @!P1 LDGSTS.E.BYPASS.LTC128B.128 [R8+0x20400], desc[UR38][R4.64], !P0 ;  /* 0x2040000004089fae */ /* 0x0003e2000c101d66 */
[----:B------:R-:W-:Y:S01]  /*16980*/  ISETP.GE.AND P1, PT, R7, R0, PT ;  /* 0x000000000700720c */ /* 0x000fe20003f26270 */
[----:B0-----:R-:W-:-:S05]  /*16990*/  VIADD R7, R10, 0x20 ;  /* 0x000000200a077836 */ /* 0x001fca0000000000 */
[----:B------:R0:W-:Y:S01]  /*169a0*/  STL [R1+0x5c], R7 ;  /* 0x00005c0701007387 */ /* 0x0001e20000100800 */
[----:B-1----:R-:W-:-:S07]  /*169b0*/  IMAD.MOV.U32 R4, RZ, RZ, R14 ;  /* 0x000000ffff047224 */ /* 0x002fce00078e000e */
[----:B0-----:R-:W-:Y:S05]  /*169c0*/  WARPSYNC.COLLECTIVE R15, `(.L_x_1254) ;  /* 0x000000000f087348 */ /* 0x001fea0003c00000 */
[----:B------:R1:W2:Y:S02]  /*169d0*/  SHFL.IDX P6, R14, R13, R12, R11 ;  /* 0x0000000c0d0e7389 */ /* 0x0002a400000c000b */
[----:B012---:R-:W-:Y:S01]  /*169e0*/  ENDCOLLECTIVE ;  /* 0x000000000000791b */ /* 0x007fe20003800000 */
.L_x_1254:
[----:B------:R-:W-:-:S05]  /*169f0*/  @!P1 LEA R5, P2, R9, R4, 0x1 ;  /* 0x0000000409059211 */ /* 0x000fca00078408ff */
[----:B------:R-:W-:-:S05]  /*16a00*/  @!P1 IMAD.X R4, RZ, RZ, R6, P2 ;  /* 0x000000ffff049224 */ /* 0x000fca00010e0606 */
[----:B------:R-:W-:Y:S01]  /*16a10*/  @!P1 LOP3.LUT R5, R5, R4, RZ, 0x3c, !PT ;  /* 0x0000000405059212 */ /* 0x000fe200078e3cff */
[----:B------:R-:W-:-:S03]  /*16a20*/  IMAD.MOV.U32 R13, RZ, RZ, R3 ;  /* 0x000000ffff0d7224 */ /* 0x000fc600078e0003 */
[----:B------:R-:W-:-:S04]  /*16a30*/  @!P1 LOP3.LUT R4, R5, R4, RZ, 0x3c, !PT ;  /* 0x0000000405049212 */ /* 0x000fc800078e3cff */
[----:B------:R-:W-:Y:S01]  /*16a40*/  @!P1 LOP3.LUT R5, R5, R4, RZ, 0x3c, !PT ;  /* 0x0000000405059212 */ /* 0x000fe200078e3cff */
[----:B------:R-:W-:-:S07]  /*16a50*/  IMAD.MOV.U32 R6, RZ, RZ, R14 ;  /* 0x000000ffff067224 */ /* 0x000fce00078e000e */
[----:B------:R-:W-:Y:S05]  /*16a60*/  WARPSYNC.COLLECTIVE R15, `(.L_x_1255) ;  /* 0x000000000f087348 */ /* 0x000fea0003c00000 */
[----:B------:R0:W1:Y:S02]  /*16a70*/  SHFL.IDX P6, R14, R13, R12, R11 ;  /* 0x0000000c0d0e7389 */ /* 0x00006400000c000b */
[----:B01----:R-:W-:Y:S01]  /*16a80*/  ENDCOLLECTIVE ;  /* 0x000000000000791b */ /* 0x003fe20003800000 */
.L_x_1255:
[----:B------:R-:W-:Y:S01]  /*16a90*/  @!PT LDS RZ, [RZ] ;  /* 0x00000000fffff984 */ /* 0x000fe20000000800 */
[----:B------:R-:W-:Y:S01]  /*16aa0*/  @!PT LDS RZ, [RZ] ;  /* 0x00000000fffff984 */ /* 0x000fe20000000800 */
[----:B------:R-:W-:Y:S01]  /*16ab0*/  @!PT LDS RZ, [RZ] ;  /* 0x00000000fffff984 */ /* 0x000fe20000000800 */
[----:B------:R0:W-:Y:S01]  /*16ac0*/  @!P1 LDGSTS.E.BYPASS.LTC128B.128 [R8+0x20c00], desc[UR38][R4.64], !P0 ;  /* 0x20c0000004089fae */ /* 0x0001e2000c101d66 */
[----:B------:R-:W-:Y:S01]  /*16ad0*/  ISETP.GE.AND P1, PT, R7, R0, PT ;  /* 0x000000000700720c */ /* 0x000fe20003f26270 */
[----:B------:R-:W-:Y:S02]  /*16ae0*/  IMAD.MOV.U32 R13, RZ, RZ, R2 ;  /* 0x000000ffff0d7224 */ /* 0x000fe400078e0002 */
[----:B------:R-:W-:Y:S02]  /*16af0*/  IMAD.MOV.U32 R12, RZ, RZ, 0x3 ;  /* 0x00000003ff0c7424 */ /* 0x000fe400078e00ff */
[----:B0-----:R-:W-:-:S08]  /*16b00*/  IMAD.MOV.U32 R4, RZ, RZ, R14 ;  /* 0x000000ffff047224 */ /* 0x001fd000078e000e */
[----:B------:R-:W-:Y:S05]  /*16b10*/  WARPSYNC.COLLECTIVE R15, `(.L_x_1256) ;  /* 0x000000000f087348 */ /* 0x000fea0003c00000 */
[----:B------:R0:W1:Y:S02]  /*16b20*/  SHFL.IDX P6, R14, R13, R12, R11 ;  /* 0x0000000c0d0e7389 */ /* 0x00006400000c000b */
[----:B01----:R-:W-:Y:S01]  /*16b30*/  ENDCOLLECTIVE ;  /* 0x000000000000791b */ /* 0x003fe20003800000 */
.L_x_1256:
        /* <DEDUP_REMOVED lines=9> */
[----:B------:R0:W-:Y:S02]  /*16bd0*/  @!P1 LDGSTS.E.BYPASS.LTC128B.128 [R8+0x21400], desc[UR38][R4.64], !P0 ;  /* 0x2140000004089fae */ /* 0x0001e4000c101d66 */
[----:B0-----:R-:W-:-:S07]  /*16be0*/  IMAD.MOV.U32 R4, RZ, RZ, R14 ;  /* 0x000000ffff047224 */ /* 0x001fce00078e000e */
[----:B------:R-:W-:Y:S05]  /*16bf0*/  WARPSYNC.COLLECTIVE R15, `(.L_x_1257) ;  /* 0x000000000f087348 */ /* 0x000fea0003c00000 */
[----:B------:R0:W1:Y:S02]  /*16c00*/  SHFL.IDX P6, R14, R13, R12, R11 ;  /* 0x0000000c0d0e7389 */ /* 0x00006400000c000b */
[----:B01----:R-:W-:Y:S01]  /*16c10*/  ENDCOLLECTIVE ;  /* 0x000000000000791b */ /* 0x003fe20003800000 */
.L_x_1257:
[----:B------:R-:W-:Y:S01]  /*16c20*/  IMAD.MOV.U32 R3, RZ, RZ, R14 ;  /* 0x000000ffff037224 */ /* 0x000fe200078e000e */
[----:B------:R-:W-:Y:S06]  /*16c30*/  BRA `(.L_x_1258) ;  /* 0xffffff9c006c7947 */ /* 0x000fec000383ffff */
.L_x_1132:
[----:B------:R-:W2:Y:S04]  /*16c40*/  LDL.LU R12, [R1+0x38] ;  /* 0x00003800010c7983 */ /* 0x000ea80000300800 */
[----:B------:R-:W3:Y:S04]  /*16c50*/  LDL.LU R11, [R1+0x4] ;  /* 0x00000400010b7983 */ /* 0x000ee80000300800 */
[----:B------:R-:W4:Y:S04]  /*16c60*/  LDL.LU R9, [R1+0x50] ;  /* 0x0000500001097983 */ /* 0x000f280000300800 */
[----:B------:R-:W5:Y:S01]  /*16c70*/  LDL.LU R8, [R1+0x5c] ;  /* 0x00005c0001087983 */ /* 0x000f620000300800 */
[----:B------:R-:W-:Y:S01]  /*16c80*/  LOP3.LUT R19, R19, 0xffffffdf, RZ, 0xc0, !PT ;  /* 0xffffffdf13137812 */ /* 0x000fe200078ec0ff */
[----:B------:R-:W-:Y:S01]  /*16c90*/  BSSY B0, `(.L_x_1259) ;  /* 0x0000015000007945 */ /* 0x000fe20003800000 */
[----:B------:R-:W-:-:S02]  /*16ca0*/  IMAD.MOV.U32 R13, RZ, RZ, R4 ;  /* 0x000000ffff0d7224 */ /* 0x000fc400078e0004 */
[----:B------:R-:W-:Y:S02]  /*16cb0*/  IMAD.MOV.U32 R15, RZ, RZ, -0x1 ;  /* 0xffffffffff0f7424 */ /* 0x000fe400078e00ff */
[----:B--2---:R-:W-:Y:S02]  /*16cc0*/  IMAD R7, R12, R7, RZ ;  /* 0x000000070c077224 */ /* 0x004fe400078e02ff */
[----:B------:R-:W-:-:S03]  /*16cd0*/  IMAD.MOV.U32 R12, RZ, RZ, RZ ;  /* 0x000000ffff0c7224 */ /* 0x000fc600078e00ff */
[-C--:B---3--:R-:W-:Y:S01]  /*16ce0*/  ISETP.GE.AND P2, PT, R11, R7.reuse, PT ;  /* 0x000000070b00720c */ /* 0x088fe20003f46270 */
[----:B------:R-:W-:Y:S01]  /*16cf0*/  IMAD.MOV.U32 R11, RZ, RZ, 0x181f ;  /* 0x0000181fff0b7424 */ /* 0x000fe200078e00ff */
[-C--:B----4-:R-:W-:Y:S02]  /*16d00*/  ISETP.GE.AND P3, PT, R9, R7.reuse, PT ;  /* 0x000000070900720c */ /* 0x090fe40003f66270 */
[----:B-----5:R-:W-:-:S09]  /*16d10*/  ISETP.GE.AND P4, PT, R8, R7, PT ;  /* 0x000000070800720c */ /* 0x020fd20003f86270 */
[----:B------:R-:W-:-:S04]  /*16d20*/  @!P2 LOP3.LUT R2, R5, 0x40, RZ, 0xc0, !PT ;  /* 0x000000400502a812 */ /* 0x000fc800078ec0ff */
[----:B------:R-:W-:-:S04]  /*16d30*/  @!P2 SHF.R.U32.HI R2, RZ, 0x2, R2 ;  /* 0x00000002ff02a819 */ /* 0x000fc80000011602 */
[----:B------:R-:W-:Y:S02]  /*16d40*/  @!P2 ISETP.NE.U32.AND P6, PT, R2, RZ, PT ;  /* 0x000000ff0200a20c */ /* 0x000fe40003fc5070 */
[----:B------:R-:W-:-:S04]  /*16d50*/  @!P2 LOP3.LUT R2, R6, 0x80, RZ, 0xc0, !PT ;  /* 0x000000800602a812 */ /* 0x000fc800078ec0ff */
[----:B------:R-:W-:-:S07]  /*16d60*/  @!P2 SHF.R.U32.HI R2, RZ, 0x3, R2 ;  /* 0x00000003ff02a819 */ /* 0x000fce0000011602 */
[----:B------:R-:W-:Y:S02]  /*16d70*/  @P6 LOP3.LUT R19, R19, 0x20, RZ, 0xfc, !PT ;  /* 0x0000002013136812 */ /* 0x000fe400078efcff */
[----:B------:R-:W-:Y:S02]  /*16d80*/  @!P2 ISETP.NE.U32.AND P6, PT, R2, RZ, PT ;  /* 0x000000ff0200a20c */ /* 0x000fe40003fc5070 */
[----:B------:R-:W-:-:S11]  /*16d90*/  LOP3.LUT R19, R19, 0xffffffef, RZ, 0xc0, !PT ;  /* 0xffffffef13137812 */ /* 0x000fd600078ec0ff */
[----:B------:R-:W-:-:S07]  /*16da0*/  @P6 LOP3.LUT R19, R19, 0x10, RZ, 0xfc, !PT ;  /* 0x0000001013136812 */ /* 0x000fce00078efcff */
[----:B------:R-:W-:Y:S05]  /*16db0*/  WARPSYNC.COLLECTIVE R15, `(.L_x_1260) ;  /* 0x000000000f087348 */ /* 0x000fea0003c00000 */
[----:B------:R0:W1:Y:S02]  /*16dc0*/  SHFL.IDX P6, R14, R13, R12, R11 ;  /* 0x0000000c0d0e7389 */ /* 0x00006400000c000b */
[----:B01----:R-:W-:Y:S01]  /*16dd0*/  ENDCOLLECTIVE ;  /* 0x000000000000791b */ /* 0x003fe20003800000 */
.L_x_1260:
[----:B------:R-:W-:Y:S05]  /*16de0*/  BSYNC B0 ;  /* 0x0000000000007941 */ /* 0x000fea0003800000 */
.L_x_1259:
[----:B------:R0:W-:Y:S04]  /*16df0*/  STL [R1+0x74], R7 ;  /* 0x0000740701007387 */ /* 0x0001e80000100800 */
[----:B0-----:R0:W5:Y:S01]  /*16e00*/  LDL R7, [R1+0x14] ;  /* 0x0000140001077983 */ /* 0x0011620000100800 */
[----:B------:R-:W-:Y:S01]  /*16e10*/  IMAD.MOV.U32 R13, RZ, RZ, R0 ;  /* 0x000000ffff0d7224 */ /* 0x000fe200078e0000 */
[----:B------:R-:W-:Y:S01]  /*16e20*/  LOP3.LUT R19, R19, 0xffff7fff, RZ, 0xc0, !PT ;  /* 0xffff7fff13137812 */ /* 0x000fe200078ec0ff */
[----:B------:R-:W-:Y:S02]  /*16e30*/  IMAD.MOV.U32 R12, RZ, RZ, RZ ;  /* 0x000000ffff0c7224 */ /* 0x000fe400078e00ff */
[----:B------:R-:W-:Y:S01]  /*16e40*/  IMAD.MOV.U32 R11, RZ, RZ, 0x181f ;  /* 0x0000181fff0b7424 */ /* 0x000fe200078e00ff */
[----:B------:R-:W-:Y:S01]  /*16e50*/  @P0 LOP3.LUT R19, R19, 0x8000, RZ, 0xfc, !PT ;  /* 0x0000800013130812 */ /* 0x000fe200078efcff */
[----:B------:R-:W-:-:S02]  /*16e60*/  IMAD.MOV.U32 R15, RZ, RZ, -0x1 ;  /* 0xffffffffff0f7424 */ /* 0x000fc400078e00ff */
[----:B------:R-:W-:Y:S01]  /*16e70*/  IMAD.MOV.U32 R2, RZ, RZ, R14 ;  /* 0x000000ffff027224 */ /* 0x000fe200078e000e */
[----:B0-----:R-:W-:-:S13]  /*16e80*/  LOP3.LUT P0, RZ, R19, 0x8, RZ, 0xc0, !PT ;  /* 0x0000000813ff7812 */ /* 0x001fda000780c0ff */
[----:B-----5:R-:W-:Y:S05]  /*16e90*/  WARPSYNC.COLLECTIVE R15, `(.L_x_1261) ;  /* 0x000000000f087348 */ /* 0x020fea0003c00000 */
[----:B------:R0:W1:Y:S02]  /*16ea0*/  SHFL.IDX P6, R14, R13, R12, R11 ;  /* 0x0000000c0d0e7389 */ /* 0x00006400000c000b */
[----:B01---5:R-:W-:Y:S01]  /*16eb0*/  ENDCOLLECTIVE ;  /* 0x000000000000791b */ /* 0x023fe20003800000 */
.L_x_1261:
[----:B------:R-:W-:-:S04]  /*16ec0*/  LOP3.LUT R19, R19, 0xffffbfff, RZ, 0xc0, !PT ;  /* 0xffffbfff13137812 */ /* 0x000fc800078ec0ff */
[----:B------:R-:W-:-:S04]  /*16ed0*/  @P1 LOP3.LUT R19, R19, 0x4000, RZ, 0xfc, !PT ;  /* 0x0000400013131812 */ /* 0x000fc800078efcff */
[C---:B------:R-:W-:Y:S02]  /*16ee0*/  LOP3.LUT P1, RZ, R19.reuse, 0x4, RZ, 0xc0, !PT ;  /* 0x0000000413ff7812 */ /* 0x040fe4000782c0ff */
[----:B------:R-:W-:Y:S01]  /*16ef0*/  LOP3.LUT R19, R19, 0xffffdfff, RZ, 0xc0, !PT ;  /* 0xffffdfff13137812 */ /* 0x000fe200078ec0ff */
[----:B------:R-:W-:-:S03]  /*16f00*/  IMAD.MOV.U32 R13, RZ, RZ, R4 ;  /* 0x000000ffff0d7224 */ /* 0x000fc600078e0004 */
[----:B------:R-:W-:Y:S01]  /*16f10*/  @P3 LOP3.LUT R19, R19, 0x2000, RZ, 0xfc, !PT ;  /* 0x0000200013133812 */ /* 0x000fe200078efcff */
[----:B------:R-:W-:-:S03]  /*16f20*/  IMAD.MOV.U32 R12, RZ, RZ, 0x1 ;  /* 0x00000001ff0c7424 */ /* 0x000fc600078e00ff */
[C---:B------:R-:W-:Y:S02]  /*16f30*/  LOP3.LUT P3, RZ, R19.reuse, 0x2, RZ, 0xc0, !PT ;  /* 0x0000000213ff7812 */ /* 0x040fe4000786c0ff */
[----:B------:R-:W-:Y:S01]  /*16f40*/  LOP3.LUT R19, R19, 0xfffffbff, RZ, 0xc0, !PT ;  /* 0xfffffbff13137812 */ /* 0x000fe200078ec0ff */
[----:B------:R-:W-:-:S03]  /*16f50*/  IMAD.MOV.U32 R3, RZ, RZ, R14 ;  /* 0x000000ffff037224 */ /* 0x000fc600078e000e */
[----:B------:R-:W-:Y:S02]  /*16f60*/  @P4 LOP3.LUT R19, R19, 0x400, RZ, 0xfc, !PT ;  /* 0x0000040013134812 */ /* 0x000fe400078efcff */
[----:B------:R-:W-:Y:S02]  /*16f70*/  @!P2 LEA R3, P6, R10, R3, 0x1 ;  /* 0x000000030a03a211 */ /* 0x000fe400078c08ff */
[----:B------:R-:W-:-:S03]  /*16f80*/  LOP3.LUT P4, RZ, R19, 0x10, RZ, 0xc0, !PT ;  /* 0x0000001013ff7812 */ /* 0x000fc6000788c0ff */
[----:B------:R-:W-:Y:S01]  /*16f90*/  @!P2 IMAD.X R2, RZ, RZ, R2, P6 ;  /* 0x000000ffff02a224 */ /* 0x000fe200030e0602 */
[----:B------:R-:W-:-:S04]  /*16fa0*/  LOP3.LUT P6, RZ, R19, 0x20, RZ, 0xc0, !PT ;  /* 0x0000002013ff7812 */ /* 0x000fc800078cc0ff */
[----:B------:R-:W-:-:S04]  /*16fb0*/  @!P2 LOP3.LUT R3, R3, R2, RZ, 0x3c, !PT ;  /* 0x000000020303a212 */ /* 0x000fc800078e3cff */
[----:B------:R-:W-:-:S04]  /*16fc0*/  @!P2 LOP3.LUT R2, R3, R2, RZ, 0x3c, !PT ;  /* 0x000000020302a212 */ /* 0x000fc800078e3cff */
[----:B------:R-:W-:-:S05]  /*16fd0*/  @!P2 LOP3.LUT R3, R3, R2, RZ, 0x3c, !PT ;  /* 0x000000020303a212 */ /* 0x000fca00078e3cff */
[----:B------:R-:W-:Y:S01]  /*16fe0*/  @!PT LDS RZ, [RZ] ;  /* 0x00000000fffff984 */ /* 0x000fe20000000800 */
[----:B------:R-:W-:Y:S01]  /*16ff0*/  @!PT LDS RZ, [RZ] ;  /* 0x00000000fffff984 */ /* 0x000fe20000000800 */
[----:B------:R-:W-:Y:S01]  /*17000*/  @!PT LDS RZ, [RZ] ;  /* 0x00000000fffff984 */ /* 0x000fe20000000800 */
[----:B------:R0:W-:Y:S01]  /*17010*/  @!P2 LDGSTS.E.BYPASS.LTC128B.128 [R7+0x26400], desc[UR38][R2.64], !P0 ;  /* 0x264000000207afae */ /* 0x0001e2000c101d66 */
[----:B------:R-:W-:-:S03]  /*17020*/  LOP3.LUT P0, RZ, R19, 0x8000, RZ, 0xc0, !PT ;  /* 0x0000800013ff7812 */ /* 0x000fc6000780c0ff */
[----:B------:R0:W-:Y:S01]  /*17030*/  @!P2 LDGSTS.E.BYPASS.LTC128B.128 [R7+0x28400], desc[UR38][R2.64+0x80], !P1 ;  /* 0x284000800207afae */ /* 0x0001e2000c901d66 */
[----:B------:R-:W-:-:S03]  /*17040*/  LOP3.LUT P1, RZ, R19, 0x4000, RZ, 0xc0, !PT ;  /* 0x0000400013ff7812 */ /* 0x000fc6000782c0ff */
[----:B------:R0:W-:Y:S01]  /*17050*/  @!P2 LDGSTS.E.BYPASS.LTC128B.128 [R7+0x2a400], desc[UR38][R2.64+0x100], !P3 ;  /* 0x2a4001000207afae */ /* 0x0001e2000d901d66 */
[C---:B------:R-:W-:Y:S02]  /*17060*/  LOP3.LUT P3, RZ, R19.reuse, 0x2000, RZ, 0xc0, !PT ;  /* 0x0000200013ff7812 */ /* 0x040fe4000786c0ff */
[----:B------:R-:W-:Y:S01]  /*17070*/  LOP3.LUT R19, R19, 0xfffff7ff, RZ, 0xc0, !PT ;  /* 0xfffff7ff13137812 */ /* 0x000fe200078ec0ff */
[----:B------:R0:W-:Y:S03]  /*17080*/  @!P2 LDGSTS.E.BYPASS.LTC128B.128 [R7+0x2c400], desc[UR38][R2.64+0x180], !P5 ;  /* 0x2c4001800207afae */ /* 0x0001e6000e901d66 */
[----:B------:R-:W-:Y:S01]  /*17090*/  @P5 LOP3.LUT R19, R19, 0x800, RZ, 0xfc, !PT ;  /* 0x0000080013135812 */ /* 0x000fe200078efcff */
[----:B------:R0:W-:Y:S03]  /*170a0*/  @!P2 LDGSTS.E.BYPASS.LTC128B.128 [R7+0x2e400], desc[UR38][R2.64+0x200], !P0 ;  /* 0x2e4002000207afae */ /* 0x0001e6000c101d66 */
[C---:B------:R-:W-:Y:S01]  /*170b0*/  LOP3.LUT P5, RZ, R19.reuse, 0x4, RZ, 0xc0, !PT ;  /* 0x0000000413ff7812 */ /* 0x040fe200078ac0ff */
[----:B------:R0:W-:Y:S01]  /*170c0*/  @!P2 LDGSTS.E.BYPASS.LTC128B.128 [R7+0x30400], desc[UR38][R2.64+0x280], !P1 ;  /* 0x304002800207afae */ /* 0x0001e2000c901d66 */
[----:B------:R-:W-:-:S02]  /*170d0*/  LOP3.LUT R19, R19, 0xffffefff, RZ, 0xc0, !PT ;  /* 0xffffefff13137812 */ /* 0x000fc400078ec0ff */
[----:B------:R-:W-:Y:S01]  /*170e0*/  @!P3 LOP3.LUT R8, R6, 0x80, RZ, 0xc0, !PT ;  /* 0x000000800608b812 */ /* 0x000fe200078ec0ff */
[----:B------:R0:W-:Y:S01]  /*170f0*/  @!P2 LDGSTS.E.BYPASS.LTC128B.128 [R7+0x32400], desc[UR38][R2.64+0x300], P6 ;  /* 0x324003000207afae */ /* 0x0001e2000b101d66 */
[----:B------:R-:W-:Y:S02]  /*17100*/  @!P3 LOP3.LUT R9, R5, 0x40, RZ, 0xc0, !PT ;  /* 0x000000400509b812 */ /* 0x000fe400078ec0ff */
[----:B------:R-:W-:-:S07]  /*17110*/  @!P3 SHF.R.U32.HI R8, RZ, 0x3, R8 ;  /* 0x00000003ff08b819 */ /* 0x000fce0000011608 */
[----:B0-----:R-:W-:Y:S05]  /*17120*/  WARPSYNC.COLLECTIVE R15, `(.L_x_1262) ;  /* 0x000000000f087348 */ /* 0x001fea0003c00000 */
[----:B------:R1:W2:Y:S02]  /*17130*/  SHFL.IDX P6, R14, R13, R12, R11 ;  /* 0x0000000c0d0e7389 */ /* 0x0002a400000c000b */
[----:B012---:R-:W-:Y:S01]  /*17140*/  ENDCOLLECTIVE ;  /* 0x000000000000791b */ /* 0x007fe20003800000 */
.L_x_1262:
[----:B------:R-:W-:Y:S01]  /*17150*/  @!P3 SHF.R.U32.HI R9, RZ, 0x2, R9 ;  /* 0x00000002ff09b819 */ /* 0x000fe20000011609 */
[----:B------:R-:W-:Y:S01]  /*17160*/  @!PT LDS RZ, [RZ] ;  /* 0x00000000fffff984 */ /* 0x000fe20000000800 */
[----:B------:R-:W-:Y:S01]  /*17170*/  @!PT LDS RZ, [RZ] ;  /* 0x00000000fffff984 */ /* 0x000fe20000000800 */
[----:B------:R-:W-:Y:S01]  /*17180*/  @!PT LDS RZ, [RZ] ;  /* 0x00000000fffff984 */ /* 0x000fe20000000800 */
[----:B------:R0:W-:Y:S01]  /*17190*/  @!P2 LDGSTS.E.BYPASS.LTC128B.128 [R7+0x34400], desc[UR38][R2.64+0x380], P4 ;  /* 0x344003800207afae */ /* 0x0001e2000a101d66 */
[----:B------:R-:W-:Y:S02]  /*171a0*/  @!P3 ISETP.NE.U32.AND P4, PT, R8, RZ, PT ;  /* 0x000000ff0800b20c */ /* 0x000fe40003f85070 */
[----:B------:R-:W-:Y:S02]  /*171b0*/  @!P3 ISETP.NE.U32.AND P2, PT, R9, RZ, PT ;  /* 0x000000ff0900b20c */ /* 0x000fe40003f45070 */
[----:B------:R-:W-:-:S04]  /*171c0*/  @P5 LOP3.LUT R19, R19, 0x1000, RZ, 0xfc, !PT ;  /* 0x0000100013135812 */ /* 0x000fc800078efcff */
[C---:B------:R-:W-:Y:S01]  /*171d0*/  LOP3.LUT P5, RZ, R19.reuse, 0x8, RZ, 0xc0, !PT ;  /* 0x0000000813ff7812 */ /* 0x040fe200078ac0ff */
[----:B------:R-:W-:Y:S01]  /*171e0*/  IMAD.MOV.U32 R13, RZ, RZ, R0 ;  /* 0x000000ffff0d7224 */ /* 0x000fe200078e0000 */
[----:B------:R-:W-:-:S05]  /*171f0*/  LOP3.LUT R19, R19, 0xffffffdf, RZ, 0xc0, !PT ;  /* 0xffffffdf13137812 */ /* 0x000fca00078ec0ff */
[----:B------:R-:W-:Y:S01]  /*17200*/  @P2 LOP3.LUT R19, R19, 0x20, RZ, 0xfc, !PT ;  /* 0x0000002013132812 */ /* 0x000fe200078efcff */
[----:B0-----:R-:W-:-:S07]  /*17210*/  IMAD.MOV.U32 R8, RZ, RZ, R14 ;  /* 0x000000ffff087224 */ /* 0x001fce00078e000e */
[----:B------:R-:W-:Y:S05]  /*17220*/  WARPSYNC.COLLECTIVE R15, `(.L_x_1263) ;  /* 0x000000000f087348 */ /* 0x000fea0003c00000 */
[----:B------:R0:W1:Y:S02]  /*17230*/  SHFL.IDX P6, R14, R13, R12, R11 ;  /* 0x0000000c0d0e7389 */ /* 0x00006400000c000b */
[----:B01----:R-:W-:Y:S01]  /*17240*/  ENDCOLLECTIVE ;  /* 0x000000000000791b */ /* 0x003fe20003800000 */
.L_x_1263:
[----:B------:R-:W-:Y:S02]  /*17250*/  IMAD.MOV.U32 R13, RZ, RZ, R4 ;  /* 0x000000ffff0d7224 */ /* 0x000fe400078e0004 */
[----:B------:R-:W-:Y:S01]  /*17260*/  IMAD.MOV.U32 R12, RZ, RZ, 0x2 ;  /* 0x00000002ff0c7424 */ /* 0x000fe200078e00ff */
[----:B------:R-:W-:Y:S02]  /*17270*/  @!P3 LEA R21, P2, R10, R14, 0x1 ;  /* 0x0000000e0a15b211 */ /* 0x000fe400078408ff */
[----:B------:R-:W-:-:S03]  /*17280*/  LOP3.LUT P6, RZ, R19, 0x20, RZ, 0xc0, !PT ;  /* 0x0000002013ff7812 */ /* 0x000fc600078cc0ff */
[----:B------:R-:W-:Y:S01]  /*17290*/  @!P3 IMAD.X R8, RZ, RZ, R8, P2 ;  /* 0x000000ffff08b224 */ /* 0x000fe200010e0608 */
[----:B------:R-:W-:Y:S01]  /*172a0*/  LOP3.LUT P2, RZ, R19, 0x2, RZ, 0xc0, !PT ;  /* 0x0000000213ff7812 */ /* 0x000fe2000784c0ff */
[----:B------:R-:W-:Y:S02]  /*172b0*/  @!P3 IMAD.MOV.U32 R2, RZ, RZ, R21 ;  /* 0x000000ffff02b224 */ /* 0x000fe400078e0015 */
[----:B------:R-:W-:-:S05]  /*172c0*/  @!P3 IMAD.MOV.U32 R3, RZ, RZ, R8 ;  /* 0x000000ffff03b224 */ /* 0x000fca00078e0008 */
[----:B------:R-:W-:Y:S01]  /*172d0*/  @!PT LDS RZ, [RZ] ;  /* 0x00000000fffff984 */ /* 0x000fe20000000800 */
[----:B------:R-:W-:Y:S01]  /*172e0*/  @!PT LDS RZ, [RZ] ;  /* 0x00000000fffff984 */ /* 0x000fe20000000800 */
[----:B------:R-:W-:Y:S01]  /*172f0*/  @!PT LDS RZ, [RZ] ;  /* 0x00000000fffff984 */ /* 0x000fe20000000800 */
[----:B------:R0:W-:Y:S01]  /*17300*/  @!P3 LDGSTS.E.BYPASS.LTC128B.128 [R7+0x26c00], desc[UR38][R2.64], !P5 ;  /* 0x26c000000207bfae */ /* 0x0001e2000e901d66 */
[----:B------:R-:W-:-:S13]  /*17310*/  LOP3.LUT P5, RZ, R19, 0x1000, RZ, 0xc0, !PT ;  /* 0x0000100013ff7812 */ /* 0x000fda00078ac0ff */
[----:B------:R0:W-:Y:S01]  /*17320*/  @!P3 LDGSTS.E.BYPASS.LTC128B.128 [R7+0x28c00], desc[UR38][R2.64+0x80], !P5 ;  /* 0x28c000800207bfae */ /* 0x0001e2000e901d66 */
[C---:B------:R-:W-:Y:S02]  /*17330*/  LOP3.LUT P5, RZ, R19.reuse, 0x800, RZ, 0xc0, !PT ;  /* 0x0000080013ff7812 */ /* 0x040fe400078ac0ff */
[----:B------:R-:W-:Y:S01]  /*17340*/  LOP3.LUT R19, R19, 0xffffff7f, RZ, 0xc0, !PT ;  /* 0xffffff7f13137812 */ /* 0x000fe200078ec0ff */
[----:B------:R0:W-:Y:S03]  /*17350*/  @!P3 LDGSTS.E.BYPASS.LTC128B.128 [R7+0x2ac00], desc[UR38][R2.64+0x100], !P2 ;  /* 0x2ac001000207bfae */ /* 0x0001e6000d101d66 */
[----:B------:R-:W-:-:S04]  /*17360*/  @P2 LOP3.LUT R19, R19, 0x80, RZ, 0xfc, !PT ;  /* 0x0000008013132812 */ /* 0x000fc800078efcff */
[C---:B------:R-:W-:Y:S02]  /*17370*/  LOP3.LUT P2, RZ, R19.reuse, 0x4, RZ, 0xc0, !PT ;  /* 0x0000000413ff7812 */ /* 0x040fe4000784c0ff */
[----:B------:R-:W-:Y:S01]  /*17380*/  LOP3.LUT R19, R19, 0xfffffeff, RZ, 0xc0, !PT ;  /* 0xfffffeff13137812 */ /* 0x000fe200078ec0ff */
[----:B------:R0:W-:Y:S04]  /*17390*/  @!P3 LDGSTS.E.BYPASS.LTC128B.128 [R7+0x2cc00], desc[UR38][R2.64+0x180], !P5 ;  /* 0x2cc001800207bfae */ /* 0x0001e8000e901d66 */
[----:B------:R0:W-:Y:S04]  /*173a0*/  @!P3 LDGSTS.E.BYPASS.LTC128B.128 [R7+0x2ec00], desc[UR38][R2.64+0x200], !P0 ;  /* 0x2ec002000207bfae */ /* 0x0001e8000c101d66 */
[----:B------:R0:W-:Y:S02]  /*173b0*/  @!P3 LDGSTS.E.BYPASS.LTC128B.128 [R7+0x30c00], desc[UR38][R2.64+0x280], !P1 ;  /* 0x30c002800207bfae */ /* 0x0001e4000c901d66 */
[----:B------:R-:W-:-:S02]  /*173c0*/  @P2 LOP3.LUT R19, R19, 0x100, RZ, 0xfc, !PT ;  /* 0x0000010013132812 */ /* 0x000fc400078efcff */
[----:B------:R0:W-:Y:S02]  /*173d0*/  @!P3 LDGSTS.E.BYPASS.LTC128B.128 [R7+0x32c00], desc[UR38][R2.64+0x300], P6 ;  /* 0x32c003000207bfae */ /* 0x0001e4000b101d66 */
[----:B------:R-:W-:-:S13]  /*173e0*/  LOP3.LUT P2, RZ, R19, 0x8, RZ, 0xc0, !PT ;  /* 0x0000000813ff7812 */ /* 0x000fda000784c0ff */
[----:B0-----:R-:W-:Y:S05]  /*173f0*/  WARPSYNC.COLLECTIVE R15, `(.L_x_1264) ;  /* 0x000000000f087348 */ /* 0x001fea0003c00000 */
[----:B------:R1:W2:Y:S02]  /*17400*/  SHFL.IDX P6, R14, R13, R12, R11 ;  /* 0x0000000c0d0e7389 */ /* 0x0002a400000c000b */
[----:B012---:R-:W-:Y:S01]  /*17410*/  ENDCOLLECTIVE ;  /* 0x000000000000791b */ /* 0x007fe20003800000 */
.L_x_1264:
[----:B------:R-:W-:Y:S01]  /*17420*/  LOP3.LUT R19, R19, 0xfffffdff, RZ, 0xc0, !PT ;  /* 0xfffffdff13137812 */ /* 0x000fe200078ec0ff */
[----:B------:R-:W-:Y:S01]  /*17430*/  @!PT LDS RZ, [RZ] ;  /* 0x00000000fffff984 */ /* 0x000fe20000000800 */
[----:B------:R-:W-:Y:S01]  /*17440*/  @!PT LDS RZ, [RZ] ;  /* 0x00000000fffff984 */ /* 0x000fe20000000800 */
[----:B------:R-:W-:Y:S01]  /*17450*/  @!PT LDS RZ, [RZ] ;  /* 0x00000000fffff984 */ /* 0x000fe20000000800 */
[----:B------:R0:W-:Y:S03]  /*17460*/  @!P3 LDGSTS.E.BYPASS.LTC128B.128 [R7+0x34c00], desc[UR38][R2.64+0x380], P4 ;  /* 0x34c003800207bfae */ /* 0x0001e6000a101d66 */
[----:B------:R-:W-:Y:S01]  /*17470*/  @P2 LOP3.LUT R19, R19, 0x200, RZ, 0xfc, !PT ;  /* 0x0000020013132812 */ /* 0x000fe200078efcff */
[----:B------:R-:W-:-:S03]  /*17480*/  IMAD.MOV.U32 R13, RZ, RZ, R0 ;  /* 0x000000ffff0d7224 */ /* 0x000fc600078e0000 */
[----:B------:R-:W-:Y:S01]  /*17490*/  LOP3.LUT P4, RZ, R19, 0x400, RZ, 0xc0, !PT ;  /* 0x0000040013ff7812 */ /* 0x000fe2000788c0ff */
[----:B------:R-:W-:-:S12]  /*174a0*/  IMAD.MOV.U32 R10, RZ, RZ, R14 ;  /* 0x000000ffff0a7224 */ /* 0x000fd800078e000e */
[----:B0-----:R-:W-:Y:S05]  /*174b0*/  WARPSYNC.COLLECTIVE R15, `(.L_x_1265) ;  /* 0x000000000f087348 */ /* 0x001fea0003c00000 */
[----:B------:R1:W2:Y:S02]  /*174c0*/  SHFL.IDX P6, R14, R13, R12, R11 ;  /* 0x0000000c0d0e7389 */ /* 0x0002a400000c000b */
[----:B012---:R-:W-:Y:S01]  /*174d0*/  ENDCOLLECTIVE ;  /* 0x000000000000791b */ /* 0x007fe20003800000 */
.L_x_1265:
[----:B------:R-:W-:Y:S02]  /*174e0*/  @!P4 LOP3.LUT R8, R6, 0x80, RZ, 0xc0, !PT ;  /* 0x000000800608c812 */ /* 0x000fe400078ec0ff */
[----:B------:R-:W-:Y:S02]  /*174f0*/  @!P4 LOP3.LUT R2, R5, 0x40, RZ, 0xc0, !PT ;  /* 0x000000400502c812 */ /* 0x000fe400078ec0ff */
[----:B------:R-:W-:Y:S02]  /*17500*/  @!P4 SHF.R.U32.HI R8, RZ, 0x3, R8 ;  /* 0x00000003ff08c819 */ /* 0x000fe40000011608 */
[----:B------:R-:W-:Y:S02]  /*17510*/  @!P4 SHF.R.U32.HI R9, RZ, 0x2, R2 ;  /* 0x00000002ff09c819 */ /* 0x000fe40000011602 */
[----:B------:R-:W-:Y:S01]  /*17520*/  @!P4 ISETP.NE.U32.AND P3, PT, R8, RZ, PT ;  /* 0x000000ff0800c20c */ /* 0x000fe20003f65070 */
[----:B------:R-:W0:Y:S01]  /*17530*/  S2R R15, SR_TID.X ;  /* 0x00000000000f7919 */ /* 0x000e220000002100 */
[----:B------:R-:W-:Y:S01]  /*17540*/  IMAD.MOV.U32 R3, RZ, RZ, R14 ;  /* 0x000000ffff037224 */ /* 0x000fe200078e000e */
[----:B------:R-:W-:Y:S01]  /*17550*/  @!P4 ISETP.NE.U32.AND P6, PT, R9, RZ, PT ;  /* 0x000000ff0900c20c */ /* 0x000fe20003fc5070 */
[----:B0-----:R-:W-:-:S05]  /*17560*/  IMAD.SHL.U32 R15, R15, 0x8, RZ ;  /* 0x000000080f0f7824 */ /* 0x001fca00078e00ff */
[----:B------:R-:W-:-:S04]  /*17570*/  LOP3.LUT R15, R15, 0x38, RZ, 0xc0, !PT ;  /* 0x000000380f0f7812 */ /* 0x000fc800078ec0ff */
[----:B------:R-:W-:-:S05]  /*17580*/  @!P4 LEA R8, P2, R15, R3, 0x1 ;  /* 0x000000030f08c211 */ /* 0x000fca00078408ff */
[----:B------:R-:W-:Y:S01]  /*17590*/  @!P4 IMAD.X R3, RZ, RZ, R10, P2 ;  /* 0x000000ffff03c224 */ /* 0x000fe200010e060a */
[----:B------:R-:W-:Y:S01]  /*175a0*/  LOP3.LUT P2, RZ, R19, 0x200, RZ, 0xc0, !PT ;  /* 0x0000020013ff7812 */ /* 0x000fe2000784c0ff */
[----:B------:R-:W-:-:S12]  /*175b0*/  @!P4 IMAD.MOV.U32 R2, RZ, RZ, R8 ;  /* 0x000000ffff02c224 */ /* 0x000fd800078e0008 */
[----:B------:R-:W-:Y:S01]  /*175c0*/  @!PT LDS RZ, [RZ] ;  /* 0x00000000fffff984 */ /* 0x000fe20000000800 */
[----:B------:R-:W-:Y:S01]  /*175d0*/  @!PT LDS RZ, [RZ] ;  /* 0x00000000fffff984 */ /* 0x000fe20000000800 */
[----:B------:R-:W-:Y:S01]  /*175e0*/  @!PT LDS RZ, [RZ] ;  /* 0x00000000fffff984 */ /* 0x000fe20000000800 */
[----:B------:R0:W-:Y:S01]  /*175f0*/  @!P4 LDGSTS.E.BYPASS.LTC128B.128 [R7+0x27400], desc[UR38][R2.64], !P2 ;  /* 0x274000000207cfae */ /* 0x0001e2000d101d66 */
[----:B------:R-:W-:-:S13]  /*17600*/  LOP3.LUT P2, RZ, R19, 0x100, RZ, 0xc0, !PT ;  /* 0x0000010013ff7812 */ /* 0x000fda000784c0ff */
[----:B------:R0:W-:Y:S01]  /*17610*/  @!P4 LDGSTS.E.BYPASS.LTC128B.128 [R7+0x29400], desc[UR38][R2.64+0x80], !P2 ;  /* 0x294000800207cfae */ /* 0x0001e2000d101d66 */
[----:B------:R-:W-:-:S13]  /*17620*/  LOP3.LUT P2, RZ, R19, 0x80, RZ, 0xc0, !PT ;  /* 0x0000008013ff7812 */ /* 0x000fda000784c0ff */
[----:B------:R0:W-:Y:S04]  /*17630*/  @!P4 LDGSTS.E.BYPASS.LTC128B.128 [R7+0x2b400], desc[UR38][R2.64+0x100], !P2 ;  /* 0x2b4001000207cfae */ /* 0x0001e8000d101d66 */
[----:B------:R0:W-:Y:S04]  /*17640*/  @!P4 LDGSTS.E.BYPASS.LTC128B.128 [R7+0x2d400], desc[UR38][R2.64+0x180], !P5 ;  /* 0x2d4001800207cfae */ /* 0x0001e8000e901d66 */
[----:B------:R0:W-:Y:S04]  /*17650*/  @!P4 LDGSTS.E.BYPASS.LTC128B.128 [R7+0x2f400], desc[UR38][R2.64+0x200], !P0 ;  /* 0x2f4002000207cfae */ /* 0x0001e8000c101d66 */
[----:B------:R0:W-:Y:S04]  /*17660*/  @!P4 LDGSTS.E.BYPASS.LTC128B.128 [R7+0x31400], desc[UR38][R2.64+0x280], !P1 ;  /* 0x314002800207cfae */ /* 0x0001e8000c901d66 */
[----:B------:R0:W-:Y:S04]  /*17670*/  @!P4 LDGSTS.E.BYPASS.LTC128B.128 [R7+0x33400], desc[UR38][R2.64+0x300], P6 ;  /* 0x334003000207cfae */ /* 0x0001e8000b101d66 */
[----:B------:R0:W-:Y:S04]  /*17680*/  @!P4 LDGSTS.E.BYPASS.LTC128B.128 [R7+0x35400], desc[UR38][R2.64+0x380], P3 ;  /* 0x354003800207cfae */ /* 0x0001e80009901d66 */
[----:B------:R0:W5:Y:S01]  /*17690*/  LDL.LU R7, [R1+0x74] ;  /* 0x0000740001077983 */ /* 0x0001620000300800 */
[----:B------:R-:W-:-:S02]  /*176a0*/  IMAD.MOV.U32 R13, RZ, RZ, R4 ;  /* 0x000000ffff0d7224 */ /* 0x000fc400078e0004 */
[----:B------:R-:W-:Y:S02]  /*176b0*/  IMAD.MOV.U32 R12, RZ, RZ, 0x3 ;  /* 0x00000003ff0c7424 */ /* 0x000fe400078e00ff */
[----:B------:R-:W-:-:S07]  /*176c0*/  IMAD.MOV.U32 R15, RZ, RZ, -0x1 ;  /* 0xffffffffff0f7424 */ /* 0x000fce00078e00ff */
[----:B0----5:R-:W-:Y:S05]  /*176d0*/  WARPSYNC.COLLECTIVE R15, `(.L_x_1266) ;  /* 0x000000000f087348 */ /* 0x021fea0003c00000 */
[----:B------:R1:W2:Y:S02]  /*176e0*/  SHFL.IDX P6, R14, R13, R12, R11 ;  /* 0x0000000c0d0e7389 */ /* 0x0002a400000c000b */
[----:B012--5:R-:W-:Y:S01]  /*176f0*/  ENDCOLLECTIVE ;  /* 0x000000000000791b */ /* 0x027fe20003800000 */
.L_x_1266:
[----:B------:R-:W-:Y:S02]  /*17700*/  IMAD.MOV.U32 R13, RZ, RZ, R0 ;  /* 0x000000ffff0d7224 */ /* 0x000fe400078e0000 */
[----:B------:R-:W-:-:S07]  /*17710*/  IMAD.MOV.U32 R4, RZ, RZ, R14 ;  /* 0x000000ffff047224 */ /* 0x000fce00078e000e */
[----:B------:R-:W-:Y:S05]  /*17720*/  WARPSYNC.COLLECTIVE R15, `(.L_x_1267) ;  /* 0x000000000f087348 */ /* 0x000fea0003c00000 */
[----:B------:R0:W1:Y:S02]  /*17730*/  SHFL.IDX P6, R14, R13, R12, R11 ;  /* 0x0000000c0d0e7389 */ /* 0x00006400000c000b */
[----:B01----:R-:W-:Y:S01]  /*17740*/  ENDCOLLECTIVE ;  /* 0x000000000000791b */ /* 0x003fe20003800000 */
.L_x_1267:
[----:B------:R-:W-:Y:S01]  /*17750*/  IMAD.MOV.U32 R0, RZ, RZ, R14 ;  /* 0x000000ffff007224 */ /* 0x000fe200078e000e */
[----:B------:R-:W-:Y:S06]  /*17760*/  BRA `(.L_x_1268) ;  /* 0xffffffa000447947 */ /* 0x000fec000383ffff */
.L_x_1137:
[----:B0-----:R0:W2:Y:S02]  /*17770*/  SYNCS.PHASECHK.TRANS64.TRYWAIT P0, [R18+URZ+0x38820], R0 ;  /* 0x03882000120075a7 */ /* 0x0010a4000800017f */
[----:B--2---:R-:W-:Y:S05]  /*17780*/  @!P0 NANOSLEEP.SYNCS 0x989680 ;  /* 0x009896800000895d */ /* 0x004fea0003900000 */
[----:B------:R-:W2:Y:S02]  /*17790*/  @!P0 SYNCS.PHASECHK.TRANS64 P0, [R18+URZ+0x38820], R0 ;  /* 0x03882000120085a7 */ /* 0x000ea4000800007f */
[----:B--2---:R-:W-:Y:S05]  /*177a0*/  @!P0 BRA `(.L_x_1137) ;  /* 0xfffffffc00f08947 */ /* 0x004fea000383ffff */
[----:B------:R-:W-:Y:S05]  /*177b0*/  BRA `(.L_x_1269) ;  /* 0xffffffa000fc7947 */ /* 0x000fea000383ffff */
.L_x_1141:
[----:B0-----:R0:W1:Y:S02]  /*177c0*/  SYNCS.PHASECHK.TRANS64.TRYWAIT P0, [R0+URZ+0x38860], R2 ;  /* 0x03886002000075a7 */ /* 0x001064000800017f */
[----:B-1----:R-:W-:Y:S05]  /*177d0*/  @!P0 NANOSLEEP.SYNCS 0x989680 ;  /* 0x009896800000895d */ /* 0x002fea0003900000 */
[----:B------:R-:W1:Y:S02]  /*177e0*/  @!P0 SYNCS.PHASECHK.TRANS64 P0, [R0+URZ+0x38860], R2 ;  /* 0x03886002000085a7 */ /* 0x000e64000800007f */
[----:B-1----:R-:W-:Y:S05]  /*177f0*/  @!P0 BRA `(.L_x_1141) ;  /* 0xfffffffc00f08947 */ /* 0x002fea000383ffff */
[----:B------:R-:W-:Y:S05]  /*17800*/  BRA `(.L_x_1270) ;  /* 0xffffffa400207947 */ /* 0x000fea000383ffff */
.L_x_1160:
[----:B--2---:R2:W3:Y:S02]  /*17810*/  SYNCS.PHASECHK.TRANS64.TRYWAIT P0, [R3+URZ+0x38840], R2 ;  /* 0x03884002030075a7 */ /* 0x0044e4000800017f */
[----:B---3--:R-:W-:Y:S05]  /*17820*/  @!P0 NANOSLEEP.SYNCS 0x989680 ;  /* 0x009896800000895d */ /* 0x008fea0003900000 */
[----:B------:R-:W3:Y:S02]  /*17830*/  @!P0 SYNCS.PHASECHK.TRANS64 P0, [R3+URZ+0x38840], R2 ;  /* 0x03884002030085a7 */ /* 0x000ee4000800007f */
[----:B---3--:R-:W-:Y:S05]  /*17840*/  @!P0 BRA `(.L_x_1160) ;  /* 0xfffffffc00f08947 */ /* 0x008fea000383ffff */
[----:B------:R-:W-:Y:S05]  /*17850*/  BRA `(.L_x_1271) ;  /* 0xffffffb000387947 */ /* 0x000fea000383ffff */
.L_x_1165:
[----:B0-----:R0:W1:Y:S02]  /*17860*/  SYNCS.PHASECHK.TRANS64.TRYWAIT P0, [R3+URZ+0x38860], R2 ;  /* 0x03886002030075a7 */ /* 0x001064000800017f */
[----:B-1----:R-:W-:Y:S05]  /*17870*/  @!P0 NANOSLEEP.SYNCS 0x989680 ;  /* 0x009896800000895d */ /* 0x002fea0003900000 */
[----:B------:R-:W1:Y:S02]  /*17880*/  @!P0 SYNCS.PHASECHK.TRANS64 P0, [R3+URZ+0x38860], R2 ;  /* 0x03886002030085a7 */ /* 0x000e64000800007f */
[----:B-1----:R-:W-:Y:S05]  /*17890*/  @!P0 BRA `(.L_x_1165) ;  /* 0xfffffffc00f08947 */ /* 0x002fea000383ffff */
[----:B------:R-:W-:Y:S05]  /*178a0*/  BRA `(.L_x_1272) ;  /* 0xffffffb000b87947 */ /* 0x000fea000383ffff */
.L_x_1180:
[----:B-1----:R1:W2:Y:S02]  /*178b0*/  SYNCS.PHASECHK.TRANS64.TRYWAIT P0, [R4+URZ+0x38840], R2 ;  /* 0x03884002040075a7 */ /* 0x0022a4000800017f */
[----:B--2---:R-:W-:Y:S05]  /*178c0*/  @!P0 NANOSLEEP.SYNCS 0x989680 ;  /* 0x009896800000895d */ /* 0x004fea0003900000 */
[----:B------:R-:W2:Y:S02]  /*178d0*/  @!P0 SYNCS.PHASECHK.TRANS64 P0, [R4+URZ+0x38840], R2 ;  /* 0x03884002040085a7 */ /* 0x000ea4000800007f */
[----:B--2---:R-:W-:Y:S05]  /*178e0*/  @!P0 BRA `(.L_x_1180) ;  /* 0xfffffffc00f08947 */ /* 0x004fea000383ffff */
[----:B------:R-:W-:Y:S05]  /*178f0*/  BRA `(.L_x_1273) ;  /* 0xffffffbc00987947 */ /* 0x000fea000383ffff */
.L_x_1185:
[----:B0-----:R0:W2:Y:S02]  /*17900*/  SYNCS.PHASECHK.TRANS64.TRYWAIT P0, [R4+URZ+0x38860], R2 ;  /* 0x03886002040075a7 */ /* 0x0010a4000800017f */
[----:B--2---:R-:W-:Y:S05]  /*17910*/  @!P0 NANOSLEEP.SYNCS 0x989680 ;  /* 0x009896800000895d */ /* 0x004fea0003900000 */
[----:B------:R-:W2:Y:S02]  /*17920*/  @!P0 SYNCS.PHASECHK.TRANS64 P0, [R4+URZ+0x38860], R2 ;  /* 0x03886002040085a7 */ /* 0x000ea4000800007f */
[----:B--2---:R-:W-:Y:S05]  /*17930*/  @!P0 BRA `(.L_x_1185) ;  /* 0xfffffffc00f08947 */ /* 0x004fea000383ffff */
[----:B------:R-:W-:Y:S05]  /*17940*/  BRA `(.L_x_1274) ;  /* 0xffffffc000147947 */ /* 0x000fea000383ffff */
.L_x_1200:
[----:B-1----:R1:W2:Y:S02]  /*17950*/  SYNCS.PHASECHK.TRANS64.TRYWAIT P0, [R4+URZ+0x38840], R2 ;  /* 0x03884002040075a7 */ /* 0x0022a4000800017f */
[----:B--2---:R-:W-:Y:S05]  /*17960*/  @!P0 NANOSLEEP.SYNCS 0x989680 ;  /* 0x009896800000895d */ /* 0x004fea0003900000 */
[----:B------:R-:W2:Y:S02]  /*17970*/  @!P0 SYNCS.PHASECHK.TRANS64 P0, [R4+URZ+0x38840], R2 ;  /* 0x03884002040085a7 */ /* 0x000ea4000800007f */
[----:B--2---:R-:W-:Y:S05]  /*17980*/  @!P0 BRA `(.L_x_1200) ;  /* 0xfffffffc00f08947 */ /* 0x004fea000383ffff */
[----:B------:R-:W-:Y:S05]  /*17990*/  BRA `(.L_x_1275) ;  /* 0xffffffc800d47947 */ /* 0x000fea000383ffff */
.L_x_1205:
[----:B0-----:R0:W2:Y:S02]  /*179a0*/  SYNCS.PHASECHK.TRANS64.TRYWAIT P0, [R4+URZ+0x38860], R2 ;  /* 0x03886002040075a7 */ /* 0x0010a4000800017f */
[----:B--2---:R-:W-:Y:S05]  /*179b0*/  @!P0 NANOSLEEP.SYNCS 0x989680 ;  /* 0x009896800000895d */ /* 0x004fea0003900000 */
[----:B------:R-:W2:Y:S02]  /*179c0*/  @!P0 SYNCS.PHASECHK.TRANS64 P0, [R4+URZ+0x38860], R2 ;  /* 0x03886002040085a7 */ /* 0x000ea4000800007f */
[----:B--2---:R-:W-:Y:S05]  /*179d0*/  @!P0 BRA `(.L_x_1205) ;  /* 0xfffffffc00f08947 */ /* 0x004fea000383ffff */
[----:B------:R-:W-:Y:S05]  /*179e0*/  BRA `(.L_x_1276) ;  /* 0xffffffcc00547947 */ /* 0x000fea000383ffff */
.L_x_1221:
[----:B-1----:R-:W5:Y:S01]  /*179f0*/  LDL R3, [R1] ;  /* 0x0000000001037983 */ /* 0x002f620000100800 */
[----:B------:R-:W-:Y:S01]  /*17a00*/  BSSY B0, `(.L_x_1277) ;  /* 0x0000008000007945 */ /* 0x000fe20003800000 */
[----:B------:R-:W-:Y:S02]  /*17a10*/  IMAD.MOV.U32 R12, RZ, RZ, RZ ;  /* 0x000000ffff0c7224 */ /* 0x000fe400078e00ff */
[----:B0-----:R-:W-:Y:S02]  /*17a20*/  IMAD.MOV.U32 R11, RZ, RZ, 0x1f ;  /* 0x0000001fff0b7424 */ /* 0x001fe400078e00ff */
[----:B------:R-:W-:Y:S02]  /*17a30*/  IMAD.MOV.U32 R15, RZ, RZ, -0x1 ;  /* 0xffffffffff0f7424 */ /* 0x000fe400078e00ff */
[----:B-----5:R-:W-:-:S07]  /*17a40*/  IMAD.MOV.U32 R13, RZ, RZ, R3 ;  /* 0x000000ffff0d7224 */ /* 0x020fce00078e0003 */
[----:B--234-:R-:W-:Y:S05]  /*17a50*/  WARPSYNC.COLLECTIVE R15, `(.L_x_1278) ;  /* 0x000000000f087348 */ /* 0x01cfea0003c00000 */
[----:B------:R0:W1:Y:S02]  /*17a60*/  SHFL.IDX P6, R14, R13, R12, R11 ;  /* 0x0000000c0d0e7389 */ /* 0x00006400000c000b */
[----:B01234-:R-:W-:Y:S01]  /*17a70*/  ENDCOLLECTIVE ;  /* 0x000000000000791b */ /* 0x01ffe20003800000 */
.L_x_1278:
[----:B------:R-:W-:Y:S05]  /*17a80*/  BSYNC B0 ;  /* 0x0000000000007941 */ /* 0x000fea0003800000 */
.L_x_1277:
        /* <DEDUP_REMOVED lines=9> */
.L_x_1279:
        /* <DEDUP_REMOVED lines=12> */
[C---:B------:R-:W-:Y:S02]  /*17be0*/  ISETP.GE.U32.AND P2, PT, R16.reuse, 0x2, PT ;  /* 0x000000021000780c */ /* 0x040fe40003f46070 */
[C---:B------:R-:W-:Y:S02]  /*17bf0*/  ISETP.GE.U32.AND P3, PT, R16.reuse, 0x4, PT ;  /* 0x000000041000780c */ /* 0x040fe40003f66070 */
[C---:B------:R-:W-:Y:S02]  /*17c00*/  ISETP.GE.U32.AND P4, PT, R16.reuse, 0x8, PT ;  /* 0x000000081000780c */ /* 0x040fe40003f86070 */
[----:B------:R-:W-:Y:S01]  /*17c10*/  ISETP.GE.U32.AND P5, PT, R16, 0x10, PT ;  /* 0x000000101000780c */ /* 0x000fe20003fa6070 */
[----:B--2---:R-:W-:Y:S01]  /*17c20*/  @!P1 IMAD.MOV.U32 R5, RZ, RZ, R6 ;  /* 0x000000ffff059224 */ /* 0x004fe200078e0006 */
[----:B------:R-:W-:-:S02]  /*17c30*/  CS2R R6, SRZ ;  /* 0x0000000000067805 */ /* 0x000fc4000001ff00 */
[----:B---3--:R-:W-:Y:S01]  /*17c40*/  @!P1 IMAD.MOV.U32 R7, RZ, RZ, R2 ;  /* 0x000000ffff079224 */ /* 0x008fe200078e0002 */
[----:B------:R-:W-:-:S03]  /*17c50*/  ISETP.NE.AND P1, PT, R16, RZ, PT ;  /* 0x000000ff1000720c */ /* 0x000fc60003f25270 */
[----:B------:R-:W-:-:S04]  /*17c60*/  IMAD R2, R7, R5, RZ ;  /* 0x0000000507027224 */ /* 0x000fc800078e02ff */
[----:B------:R-:W-:-:S07]  /*17c70*/  IMAD.MOV.U32 R13, RZ, RZ, R2 ;  /* 0x000000ffff0d7224 */ /* 0x000fce00078e0002 */
[----:B------:R-:W-:Y:S05]  /*17c80*/  WARPSYNC.COLLECTIVE R15, `(.L_x_1280) ;  /* 0x000000000f087348 */ /* 0x000fea0003c00000 */
[----:B------:R0:W1:Y:S02]  /*17c90*/  SHFL.UP P6, R14, R13, R12, R11 ;  /* 0x0400000c0d0e7389 */ /* 0x00006400000c000b */
[----:B01----:R-:W-:Y:S01]  /*17ca0*/  ENDCOLLECTIVE ;  /* 0x000000000000791b */ /* 0x003fe20003800000 */
.L_x_1280:
        /* <DEDUP_REMOVED lines=8> */
.L_x_1281:
        /* <DEDUP_REMOVED lines=8> */
.L_x_1282:
        /* <DEDUP_REMOVED lines=8> */
.L_x_1283:
        /* <DEDUP_REMOVED lines=8> */
.L_x_1284:
        /* <DEDUP_REMOVED lines=9> */
.L_x_1285:
[----:B------:R-:W-:Y:S01]  /*17f40*/  IMAD.MOV.U32 R9, RZ, RZ, R14 ;  /* 0x000000ffff097224 */ /* 0x000fe200078e000e */
[----:B------:R-:W-:Y:S06]  /*17f50*/  BRA `(.L_x_1286) ;  /* 0xffffffd400947947 */ /* 0x000fec000383ffff */
.L_x_1224:
        /* <DEDUP_REMOVED lines=8> */
.L_x_1288:
[----:B------:R-:W-:Y:S05]  /*17fe0*/  BSYNC B0 ;  /* 0x0000000000007941 */ /* 0x000fea0003800000 */
.L_x_1287:
        /* <DEDUP_REMOVED lines=10> */
.L_x_1289:
        /* <DEDUP_REMOVED lines=8> */
.L_x_1290:
        /* <DEDUP_REMOVED lines=8> */
.L_x_1291:
        /* <DEDUP_REMOVED lines=8> */
.L_x_1292:
        /* <DEDUP_REMOVED lines=9> */
.L_x_1293:
[----:B------:R-:W-:Y:S01]  /*182a0*/  IMAD.MOV.U32 R9, RZ, RZ, R14 ;  /* 0x000000ffff097224 */ /* 0x000fe200078e000e */
[----:B------:R-:W-:Y:S06]  /*182b0*/  BRA `(.L_x_1294) ;  /* 0xffffffd400687947 */ /* 0x000fec000383ffff */
.L_x_1226:
[----:B------:R-:W-:Y:S01]  /*182c0*/  BSSY B0, `(.L_x_1295) ;  /* 0x0000006000007945 */ /* 0x000fe20003800000 */
[----:B------:R-:W-:Y:S01]  /*182d0*/  PLOP3.LUT P6, PT, P6, PT, PT, 0x8, 0x0 ;  /* 0x000000000000781c */ /* 0x000fe200037ce170 */
[----:B------:R-:W-:-:S12]  /*182e0*/  IMAD.MOV.U32 R15, RZ, RZ, -0x1 ;  /* 0xffffffffff0f7424 */ /* 0x000fd800078e00ff */
[----:B0-----:R-:W-:Y:S05]  /*182f0*/  WARPSYNC.COLLECTIVE R15, `(.L_x_1296) ;  /* 0x000000000f087348 */ /* 0x001fea0003c00000 */
[----:B------:R-:W-:Y:S01]  /*18300*/  VOTE.ANY R14, PT, P6 ;  /* 0x00000000000e7806 */ /* 0x000fe200030e0100 */
[----:B0-----:R-:W-:Y:S06]  /*18310*/  ENDCOLLECTIVE ;  /* 0x000000000000791b */ /* 0x001fec0003800000 */
.L_x_1296:
[----:B------:R-:W-:Y:S05]  /*18320*/  BSYNC B0 ;  /* 0x0000000000007941 */ /* 0x000fea0003800000 */
.L_x_1295:
        /* <DEDUP_REMOVED lines=9> */
.L_x_1297:
[----:B------:R-:W-:Y:S02]  /*183c0*/  IMAD.MOV.U32 R13, RZ, RZ, R7 ;  /* 0x000000ffff0d7224 */ /* 0x000fe400078e0007 */
[----:B------:R-:W-:-:S07]  /*183d0*/  IMAD.MOV.U32 R5, RZ, RZ, R14 ;  /* 0x000000ffff057224 */ /* 0x000fce00078e000e */
[----:B------:R-:W-:Y:S05]  /*183e0*/  WARPSYNC.COLLECTIVE R15, `(.L_x_1298) ;  /* 0x000000000f087348 */ /* 0x000fea0003c00000 */
[----:B------:R0:W1:Y:S02]  /*183f0*/  SHFL.IDX P6, R14, R13, R12, R11 ;  /* 0x0000000c0d0e7389 */ /* 0x00006400000c000b */
[----:B01----:R-:W-:Y:S01]  /*18400*/  ENDCOLLECTIVE ;  /* 0x000000000000791b */ /* 0x003fe20003800000 */
.L_x_1298:
[----:B------:R-:W-:Y:S01]  /*18410*/  IMAD.MOV.U32 R7, RZ, RZ, R14 ;  /* 0x000000ffff077224 */ /* 0x000fe200078e000e */
[----:B------:R-:W-:Y:S06]  /*18420*/  BRA `(.L_x_1299) ;  /* 0xffffffd400487947 */ /* 0x000fec000383ffff */
.L_x_1228:
[----:B------:R-:W-:Y:S01]  /*18430*/  BSSY B0, `(.L_x_1300) ;  /* 0x0000007000007945 */ /* 0x000fe20003800000 */
[----:B------:R-:W-:Y:S02]  /*18440*/  IMAD.MOV.U32 R13, RZ, RZ, R2 ;  /* 0x000000ffff0d7224 */ /* 0x000fe400078e0002 */
[----:B------:R-:W-:Y:S02]  /*18450*/  IMAD.MOV.U32 R11, RZ, RZ, 0x1f ;  /* 0x0000001fff0b7424 */ /* 0x000fe400078e00ff */
[----:B------:R-:W-:-:S07]  /*18460*/  IMAD.MOV.U32 R15, RZ, RZ, -0x1 ;  /* 0xffffffffff0f7424 */ /* 0x000fce00078e00ff */
[----:B0123--:R-:W-:Y:S05]  /*18470*/  WARPSYNC.COLLECTIVE R15, `(.L_x_1301) ;  /* 0x000000000f087348 */ /* 0x00ffea0003c00000 */
[----:B------:R4:W0:Y:S02]  /*18480*/  SHFL.IDX P6, R14, R13, R12, R11 ;  /* 0x0000000c0d0e7389 */ /* 0x00082400000c000b */
[----:B01234-:R-:W-:Y:S01]  /*18490*/  ENDCOLLECTIVE ;  /* 0x000000000000791b */ /* 0x01ffe20003800000 */
.L_x_1301:
[----:B------:R-:W-:Y:S05]  /*184a0*/  BSYNC B0 ;  /* 0x0000000000007941 */ /* 0x000fea0003800000 */
.L_x_1300:
[----:B------:R-:W-:Y:S01]  /*184b0*/  IMAD.MOV.U32 R2, RZ, RZ, R14 ;  /* 0x000000ffff027224 */ /* 0x000fe200078e000e */
[----:B------:R-:W-:Y:S06]  /*184c0*/  BRA `(.L_x_1302) ;  /* 0xffffffd400387947 */ /* 0x000fec000383ffff */
.L_x_1232:
[----:B0-----:R0:W1:Y:S02]  /*184d0*/  SYNCS.PHASECHK.TRANS64.TRYWAIT P0, [R9+URZ+0x38820], R0 ;  /* 0x03882000090075a7 */ /* 0x001064000800017f */
[----:B-1----:R-:W-:Y:S05]  /*184e0*/  @!P0 NANOSLEEP.SYNCS 0x989680 ;  /* 0x009896800000895d */ /* 0x002fea0003900000 */
[----:B------:R-:W1:Y:S02]  /*184f0*/  @!P0 SYNCS.PHASECHK.TRANS64 P0, [R9+URZ+0x38820], R0 ;  /* 0x03882000090085a7 */ /* 0x000e64000800007f */
[----:B-1----:R-:W-:Y:S05]  /*18500*/  @!P0 BRA `(.L_x_1232) ;  /* 0xfffffffc00f08947 */ /* 0x002fea000383ffff */
[----:B------:R-:W-:Y:S05]  /*18510*/  BRA `(.L_x_1303) ;  /* 0xffffffd800d07947 */ /* 0x000fea000383ffff */
.L_x_1233:
[----:B------:R-:W1:Y:S01]  /*18520*/  S2R R2, SR_TID.X ;  /* 0x0000000000027919 */ /* 0x000e620000002100 */
[----:B------:R-:W-:Y:S01]  /*18530*/  BSSY B0, `(.L_x_1304) ;  /* 0x000000a000007945 */ /* 0x000fe20003800000 */
[----:B------:R-:W-:Y:S02]  /*18540*/  IMAD.MOV.U32 R12, RZ, RZ, RZ ;  /* 0x000000ffff0c7224 */ /* 0x000fe400078e00ff */
        /* <DEDUP_REMOVED lines=8> */
.L_x_1305:
[----:B------:R-:W-:Y:S05]  /*185d0*/  BSYNC B0 ;  /* 0x0000000000007941 */ /* 0x000fea0003800000 */
.L_x_1304:
[----:B------:R-:W-:Y:S05]  /*185e0*/  BRA `(.L_x_1306) ;  /* 0xffffffd800b87947 */ /* 0x000fea000383ffff */
.L_x_1236:
[----:B------:R-:W-:Y:S01]  /*185f0*/  BSSY B1, `(.L_x_1307) ;  /* 0x0000006000017945 */ /* 0x000fe20003800000 */
[----:B------:R-:W-:-:S07]  /*18600*/  IMAD.MOV.U32 R15, RZ, RZ, -0x1 ;  /* 0xffffffffff0f7424 */ /* 0x000fce00078e00ff */
[----:B0-----:R-:W-:Y:S05]  /*18610*/  WARPSYNC.COLLECTIVE R15, `(.L_x_1308) ;  /* 0x000000000f0c7348 */ /* 0x001fea0003c00000 */
[----:B------:R-:W-:Y:S02]  /*18620*/  ELECT P6, UR62, PT ;  /* 0x00000000003e782f */ /* 0x000fe400038c0000 */
[----:B------:R-:W-:Y:S01]  /*18630*/  MOV R14, UR62 ;  /* 0x0000003e000e7c02 */ /* 0x000fe20008000f00 */
[----:B0-----:R-:W-:Y:S10]  /*18640*/  ENDCOLLECTIVE ;  /* 0x000000000000791b */ /* 0x001ff40003800000 */
.L_x_1308:
[----:B------:R-:W-:Y:S05]  /*18650*/  BSYNC B1 ;  /* 0x0000000000017941 */ /* 0x000fea0003800000 */
.L_x_1307:
[----:B------:R-:W-:Y:S05]  /*18660*/  BRA `(.L_x_1309) ;  /* 0xffffffd800b07947 */ /* 0x000fea000383ffff */
.L_x_1237:
[----:B0-----:R0:W1:Y:S02]  /*18670*/  SYNCS.PHASECHK.TRANS64.TRYWAIT P0, [R5+URZ], R4 ;  /* 0x00000004050075a7 */ /* 0x001064000800017f */
[----:B-1----:R-:W-:Y:S05]  /*18680*/  @!P0 NANOSLEEP.SYNCS 0x989680 ;  /* 0x009896800000895d */ /* 0x002fea0003900000 */
[----:B------:R-:W1:Y:S02]  /*18690*/  @!P0 SYNCS.PHASECHK.TRANS64 P0, [R5+URZ], R4 ;  /* 0x00000004050085a7 */ /* 0x000e64000800007f */
[----:B-1----:R-:W-:Y:S05]  /*186a0*/  @!P0 BRA `(.L_x_1237) ;  /* 0xfffffffc00f08947 */ /* 0x002fea000383ffff */
[----:B------:R-:W-:Y:S05]  /*186b0*/  BRA `(.L_x_1310) ;  /* 0xffffffd800d87947 */ /* 0x000fea000383ffff */
.L_x_1238:
[----:B0-----:R0:W1:Y:S02]  /*186c0*/  SYNCS.PHASECHK.TRANS64.TRYWAIT P0, [R7+URZ], R2 ;  /* 0x00000002070075a7 */ /* 0x001064000800017f */
[----:B-1----:R-:W-:Y:S05]  /*186d0*/  @!P0 NANOSLEEP.SYNCS 0x989680 ;  /* 0x009896800000895d */ /* 0x002fea0003900000 */
[----:B------:R-:W1:Y:S02]  /*186e0*/  @!P0 SYNCS.PHASECHK.TRANS64 P0, [R7+URZ], R2 ;  /* 0x00000002070085a7 */ /* 0x000e64000800007f */
[----:B-1----:R-:W-:Y:S05]  /*186f0*/  @!P0 BRA `(.L_x_1238) ;  /* 0xfffffffc00f08947 */ /* 0x002fea000383ffff */
[----:B------:R-:W-:Y:S05]  /*18700*/  BRA `(.L_x_1311) ;  /* 0xffffffd800d87947 */ /* 0x000fea000383ffff */
.L_x_1239:
[----:B-1----:R1:W2:Y:S02]  /*18710*/  SYNCS.PHASECHK.TRANS64.TRYWAIT P0, [R5+URZ], R4 ;  /* 0x00000004050075a7 */ /* 0x0022a4000800017f */
[----:B--2---:R-:W-:Y:S05]  /*18720*/  @!P0 NANOSLEEP.SYNCS 0x989680 ;  /* 0x009896800000895d */ /* 0x004fea0003900000 */
[----:B------:R-:W2:Y:S02]  /*18730*/  @!P0 SYNCS.PHASECHK.TRANS64 P0, [R5+URZ], R4 ;  /* 0x00000004050085a7 */ /* 0x000ea4000800007f */
[----:B--2---:R-:W-:Y:S05]  /*18740*/  @!P0 BRA `(.L_x_1239) ;  /* 0xfffffffc00f08947 */ /* 0x004fea000383ffff */
[----:B------:R-:W-:Y:S05]  /*18750*/  BRA `(.L_x_1312) ;  /* 0xffffffd800cc7947 */ /* 0x000fea000383ffff */
.L_x_1313:
        /* <DEDUP_REMOVED lines=10> */
.L_x_5870:


//--------------------- .text._ZN7cutlass13device_kernelIN5flash11enable_sm90INS1_16FlashAttnFwdSm90INS1_25CollectiveMainloopFwdSm90ILi2EN4cute5tupleIJNS5_1CILi1EEES8_S8_EEENS6_IJNS7_ILi64EEESA_SA_EEELi512ENS_10bfloat16_tEfNS_4arch4Sm90ELb0ELb0ELb0ELb1ELb0ELb1ELb1ELb0ELb0ELb1ELb1ELb0EEENS1_21CollectiveEpilogueFwdINS6_IJSA_NS7_ILi512EEESA_EEES9_SC_SE_Li256ELb1ELb1ELb1ELb0EEENS1_36VarlenDynamicPersistentTileSchedulerILi64ELi64ELi256ELi128ELb1ELb1ELb1ELb0ELb1ELb1EEEEEEEEEvNT_6ParamsE --------------------------
	.section	.text._ZN7cutlass13device_kernelIN5flash11enable_sm90INS1_16FlashAttnFwdSm90INS1_25CollectiveMainloopFwdSm90ILi2EN4cute5tupleIJNS5_1CILi1EEES8_S8_EEENS6_IJNS7_ILi64EEESA_SA_EEELi512ENS_10bfloat16_tEfNS_4arch4Sm90ELb0ELb0ELb0ELb1ELb0ELb1ELb1ELb0ELb0ELb1ELb1ELb0EEENS1_21CollectiveEpilogueFwdINS6_IJSA_NS7_ILi512EEESA_EEES9_SC_SE_Li256ELb1ELb1ELb1ELb0EEENS1_36VarlenDynamicPersistentTileSchedulerILi64ELi64ELi256ELi128ELb1ELb1ELb1ELb0ELb1ELb1EEEEEEEEEvNT_6ParamsE,"ax",@progbits
	.align	128
.text._ZN7cutlass13device_kernelIN5flash11enable_sm90INS1_16FlashAttnFwdSm90INS1_25CollectiveMainloopFwdSm90ILi2EN4cute5tupleIJNS5_1CILi1EEES8_S8_EEENS6_IJNS7_ILi64EEESA_SA_EEELi512ENS_10bfloat16_tEfNS_4arch4Sm90ELb0ELb0ELb0ELb1ELb0ELb1ELb1ELb0ELb0ELb1ELb1ELb0EEENS1_21CollectiveEpilogueFwdINS6_IJSA_NS7_ILi512EEESA_EEES9_SC_SE_Li256ELb1ELb1ELb1ELb0EEENS1_36VarlenDynamicPersistentTileSchedulerILi64ELi64ELi256ELi128ELb1ELb1ELb1ELb0ELb1ELb1EEEEEEEEEvNT_6ParamsE:
        .type           _ZN7cutlass13device_kernelIN5flash11enable_sm90INS1_16FlashAttnFwdSm90INS1_25CollectiveMainloopFwdSm90ILi2EN4cute5tupleIJNS5_1CILi1EEES8_S8_EEENS6_IJNS7_ILi64EEESA_SA_EEELi512ENS_10bfloat16_tEfNS_4arch4Sm90ELb0ELb0ELb0ELb1ELb0ELb1ELb1ELb0ELb0ELb1ELb1ELb0EEENS1_21CollectiveEpilogueFwdINS6_IJSA_NS7_ILi512EEESA_EEES9_SC_SE_Li256ELb1ELb1ELb1ELb0EEENS1_36VarlenDynamicPersistentTileSchedulerILi64ELi64ELi256ELi128ELb1ELb1ELb1ELb0ELb1ELb1EEEEEEEEEvNT_6ParamsE,@function
        .size           _ZN7cutlass13device_kernelIN5flash11enable_sm90INS1_16FlashAttnFwdSm90INS1_25CollectiveMainloopFwdSm90ILi2EN4cute5tupleIJNS5_1CILi1EEES8_S8_EEENS6_IJNS7_ILi64EEESA_SA_EEELi512ENS_10bfloat16_tEfNS_4arch4Sm90ELb0ELb0ELb0ELb1ELb0ELb1ELb1ELb0ELb0ELb1ELb1ELb0EEENS1_21CollectiveEpilogueFwdINS6_IJSA_NS7_ILi512EEESA_EEES9_SC_SE_Li256ELb1ELb1ELb1ELb0EEENS1_36VarlenDynamicPersistentTileSchedulerILi64ELi64ELi256ELi128ELb1ELb1ELb1ELb0ELb1ELb1EEEEEEEEEvNT_6ParamsE,(.L_x_5871 - _ZN7cutlass13device_kernelIN5flash11enable_sm90INS1_16FlashAttnFwdSm90INS1_25CollectiveMainloopFwdSm90ILi2EN4cute5tupleIJNS5_1CILi1EEES8_S8_EEENS6_IJNS7_ILi64EEESA_SA_EEELi512ENS_10bfloat16_tEfNS_4arch4Sm90ELb0ELb0ELb0ELb1ELb0ELb1ELb1ELb0ELb0ELb1ELb1ELb0EEENS1_21CollectiveEpilogueFwdINS6_IJSA_NS7_ILi512EEESA_EEES9_SC_SE_Li256ELb1ELb1ELb1ELb0EEENS1_36VarlenDynamicPersistentTileSchedulerILi64ELi64ELi256ELi128ELb1ELb1ELb1ELb0ELb1ELb1EEEEEEEEEvNT_6ParamsE)
        .other          _ZN7cutlass13device_kernelIN5flash11enable_sm90INS1_16FlashAttnFwdSm90INS1_25CollectiveMainloopFwdSm90ILi2EN4cute5tupleIJNS5_1CILi1EEES8_S8_EEENS6_IJNS7_ILi64EEESA_SA_EEELi512ENS_10bfloat16_tEfNS_4arch4Sm90ELb0ELb0ELb0ELb1ELb0ELb1ELb1ELb0ELb0ELb1ELb1ELb0EEENS1_21CollectiveEpilogueFwdINS6_IJSA_NS7_ILi512EEESA_EEES9_SC_SE_Li256ELb1ELb1ELb1ELb0EEENS1_36VarlenDynamicPersistentTileSchedulerILi64ELi64ELi256ELi128ELb1ELb1ELb1ELb0ELb1ELb1EEEEEEEEEvNT_6ParamsE,@"STO_CUDA_ENTRY STV_DEFAULT"
_ZN7cutlass13device_kernelIN5flash11enable_sm90INS1_16FlashAttnFwdSm90INS1_25CollectiveMainloopFwdSm90ILi2EN4cute5tupleIJNS5_1CILi1EEES8_S8_EEENS6_IJNS7_ILi64EEESA_SA_EEELi512ENS_10bfloat16_tEfNS_4arch4Sm90ELb0ELb0ELb0ELb1ELb0ELb1ELb1ELb0ELb0ELb1ELb1ELb0EEENS1_21CollectiveEpilogueFwdINS6_IJSA_NS7_ILi512EEESA_EEES9_SC_SE_Li256ELb1ELb1ELb1ELb0EEENS1_36VarlenDynamicPersistentTileSchedulerILi64ELi64ELi256ELi128ELb1ELb1ELb1ELb0ELb1ELb1EEEEEEEEEvNT_6ParamsE:
        /* <DEDUP_REMOVED lines=23> */
.L_x_1315:
[----:B------:R-:W-:Y:S05]  /*0170*/  BSYNC B0 ;  /* 0x0000000000007941 */ /* 0x000fea0003800000 */
.L_x_1314:
        /* <DEDUP_REMOVED lines=14> */
[----:B-1----:R0:W-:Y:S01]  /*0260*/  STL [R1+0x80], R3 ;  /* 0x0000800301007387 */ /* 0x0021e20000100800 */
        /* <DEDUP_REMOVED lines=24> */
.L_x_1316:
        /* <DEDUP_REMOVED lines=22> */
.L_x_1317:
        /* <DEDUP_REMOVED lines=18> */
.L_x_1318:
        /* <DEDUP_REMOVED lines=22> */
.L_x_1319:
        /* <DEDUP_REMOVED lines=22> */
.L_x_1320:
[----:B------:R-:W-:Y:S01]  /*0930*/  IMAD.MOV.U32 R2, RZ, RZ, 0x1 ;  /* 0x00000001ff027424 */ /* 0x000fe200078e00ff */
[----:B------:R-:W-:Y:S01]  /*0940*/  ISETP.NE.AND P0, PT, R3, RZ, PT ;  /* 0x000000ff0300720c */ /* 0x000fe20003f05270 */
[----:B------:R-:W-:Y:S01]  /*0950*/  NOP ;  /* 0x0000000000007918 */ /* 0x000fe20000000000 */
[----:B------:R-:W-:Y:S01]  /*0960*/  ULDC.64 UR40, c[0x0][0x208] ;  /* 0x0000820000287ab9 */ /* 0x000fe20000000a00 */
[----:B------:R-:W-:Y:S01]  /*0970*/  BSSY B9, `(.L_x_1321) ;  /* 0x0001e3e000097945 */ /* 0x000fe20003800000 */
[----:B------:R-:W-:-:S05]  /*0980*/  SEL R2, R2, 0x2, !P0 ;  /* 0x0000000202027807 */ /* 0x000fca0004000000 */
[----:B------:R0:W-:Y:S02]  /*0990*/  STL [R1+0x74], R2 ;  /* 0x0000740201007387 */ /* 0x0001e40000100800 */
[----:B01234-:R-:W-:Y:S06]  /*09a0*/  BAR.SYNC.DEFER_BLOCKING 0x0 ;  /* 0x0000000000007b1d */ /* 0x01ffec0000010000 */
[----:B------:R-:W-:Y:S05]  /*09b0*/  @!P0 BRA `(.L_x_1322) ;  /* 0x0000014000888947 */ /* 0x000fea0003800000 */
.L_x_1323:
[----:B------:R-:W-:-:S08]  /*09c0*/  NOP ;  /* 0x0000000000007918 */ /* 0x000fd00000000000 */
[----:B------:R-:W0:Y:S02]  /*09d0*/  USETMAXREG.TRY_ALLOC.CTAPOOL UP0, 0xf0 ;  /* 0x000000f0000079c8 */ /* 0x000e240008000600 */
[----:B0-----:R-:W-:-:S13]  /*09e0*/  PLOP3.LUT P0, PT, PT, PT, UP0, 0x80, 0x0 ;  /* 0x000000000000781c */ /* 0x001fda0003f0f008 */
[----:B------:R-:W-:Y:S05]  /*09f0*/  @!P0 BRA `(.L_x_1323) ;  /* 0xfffffffc00f08947 */ /* 0x000fea000383ffff */
[----:B------:R-:W-:Y:S01]  /*0a00*/  SHF.R.U32.HI R0, RZ, 0x7, R6 ;  /* 0x00000007ff007819 */ /* 0x000fe20000011606 */
[----:B------:R-:W0:Y:S01]  /*0a10*/  S2UR UR5, SR_CgaCtaId ;  /* 0x00000000000579c3 */ /* 0x000e220000008800 */
[----:B------:R-:W-:Y:S02]  /*0a20*/  UMOV UR4, 0x400 ;  /* 0x0000040000047882 */ /* 0x000fe40000000000 */
[----:B------:R-:W-:-:S13]  /*0a30*/  ISETP.NE.AND P0, PT, R0, 0x1, PT ;  /* 0x000000010000780c */ /* 0x000fda0003f05270 */
[----:B------:R-:W-:Y:S06]  /*0a40*/  @!P0 BAR.ARV 0x8, 0x100 ;  /* 0x0204000000008b1d */ /* 0x000fec0000002000 */
[----:B------:R-:W-:Y:S01]  /*0a50*/  ISETP.GE.U32.AND P0, PT, R6, 0x100, PT ;  /* 0x000001000600780c */ /* 0x000fe20003f06070 */
[----:B0-----:R-:W-:-:S06]  /*0a60*/  ULEA UR4, UR5, UR4, 0x18 ;  /* 0x0000000405047291 */ /* 0x001fcc000f8ec03f */
[----:B------:R-:W-:Y:S01]  /*0a70*/  IMAD.U32 R2, RZ, RZ, UR4 ;  /* 0x00000004ff027e24 */ /* 0x000fe2000f8e00ff */
[----:B------:R-:W-:-:S05]  /*0a80*/  ULDC UR4, c[0x0][0xd3c] ;  /* 0x00034f0000047ab9 */ /* 0x000fca0000000800 */
[----:B------:R-:W-:Y:S08]  /*0a90*/  @P0 BAR.ARV 0xf, 0x100 ;  /* 0x03c4000000000b1d */ /* 0x000ff00000002000 */
        /* <DEDUP_REMOVED lines=10> */
[----:B------:R-:W-:Y:S01]  /*0b40*/  SHF.R.S32.HI R3, RZ, 0x1f, R6 ;  /* 0x0000001fff037819 */ /* 0x000fe20000011406 */
        /* <DEDUP_REMOVED lines=61> */
[----:B------:R-:W-:Y:S01]  /*0f20*/  STL [R1+0x88], R12 ;  /* 0x0000880c01007387 */ /* 0x000fe20000100800 */
        /* <DEDUP_REMOVED lines=16> */
[----:B------:R-:W-:-:S02]  /*1030*/  IMAD.SHL.U32 R0, R8, 0x2, RZ ;  /* 0x0000000208007824 */ /* 0x000fc400078e00ff */
[----:B------:R-:W-:Y:S01]  /*1040*/  IMAD R191, R4, 0x10, R7 ;  /* 0x0000001004bf7824 */ /* 0x000fe200078e0207 */
[----:B------:R-:W-:Y:S01]  /*1050*/  SHF.R.S32.HI R4, RZ, 0x1f, R13 ;  /* 0x0000001fff047819 */ /* 0x000fe2000001140d */
[----:B------:R0:W-:Y:S01]  /*1060*/  STL [R1+0x84], R3 ;  /* 0x0000840301007387 */ /* 0x0001e20000100800 */
[----:B------:R-:W-:Y:S01]  /*1070*/  IMAD.IADD R193, R0, 0x1, R3 ;  /* 0x0000000100c17824 */ /* 0x000fe200078e0203 */
[----:B------:R-:W-:Y:S01]  /*1080*/  SHF.R.S32.HI R7, RZ, 0x1f, R220 ;  /* 0x0000001fff077819 */ /* 0x000fe200000114dc */
[----:B------:R-:W-:Y:S01]  /*1090*/  IMAD R26, R6, 0x8, R191 ;  /* 0x00000008061a7824 */ /* 0x000fe200078e02bf */
[----:B------:R-:W-:Y:S01]  /*10a0*/  LEA.HI R4, R4, R19, RZ, 0x3 ;  /* 0x0000001304047211 */ /* 0x000fe200078f18ff */
[----:B------:R1:W-:Y:S01]  /*10b0*/  STL [R1+0x48], R0 ;  /* 0x0000480001007387 */ /* 0x0003e20000100800 */
[----:B------:R-:W-:Y:S01]  /*10c0*/  IMAD R9, R194, 0x400, R9 ;  /* 0x00000400c2097824 */ /* 0x000fe200078e0209 */
[----:B------:R-:W-:Y:S01]  /*10d0*/  SHF.R.S32.HI R7, RZ, 0x1f, R218 ;  /* 0x0000001fff077819 */ /* 0x000fe200000114da */
[----:B------:R-:W-:Y:S01]  /*10e0*/  VIADD R25, R193, 0x8 ;  /* 0x00000008c1197836 */ /* 0x000fe20000000000 */
[----:B------:R-:W-:Y:S01]  /*10f0*/  LOP3.LUT R4, R4, 0xfffffff8, RZ, 0xc0, !PT ;  /* 0xfffffff804047812 */ /* 0x000fe200078ec0ff */
[----:B0-----:R-:W-:Y:S01]  /*1100*/  IMAD R3, R5, 0x2, R2 ;  /* 0x0000000205037824 */ /* 0x001fe200078e0202 */
[----:B------:R-:W-:Y:S01]  /*1110*/  SEL R208, R208, 0xffffffc0, !P2 ;  /* 0xffffffc0d0d07807 */ /* 0x000fe20005000000 */
[----:B------:R-:W-:Y:S01]  /*1120*/  VIADD R20, R193, 0x20 ;  /* 0x00000020c1147836 */ /* 0x000fe20000000000 */
[----:B------:R-:W-:Y:S01]  /*1130*/  SHF.R.S32.HI R6, RZ, 0x1f, R25 ;  /* 0x0000001fff067819 */ /* 0x000fe20000011419 */
[----:B------:R-:W-:Y:S01]  /*1140*/  IMAD.IADD R9, R9, 0x1, R10 ;  /* 0x0000000109097824 */ /* 0x000fe200078e020a */
[----:B------:R0:W-:Y:S01]  /*1150*/  STL [R1+0x78], R3 ;  /* 0x0000780301007387 */ /* 0x0001e20000100800 */
[----:B------:R-:W-:Y:S01]  /*1160*/  IMAD.IADD R189, R19, 0x1, -R4 ;  /* 0x0000000113bd7824 */ /* 0x000fe200078e0a04 */
[----:B------:R-:W-:Y:S01]  /*1170*/  SHF.R.S32.HI R4, RZ, 0x1f, R219 ;  /* 0x0000001fff047819 */ /* 0x000fe200000114db */
[C---:B------:R-:W-:Y:S01]  /*1180*/  VIADD R13, R193.reuse, 0x38 ;  /* 0x00000038c10d7836 */ /* 0x040fe20000000000 */
[----:B------:R3:W-:Y:S01]  /*1190*/  STL [R1+0x7c], R26 ;  /* 0x00007c1a01007387 */ /* 0x0007e20000100800 */
[C---:B------:R-:W-:Y:S01]  /*11a0*/  VIADD R10, R193.reuse, 0x50 ;  /* 0x00000050c10a7836 */ /* 0x040fe20000000000 */
[----:B------:R-:W-:Y:S01]  /*11b0*/  SHF.R.S32.HI R4, RZ, 0x1f, R217 ;  /* 0x0000001fff047819 */ /* 0x000fe200000114d9 */
[C---:B------:R-:W-:Y:S01]  /*11c0*/  VIADD R5, R193.reuse, 0x68 ;  /* 0x00000068c1057836 */ /* 0x040fe20000000000 */
[----:B-1----:R-:W-:Y:S01]  /*11d0*/  SHF.R.S32.HI R0, RZ, 0x1f, R216 ;  /* 0x0000001fff007819 */ /* 0x002fe200000114d8 */
[C---:B------:R-:W-:Y:S01]  /*11e0*/  VIADD R4, R193.reuse, 0x70 ;  /* 0x00000070c1047836 */ /* 0x040fe20000000000 */
[----:B------:R-:W-:Y:S01]  /*11f0*/  SHF.R.S32.HI R0, RZ, 0x1f, R193 ;  /* 0x0000001fff007819 */ /* 0x000fe200000114c1 */
[----:B0-----:R-:W-:Y:S01]  /*1200*/  VIADD R3, R193, 0x78 ;  /* 0x00000078c1037836 */ /* 0x001fe20000000000 */
[----:B------:R-:W-:Y:S01]  /*1210*/  SHF.R.S32.HI R6, RZ, 0x1f, R20 ;  /* 0x0000001fff067819 */ /* 0x000fe20000011414 */
[----:B------:R-:W-:Y:S01]  /*1220*/  IMAD R195, R9, 0x2, R2 ;  /* 0x0000000209c37824 */ /* 0x000fe200078e0202 */
        /* <DEDUP_REMOVED lines=55> */
[C---:B------:R-:W-:Y:S01]  /*15a0*/  @P1 VIADD R201, R209.reuse, 0xffffffe0 ;  /* 0xffffffe0d1c91836 */ /* 0x040fe20000000000 */
[----:B------:R-:W-:Y:S01]  /*15b0*/  SHF.R.S32.HI R0, RZ, 0x1f, R223 ;  /* 0x0000001fff007819 */ /* 0x000fe200000114df */
[----:B------:R-:W-:-:S02]  /*15c0*/  IMAD.IADD R209, R209, 0x1, R208 ;  /* 0x00000001d1d17824 */ /* 0x000fc400078e02d0 */
[----:B------:R-:W-:Y:S02]  /*15d0*/  VIADD R190, R184, 0x10 ;  /* 0x00000010b8be7836 */ /* 0x000fe40000000000 */
[----:B------:R-:W-:Y:S01]  /*15e0*/  IMAD.IADD R208, R208, 0x1, R201 ;  /* 0x00000001d0d07824 */ /* 0x000fe200078e02c9 */
[----:B--2---:R-:W-:Y:S01]  /*15f0*/  LOP3.LUT R187, R18, 0x1, RZ, 0xfc, !PT ;  /* 0x0000000112bb7812 */ /* 0x004fe200078efcff */
[----:B---3--:R-:W-:-:S07]  /*1600*/  IMAD.MOV.U32 R18, RZ, RZ, RZ ;  /* 0x000000ffff127224 */ /* 0x008fce00078e00ff */
.L_x_1446:
[----:B012---:R-:W0:Y:S01]  /*1610*/  LDC.64 R4, c[0x0][0xd88] ;  /* 0x00036200ff047b82 */ /* 0x007e220000000a00 */
[----:B------:R-:W-:Y:S01]  /*1620*/  ULDC.64 UR4, c[0x0][0xb20] ;  /* 0x0002c80000047ab9 */ /* 0x000fe20000000a00 */
[----:B------:R-:W-:Y:S01]  /*1630*/  ULDC.64 UR8, c[0x0][0xb10] ;  /* 0x0002c40000087ab9 */ /* 0x000fe20000000a00 */
[----:B------:R-:W-:Y:S01]  /*1640*/  ULDC.64 UR6, c[0x0][0xb00] ;  /* 0x0002c00000067ab9 */ /* 0x000fe20000000a00 */
[----:B0-----:R-:W-:-:S05]  /*1650*/  IMAD.WIDE R4, R155, 0x4, R4 ;  /* 0x000000049b047825 */ /* 0x001fca00078e0204 */
[----:B------:R-:W2:Y:S01]  /*1660*/  LDG.E R211, desc[UR40][R4.64] ;  /* 0x0000002804d37981 */ /* 0x000ea2000c1e1900 */
[----:B------:R-:W-:Y:S01]  /*1670*/  ISETP.NE.U32.AND P2, PT, RZ, UR4, PT ;  /* 0x00000004ff007c0c */ /* 0x000fe2000bf45070 */
[----:B-----5:R-:W-:Y:S01]  /*1680*/  IMAD.MOV.U32 R11, RZ, RZ, RZ ;  /* 0x000000ffff0b7224 */ /* 0x020fe200078e00ff */
        /* <DEDUP_REMOVED lines=13> */
[----:B------:R-:W-:-:S03]  /*1760*/  IADD3 R4, P4, R214, UR6, RZ ;  /* 0x00000006d6047c10 */ /* 0x000fc6000ff9e0ff */
        /* <DEDUP_REMOVED lines=24> */
[----:B-1-3--:R-:W-:Y:S08]  /*18f0*/  @P1 BRA `(.L_x_1325) ;  /* 0x0000000000241947 */ /* 0x00aff00003800000 */
        /* <DEDUP_REMOVED lines=9> */
.L_x_1325:
[----:B------:R-:W-:Y:S02]  /*1990*/  IMAD.U32 R42, RZ, RZ, UR5 ;  /* 0x00000005ff2a7e24 */ /* 0x000fe4000f8e00ff */
[----:B------:R-:W-:Y:S01]  /*19a0*/  IMAD.U32 R24, RZ, RZ, UR4 ;  /* 0x00000004ff187e24 */ /* 0x000fe2000f8e00ff */
[----:B------:R-:W-:Y:S06]  /*19b0*/  @!P2 BRA `(.L_x_1326) ;  /* 0x000000000010a947 */ /* 0x000fec0003800000 */
[----:B------:R-:W-:-:S04]  /*19c0*/  IADD3 R4, P0, R214, UR8, RZ ;  /* 0x00000008d6047c10 */ /* 0x000fc8000ff1e0ff */
[----:B------:R-:W-:-:S05]  /*19d0*/  IADD3.X R5, R215, UR9, RZ, P0, !PT ;  /* 0x00000009d7057c10 */ /* 0x000fca00087fe4ff */
[----:B------:R0:W5:Y:S01]  /*19e0*/  LDG.E R24, desc[UR40][R4.64] ;  /* 0x0000002804187981 */ /* 0x000162000c1e1900 */
[----:B------:R-:W-:Y:S05]  /*19f0*/  BRA `(.L_x_1327) ;  /* 0x0000000000107947 */ /* 0x000fea0003800000 */
.L_x_1326:
[----:B------:R-:W-:Y:S05]  /*1a00*/  @!P0 BRA `(.L_x_1327) ;  /* 0x00000000000c8947 */ /* 0x000fea0003800000 */
[----:B------:R-:W2:Y:S04]  /*1a10*/  LDG.E R3, desc[UR40][R4.64] ;  /* 0x0000002804037981 */ /* 0x000ea8000c1e1900 */
[----:B------:R-:W2:Y:S02]  /*1a20*/  LDG.E R24, desc[UR40][R4.64+0x4] ;  /* 0x0000042804187981 */ /* 0x000ea4000c1e1900 */
[----:B--2---:R-:W-:-:S07]  /*1a30*/  IMAD.IADD R24, R24, 0x1, -R3 ;  /* 0x0000000118187824 */ /* 0x004fce00078e0a03 */
.L_x_1327:
        /* <DEDUP_REMOVED lines=9> */
[----:B------:R1:W3:Y:S01]  /*1ad0*/  @P0 LDG.E R3, desc[UR40][R6.64+0x4] ;  /* 0x0000042806030981 */ /* 0x0002e2000c1e1900 */
[----:B------:R-:W-:Y:S01]  /*1ae0*/  ISETP.NE.AND.EX P1, PT, RZ, UR5, PT, P1 ;  /* 0x00000005ff007c0c */ /* 0x000fe2000bf25310 */
[----:B-----5:R-:W-:-:S12]  /*1af0*/  IMAD.MOV.U32 R154, RZ, RZ, R24 ;  /* 0x000000ffff9a7224 */ /* 0x020fd800078e0018 */
[----:B0-----:R-:W-:-:S04]  /*1b00*/  @P1 IADD3 R4, P2, R214, UR4, RZ ;  /* 0x00000004d6041c10 */ /* 0x001fc8000ff5e0ff */
[----:B------:R-:W-:-:S05]  /*1b10*/  @P1 IADD3.X R5, R215, UR5, RZ, P2, !PT ;  /* 0x00000005d7051c10 */ /* 0x000fca00097fe4ff */
[----:B------:R0:W5:Y:S01]  /*1b20*/  @P1 LDG.E R154, desc[UR40][R4.64] ;  /* 0x00000028049a1981 */ /* 0x000162000c1e1900 */
[----:B------:R-:W-:Y:S01]  /*1b30*/  IMAD.IADD R11, R24, 0x1, -R11 ;  /* 0x00000001180b7824 */ /* 0x000fe200078e0a0b */
[----:B------:R-:W-:Y:S01]  /*1b40*/  BSSY B0, `(.L_x_1328) ;  /* 0x000002c000007945 */ /* 0x000fe20003800000 */
[----:B------:R-:W-:Y:S01]  /*1b50*/  LOP3.LUT R222, R212, 0xff, RZ, 0xc0, !PT ;  /* 0x000000ffd4de7812 */ /* 0x000fe200078ec0ff */
[----:B-1----:R-:W-:Y:S01]  /*1b60*/  IMAD.MOV.U32 R7, RZ, RZ, RZ ;  /* 0x000000ffff077224 */ /* 0x002fe200078e00ff */
[----:B------:R-:W-:Y:S02]  /*1b70*/  SHF.R.U32.HI R212, RZ, 0x10, R212 ;  /* 0x00000010ffd47819 */ /* 0x000fe400000116d4 */
[----:B--2---:R-:W-:Y:S01]  /*1b80*/  LOP3.LUT R8, R8, 0xfffffffd, RZ, 0xc0, !PT ;  /* 0xfffffffd08087812 */ /* 0x004fe200078ec0ff */
[----:B---3--:R-:W-:-:S04]  /*1b90*/  @P0 IMAD.IADD R42, R3, 0x1, -R0 ;  /* 0x00000001032a0824 */ /* 0x008fc800078e0a00 */
[----:B------:R-:W-:-:S04]  /*1ba0*/  IMAD.IADD R152, R11, 0x1, R42 ;  /* 0x000000010b987824 */ /* 0x000fc800078e022a */
[C---:B------:R-:W-:Y:S01]  /*1bb0*/  VIADD R0, R152.reuse, 0x3f ;  /* 0x0000003f98007836 */ /* 0x040fe20000000000 */
[----:B------:R-:W-:-:S04]  /*1bc0*/  ISETP.GE.AND P3, PT, R152, 0x1, PT ;  /* 0x000000019800780c */ /* 0x000fc80003f66270 */
[----:B------:R-:W-:-:S04]  /*1bd0*/  SHF.R.S32.HI R3, RZ, 0x1f, R0 ;  /* 0x0000001fff037819 */ /* 0x000fc80000011400 */
[----:B------:R-:W-:-:S04]  /*1be0*/  LEA.HI R3, R3, R0, RZ, 0x6 ;  /* 0x0000000003037211 */ /* 0x000fc800078f30ff */
        /* <DEDUP_REMOVED lines=32> */
[----:B------:R-:W-:-:S07]  /*1df0*/  IMAD.MOV.U32 R7, RZ, RZ, R5 ;  /* 0x000000ffff077224 */ /* 0x000fce00078e0005 */
.L_x_1329:
[----:B------:R-:W-:Y:S05]  /*1e00*/  BSYNC B0 ;  /* 0x0000000000007941 */ /* 0x000fea0003800000 */
.L_x_1328:
[----:B------:R-:W-:Y:S01]  /*1e10*/  IMAD R0, R222, R7, RZ ;  /* 0x00000007de007224 */ /* 0x000fe200078e02ff */
[----:B------:R-:W-:-:S04]  /*1e20*/  PLOP3.LUT P3, PT, PT, PT, PT, 0x80, 0x0 ;  /* 0x000000000000781c */ /* 0x000fc80003f6f070 */
[C---:B------:R-:W-:Y:S01]  /*1e30*/  VIADDMNMX R7, R0.reuse, R7, R168, PT ;  /* 0x0000000700077246 */ /* 0x040fe200038001a8 */
[----:B------:R-:W-:-:S04]  /*1e40*/  IMAD R0, R0, 0x40, -R11 ;  /* 0x0000004000007824 */ /* 0x000fc800078e0a0b */
[----:B------:R-:W-:Y:S01]  /*1e50*/  IMAD R7, R7, 0x40, -R11 ;  /* 0x0000004007077824 */ /* 0x000fe200078e0a0b */
        /* <DEDUP_REMOVED lines=18> */
[----:B0-----:R-:W-:Y:S02]  /*1f80*/  IMAD.U32 R4, RZ, RZ, UR4 ;  /* 0x00000004ff047e24 */ /* 0x001fe4000f8e00ff */
        /* <DEDUP_REMOVED lines=12> */
.L_x_1332:
[----:B------:R-:W-:Y:S05]  /*2050*/  BSYNC B6 ;  /* 0x0000000000067941 */ /* 0x000fea0003800000 */
.L_x_1331:
        /* <DEDUP_REMOVED lines=20> */
.L_x_1334:
[----:B------:R-:W-:Y:S05]  /*21a0*/  BSYNC B6 ;  /* 0x0000000000067941 */ /* 0x000fea0003800000 */
.L_x_1333:
[----:B------:R-:W-:Y:S01]  /*21b0*/  ULDC.64 UR4, c[0x0][0xaf0] ;  /* 0x0002bc0000047ab9 */ /* 0x000fe20000000a00 */
[----:B------:R-:W-:Y:S01]  /*21c0*/  IMAD.MOV.U32 R0, RZ, RZ, R211 ;  /* 0x000000ffff007224 */ /* 0x000fe200078e00d3 */
[----:B------:R-:W-:Y:S01]  /*21d0*/  ISETP.NE.U32.AND P0, PT, RZ, UR4, PT ;  /* 0x00000004ff007c0c */ /* 0x000fe2000bf05070 */
[----:B------:R-:W1:Y:S01]  /*21e0*/  LDC.64 R6, c[0x0][0x300] ;  /* 0x0000c000ff067b82 */ /* 0x000e620000000a00 */
[----:B------:R-:W-:Y:S01]  /*21f0*/  IMAD.IADD R38, R25, 0x1, R24 ;  /* 0x0000000119267824 */ /* 0x000fe200078e0218 */
[----:B------:R-:W-:Y:S01]  /*2200*/  SHF.R.S32.HI R17, RZ, 0x1f, R16 ;  /* 0x0000001fff117819 */ /* 0x000fe20000011410 */
[----:B------:R-:W-:Y:S01]  /*2210*/  ULDC.64 UR6, c[0x0][0xb00] ;  /* 0x0002c00000067ab9 */ /* 0x000fe20000000a00 */
[----:B------:R-:W-:-:S04]  /*2220*/  ISETP.NE.AND.EX P0, PT, RZ, UR5, PT, P0 ;  /* 0x00000005ff007c0c */ /* 0x000fc8000bf05300 */
[----:B------:R-:W2:Y:S08]  /*2230*/  LDC R25, c[0x0][0x3f4] ;  /* 0x0000fd00ff197b82 */ /* 0x000eb00000000800 */
[----:B------:R-:W3:Y:S01]  /*2240*/  LDC.64 R52, c[0x0][0x408] ;  /* 0x00010200ff347b82 */ /* 0x000ee20000000a00 */
[----:B0-----:R-:W-:-:S04]  /*2250*/  @P0 IADD3 R4, P1, R214, UR4, RZ ;  /* 0x00000004d6040c10 */ /* 0x001fc8000ff3e0ff */
[----:B------:R-:W-:Y:S01]  /*2260*/  @P0 IADD3.X R5, R215, UR5, RZ, P1, !PT ;  /* 0x00000005d7050c10 */ /* 0x000fe20008ffe4ff */
[----:B------:R-:W-:-:S04]  /*2270*/  ULDC.64 UR4, c[0x0][0x330] ;  /* 0x0000cc0000047ab9 */ /* 0x000fc80000000a00 */
[----:B------:R0:W4:Y:S01]  /*2280*/  @P0 LDG.E R0, desc[UR40][R4.64] ;  /* 0x0000002804000981 */ /* 0x000122000c1e1900 */
[----:B------:R-:W-:Y:S01]  /*2290*/  SHF.R.S32.HI R11, RZ, 0x1f, R38 ;  /* 0x0000001fff0b7819 */ /* 0x000fe20000011426 */
[-C--:B-1----:R-:W-:Y:S01]  /*22a0*/  IMAD.WIDE.U32 R20, R38, R6.reuse, RZ ;  /* 0x0000000626147225 */ /* 0x082fe200078e00ff */
[----:B------:R-:W-:Y:S01]  /*22b0*/  ISETP.NE.U32.AND P0, PT, RZ, UR6, PT ;  /* 0x00000006ff007c0c */ /* 0x000fe2000bf05070 */
[----:B------:R-:W1:Y:S01]  /*22c0*/  S2R R26, SR_TID.X ;  /* 0x00000000001a7919 */ /* 0x000e620000002100 */
[----:B------:R-:W-:Y:S01]  /*22d0*/  SHF.R.S32.HI R185, RZ, 0x1f, R184 ;  /* 0x0000001fffb97819 */ /* 0x000fe200000114b8 */
[-C--:B------:R-:W-:Y:S01]  /*22e0*/  IMAD R3, R11, R6.reuse, RZ ;  /* 0x000000060b037224 */ /* 0x080fe200078e02ff */
[----:B------:R-:W-:Y:S01]  /*22f0*/  ISETP.NE.AND.EX P0, PT, RZ, UR7, PT, P0 ;  /* 0x00000007ff007c0c */ /* 0x000fe2000bf05300 */
[----:B------:R-:W-:Y:S01]  /*2300*/  IMAD.WIDE.U32 R28, R210, UR4, R16 ;  /* 0x00000004d21c7c25 */ /* 0x000fe2000f8e0010 */
[----:B------:R-:W-:Y:S01]  /*2310*/  ULDC.64 UR6, c[0x0][0x338] ;  /* 0x0000ce0000067ab9 */ /* 0x000fe20000000a00 */
[----:B0-----:R-:W0:Y:S01]  /*2320*/  LDC.64 R4, c[0x0][0x3f8] ;  /* 0x0000fe00ff047b82 */ /* 0x001e220000000a00 */
[----:B--2---:R-:W-:Y:S01]  /*2330*/  ISETP.GE.AND P2, PT, R16, R25, PT ;  /* 0x000000191000720c */ /* 0x004fe20003f46270 */
[----:B------:R-:W-:Y:S01]  /*2340*/  IMAD R3, R38, R7, R3 ;  /* 0x0000000726037224 */ /* 0x000fe200078e0203 */
[----:B------:R-:W-:Y:S01]  /*2350*/  SHF.L.U64.HI R46, R6, 0x6, R7 ;  /* 0x00000006062e7819 */ /* 0x000fe20000010207 */
[----:B------:R-:W-:Y:S01]  /*2360*/  IMAD R29, R210, UR5, R29 ;  /* 0x00000005d21d7c24 */ /* 0x000fe2000f8e021d */
[----:B------:R-:W-:Y:S01]  /*2370*/  ULDC.64 UR4, c[0x0][0x308] ;  /* 0x0000c20000047ab9 */ /* 0x000fe20000000a00 */
[----:B------:R-:W-:Y:S01]  /*2380*/  IMAD.IADD R21, R21, 0x1, R3 ;  /* 0x0000000115157824 */ /* 0x000fe200078e0203 */
[----:B------:R-:W-:Y:S01]  /*2390*/  SEL R9, R25, RZ, P2 ;  /* 0x000000ff19097207 */ /* 0x000fe20001000000 */
[----:B------:R-:W-:Y:S01]  /*23a0*/  IMAD.WIDE.U32 R44, R19, R6, R16 ;  /* 0x00000006132c7225 */ /* 0x000fe200078e0010 */
[----:B------:R-:W-:-:S02]  /*23b0*/  P2R R72, PR, RZ, 0x4 ;  /* 0x00000004ff487803 */ /* 0x000fc40000000000 */
[----:B---3--:R-:W-:Y:S01]  /*23c0*/  SHF.L.U64.HI R51, R52, 0x6, R53 ;  /* 0x0000000634337819 */ /* 0x008fe20000010235 */
[----:B------:R-:W-:Y:S01]  /*23d0*/  IMAD.WIDE.U32 R20, R210, UR4, R20 ;  /* 0x00000004d2147c25 */ /* 0x000fe2000f8e0014 */
[----:B------:R-:W-:-:S03]  /*23e0*/  IADD3 R38, P2, R19, R38, RZ ;  /* 0x0000002613267210 */ /* 0x000fc60007f5e0ff */
[----:B------:R-:W-:Y:S01]  /*23f0*/  IMAD R21, R210, UR5, R21 ;  /* 0x00000005d2157c24 */ /* 0x000fe2000f8e0215 */
[----:B------:R-:W-:Y:S01]  /*2400*/  ULDC.64 UR4, c[0x0][0x310] ;  /* 0x0000c40000047ab9 */ /* 0x000fe20000000a00 */
[----:B------:R-:W-:Y:S02]  /*2410*/  IMAD.IADD R9, R16, 0x1, R9 ;  /* 0x0000000110097824 */ /* 0x000fe400078e0209 */
[----:B------:R-:W-:Y:S02]  /*2420*/  IMAD.SHL.U32 R50, R189, 0x40, RZ ;  /* 0x00000040bd327824 */ /* 0x000fe400078e00ff */
[----:B------:R-:W-:Y:S01]  /*2430*/  IMAD.WIDE.U32 R34, R19, R52, R184 ;  /* 0x0000003413227225 */ /* 0x000fe200078e00b8 */
[----:B0-----:R-:W-:-:S03]  /*2440*/  SHF.L.U64.HI R48, R4, 0x6, R5 ;  /* 0x0000000604307819 */ /* 0x001fc60000010205 */
[CC--:B------:R-:W-:Y:S01]  /*2450*/  IMAD.WIDE.U32 R30, R19.reuse, R4.reuse, R184 ;  /* 0x00000004131e7225 */ /* 0x0c0fe200078e00b8 */
[----:B------:R-:W-:Y:S02]  /*2460*/  LOP3.LUT R50, R50, 0x1c0, RZ, 0xc0, !PT ;  /* 0x000001c032327812 */ /* 0x000fe400078ec0ff */
[----:B-1----:R-:W-:Y:S01]  /*2470*/  SHF.R.U32.HI R26, RZ, 0x7, R26 ;  /* 0x00000007ff1a7819 */ /* 0x002fe2000001161a */
[----:B------:R-:W-:Y:S01]  /*2480*/  IMAD.WIDE.U32 R32, R19, R4, R16 ;  /* 0x0000000413207225 */ /* 0x000fe200078e0010 */
[----:B------:R-:W-:-:S03]  /*2490*/  SHF.R.U32.HI R54, RZ, 0x3, R50 ;  /* 0x00000003ff367819 */ /* 0x000fc60000011632 */
[----:B------:R-:W-:-:S04]  /*24a0*/  IMAD.WIDE.U32 R36, R19, R52, R16 ;  /* 0x0000003413247225 */ /* 0x000fc800078e0010 */
[----:B------:R-:W-:Y:S02]  /*24b0*/  IMAD.SHL.U32 R47, R6, 0x40, RZ ;  /* 0x00000040062f7824 */ /* 0x000fe400078e00ff */
[----:B------:R-:W-:Y:S02]  /*24c0*/  IMAD.SHL.U32 R49, R4, 0x40, RZ ;  /* 0x0000004004317824 */ /* 0x000fe400078e00ff */
[----:B------:R-:W-:Y:S02]  /*24d0*/  VIADD R55, R26, 0x8 ;  /* 0x000000081a377836 */ /* 0x000fe40000000000 */
[----:B------:R-:W-:Y:S01]  /*24e0*/  IMAD.SHL.U32 R56, R25, 0x2, RZ ;  /* 0x0000000219387824 */ /* 0x000fe200078e00ff */
[----:B----4-:R-:W-:-:S04]  /*24f0*/  SHF.R.S32.HI R3, RZ, 0x1f, R0 ;  /* 0x0000001fff037819 */ /* 0x010fc80000011400 */
[----:B------:R-:W-:Y:S02]  /*2500*/  SEL R8, R3, RZ, !P0 ;  /* 0x000000ff03087207 */ /* 0x000fe40004000000 */
[----:B------:R-:W-:Y:S02]  /*2510*/  SEL R3, R0, RZ, !P0 ;  /* 0x000000ff00037207 */ /* 0x000fe40004000000 */
[----:B------:R-:W-:Y:S01]  /*2520*/  SHF.R.S32.HI R0, RZ, 0x1f, R19 ;  /* 0x0000001fff007819 */ /* 0x000fe20000011413 */
[C---:B------:R-:W-:Y:S02]  /*2530*/  IMAD R10, R8.reuse, UR4, RZ ;  /* 0x00000004080a7c24 */ /* 0x040fe4000f8e02ff */
[----:B------:R-:W-:Y:S02]  /*2540*/  IMAD R8, R8, UR6, RZ ;  /* 0x0000000608087c24 */ /* 0x000fe4000f8e02ff */
[C---:B------:R-:W-:Y:S02]  /*2550*/  IMAD R43, R3.reuse, UR5, R10 ;  /* 0x00000005032b7c24 */ /* 0x040fe4000f8e020a */
[----:B------:R-:W-:-:S02]  /*2560*/  IMAD R71, R3, UR7, R8 ;  /* 0x0000000703477c24 */ /* 0x000fc4000f8e0208 */
[----:B------:R-:W-:Y:S02]  /*2570*/  IMAD R8, R0, R4, RZ ;  /* 0x0000000400087224 */ /* 0x000fe400078e02ff */
[----:B------:R-:W-:Y:S01]  /*2580*/  IMAD.WIDE.U32 R20, R3, UR4, R20 ;  /* 0x0000000403147c25 */ /* 0x000fe2000f8e0014 */
[----:B------:R-:W-:-:S03]  /*2590*/  ULDC UR4, c[0x0][0x2f4] ;  /* 0x0000bd0000047ab9 */ /* 0x000fc60000000800 */
[C---:B------:R-:W-:Y:S02]  /*25a0*/  IMAD R10, R0.reuse, R6, RZ ;  /* 0x00000006000a7224 */ /* 0x040fe400078e02ff */
[----:B------:R-:W-:Y:S02]  /*25b0*/  IMAD R13, R19, R5, R8 ;  /* 0x00000005130d7224 */ /* 0x000fe400078e0208 */
[----:B------:R-:W-:Y:S02]  /*25c0*/  IMAD R8, R0, R52, RZ ;  /* 0x0000003400087224 */ /* 0x000fe400078e02ff */
[----:B------:R-:W-:Y:S01]  /*25d0*/  IMAD.WIDE.U32 R28, R3, UR6, R28 ;  /* 0x00000006031c7c25 */ /* 0x000fe2000f8e001c */
[----:B------:R-:W-:-:S03]  /*25e0*/  IADD3 R3, P0, R20, R44, RZ ;  /* 0x0000002c14037210 */ /* 0x000fc60007f1e0ff */
[----:B------:R-:W-:Y:S02]  /*25f0*/  IMAD R10, R19, R7, R10 ;  /* 0x00000007130a7224 */ /* 0x000fe400078e020a */
[----:B------:R-:W-:Y:S02]  /*2600*/  IMAD.IADD R43, R21, 0x1, R43 ;  /* 0x00000001152b7824 */ /* 0x000fe400078e022b */
[----:B------:R-:W-:Y:S02]  /*2610*/  IMAD.IADD R31, R31, 0x1, R13 ;  /* 0x000000011f1f7824 */ /* 0x000fe400078e020d */
[----:B------:R-:W-:Y:S01]  /*2620*/  IMAD R15, R19, R53, R8 ;  /* 0x00000035130f7224 */ /* 0x000fe200078e0208 */
[----:B------:R-:W-:Y:S01]  /*2630*/  SHF.R.S32.HI R8, RZ, 0x1f, R9 ;  /* 0x0000001fff087819 */ /* 0x000fe20000011409 */
[----:B------:R-:W-:Y:S01]  /*2640*/  IMAD.IADD R33, R13, 0x1, R33 ;  /* 0x000000010d217824 */ /* 0x000fe200078e0221 */
[----:B-----5:R-:W-:Y:S01]  /*2650*/  SHF.R.S32.HI R13, RZ, 0x1f, R154 ;  /* 0x0000001fff0d7819 */ /* 0x020fe2000001149a */
[----:B------:R-:W-:Y:S01]  /*2660*/  IMAD.IADD R35, R35, 0x1, R15 ;  /* 0x0000000123237824 */ /* 0x000fe200078e020f */
[----:B------:R-:W-:Y:S01]  /*2670*/  IADD3.X R44, R43, R45, R10, P0, !PT ;  /* 0x0000002d2b2c7210 */ /* 0x000fe200007fe40a */
[----:B------:R-:W-:Y:S01]  /*2680*/  IMAD.IADD R37, R15, 0x1, R37 ;  /* 0x000000010f257824 */ /* 0x000fe200078e0225 */
[----:B------:R-:W-:Y:S01]  /*2690*/  LEA.HI R45, R8, R9, RZ, 0x3 ;  /* 0x00000009082d7211 */ /* 0x000fe200078f18ff */
[C---:B------:R-:W-:Y:S01]  /*26a0*/  IMAD R8, R13.reuse, R4, RZ ;  /* 0x000000040d087224 */ /* 0x040fe200078e02ff */
[----:B------:R-:W-:Y:S01]  /*26b0*/  ISETP.GE.AND P0, PT, R16, UR4, PT ;  /* 0x0000000410007c0c */ /* 0x000fe2000bf06270 */
[----:B------:R-:W-:Y:S01]  /*26c0*/  IMAD R13, R13, R52, RZ ;  /* 0x000000340d0d7224 */ /* 0x000fe200078e02ff */
[----:B------:R-:W-:Y:S01]  /*26d0*/  LOP3.LUT R60, R45, 0xfffffff8, RZ, 0xc0, !PT ;  /* 0xfffffff82d3c7812 */ /* 0x000fe200078ec0ff */
[----:B------:R-:W-:Y:S01]  /*26e0*/  IMAD R59, R154, R5, R8 ;  /* 0x000000059a3b7224 */ /* 0x000fe200078e0208 */
[----:B------:R-:W-:Y:S01]  /*26f0*/  LOP3.LUT R5, R50, 0x18, R16, 0xf8, !PT ;  /* 0x0000001832057812 */ /* 0x000fe200078ef810 */
[C---:B------:R-:W-:Y:S01]  /*2700*/  IMAD R13, R154.reuse, R53, R13 ;  /* 0x000000359a0d7224 */ /* 0x040fe200078e020d */
[----:B------:R-:W-:Y:S01]  /*2710*/  SHF.R.S32.HI R63, RZ, 0x1f, R60 ;  /* 0x0000001fff3f7819 */ /* 0x000fe2000001143c */
[----:B------:R-:W-:Y:S01]  /*2720*/  IMAD.WIDE.U32 R30, R154, R4, R30 ;  /* 0x000000049a1e7225 */ /* 0x000fe200078e001e */
[----:B------:R-:W-:-:S03]  /*2730*/  LOP3.LUT R5, R5, R54, RZ, 0x3c, !PT ;  /* 0x0000003605057212 */ /* 0x000fc600078e3cff */
[----:B------:R-:W-:Y:S02]  /*2740*/  VIADD R53, R16, 0x20 ;  /* 0x0000002010357836 */ /* 0x000fe40000000000 */
[----:B------:R-:W-:Y:S01]  /*2750*/  IMAD R57, R194, 0x200, R5 ;  /* 0x00000200c2397824 */ /* 0x000fe200078e0205 */
[----:B------:R-:W-:Y:S01]  /*2760*/  LOP3.LUT R5, R50, 0x38, R45, 0xf8, !PT ;  /* 0x0000003832057812 */ /* 0x000fe200078ef82d */
[C---:B------:R-:W-:Y:S01]  /*2770*/  IMAD.WIDE.U32 R32, R154.reuse, R4, R32 ;  /* 0x000000049a207225 */ /* 0x040fe200078e0020 */
[----:B------:R-:W-:Y:S02]  /*2780*/  ISETP.GE.AND P1, PT, R53, UR4, PT ;  /* 0x0000000435007c0c */ /* 0x000fe4000bf26270 */
[----:B------:R-:W-:Y:S01]  /*2790*/  LOP3.LUT R5, R5, R54, RZ, 0x3c, !PT ;  /* 0x0000003605057212 */ /* 0x000fe200078e3cff */
[----:B------:R-:W-:-:S04]  /*27a0*/  IMAD.WIDE.U32 R34, R154, R52, R34 ;  /* 0x000000349a227225 */ /* 0x000fc800078e0022 */
[----:B------:R-:W-:-:S04]  /*27b0*/  IMAD.WIDE.U32 R36, R154, R52, R36 ;  /* 0x000000349a247225 */ /* 0x000fc800078e0024 */
[----:B------:R-:W-:Y:S02]  /*27c0*/  IMAD.IADD R58, R31, 0x1, R59 ;  /* 0x000000011f3a7824 */ /* 0x000fe400078e023b */
[----:B------:R-:W-:Y:S02]  /*27d0*/  IMAD.SHL.U32 R52, R52, 0x40, RZ ;  /* 0x0000004034347824 */ /* 0x000fe400078e00ff */
[----:B------:R-:W-:Y:S02]  /*27e0*/  IMAD.X R39, R11, 0x1, R0, P2 ;  /* 0x000000010b277824 */ /* 0x000fe400010e0600 */
[----:B------:R-:W-:Y:S02]  /*27f0*/  IMAD.IADD R59, R59, 0x1, R33 ;  /* 0x000000013b3b7824 */ /* 0x000fe400078e0221 */
[----:B------:R-:W-:Y:S02]  /*2800*/  IMAD.IADD R61, R35, 0x1, R13 ;  /* 0x00000001233d7824 */ /* 0x000fe400078e020d */
[----:B------:R-:W-:-:S02]  /*2810*/  IMAD.IADD R62, R13, 0x1, R37 ;  /* 0x000000010d3e7824 */ /* 0x000fc400078e0225 */
[----:B------:R-:W-:Y:S02]  /*2820*/  IMAD R70, R194, 0x200, R5 ;  /* 0x00000200c2467824 */ /* 0x000fe400078e0205 */
[----:B------:R-:W-:-:S07]  /*2830*/  IMAD.IADD R71, R29, 0x1, R71 ;  /* 0x000000011d477824 */ /* 0x000fce00078e0247 */
.L_x_1364:
        /* <DEDUP_REMOVED lines=58> */
.L_x_1339:
[----:B------:R-:W-:Y:S05]  /*2be0*/  BSYNC B1 ;  /* 0x0000000000017941 */ /* 0x000fea0003800000 */
.L_x_1338:
        /* <DEDUP_REMOVED lines=19> */
.L_x_1340:
[----:B------:R-:W-:Y:S01]  /*2d20*/  IMAD R73, R22, 0x8, R2 ;  /* 0x0000000816497824 */ /* 0x000fe200078e0202 */
[----:B------:R-:W-:Y:S01]  /*2d30*/  SHF.L.U32 R76, R186, 0x1f, RZ ;  /* 0x0000001fba4c7819 */ /* 0x000fe200000006ff */
[----:B------:R-:W-:Y:S03]  /*2d40*/  BSSY B1, `(.L_x_1341) ;  /* 0x0000003000017945 */ /* 0x000fe60003800000 */
[----:B------:R-:W0:Y:S02]  /*2d50*/  SYNCS.PHASECHK.TRANS64.TRYWAIT P5, [R73+URZ+0x38890], R76 ;  /* 0x0388904c490075a7 */ /* 0x000e2400080a017f */
[----:B0-----:R-:W-:Y:S05]  /*2d60*/  @!P5 BRA `(.L_x_1342) ;  /* 0x000001c00000d947 */ /* 0x001fea0003800000 */
.L_x_1637:
[----:B------:R-:W-:Y:S05]  /*2d70*/  BSYNC B1 ;  /* 0x0000000000017941 */ /* 0x000fea0003800000 */
.L_x_1341:
        /* <DEDUP_REMOVED lines=53> */
.L_x_1347:
[----:B------:R-:W-:Y:S05]  /*30d0*/  BSYNC B2 ;  /* 0x0000000000027941 */ /* 0x000fea0003800000 */
.L_x_1346:
[----:B--2---:R1:W-:Y:S02]  /*30e0*/  STG.E.128 desc[UR40][R12.64], R4 ;  /* 0x000000040c007986 */ /* 0x0043e4000c101d28 */
.L_x_1345:
[----:B------:R-:W-:Y:S05]  /*30f0*/  BSYNC B1 ;  /* 0x0000000000017941 */ /* 0x000fea0003800000 */
.L_x_1344:
        /* <DEDUP_REMOVED lines=56> */
.L_x_1349:
[----:B------:R-:W-:Y:S05]  /*3480*/  BSYNC B1 ;  /* 0x0000000000017941 */ /* 0x000fea0003800000 */
.L_x_1348:
[----:B-1----:R2:W-:Y:S01]  /*3490*/  STG.E.128 desc[UR40][R12.64+0x40], R4 ;  /* 0x000040040c007986 */ /* 0x0025e2000c101d28 */
[----:B------:R-:W-:Y:S05]  /*34a0*/  BRA `(.L_x_1343) ;  /* 0x0000000c002c7947 */ /* 0x000fea0003800000 */
.L_x_1337:
        /* <DEDUP_REMOVED lines=27> */
[----:B------:R-:W-:Y:S02]  /*3660*/  IMAD.MOV.U32 R66, RZ, RZ, R4 ;  /* 0x000000ffff427224 */ /* 0x000fe400078e0004 */
[----:B------:R-:W-:Y:S01]  /*3670*/  IMAD.MOV.U32 R67, RZ, RZ, R5 ;  /* 0x000000ffff437224 */ /* 0x000fe200078e0005 */
[----:B------:R-:W-:-:S04]  /*3680*/  PRMT R91, R27, 0x5410, R24 ;  /* 0x000054101b5b7816 */ /* 0x000fc80000000018 */
[----:B------:R-:W-:Y:S01]  /*3690*/  PRMT R92, R67, 0x5410, R66 ;  /* 0x00005410435c7816 */ /* 0x000fe20000000042 */
[----:B---3--:R-:W-:Y:S02]  /*36a0*/  IMAD.MOV.U32 R24, RZ, RZ, R10 ;  /* 0x000000ffff187224 */ /* 0x008fe400078e000a */
[----:B------:R-:W-:Y:S02]  /*36b0*/  IMAD.MOV.U32 R12, RZ, RZ, R11 ;  /* 0x000000ffff0c7224 */ /* 0x000fe400078e000b */
[----:B------:R-:W-:Y:S02]  /*36c0*/  IMAD.MOV.U32 R13, RZ, RZ, R8 ;  /* 0x000000ffff0d7224 */ /* 0x000fe400078e0008 */
[----:B------:R-:W-:Y:S01]  /*36d0*/  IMAD.MOV.U32 R27, RZ, RZ, R9 ;  /* 0x000000ffff1b7224 */ /* 0x000fe200078e0009 */
[----:B------:R-:W-:-:S04]  /*36e0*/  PRMT R89, R24, 0x5410, R12 ;  /* 0x0000541018597816 */ /* 0x000fc8000000000c */
[----:B------:R-:W-:Y:S01]  /*36f0*/  PRMT R90, R27, 0x5410, R13 ;  /* 0x000054101b5a7816 */ /* 0x000fe2000000000d */
[----:B------:R-:W-:Y:S06]  /*3700*/  @!P3 BRA `(.L_x_1350) ;  /* 0x000000000004b947 */ /* 0x000fec0003800000 */
[----:B------:R-:W-:Y:S01]  /*3710*/  BPT.TRAP 0x1 ;  /* 0x000000040000795c */ /* 0x000fe20000300000 */
.L_x_1350:
[----:B------:R-:W-:Y:S01]  /*3720*/  IMAD R73, R22, 0x8, R2 ;  /* 0x0000000816497824 */ /* 0x000fe200078e0202 */
[----:B------:R-:W-:Y:S01]  /*3730*/  SHF.L.U32 R76, R186, 0x1f, RZ ;  /* 0x0000001fba4c7819 */ /* 0x000fe200000006ff */
[----:B------:R-:W-:Y:S03]  /*3740*/  BSSY B1, `(.L_x_1351) ;  /* 0x0000003000017945 */ /* 0x000fe60003800000 */
[----:B------:R-:W0:Y:S02]  /*3750*/  SYNCS.PHASECHK.TRANS64.TRYWAIT P5, [R73+URZ+0x38890], R76 ;  /* 0x0388904c490075a7 */ /* 0x000e2400080a017f */
[----:B0-----:R-:W-:Y:S05]  /*3760*/  @!P5 BRA `(.L_x_1352) ;  /* 0x000001b40094d947 */ /* 0x001fea0003800000 */
.L_x_1638:
[----:B------:R-:W-:Y:S05]  /*3770*/  BSYNC B1 ;  /* 0x0000000000017941 */ /* 0x000fea0003800000 */
.L_x_1351:
        /* <DEDUP_REMOVED lines=34> */
[--C-:B------:R-:W-:Y:S02]  /*39a0*/  SHF.R.U32.HI R81, RZ, 0x10, R5.reuse ;  /* 0x00000010ff517819 */ /* 0x100fe40000011605 */
[----:B------:R-:W-:Y:S01]  /*39b0*/  SHF.R.U64 R86, R4, 0x10, R5 ;  /* 0x0000001004567819 */ /* 0x000fe20000001205 */
[----:B--2---:R-:W-:Y:S01]  /*39c0*/  IMAD.U32 R5, R25, 0x10000, RZ ;  /* 0x0001000019057824 */ /* 0x004fe200078e00ff */
[----:B------:R-:W-:Y:S01]  /*39d0*/  PRMT R85, R90, 0x5410, R85 ;  /* 0x000054105a557816 */ /* 0x000fe20000000055 */
[----:B-1----:R-:W-:Y:S01]  /*39e0*/  IMAD.U32 R4, R14, 0x10000, RZ ;  /* 0x000100000e047824 */ /* 0x002fe200078e00ff */
[--C-:B------:R-:W-:Y:S01]  /*39f0*/  SHF.R.U64 R82, R6, 0x10, R7.reuse ;  /* 0x0000001006527819 */ /* 0x100fe20000001207 */
[----:B------:R-:W-:Y:S01]  /*3a00*/  IMAD.U32 R6, R26, 0x10000, RZ ;  /* 0x000100001a067824 */ /* 0x000fe200078e00ff */
[----:B------:R-:W-:Y:S01]  /*3a10*/  SHF.R.U32.HI R83, RZ, 0x10, R7 ;  /* 0x00000010ff537819 */ /* 0x000fe20000011607 */
[----:B------:R-:W-:Y:S01]  /*3a20*/  IMAD.U32 R7, R13, 0x10000, RZ ;  /* 0x000100000d077824 */ /* 0x000fe200078e00ff */
[--C-:B------:R-:W-:Y:S01]  /*3a30*/  SHF.R.U64 R87, R10, 0x10, R11.reuse ;  /* 0x000000100a577819 */ /* 0x100fe2000000120b */
[----:B------:R-:W-:Y:S01]  /*3a40*/  IMAD.U32 R10, R24, 0x10000, RZ ;  /* 0x00010000180a7824 */ /* 0x000fe200078e00ff */
[----:B------:R-:W-:-:S02]  /*3a50*/  SHF.R.U32.HI R88, RZ, 0x10, R11 ;  /* 0x00000010ff587819 */ /* 0x000fc4000001160b */
[----:B------:R-:W-:Y:S01]  /*3a60*/  LOP3.LUT R80, R25, 0xffff0000, RZ, 0xc0, !PT ;  /* 0xffff000019507812 */ /* 0x000fe200078ec0ff */
[----:B------:R-:W-:Y:S01]  /*3a70*/  IMAD.U32 R25, R15, 0x10000, RZ ;  /* 0x000100000f197824 */ /* 0x000fe200078e00ff */
[----:B------:R-:W-:Y:S02]  /*3a80*/  LOP3.LUT R79, R13, 0xffff0000, RZ, 0xc0, !PT ;  /* 0xffff00000d4f7812 */ /* 0x000fe400078ec0ff */
[----:B------:R-:W-:Y:S01]  /*3a90*/  LOP3.LUT R11, R15, 0xffff0000, RZ, 0xc0, !PT ;  /* 0xffff00000f0b7812 */ /* 0x000fe200078ec0ff */
[C---:B------:R-:W-:Y:S01]  /*3aa0*/  IMAD.U32 R15, R27.reuse, 0x10000, RZ ;  /* 0x000100001b0f7824 */ /* 0x040fe200078e00ff */
[----:B------:R-:W-:Y:S02]  /*3ab0*/  LOP3.LUT R13, R27, 0xffff0000, RZ, 0xc0, !PT ;  /* 0xffff00001b0d7812 */ /* 0x000fe400078ec0ff */
[----:B------:R-:W-:Y:S02]  /*3ac0*/  PRMT R81, R92, 0x5410, R81 ;  /* 0x000054105c517816 */ /* 0x000fe40000000051 */
[----:B------:R-:W-:Y:S01]  /*3ad0*/  SHF.R.U64 R84, R8, 0x10, R9 ;  /* 0x0000001008547819 */ /* 0x000fe20000001209 */
[----:B------:R-:W-:Y:S01]  /*3ae0*/  IMAD.U32 R8, R12, 0x10000, RZ ;  /* 0x000100000c087824 */ /* 0x000fe200078e00ff */
[----:B------:R-:W-:Y:S01]  /*3af0*/  PRMT R27, R92, 0x5432, R86 ;  /* 0x000054325c1b7816 */ /* 0x000fe20000000056 */
[----:B------:R-:W-:Y:S01]  /*3b00*/  IMAD.U32 R86, R85, 0x10000, RZ ;  /* 0x0001000055567824 */ /* 0x000fe200078e00ff */
[----:B------:R-:W-:Y:S01]  /*3b10*/  PRMT R9, R91, 0x5432, R82 ;  /* 0x000054325b097816 */ /* 0x000fe20000000052 */
[----:B------:R-:W-:Y:S01]  /*3b20*/  IMAD.U32 R82, R81, 0x10000, RZ ;  /* 0x0001000051527824 */ /* 0x000fe200078e00ff */
[----:B------:R-:W-:Y:S01]  /*3b30*/  PRMT R84, R90, 0x5432, R84 ;  /* 0x000054325a547816 */ /* 0x000fe20000000054 */
[----:B------:R-:W-:Y:S01]  /*3b40*/  FMUL.FTZ R90, R5, R86 ;  /* 0x00000056055a7220 */ /* 0x000fe20000410000 */
[----:B------:R-:W-:Y:S01]  /*3b50*/  PRMT R88, R89, 0x5432, R88 ;  /* 0x0000543259587816 */ /* 0x000fe20000000058 */
[-C--:B------:R-:W-:Y:S01]  /*3b60*/  FMUL.FTZ R92, R5, R82.reuse ;  /* 0x00000052055c7220 */ /* 0x080fe20000410000 */
[----:B------:R-:W-:Y:S01]  /*3b70*/  LOP3.LUT R85, R85, 0xffff0000, RZ, 0xc0, !PT ;  /* 0xffff000055557812 */ /* 0x000fe200078ec0ff */
[----:B------:R-:W-:Y:S01]  /*3b80*/  FFMA.FTZ R5, R7, R82, -R90 ;  /* 0x0000005207057223 */ /* 0x000fe2000001085a */
[----:B------:R-:W-:Y:S01]  /*3b90*/  PRMT R83, R91, 0x5410, R83 ;  /* 0x000054105b537816 */ /* 0x000fe20000000053 */
[----:B------:R-:W-:Y:S01]  /*3ba0*/  IMAD.U32 R90, R88, 0x10000, RZ ;  /* 0x00010000585a7824 */ /* 0x000fe200078e00ff */
[----:B------:R-:W-:Y:S01]  /*3bb0*/  LOP3.LUT R81, R81, 0xffff0000, RZ, 0xc0, !PT ;  /* 0xffff000051517812 */ /* 0x000fe200078ec0ff */
[----:B------:R-:W-:Y:S01]  /*3bc0*/  FMUL.FTZ R94, R80, R85 ;  /* 0x00000055505e7220 */ /* 0x000fe20000410000 */
[----:B------:R-:W-:Y:S01]  /*3bd0*/  FFMA.FTZ R7, R7, R86, R92 ;  /* 0x0000005607077223 */ /* 0x000fe2000001005c */
[----:B------:R-:W-:-:S02]  /*3be0*/  IMAD.U32 R82, R83, 0x10000, RZ ;  /* 0x0001000053527824 */ /* 0x000fc400078e00ff */
[C---:B------:R-:W-:Y:S01]  /*3bf0*/  FMUL.FTZ R92, R15.reuse, R90 ;  /* 0x0000005a0f5c7220 */ /* 0x040fe20000410000 */
[----:B------:R-:W-:Y:S01]  /*3c00*/  FMUL.FTZ R80, R80, R81 ;  /* 0x0000005150507220 */ /* 0x000fe20000410000 */
[----:B------:R-:W-:Y:S01]  /*3c10*/  LOP3.LUT R88, R88, 0xffff0000, RZ, 0xc0, !PT ;  /* 0xffff000058587812 */ /* 0x000fe200078ec0ff */
[-C--:B------:R-:W-:Y:S01]  /*3c20*/  FMUL.FTZ R15, R15, R82.reuse ;  /* 0x000000520f0f7220 */ /* 0x080fe20000410000 */
[----:B------:R-:W-:Y:S01]  /*3c30*/  FFMA.FTZ R92, R25, R82, -R92 ;  /* 0x00000052195c7223 */ /* 0x000fe2000001085c */
[----:B------:R-:W-:Y:S01]  /*3c40*/  FFMA.FTZ R86, R79, R85, R80 ;  /* 0x000000554f567223 */ /* 0x000fe20000010050 */
[----:B------:R-:W-:Y:S01]  /*3c50*/  LOP3.LUT R80, R83, 0xffff0000, RZ, 0xc0, !PT ;  /* 0xffff000053507812 */ /* 0x000fe200078ec0ff */
[----:B------:R-:W-:Y:S01]  /*3c60*/  FFMA.FTZ R90, R25, R90, R15 ;  /* 0x0000005a195a7223 */ /* 0x000fe2000001000f */
[----:B------:R-:W-:Y:S02]  /*3c70*/  IMAD.U32 R25, R84, 0x10000, RZ ;  /* 0x0001000054197824 */ /* 0x000fe400078e00ff */
[----:B------:R-:W-:Y:S01]  /*3c80*/  FMUL.FTZ R82, R13, R88 ;  /* 0x000000580d527220 */ /* 0x000fe20000410000 */
[----:B------:R-:W-:-:S02]  /*3c90*/  IMAD.U32 R15, R27, 0x10000, RZ ;  /* 0x000100001b0f7824 */ /* 0x000fc400078e00ff */
[-C--:B------:R-:W-:Y:S01]  /*3ca0*/  FMUL.FTZ R96, R13, R80.reuse ;  /* 0x000000500d607220 */ /* 0x080fe20000410000 */
[----:B------:R-:W-:Y:S01]  /*3cb0*/  LOP3.LUT R24, R24, 0xffff0000, RZ, 0xc0, !PT ;  /* 0xffff000018187812 */ /* 0x000fe200078ec0ff */
[----:B------:R-:W-:Y:S01]  /*3cc0*/  FFMA.FTZ R94, R79, R81, -R94 ;  /* 0x000000514f5e7223 */ /* 0x000fe2000001085e */
[----:B------:R-:W-:Y:S01]  /*3cd0*/  LOP3.LUT R13, R84, 0xffff0000, RZ, 0xc0, !PT ;  /* 0xffff0000540d7812 */ /* 0x000fe200078ec0ff */
[C---:B------:R-:W-:Y:S01]  /*3ce0*/  FMUL.FTZ R79, R10.reuse, R25 ;  /* 0x000000190a4f7220 */ /* 0x040fe20000410000 */
[----:B------:R-:W-:Y:S01]  /*3cf0*/  LOP3.LUT R27, R27, 0xffff0000, RZ, 0xc0, !PT ;  /* 0xffff00001b1b7812 */ /* 0x000fe200078ec0ff */
[----:B------:R-:W-:Y:S01]  /*3d00*/  FMUL.FTZ R10, R10, R15 ;  /* 0x0000000f0a0a7220 */ /* 0x000fe20000410000 */
[----:B------:R-:W-:Y:S01]  /*3d10*/  LOP3.LUT R12, R12, 0xffff0000, RZ, 0xc0, !PT ;  /* 0xffff00000c0c7812 */ /* 0x000fe200078ec0ff */
[----:B------:R-:W-:Y:S01]  /*3d20*/  FFMA.FTZ R81, R11, R80, -R82 ;  /* 0x000000500b517223 */ /* 0x000fe20000010852 */
[----:B------:R-:W-:Y:S01]  /*3d30*/  PRMT R87, R89, 0x5410, R87 ;  /* 0x0000541059577816 */ /* 0x000fe20000000057 */
[----:B------:R-:W-:Y:S01]  /*3d40*/  FFMA.FTZ R83, R11, R88, R96 ;  /* 0x000000580b537223 */ /* 0x000fe20000010060 */
[----:B------:R-:W-:Y:S01]  /*3d50*/  FMUL.FTZ R11, R24, R13 ;  /* 0x0000000d180b7220 */ /* 0x000fe20000410000 */
[C---:B------:R-:W-:Y:S01]  /*3d60*/  FFMA.FTZ R10, R8.reuse, R25, R10 ;  /* 0x00000019080a7223 */ /* 0x040fe2000001000a */
[----:B------:R-:W-:Y:S01]  /*3d70*/  FFMA.FTZ R79, R8, R15, -R79 ;  /* 0x0000000f084f7223 */ /* 0x000fe2000001084f */
[-C--:B------:R-:W-:Y:S01]  /*3d80*/  FMUL.FTZ R25, R24, R27.reuse ;  /* 0x0000001b18197220 */ /* 0x080fe20000410000 */
[----:B------:R-:W-:Y:S01]  /*3d90*/  FFMA.FTZ R8, R12, R27, -R11 ;  /* 0x0000001b0c087223 */ /* 0x000fe2000001080b */
[----:B------:R-:W-:Y:S01]  /*3da0*/  IMAD.U32 R15, R87, 0x10000, RZ ;  /* 0x00010000570f7824 */ /* 0x000fe200078e00ff */
[----:B------:R-:W-:Y:S01]  /*3db0*/  LOP3.LUT R26, R26, 0xffff0000, RZ, 0xc0, !PT ;  /* 0xffff00001a1a7812 */ /* 0x000fe200078ec0ff */
[----:B------:R-:W-:Y:S01]  /*3dc0*/  IMAD.U32 R11, R9, 0x10000, RZ ;  /* 0x00010000090b7824 */ /* 0x000fe200078e00ff */
[----:B------:R-:W-:Y:S01]  /*3dd0*/  LOP3.LUT R87, R87, 0xffff0000, RZ, 0xc0, !PT ;  /* 0xffff000057577812 */ /* 0x000fe200078ec0ff */
[----:B------:R-:W-:Y:S01]  /*3de0*/  FFMA.FTZ R25, R12, R13, R25 ;  /* 0x0000000d0c197223 */ /* 0x000fe20000010019 */
        /* <DEDUP_REMOVED lines=12> */
[----:B------:R-:W-:Y:S02]  /*3eb0*/  F2FP.BF16.F32.PACK_AB R24, R25, R10 ;  /* 0x0000000a1918723e */ /* 0x000fe400000010ff */
[----:B------:R-:W-:Y:S01]  /*3ec0*/  F2FP.BF16.F32.PACK_AB R14, R4, R13 ;  /* 0x0000000d040e723e */ /* 0x000fe200000010ff */
[----:B------:R-:W-:Y:S01]  /*3ed0*/  IMAD.MOV.U32 R13, RZ, RZ, R5 ;  /* 0x000000ffff0d7224 */ /* 0x000fe200078e0005 */
[----:B------:R-:W-:Y:S01]  /*3ee0*/  F2FP.BF16.F32.PACK_AB R15, R81, R92 ;  /* 0x0000005c510f723e */ /* 0x000fe200000010ff */
[----:B------:R-:W-:Y:S01]  /*3ef0*/  IMAD.MOV.U32 R25, RZ, RZ, R7 ;  /* 0x000000ffff197224 */ /* 0x000fe200078e0007 */
[----:B------:R-:W-:Y:S02]  /*3f00*/  F2FP.BF16.F32.PACK_AB R27, R83, R90 ;  /* 0x0000005a531b723e */ /* 0x000fe400000010ff */
[----:B------:R-:W-:-:S02]  /*3f10*/  F2FP.BF16.F32.PACK_AB R12, R8, R79 ;  /* 0x0000004f080c723e */ /* 0x000fc400000010ff */
[----:B------:R-:W-:-:S07]  /*3f20*/  F2FP.BF16.F32.PACK_AB R26, R87, R6 ;  /* 0x00000006571a723e */ /* 0x000fce00000010ff */
.L_x_1354:
[----:B------:R-:W-:Y:S05]  /*3f30*/  BSYNC B1 ;  /* 0x0000000000017941 */ /* 0x000fea0003800000 */
.L_x_1353:
        /* <DEDUP_REMOVED lines=10> */
.L_x_1336:
[----:B------:R-:W-:-:S13]  /*3fe0*/  ISETP.NE.AND P3, PT, R187, 0x3, PT ;  /* 0x00000003bb00780c */ /* 0x000fda0003f65270 */
[----:B------:R-:W-:Y:S05]  /*3ff0*/  @!P3 BRA `(.L_x_1355) ;  /* 0x000000000004b947 */ /* 0x000fea0003800000 */
[----:B------:R-:W-:Y:S01]  /*4000*/  BPT.TRAP 0x1 ;  /* 0x000000040000795c */ /* 0x000fe20000300000 */
.L_x_1355:
[----:B------:R-:W-:Y:S01]  /*4010*/  IMAD R73, R22, 0x8, R2 ;  /* 0x0000000816497824 */ /* 0x000fe200078e0202 */
[----:B------:R-:W-:Y:S01]  /*4020*/  SHF.L.U32 R76, R186, 0x1f, RZ ;  /* 0x0000001fba4c7819 */ /* 0x000fe200000006ff */
[----:B------:R-:W-:Y:S01]  /*4030*/  IMAD R74, R40, -0x40, R42 ;  /* 0xffffffc0284a7824 */ /* 0x000fe200078e022a */
[----:B------:R-:W-:Y:S02]  /*4040*/  BSSY B1, `(.L_x_1356) ;  /* 0x0000004000017945 */ /* 0x000fe40003800000 */
[----:B------:R-:W0:Y:S02]  /*4050*/  SYNCS.PHASECHK.TRANS64.TRYWAIT P4, [R73+URZ+0x38890], R76 ;  /* 0x0388904c490075a7 */ /* 0x000e24000808017f */
[----:B------:R-:W-:Y:S01]  /*4060*/  VIMNMX R74, R74, 0x40, PT ;  /* 0x000000404a4a7848 */ /* 0x000fe20003fe0100 */
[----:B0-----:R-:W-:Y:S06]  /*4070*/  @!P4 BRA `(.L_x_1357) ;  /* 0x000001ac0064c947 */ /* 0x001fec0003800000 */
.L_x_1639:
[----:B------:R-:W-:Y:S05]  /*4080*/  BSYNC B1 ;  /* 0x0000000000017941 */ /* 0x000fea0003800000 */
.L_x_1356:
        /* <DEDUP_REMOVED lines=13> */
.L_x_1343:
[----:B------:R-:W-:Y:S05]  /*4160*/  BSYNC B0 ;  /* 0x0000000000007941 */ /* 0x000fea0003800000 */
.L_x_1335:
        /* <DEDUP_REMOVED lines=17> */
.L_x_1359:
[----:B------:R-:W-:Y:S05]  /*4280*/  BSYNC B0 ;  /* 0x0000000000007941 */ /* 0x000fea0003800000 */
.L_x_1358:
[----:B------:R-:W2:Y:S01]  /*4290*/  SYNCS.PHASECHK.TRANS64.TRYWAIT P3, [R73+URZ+0x388b0], R76 ;  /* 0x0388b04c490075a7 */ /* 0x000ea2000806017f */
[----:B------:R-:W-:Y:S04]  /*42a0*/  BSSY B0, `(.L_x_1360) ;  /* 0x0000002000007945 */ /* 0x000fe80003800000 */
[----:B--2---:R-:W-:Y:S05]  /*42b0*/  @!P3 BRA `(.L_x_1361) ;  /* 0x000001a800e8b947 */ /* 0x004fea0003800000 */
.L_x_1640:
[----:B------:R-:W-:Y:S05]  /*42c0*/  BSYNC B0 ;  /* 0x0000000000007941 */ /* 0x000fea0003800000 */
.L_x_1360:
        /* <DEDUP_REMOVED lines=83> */
.L_x_1363:
[----:B------:R-:W-:Y:S05]  /*4800*/  BSYNC B0 ;  /* 0x0000000000007941 */ /* 0x000fea0003800000 */
.L_x_1362:
        /* <DEDUP_REMOVED lines=16> */
[----:B--2---:R-:W-:Y:S06]  /*4910*/  @P2 BRA `(.L_x_1364) ;  /* 0xffffffdc00c82947 */ /* 0x004fec000383ffff */
.L_x_1330:
[----:B0-----:R-:W2:Y:S01]  /*4920*/  LDL R4, [R1+0x80] ;  /* 0x0000800001047983 */ /* 0x001ea20000100800 */
[----:B------:R-:W-:Y:S01]  /*4930*/  BSSY B0, `(.L_x_1365) ;  /* 0x0000006000007945 */ /* 0x000fe20003800000 */
[----:B------:R-:W-:Y:S02]  /*4940*/  ISETP.NE.AND P1, PT, R212, RZ, PT ;  /* 0x000000ffd400720c */ /* 0x000fe40003f25270 */
[----:B--2---:R-:W-:Y:S01]  /*4950*/  ISETP.NE.AND P0, PT, R4, 0x1, PT ;  /* 0x000000010400780c */ /* 0x004fe20003f05270 */
[----:B------:R-:W-:-:S12]  /*4960*/  @P3 BRA `(.L_x_1366) ;  /* 0x0000000000083947 */ /* 0x000fd80003800000 */
[----:B------:R-:W0:Y:S02]  /*4970*/  FENCE.VIEW.ASYNC.G ;  /* 0x00000000000073c6 */ /* 0x000e240000000100 */
[----:B0-----:R-:W-:Y:S06]  /*4980*/  BAR.ARV 0xc, 0x180 ;  /* 0x0306000000007b1d */ /* 0x001fec0000002000 */
.L_x_1366:
[----:B------:R-:W-:Y:S05]  /*4990*/  BSYNC B0 ;  /* 0x0000000000007941 */ /* 0x000fea0003800000 */
.L_x_1365:
        /* <DEDUP_REMOVED lines=34> */
.L_x_1370:
[----:B------:R-:W-:Y:S05]  /*4bc0*/  BSYNC B0 ;  /* 0x0000000000007941 */ /* 0x000fea0003800000 */
.L_x_1369:
        /* <DEDUP_REMOVED lines=72> */
[----:B------:R-:W-:Y:S01]  /*5050*/  IMAD.MOV.U32 R7, RZ, RZ, 0x40000040 ;  /* 0x40000040ff077424 */ /* 0x000fe200078e00ff */
[----:B------:R-:W-:Y:S01]  /*5060*/  BSSY B0, `(.L_x_1372) ;  /* 0x0000100000007945 */ /* 0x000fe20003800000 */
[----:B------:R-:W-:Y:S01]  /*5070*/  IMAD.MOV.U32 R9, RZ, RZ, 0x40000040 ;  /* 0x40000040ff097424 */ /* 0x000fe200078e00ff */
[----:B------:R-:W-:Y:S01]  /*5080*/  BAR.SYNC.DEFER_BLOCKING 0xe, 0x100 ;  /* 0x0384000000007b1d */ /* 0x000fe20000010000 */
[----:B------:R-:W-:Y:S01]  /*5090*/  IMAD.MOV.U32 R11, RZ, RZ, 0x40000040 ;  /* 0x40000040ff0b7424 */ /* 0x000fe200078e00ff */
[----:B------:R-:W-:Y:S01]  /*50a0*/  R2UR UR5, R7 ;  /* 0x00000000070572ca */ /* 0x000fe200000e0000 */
[----:B------:R-:W-:Y:S01]  /*50b0*/  IMAD.MOV.U32 R13, RZ, RZ, 0x40000040 ;  /* 0x40000040ff0d7424 */ /* 0x000fe200078e00ff */
[----:B------:R-:W-:Y:S01]  /*50c0*/  R2UR UR7, R9 ;  /* 0x00000000090772ca */ /* 0x000fe200000e0000 */
[----:B------:R-:W-:Y:S02]  /*50d0*/  IMAD.MOV.U32 R9, RZ, RZ, 0x40000040 ;  /* 0x40000040ff097424 */ /* 0x000fe400078e00ff */
[----:B------:R-:W-:Y:S01]  /*50e0*/  VIADD R4, R4, 0xfffffffe ;  /* 0xfffffffe04047836 */ /* 0x000fe20000000000 */
[----:B------:R-:W0:Y:S02]  /*50f0*/  S2R R14, SR_TID.X ;  /* 0x00000000000e7919 */ /* 0x000e240000002100 */
[----:B------:R-:W-:Y:S01]  /*5100*/  R2UR UR15, R9 ;  /* 0x00000000090f72ca */ /* 0x000fe200000e0000 */
[----:B------:R-:W-:Y:S01]  /*5110*/  IMAD.MOV.U32 R9, RZ, RZ, 0x40000040 ;  /* 0x40000040ff097424 */ /* 0x000fe200078e00ff */
[----:B------:R-:W-:-:S04]  /*5120*/  ISETP.GE.AND P0, PT, R4, R0, PT ;  /* 0x000000000400720c */ /* 0x000fc80003f06270 */
[----:B------:R-:W-:Y:S01]  /*5130*/  R2UR UR13, R9 ;  /* 0x00000000090d72ca */ /* 0x000fe200000e0000 */
[----:B------:R-:W-:Y:S01]  /*5140*/  WARPGROUP.ARRIVE ;  /* 0x00000000000079c5 */ /* 0x000fe20000000000 */
[----:B0-----:R-:W-:-:S04]  /*5150*/  LOP3.LUT R14, R14, 0x7f, RZ, 0xc0, !PT ;  /* 0x0000007f0e0e7812 */ /* 0x001fc800078ec0ff */
[----:B------:R-:W-:Y:S01]  /*5160*/  ISETP.NE.AND P2, PT, R14, RZ, PT ;  /* 0x000000ff0e00720c */ /* 0x000fe20003f45270 */
[----:B--2---:R-:W0:Y:S02]  /*5170*/  SHFL.IDX PT, R3, R6, RZ, 0x1f ;  /* 0x00001fff06037589 */ /* 0x004e2400000e0000 */
[----:B0-----:R-:W-:-:S04]  /*5180*/  LEA.HI R5, R3, R3, RZ, 0x1 ;  /* 0x0000000303057211 */ /* 0x001fc800078f08ff */
[----:B------:R-:W-:Y:S01]  /*5190*/  LOP3.LUT R6, R5, 0x1fffe, RZ, 0xc0, !PT ;  /* 0x0001fffe05067812 */ /* 0x000fe200078ec0ff */
[----:B------:R-:W-:-:S04]  /*51a0*/  VIADD R5, R2, 0x36400 ;  /* 0x0003640002057836 */ /* 0x000fc80000000000 */
[----:B------:R-:W-:Y:S01]  /*51b0*/  IMAD.IADD R3, R3, 0x1, -R6 ;  /* 0x0000000103037824 */ /* 0x000fe200078e0a06 */
[----:B------:R-:W-:-:S03]  /*51c0*/  SHF.R.U32.HI R5, RZ, 0x4, R5 ;  /* 0x00000004ff057819 */ /* 0x000fc60000011605 */
[----:B------:R-:W-:Y:S01]  /*51d0*/  IMAD R3, R3, 0x8000, R2 ;  /* 0x0000800003037824 */ /* 0x000fe200078e0202 */
[----:B------:R-:W-:-:S03]  /*51e0*/  LOP3.LUT R5, R5, 0x3fff, RZ, 0xc0, !PT ;  /* 0x00003fff05057812 */ /* 0x000fc600078ec0ff */
[----:B------:R-:W-:Y:S01]  /*51f0*/  VIADD R3, R3, 0x400 ;  /* 0x0000040003037836 */ /* 0x000fe20000000000 */
[----:B------:R-:W-:Y:S01]  /*5200*/  LOP3.LUT R6, R5, 0x10000, RZ, 0xfc, !PT ;  /* 0x0001000005067812 */ /* 0x000fe200078efcff */
[----:B------:R-:W-:-:S03]  /*5210*/  @!P2 IMAD R5, R18, 0x8, R2 ;  /* 0x000000081205a824 */ /* 0x000fc600078e0202 */
[----:B------:R-:W-:Y:S01]  /*5220*/  SHF.R.U32.HI R3, RZ, 0x4, R3 ;  /* 0x00000004ff037819 */ /* 0x000fe20000011603 */
[C---:B------:R-:W-:Y:S01]  /*5230*/  VIADD R12, R6.reuse, 0x2 ;  /* 0x00000002060c7836 */ /* 0x040fe20000000000 */
[----:B------:R-:W-:Y:S01]  /*5240*/  R2UR UR4, R6 ;  /* 0x00000000060472ca */ /* 0x000fe200000e0000 */
[----:B------:R-:W-:Y:S01]  /*5250*/  @!P2 VIADD R5, R5, 0x38860 ;  /* 0x000388600505a836 */ /* 0x000fe20000000000 */
[----:B------:R-:W-:-:S04]  /*5260*/  LOP3.LUT R3, R3, 0x3fff, RZ, 0xc0, !PT ;  /* 0x00003fff03037812 */ /* 0x000fc800078ec0ff */
[----:B------:R-:W-:Y:S02]  /*5270*/  LOP3.LUT R3, R3, 0x2000000, RZ, 0xfc, !PT ;  /* 0x0200000003037812 */ /* 0x000fe400078efcff */
[----:B------:R-:W-:-:S03]  /*5280*/  @!P2 PRMT R5, RZ, 0x654, R5 ;  /* 0x00000654ff05a816 */ /* 0x000fc60000000005 */
[----:B------:R-:W-:-:S04]  /*5290*/  IMAD R8, R18, 0x1000, R3 ;  /* 0x0000100012087824 */ /* 0x000fc800078e0203 */
[C---:B------:R-:W-:Y:S01]  /*52a0*/  VIADD R10, R8.reuse, 0x80 ;  /* 0x00000080080a7836 */ /* 0x040fe20000000000 */
[----:B------:R-:W-:-:S13]  /*52b0*/  R2UR UR6, R8 ;  /* 0x00000000080672ca */ /* 0x000fda00000e0000 */
[----:B------:R-:W-:Y:S01]  /*52c0*/  HGMMA.64x256x16.F32.BF16 R24, gdesc[UR4].tnspB, RZ, !UPT, gsb0 ;  /* 0x43e00000041879f0 */ /* 0x000fe2000c0018ff */
[----:B------:R-:W-:Y:S01]  /*52d0*/  R2UR UR6, R10 ;  /* 0x000000000a0672ca */ /* 0x000fe200000e0000 */
[----:B------:R-:W-:Y:S01]  /*52e0*/  VIADD R10, R8, 0x100 ;  /* 0x00000100080a7836 */ /* 0x000fe20000000000 */
[----:B------:R-:W-:Y:S01]  /*52f0*/  R2UR UR7, R11 ;  /* 0x000000000b0772ca */ /* 0x000fe200000e0000 */
[----:B------:R-:W-:Y:S01]  /*5300*/  IMAD.MOV.U32 R11, RZ, RZ, 0x40000040 ;  /* 0x40000040ff0b7424 */ /* 0x000fe200078e00ff */
[----:B------:R-:W-:Y:S01]  /*5310*/  R2UR UR4, R12 ;  /* 0x000000000c0472ca */ /* 0x000fe200000e0000 */
[----:B------:R-:W-:Y:S01]  /*5320*/  VIADD R8, R8, 0x180 ;  /* 0x0000018008087836 */ /* 0x000fe20000000000 */
[----:B------:R-:W-:Y:S02]  /*5330*/  R2UR UR5, R13 ;  /* 0x000000000d0572ca */ /* 0x000fe400000e0000 */
[----:B------:R-:W-:Y:S01]  /*5340*/  R2UR UR10, R10 ;  /* 0x000000000a0a72ca */ /* 0x000fe200000e0000 */
[----:B------:R-:W-:Y:S01]  /*5350*/  VIADD R10, R6, 0x4 ;  /* 0x00000004060a7836 */ /* 0x000fe20000000000 */
[----:B------:R-:W-:Y:S01]  /*5360*/  R2UR UR11, R11 ;  /* 0x000000000b0b72ca */ /* 0x000fe200000e0000 */
[----:B------:R-:W-:Y:S01]  /*5370*/  IMAD.MOV.U32 R11, RZ, RZ, 0x40000040 ;  /* 0x40000040ff0b7424 */ /* 0x000fe200078e00ff */
[----:B------:R-:W-:Y:S01]  /*5380*/  R2UR UR14, R8 ;  /* 0x00000000080e72ca */ /* 0x000fe200000e0000 */
[----:B------:R-:W-:Y:S01]  /*5390*/  VIADD R8, R6, 0x6 ;  /* 0x0000000606087836 */ /* 0x000fe20000000000 */
[----:B------:R-:W-:-:S02]  /*53a0*/  R2UR UR8, R10 ;  /* 0x000000000a0872ca */ /* 0x000fc400000e0000 */
[----:B------:R-:W-:Y:S02]  /*53b0*/  R2UR UR9, R11 ;  /* 0x000000000b0972ca */ /* 0x000fe400000e0000 */
[----:B------:R-:W-:Y:S01]  /*53c0*/  R2UR UR12, R8 ;  /* 0x00000000080c72ca */ /* 0x000fe200000e0000 */
        /* <DEDUP_REMOVED lines=15> */
[----:B------:R-:W-:-:S07]  /*54c0*/  IMAD.MOV.U32 R20, RZ, RZ, R4 ;  /* 0x000000ffff147224 */ /* 0x000fce00078e0004 */
.L_x_1374:
[----:B------:R-:W-:Y:S01]  /*54d0*/  BAR.SYNC.DEFER_BLOCKING 0xe, 0x100 ;  /* 0x0384000000007b1d */ /* 0x000fe20000010000 */
[----:B-1----:R-:W-:Y:S01]  /*54e0*/  IMAD R4, R18, 0x40, R191 ;  /* 0x0000004012047824 */ /* 0x002fe200078e02bf */
[----:B------:R-:W-:Y:S01]  /*54f0*/  R2UR UR4, R6 ;  /* 0x00000000060472ca */ /* 0x000fe200000e0000 */
[----:B------:R-:W-:Y:S01]  /*5500*/  VIADD R18, R18, 0x1 ;  /* 0x0000000112127836 */ /* 0x000fe20000000000 */
[----:B------:R-:W-:Y:S01]  /*5510*/  R2UR UR5, R7 ;  /* 0x00000000070572ca */ /* 0x000fe200000e0000 */
[----:B------:R-:W-:Y:S02]  /*5520*/  IMAD R4, R4, 0x4, R2 ;  /* 0x0000000404047824 */ /* 0x000fe400078e0202 */
[----:B------:R-:W-:Y:S01]  /*5530*/  IMAD.MOV.U32 R15, RZ, RZ, 0x40000040 ;  /* 0x40000040ff0f7424 */ /* 0x000fe200078e00ff */
[----:B------:R-:W-:-:S04]  /*5540*/  ISETP.NE.AND P0, PT, R18, 0x2, PT ;  /* 0x000000021200780c */ /* 0x000fc80003f05270 */
[----:B------:R-:W-:Y:S01]  /*5550*/  SEL R18, R18, RZ, P0 ;  /* 0x000000ff12127207 */ /* 0x000fe20000000000 */
[----:B0-----:R-:W0:Y:S04]  /*5560*/  LDS R5, [R4+0x38400] ;  /* 0x0384000004057984 */ /* 0x001e280000000800 */
        /* <DEDUP_REMOVED lines=129> */
[----:B------:R-:W-:-:S02]  /*5d80*/  IMAD R4, R18, 0x1000, R3 ;  /* 0x0000100012047824 */ /* 0x000fc400078e0203 */
[----:B------:R-:W-:Y:S02]  /*5d90*/  IMAD.MOV.U32 R5, RZ, RZ, 0x40000040 ;  /* 0x40000040ff057424 */ /* 0x000fe400078e00ff */
[C---:B------:R-:W-:Y:S01]  /*5da0*/  VIADD R14, R4.reuse, 0x80 ;  /* 0x00000080040e7836 */ /* 0x040fe20000000000 */
[----:B------:R-:W-:Y:S01]  /*5db0*/  R2UR UR6, R4 ;  /* 0x00000000040672ca */ /* 0x000fe200000e0000 */
[----:B------:R-:W-:Y:S01]  /*5dc0*/  WARPGROUP.ARRIVE ;  /* 0x00000000000079c5 */ /* 0x000fe20000000000 */
[----:B------:R-:W-:Y:S01]  /*5dd0*/  R2UR UR7, R5 ;  /* 0x00000000050772ca */ /* 0x000fe200000e0000 */
[----:B------:R-:W-:-:S12]  /*5de0*/  IMAD.MOV.U32 R5, RZ, RZ, 0x40000040 ;  /* 0x40000040ff057424 */ /* 0x000fd800078e00ff */
[----:B------:R-:W-:Y:S01]  /*5df0*/  HGMMA.64x256x16.F32.BF16 R24, gdesc[UR4].tnspB, R24, gsb0 ;  /* 0x43e00000041879f0 */ /* 0x000fe20008001818 */
[----:B------:R-:W-:Y:S01]  /*5e00*/  R2UR UR6, R14 ;  /* 0x000000000e0672ca */ /* 0x000fe200000e0000 */
[----:B------:R-:W-:Y:S01]  /*5e10*/  VIADD R14, R4, 0x100 ;  /* 0x00000100040e7836 */ /* 0x000fe20000000000 */
[----:B------:R-:W-:Y:S01]  /*5e20*/  R2UR UR7, R15 ;  /* 0x000000000f0772ca */ /* 0x000fe200000e0000 */
[----:B------:R-:W-:Y:S01]  /*5e30*/  IMAD.MOV.U32 R15, RZ, RZ, 0x40000040 ;  /* 0x40000040ff0f7424 */ /* 0x000fe200078e00ff */
[----:B------:R-:W-:Y:S01]  /*5e40*/  R2UR UR4, R12 ;  /* 0x000000000c0472ca */ /* 0x000fe200000e0000 */
[----:B------:R-:W-:Y:S01]  /*5e50*/  VIADD R4, R4, 0x180 ;  /* 0x0000018004047836 */ /* 0x000fe20000000000 */
[----:B------:R-:W-:Y:S01]  /*5e60*/  R2UR UR5, R13 ;  /* 0x000000000d0572ca */ /* 0x000fe200000e0000 */
[----:B------:R-:W-:Y:S02]  /*5e70*/  WARPGROUP.DEPBAR.LE gsb0, 0x0 ;  /* 0x00008000000079c5 */ /* 0x000fe40000010000 */
[----:B------:R-:W-:-:S15]  /*5e80*/  WARPGROUP.ARRIVE ;  /* 0x00000000000079c5 */ /* 0x000fde0000000000 */
[----:B------:R-:W-:-:S03]  /*5e90*/  NOP ;  /* 0x0000000000007918 */ /* 0x000fc60000000000 */
        /* <DEDUP_REMOVED lines=10> */
[----:B------:R-:W-:Y:S01]  /*5f40*/  IMAD.MOV.U32 R4, RZ, RZ, R20 ;  /* 0x000000ffff047224 */ /* 0x000fe200078e0014 */
[----:B------:R-:W-:Y:S01]  /*5f50*/  R2UR UR7, R5 ;  /* 0x00000000050772ca */ /* 0x000fe200000e0000 */
[----:B------:R-:W-:Y:S01]  /*5f60*/  VIADD R20, R20, 0xffffffff ;  /* 0xffffffff14147836 */ /* 0x000fe20000000000 */
[----:B------:R-:W-:Y:S02]  /*5f70*/  R2UR UR4, R8 ;  /* 0x00000000080472ca */ /* 0x000fe400000e0000 */
[----:B------:R-:W-:Y:S02]  /*5f80*/  R2UR UR5, R9 ;  /* 0x00000000090572ca */ /* 0x000fe400000e0000 */
[----:B------:R-:W-:Y:S02]  /*5f90*/  ISETP.GT.AND P1, PT, R4, R0, PT ;  /* 0x000000000400720c */ /* 0x000fe40003f24270 */
[----:B------:R-:W-:-:S04]  /*5fa0*/  SEL R4, RZ, 0x1, P0 ;  /* 0x00000001ff047807 */ /* 0x000fc80000000000 */
[----:B------:R-:W-:Y:S01]  /*5fb0*/  LOP3.LUT R23, R23, R4, RZ, 0x3c, !PT ;  /* 0x0000000417177212 */ /* 0x000fe200078e3cff */
[----:B------:R-:W-:-:S04]  /*5fc0*/  @!P2 IMAD R4, R18, 0x8, R2 ;  /* 0x000000081204a824 */ /* 0x000fc800078e0202 */
[----:B------:R-:W-:-:S05]  /*5fd0*/  @!P2 VIADD R4, R4, 0x38860 ;  /* 0x000388600404a836 */ /* 0x000fca0000000000 */
[----:B------:R-:W-:Y:S01]  /*5fe0*/  @!P2 PRMT R4, RZ, 0x654, R4 ;  /* 0x00000654ff04a816 */ /* 0x000fe20000000004 */
[----:B------:R-:W-:Y:S02]  /*5ff0*/  WARPGROUP.DEPBAR.LE gsb0, 0x0 ;  /* 0x00008000000079c5 */ /* 0x000fe40000010000 */
[----:B------:R-:W-:-:S06]  /*6000*/  WARPGROUP.ARRIVE ;  /* 0x00000000000079c5 */ /* 0x000fcc0000000000 */
[----:B------:R-:W-:Y:S03]  /*6010*/  HGMMA.64x256x16.F32.BF16 R24, gdesc[UR4].tnspB, R24, gsb0 ;  /* 0x43e00000041879f0 */ /* 0x000fe60008001818 */
[----:B------:R-:W-:Y:S02]  /*6020*/  WARPGROUP.DEPBAR.LE gsb0, 0x0 ;  /* 0x00008000000079c5 */ /* 0x000fe40000010000 */
[----:B------:R-:W-:Y:S06]  /*6030*/  BAR.ARV 0xf, 0x100 ;  /* 0x03c4000000007b1d */ /* 0x000fec0000002000 */
[----:B------:R1:W-:Y:S01]  /*6040*/  @!P2 SYNCS.ARRIVE.TRANS64.RED.A1T0 RZ, [R4+URZ], RZ ;  /* 0x000000ff04ffa9a7 */ /* 0x0003e2000810043f */
[----:B------:R-:W-:Y:S05]  /*6050*/  @P1 BRA `(.L_x_1374) ;  /* 0xfffffff4001c1947 */ /* 0x000fea000383ffff */
.L_x_1373:
[----:B------:R-:W-:Y:S05]  /*6060*/  BSYNC B0 ;  /* 0x0000000000007941 */ /* 0x000fea0003800000 */
.L_x_1372:
        /* <DEDUP_REMOVED lines=9> */
[----:B------:R-:W2:Y:S04]  /*6100*/  LDS R2, [R0+0x38400] ;  /* 0x0384000000027984 */ /* 0x000ea80000000800 */
[----:B------:R-:W3:Y:S01]  /*6110*/  LDS R0, [R0+0x38420] ;  /* 0x0384200000007984 */ /* 0x000ee20000000800 */
[-C--:B--2---:R-:W-:Y:S01]  /*6120*/  FMUL.FTZ R24, R24, R2.reuse ;  /* 0x0000000218187220 */ /* 0x084fe20000410000 */
        /* <DEDUP_REMOVED lines=131> */
.L_x_1368:
        /* <DEDUP_REMOVED lines=31> */
.L_x_1376:
[----:B------:R-:W-:Y:S05]  /*6b50*/  BSYNC B0 ;  /* 0x0000000000007941 */ /* 0x000fea0003800000 */
.L_x_1375:
        /* <DEDUP_REMOVED lines=100> */
.L_x_1378:
[----:B------:R-:W-:Y:S05]  /*71a0*/  BSYNC B6 ;  /* 0x0000000000067941 */ /* 0x000fea0003800000 */
.L_x_1377:
        /* <DEDUP_REMOVED lines=12> */
.L_x_1382:
[----:B-1----:R1:W2:Y:S02]  /*7270*/  SYNCS.PHASECHK.TRANS64.TRYWAIT P0, [R2+URZ+0x38800], R3 ;  /* 0x03880003020075a7 */ /* 0x0022a4000800017f */
[----:B--2---:R-:W-:Y:S05]  /*7280*/  @!P0 NANOSLEEP.SYNCS 0x989680 ;  /* 0x009896800000895d */ /* 0x004fea0003900000 */
[----:B------:R-:W2:Y:S02]  /*7290*/  @!P0 SYNCS.PHASECHK.TRANS64 P0, [R2+URZ+0x38800], R3 ;  /* 0x03880003020085a7 */ /* 0x000ea4000800007f */
[----:B--2---:R-:W-:Y:S05]  /*72a0*/  @!P0 BRA `(.L_x_1382) ;  /* 0xfffffffc00f08947 */ /* 0x004fea000383ffff */
.L_x_1381:
[----:B------:R-:W-:Y:S05]  /*72b0*/  BSYNC B0 ;  /* 0x0000000000007941 */ /* 0x000fea0003800000 */
.L_x_1380:
[----:B------:R-:W-:Y:S05]  /*72c0*/  BRA `(.L_x_1383) ;  /* 0x0000002000b87947 */ /* 0x000fea0003800000 */
.L_x_1379:
        /* <DEDUP_REMOVED lines=37> */
.L_x_1385:
[----:B------:R-:W-:Y:S05]  /*7520*/  BSYNC B6 ;  /* 0x0000000000067941 */ /* 0x000fea0003800000 */
.L_x_1384:
[----:B------:R-:W-:Y:S01]  /*7530*/  ULDC.U8 UR4, c[0x0][0x410] ;  /* 0x0001040000047ab9 */ /* 0x000fe20000000000 */
[----:B------:R-:W-:Y:S01]  /*7540*/  BSSY B0, `(.L_x_1386) ;  /* 0x00001fe000007945 */ /* 0x000fe20003800000 */
[----:B------:R-:W-:Y:S01]  /*7550*/  ISETP.NE.AND P0, PT, RZ, UR4, PT ;  /* 0x00000004ff007c0c */ /* 0x000fe2000bf05270 */
[----:B------:R-:W-:-:S12]  /*7560*/  IMAD R5, R153, 0x40, R19 ;  /* 0x0000004099057824 */ /* 0x000fd800078e0213 */
[----:B------:R-:W-:Y:S05]  /*7570*/  @!P0 BRA `(.L_x_1387) ;  /* 0x00000010000c8947 */ /* 0x000fea0003800000 */
[----:B------:R-:W-:-:S03]  /*7580*/  UMOV UR4, 0xffffffff ;  /* 0xffffffff00047882 */ /* 0x000fc60000000000 */
[----:B------:R-:W-:Y:S05]  /*7590*/  BRA.DIV UR4, `(.L_x_1388) ;  /* 0x0000017a04447947 */ /* 0x000fea000b800000 */
[----:B------:R0:W1:Y:S04]  /*75a0*/  SHFL.IDX PT, R3, R26, RZ, 0x1c1f ;  /* 0x001c1fff1a037589 */ /* 0x00006800000e0000 */
[----:B------:R0:W2:Y:S04]  /*75b0*/  SHFL.IDX PT, R20, R25, RZ, 0x1c1f ;  /* 0x001c1fff19147589 */ /* 0x0000a800000e0000 */
[----:B------:R-:W3:Y:S04]  /*75c0*/  SHFL.IDX PT, R24, R24, RZ, 0x1c1f ;  /* 0x001c1fff18187589 */ /* 0x000ee800000e0000 */
[----:B------:R0:W4:Y:S02]  /*75d0*/  SHFL.IDX PT, R21, R27, RZ, 0x1c1f ;  /* 0x001c1fff1b157589 */ /* 0x00012400000e0000 */
.L_x_1646:
[----:B------:R-:W-:Y:S01]  /*75e0*/  ULDC UR4, c[0x0][0x448] ;  /* 0x0001120000047ab9 */ /* 0x000fe20000000800 */
[----:B------:R-:W-:Y:S01]  /*75f0*/  LEA.HI R0, R221, R221, RZ, 0x1 ;  /* 0x000000dddd007211 */ /* 0x000fe200078f08ff */
[----:B0-----:R-:W-:Y:S01]  /*7600*/  IMAD R26, R155, UR4, RZ ;  /* 0x000000049b1a7c24 */ /* 0x001fe2000f8e02ff */
[----:B------:R-:W-:Y:S01]  /*7610*/  BSSY B1, `(.L_x_1389) ;  /* 0x0000024000017945 */ /* 0x000fe20003800000 */
[----:B------:R-:W-:Y:S01]  /*7620*/  IMAD.SHL.U32 R10, R189, 0x40, RZ ;  /* 0x00000040bd0a7824 */ /* 0x000fe200078e00ff */
[----:B------:R-:W-:Y:S02]  /*7630*/  LOP3.LUT R0, R0, 0xfffffffe, RZ, 0xc0, !PT ;  /* 0xfffffffe00007812 */ /* 0x000fe400078ec0ff */
[----:B------:R-:W-:Y:S02]  /*7640*/  CS2R R6, SRZ ;  /* 0x0000000000067805 */ /* 0x000fe4000001ff00 */
[----:B------:R-:W-:Y:S02]  /*7650*/  ISETP.GE.AND P0, PT, R5, R26, PT ;  /* 0x0000001a0500720c */ /* 0x000fe40003f06270 */
[----:B------:R-:W-:-:S02]  /*7660*/  CS2R R4, SRZ ;  /* 0x0000000000047805 */ /* 0x000fc4000001ff00 */
[----:B------:R-:W-:Y:S01]  /*7670*/  LOP3.LUT R27, R10, 0x1c0, RZ, 0xc0, !PT ;  /* 0x000001c00a1b7812 */ /* 0x000fe200078ec0ff */
[----:B------:R-:W-:Y:S01]  /*7680*/  IMAD.IADD R0, R221, 0x1, -R0 ;  /* 0x00000001dd007824 */ /* 0x000fe200078e0a00 */
[----:B------:R-:W-:Y:S02]  /*7690*/  CS2R R8, SRZ ;  /* 0x0000000000087805 */ /* 0x000fe4000001ff00 */
[----:B------:R-:W-:Y:S02]  /*76a0*/  CS2R R10, SRZ ;  /* 0x00000000000a7805 */ /* 0x000fe4000001ff00 */
[----:B------:R-:W-:-:S03]  /*76b0*/  SHF.L.U32 R25, R0, 0x1f, RZ ;  /* 0x0000001f00197819 */ /* 0x000fc600000006ff */
[----:B------:R-:W-:Y:S05]  /*76c0*/  @P0 BRA `(.L_x_1390) ;  /* 0x0000000000600947 */ /* 0x000fea0003800000 */
[----:B------:R-:W-:Y:S01]  /*76d0*/  ULDC UR4, c[0x0][0x3f4] ;  /* 0x0000fd0000047ab9 */ /* 0x000fe20000000800 */
[----:B------:R-:W-:Y:S01]  /*76e0*/  IMAD.SHL.U32 R14, R190, 0x2, RZ ;  /* 0x00000002be0e7824 */ /* 0x000fe200078e00ff */
[----:B------:R-:W-:Y:S01]  /*76f0*/  ISETP.GE.AND P2, PT, R184, UR4, PT ;  /* 0x00000004b8007c0c */ /* 0x000fe2000bf46270 */
[----:B--2---:R-:W-:Y:S01]  /*7700*/  IMAD.MOV.U32 R4, RZ, RZ, R20 ;  /* 0x000000ffff047224 */ /* 0x004fe200078e0014 */
[C---:B------:R-:W-:Y:S01]  /*7710*/  ISETP.GE.AND P3, PT, R190.reuse, UR4, PT ;  /* 0x00000004be007c0c */ /* 0x040fe2000bf66270 */
[----:B-1----:R-:W-:Y:S01]  /*7720*/  IMAD.MOV.U32 R5, RZ, RZ, R3 ;  /* 0x000000ffff057224 */ /* 0x002fe200078e0003 */
[----:B------:R-:W-:Y:S02]  /*7730*/  SHF.R.S32.HI R7, RZ, 0x1f, R190 ;  /* 0x0000001fff077819 */ /* 0x000fe400000114be */
[----:B------:R-:W-:Y:S01]  /*7740*/  CS2R R8, SRZ ;  /* 0x0000000000087805 */ /* 0x000fe2000001ff00 */
[----:B----4-:R-:W-:Y:S01]  /*7750*/  IMAD.MOV.U32 R6, RZ, RZ, R21 ;  /* 0x000000ffff067224 */ /* 0x010fe200078e0015 */
[----:B------:R-:W-:Y:S01]  /*7760*/  SHF.L.U64.HI R15, R190, 0x1, R7 ;  /* 0x00000001be0f7819 */ /* 0x000fe20000010207 */
[----:B---3--:R-:W-:-:S04]  /*7770*/  IMAD.MOV.U32 R7, RZ, RZ, R24 ;  /* 0x000000ffff077224 */ /* 0x008fc800078e0018 */
[----:B------:R-:W-:Y:S02]  /*7780*/  @!P2 IMAD.WIDE R4, R184, 0x2, R4 ;  /* 0x00000002b804a825 */ /* 0x000fe400078e0204 */
[-C--:B------:R-:W-:Y:S02]  /*7790*/  @!P3 IADD3 R12, P0, R20, R14.reuse, RZ ;  /* 0x0000000e140cb210 */ /* 0x080fe40007f1e0ff */
[----:B------:R-:W-:Y:S01]  /*77a0*/  @!P3 IADD3 R14, P1, R21, R14, RZ ;  /* 0x0000000e150eb210 */ /* 0x000fe20007f3e0ff */
[----:B------:R0:W5:Y:S01]  /*77b0*/  @!P2 LD.E.64 R8, desc[UR40][R4.64] ;  /* 0x000000280408a980 */ /* 0x000162000c101b00 */
[----:B------:R-:W-:Y:S01]  /*77c0*/  @!P2 IMAD.WIDE R20, R184, 0x2, R6 ;  /* 0x00000002b814a825 */ /* 0x000fe200078e0206 */
[----:B------:R-:W-:Y:S02]  /*77d0*/  CS2R R10, SRZ ;  /* 0x00000000000a7805 */ /* 0x000fe4000001ff00 */
[----:B------:R-:W-:Y:S01]  /*77e0*/  CS2R R6, SRZ ;  /* 0x0000000000067805 */ /* 0x000fe2000001ff00 */
[----:B------:R-:W-:-:S02]  /*77f0*/  @!P3 IMAD.X R13, R3, 0x1, R15, P0 ;  /* 0x00000001030db824 */ /* 0x000fc400000e060f */
[----:B------:R-:W-:Y:S01]  /*7800*/  @!P3 IMAD.X R15, R24, 0x1, R15, P1 ;  /* 0x00000001180fb824 */ /* 0x000fe200008e060f */
[----:B0-----:R-:W-:Y:S02]  /*7810*/  CS2R R4, SRZ ;  /* 0x0000000000047805 */ /* 0x001fe4000001ff00 */
[----:B------:R0:W5:Y:S04]  /*7820*/  @!P3 LD.E.64 R10, desc[UR40][R12.64] ;  /* 0x000000280c0ab980 */ /* 0x000168000c101b00 */
[----:B------:R0:W5:Y:S04]  /*7830*/  @!P3 LD.E.64 R6, desc[UR40][R14.64] ;  /* 0x000000280e06b980 */ /* 0x000168000c101b00 */
[----:B------:R0:W5:Y:S02]  /*7840*/  @!P2 LD.E.64 R4, desc[UR40][R20.64] ;  /* 0x000000281404a980 */ /* 0x000164000c101b00 */
.L_x_1390:
[----:B------:R-:W-:Y:S05]  /*7850*/  BSYNC B1 ;  /* 0x0000000000017941 */ /* 0x000fea0003800000 */
.L_x_1389:
[----:B------:R-:W2:Y:S01]  /*7860*/  SYNCS.PHASECHK.TRANS64.TRYWAIT P0, [R2+URZ+0x38800], R25 ;  /* 0x03880019020075a7 */ /* 0x000ea2000800017f */
[----:B0-----:R-:W-:Y:S01]  /*7870*/  LOP3.LUT R12, R27, 0x18, R16, 0xf8, !PT ;  /* 0x000000181b0c7812 */ /* 0x001fe200078ef810 */
[----:B-----5:R-:W-:Y:S01]  /*7880*/  IMAD.MOV.U32 R15, RZ, RZ, R8 ;  /* 0x000000ffff0f7224 */ /* 0x020fe200078e0008 */
[----:B------:R-:W-:Y:S01]  /*7890*/  SHF.R.U32.HI R27, RZ, 0x3, R27 ;  /* 0x00000003ff1b7819 */ /* 0x000fe2000001161b */
[----:B-1----:R-:W-:Y:S01]  /*78a0*/  IMAD R3, R153, -0x40, R26 ;  /* 0xffffffc099037824 */ /* 0x002fe200078e021a */
[--C-:B------:R-:W-:Y:S01]  /*78b0*/  SHF.R.U32.HI R26, RZ, 0x10, R9.reuse ;  /* 0x00000010ff1a7819 */ /* 0x100fe20000011609 */
[--C-:B------:R-:W-:Y:S01]  /*78c0*/  IMAD.MOV.U32 R13, RZ, RZ, R9.reuse ;  /* 0x000000ffff0d7224 */ /* 0x100fe200078e0009 */
[----:B------:R-:W-:Y:S01]  /*78d0*/  LOP3.LUT R31, R12, R27, RZ, 0x3c, !PT ;  /* 0x0000001b0c1f7212 */ /* 0x000fe200078e3cff */
[----:B------:R-:W-:Y:S01]  /*78e0*/  BSSY B1, `(.L_x_1391) ;  /* 0x000001b000017945 */ /* 0x000fe20003800000 */
[----:B------:R-:W-:Y:S01]  /*78f0*/  SHF.R.U64 R12, R8, 0x10, R9 ;  /* 0x00000010080c7819 */ /* 0x000fe20000001209 */
[----:B------:R-:W-:Y:S01]  /*7900*/  IMAD.MOV.U32 R8, RZ, RZ, R10 ;  /* 0x000000ffff087224 */ /* 0x000fe200078e000a */
[----:B------:R-:W-:Y:S01]  /*7910*/  SHF.R.U64 R29, R10, 0x10, R11 ;  /* 0x000000100a1d7819 */ /* 0x000fe2000000120b */
[----:B------:R-:W-:Y:S01]  /*7920*/  IMAD R31, R194, 0x200, R31 ;  /* 0x00000200c21f7824 */ /* 0x000fe200078e021f */
[----:B------:R-:W-:Y:S01]  /*7930*/  PRMT R15, R15, 0x5410, R12 ;  /* 0x000054100f0f7816 */ /* 0x000fe2000000000c */
[--C-:B------:R-:W-:Y:S01]  /*7940*/  IMAD.MOV.U32 R9, RZ, RZ, R11.reuse ;  /* 0x000000ffff097224 */ /* 0x100fe200078e000b */
[----:B---3--:R-:W-:Y:S01]  /*7950*/  SHF.R.U32.HI R24, RZ, 0x10, R11 ;  /* 0x00000010ff187819 */ /* 0x008fe2000001160b */
[----:B------:R-:W-:Y:S01]  /*7960*/  IMAD.MOV.U32 R10, RZ, RZ, R4 ;  /* 0x000000ffff0a7224 */ /* 0x000fe200078e0004 */
[--C-:B------:R-:W-:Y:S01]  /*7970*/  SHF.R.U64 R27, R4, 0x10, R5.reuse ;  /* 0x00000010041b7819 */ /* 0x100fe20000001205 */
[----:B------:R-:W-:Y:S01]  /*7980*/  IMAD R12, R31, 0x2, R2 ;  /* 0x000000021f0c7824 */ /* 0x000fe200078e0202 */
[----:B------:R-:W-:Y:S01]  /*7990*/  VIMNMX R36, R3, 0x40, PT ;  /* 0x0000004003247848 */ /* 0x000fe20003fe0100 */
[--C-:B------:R-:W-:Y:S01]  /*79a0*/  IMAD.MOV.U32 R14, RZ, RZ, R5.reuse ;  /* 0x000000ffff0e7224 */ /* 0x100fe200078e0005 */
[----:B----4-:R-:W-:Y:S01]  /*79b0*/  SHF.R.U32.HI R21, RZ, 0x10, R5 ;  /* 0x00000010ff157819 */ /* 0x010fe20000011605 */
[----:B------:R-:W-:Y:S01]  /*79c0*/  IMAD.MOV.U32 R5, RZ, RZ, R6 ;  /* 0x000000ffff057224 */ /* 0x000fe200078e0006 */
[--C-:B--2---:R-:W-:Y:S01]  /*79d0*/  SHF.R.U64 R20, R6, 0x10, R7.reuse ;  /* 0x0000001006147819 */ /* 0x104fe20000001207 */
[--C-:B------:R-:W-:Y:S01]  /*79e0*/  IMAD.MOV.U32 R11, RZ, RZ, R7.reuse ;  /* 0x000000ffff0b7224 */ /* 0x100fe200078e0007 */
[----:B------:R-:W-:Y:S01]  /*79f0*/  SHF.R.U32.HI R6, RZ, 0x10, R7 ;  /* 0x00000010ff067819 */ /* 0x000fe20000011607 */
[C---:B------:R-:W-:Y:S01]  /*7a00*/  VIADD R4, R12.reuse, 0x20400 ;  /* 0x000204000c047836 */ /* 0x040fe20000000000 */
[----:B------:R-:W-:Y:S01]  /*7a10*/  LOP3.LUT P2, RZ, R189, 0x4, RZ, 0xc0, !PT ;  /* 0x00000004bdff7812 */ /* 0x000fe2000784c0ff */
[----:B------:R-:W-:Y:S01]  /*7a20*/  VIADD R3, R12, 0x20440 ;  /* 0x000204400c037836 */ /* 0x000fe20000000000 */
[----:B------:R-:W-:-:S02]  /*7a30*/  ISETP.GE.AND P1, PT, R19, R36, PT ;  /* 0x000000241300720c */ /* 0x000fc40003f26270 */
[----:B------:R-:W-:Y:S02]  /*7a40*/  PRMT R13, R13, 0x5410, R26 ;  /* 0x000054100d0d7816 */ /* 0x000fe4000000001a */
[----:B------:R-:W-:Y:S02]  /*7a50*/  PRMT R8, R8, 0x5410, R29 ;  /* 0x0000541008087816 */ /* 0x000fe4000000001d */
[----:B------:R-:W-:Y:S02]  /*7a60*/  PRMT R9, R9, 0x5410, R24 ;  /* 0x0000541009097816 */ /* 0x000fe40000000018 */
[----:B------:R-:W-:Y:S01]  /*7a70*/  PRMT R35, R10, 0x5410, R27 ;  /* 0x000054100a237816 */ /* 0x000fe2000000001b */
[----:B------:R-:W-:Y:S06]  /*7a80*/  @!P0 BRA `(.L_x_1392) ;  /* 0x00000174007c8947 */ /* 0x000fec0003800000 */
.L_x_1647:
[----:B------:R-:W-:Y:S05]  /*7a90*/  BSYNC B1 ;  /* 0x0000000000017941 */ /* 0x000fea0003800000 */
.L_x_1391:
        /* <DEDUP_REMOVED lines=24> */
[----:B0-----:R-:W-:-:S02]  /*7c20*/  IMAD.U32 R25, R7, 0x10000, RZ ;  /* 0x0001000007197824 */ /* 0x001fc400078e00ff */
        /* <DEDUP_REMOVED lines=24> */
.L_x_1396:
[----:B------:R-:W-:Y:S05]  /*7db0*/  BSYNC B2 ;  /* 0x0000000000027941 */ /* 0x000fea0003800000 */
.L_x_1395:
[----:B------:R-:W-:Y:S05]  /*7dc0*/  @P1 BRA `(.L_x_1394) ;  /* 0x0000000000981947 */ /* 0x000fea0003800000 */
[----:B-1----:R-:W1:Y:S01]  /*7dd0*/  LDS.128 R4, [R3] ;  /* 0x0000000003047984 */ /* 0x002e620000000c00 */
        /* <DEDUP_REMOVED lines=37> */
.L_x_1394:
[----:B------:R-:W-:Y:S05]  /*8030*/  BSYNC B1 ;  /* 0x0000000000017941 */ /* 0x000fea0003800000 */
.L_x_1393:
[----:B-12---:R-:W-:-:S05]  /*8040*/  VIADD R5, R19, 0x20 ;  /* 0x0000002013057836 */ /* 0x006fca0000000000 */
[----:B------:R-:W-:-:S13]  /*8050*/  ISETP.GE.AND P0, PT, R5, R36, PT ;  /* 0x000000240500720c */ /* 0x000fda0003f06270 */
[----:B------:R-:W-:Y:S05]  /*8060*/  @P0 BRA `(.L_x_1397) ;  /* 0x00000014002c0947 */ /* 0x000fea0003800000 */
        /* <DEDUP_REMOVED lines=16> */
[-C--:B0-----:R-:W-:Y:S01]  /*8170*/  FMUL.FTZ R25, R30, R4.reuse ;  /* 0x000000041e197220 */ /* 0x081fe20000410000 */
[----:B------:R-:W-:Y:S01]  /*8180*/  FMUL.FTZ R27, R28, R4 ;  /* 0x000000041c1b7220 */ /* 0x000fe20000410000 */
[----:B------:R-:W-:Y:S01]  /*8190*/  FMUL.FTZ R26, R35, R5 ;  /* 0x00000005231a7220 */ /* 0x000fe20000410000 */
[----:B------:R-:W-:-:S02]  /*81a0*/  IMAD.U32 R24, R7, 0x10000, RZ ;  /* 0x0001000007187824 */ /* 0x000fc400078e00ff */
[-C--:B------:R-:W-:Y:S01]  /*81b0*/  FFMA.FTZ R4, R28, R20.reuse, -R25 ;  /* 0x000000141c047223 */ /* 0x080fe20000010819 */
[----:B------:R-:W-:Y:S01]  /*81c0*/  FFMA.FTZ R27, R30, R20, R27 ;  /* 0x000000141e1b7223 */ /* 0x000fe2000001001b */
[----:B------:R-:W-:Y:S01]  /*81d0*/  FMUL.FTZ R20, R29, R5 ;  /* 0x000000051d147220 */ /* 0x000fe20000410000 */
[----:B------:R-:W-:Y:S01]  /*81e0*/  LOP3.LUT R7, R7, 0xffff0000, RZ, 0xc0, !PT ;  /* 0xffff000007077812 */ /* 0x000fe200078ec0ff */
[-C--:B------:R-:W-:Y:S01]  /*81f0*/  FFMA.FTZ R5, R29, R21.reuse, -R26 ;  /* 0x000000151d057223 */ /* 0x080fe2000001081a */
[C---:B------:R-:W-:Y:S01]  /*8200*/  LOP3.LUT R30, R14.reuse, 0xffff0000, RZ, 0xc0, !PT ;  /* 0xffff00000e1e7812 */ /* 0x040fe200078ec0ff */
[----:B------:R-:W-:Y:S01]  /*8210*/  IMAD.U32 R29, R14, 0x10000, RZ ;  /* 0x000100000e1d7824 */ /* 0x000fe200078e00ff */
[C---:B------:R-:W-:Y:S01]  /*8220*/  LOP3.LUT R28, R13.reuse, 0xffff0000, RZ, 0xc0, !PT ;  /* 0xffff00000d1c7812 */ /* 0x040fe200078ec0ff */
        /* <DEDUP_REMOVED lines=15> */
.L_x_1399:
[----:B------:R-:W-:Y:S05]  /*8320*/  BSYNC B1 ;  /* 0x0000000000017941 */ /* 0x000fea0003800000 */
.L_x_1398:
[----:B------:R-:W-:Y:S05]  /*8330*/  @P1 BRA `(.L_x_1397) ;  /* 0x0000001000781947 */ /* 0x000fea0003800000 */
[----:B-1----:R-:W1:Y:S01]  /*8340*/  LDS.128 R4, [R3+0x1000] ;  /* 0x0010000003047984 */ /* 0x002e620000000c00 */
[----:B------:R-:W-:Y:S01]  /*8350*/  IMAD.U32 R20, R8, 0x10000, RZ ;  /* 0x0001000008147824 */ /* 0x000fe200078e00ff */
[C---:B------:R-:W-:Y:S01]  /*8360*/  LOP3.LUT R27, R10.reuse, 0xffff0000, RZ, 0xc0, !PT ;  /* 0xffff00000a1b7812 */ /* 0x040fe200078ec0ff */
[----:B------:R-:W-:Y:S01]  /*8370*/  IMAD.U32 R24, R10, 0x10000, RZ ;  /* 0x000100000a187824 */ /* 0x000fe200078e00ff */
[----:B0-----:R-:W-:Y:S02]  /*8380*/  LOP3.LUT R25, R8, 0xffff0000, RZ, 0xc0, !PT ;  /* 0xffff000008197812 */ /* 0x001fe400078ec0ff */
        /* <DEDUP_REMOVED lines=15> */
[-C--:B------:R-:W-:Y:S01]  /*8480*/  FFMA.FTZ R5, R25, R13.reuse, -R14 ;  /* 0x0000000d19057223 */ /* 0x080fe2000001080e */
[----:B------:R-:W-:Y:S01]  /*8490*/  LOP3.LUT R20, R9, 0xffff0000, RZ, 0xc0, !PT ;  /* 0xffff000009147812 */ /* 0x000fe200078ec0ff */
[----:B------:R-:W-:Y:S02]  /*84a0*/  IMAD.U32 R24, R11, 0x10000, RZ ;  /* 0x000100000b187824 */ /* 0x000fe400078e00ff */
[----:B------:R-:W-:Y:S01]  /*84b0*/  FFMA.FTZ R12, R27, R13, R12 ;  /* 0x0000000d1b0c7223 */ /* 0x000fe2000001000c */
[----:B------:R-:W-:Y:S02]  /*84c0*/  IMAD.U32 R14, R9, 0x10000, RZ ;  /* 0x00010000090e7824 */ /* 0x000fe400078e00ff */
[-C--:B------:R-:W-:Y:S01]  /*84d0*/  FMUL.FTZ R13, R26, R7.reuse ;  /* 0x000000071a0d7220 */ /* 0x080fe20000410000 */
[-C--:B------:R-:W-:Y:S01]  /*84e0*/  FMUL.FTZ R9, R24, R6.reuse ;  /* 0x0000000618097220 */ /* 0x080fe20000410000 */
        /* <DEDUP_REMOVED lines=12> */
.L_x_1387:
        /* <DEDUP_REMOVED lines=8> */
.L_x_1653:
        /* <DEDUP_REMOVED lines=23> */
.L_x_1402:
[----:B------:R-:W-:Y:S05]  /*87a0*/  BSYNC B1 ;  /* 0x0000000000017941 */ /* 0x000fea0003800000 */
.L_x_1401:
[----:B------:R-:W2:Y:S01]  /*87b0*/  SYNCS.PHASECHK.TRANS64.TRYWAIT P1, [R2+URZ+0x38800], R27 ;  /* 0x0388001b020075a7 */ /* 0x000ea2000802017f */
[----:B------:R-:W-:Y:S01]  /*87c0*/  IMAD R3, R153, -0x40, R20 ;  /* 0xffffffc099037824 */ /* 0x000fe200078e0214 */
[--C-:B-----5:R-:W-:Y:S01]  /*87d0*/  SHF.R.U64 R31, R8, 0x10, R9.reuse ;  /* 0x00000010081f7819 */ /* 0x120fe20000001209 */
[--C-:B------:R-:W-:Y:S01]  /*87e0*/  IMAD.MOV.U32 R24, RZ, RZ, R9.reuse ;  /* 0x000000ffff187224 */ /* 0x100fe200078e0009 */
[----:B------:R-:W-:Y:S01]  /*87f0*/  SHF.R.U32.HI R29, RZ, 0x10, R9 ;  /* 0x00000010ff1d7819 */ /* 0x000fe20000011609 */
[----:B-1----:R-:W-:Y:S01]  /*8800*/  IMAD.MOV.U32 R12, RZ, RZ, R10 ;  /* 0x000000ffff0c7224 */ /* 0x002fe200078e000a */
[--C-:B------:R-:W-:Y:S01]  /*8810*/  SHF.R.U64 R9, R10, 0x10, R11.reuse ;  /* 0x000000100a097819 */ /* 0x100fe2000000120b */
[--C-:B------:R-:W-:Y:S01]  /*8820*/  IMAD.MOV.U32 R21, RZ, RZ, R11.reuse ;  /* 0x000000ffff157224 */ /* 0x100fe200078e000b */
[----:B------:R-:W-:Y:S01]  /*8830*/  SHF.R.U32.HI R10, RZ, 0x10, R11 ;  /* 0x00000010ff0a7819 */ /* 0x000fe2000001160b */
[----:B------:R-:W-:Y:S01]  /*8840*/  IMAD.MOV.U32 R20, RZ, RZ, R8 ;  /* 0x000000ffff147224 */ /* 0x000fe200078e0008 */
[----:B------:R-:W-:Y:S01]  /*8850*/  VIMNMX R11, R3, 0x40, PT ;  /* 0x00000040030b7848 */ /* 0x000fe20003fe0100 */
[----:B------:R-:W-:Y:S01]  /*8860*/  IMAD.MOV.U32 R13, RZ, RZ, R4 ;  /* 0x000000ffff0d7224 */ /* 0x000fe200078e0004 */
[--C-:B------:R-:W-:Y:S01]  /*8870*/  SHF.R.U64 R8, R4, 0x10, R5.reuse ;  /* 0x0000001004087819 */ /* 0x100fe20000001205 */
[--C-:B----4-:R-:W-:Y:S01]  /*8880*/  IMAD.MOV.U32 R14, RZ, RZ, R5.reuse ;  /* 0x000000ffff0e7224 */ /* 0x110fe200078e0005 */
[----:B0-----:R-:W-:Y:S01]  /*8890*/  ISETP.GE.AND P0, PT, R16, R25, PT ;  /* 0x000000191000720c */ /* 0x001fe20003f06270 */
[C---:B------:R-:W-:Y:S01]  /*88a0*/  VIADD R26, R19.reuse, 0x20 ;  /* 0x00000020131a7836 */ /* 0x040fe20000000000 */
[----:B------:R-:W-:Y:S01]  /*88b0*/  SHF.R.U32.HI R5, RZ, 0x10, R5 ;  /* 0x00000010ff057819 */ /* 0x000fe20000011605 */
[----:B------:R-:W-:Y:S01]  /*88c0*/  IMAD.MOV.U32 R15, RZ, RZ, R6 ;  /* 0x000000ffff0f7224 */ /* 0x000fe200078e0006 */
[--C-:B------:R-:W-:Y:S01]  /*88d0*/  SHF.R.U64 R6, R6, 0x10, R7.reuse ;  /* 0x0000001006067819 */ /* 0x100fe20000001207 */
[--C-:B------:R-:W-:Y:S01]  /*88e0*/  IMAD.MOV.U32 R3, RZ, RZ, R7.reuse ;  /* 0x000000ffff037224 */ /* 0x100fe200078e0007 */
[----:B------:R-:W-:Y:S01]  /*88f0*/  SHF.R.U32.HI R4, RZ, 0x10, R7 ;  /* 0x00000010ff047819 */ /* 0x000fe20000011607 */
[----:B------:R-:W-:Y:S01]  /*8900*/  BSSY B1, `(.L_x_1403) ;  /* 0x000000c000017945 */ /* 0x000fe20003800000 */
[----:B------:R-:W-:-:S02]  /*8910*/  ISETP.GE.OR P2, PT, R19, R11, P0 ;  /* 0x0000000b1300720c */ /* 0x000fc40000746670 */
[----:B------:R-:W-:Y:S02]  /*8920*/  PRMT R20, R20, 0x5410, R31 ;  /* 0x0000541014147816 */ /* 0x000fe4000000001f */
[----:B------:R-:W-:Y:S02]  /*8930*/  ISETP.GE.OR P0, PT, R26, R11, P0 ;  /* 0x0000000b1a00720c */ /* 0x000fe40000706670 */
[----:B------:R-:W-:Y:S02]  /*8940*/  PRMT R24, R24, 0x5410, R29 ;  /* 0x0000541018187816 */ /* 0x000fe4000000001d */
[----:B------:R-:W-:Y:S02]  /*8950*/  PRMT R12, R12, 0x5410, R9 ;  /* 0x000054100c0c7816 */ /* 0x000fe40000000009 */
[----:B------:R-:W-:Y:S02]  /*8960*/  PRMT R21, R21, 0x5410, R10 ;  /* 0x0000541015157816 */ /* 0x000fe4000000000a */
[----:B------:R-:W-:-:S02]  /*8970*/  PRMT R13, R13, 0x5410, R8 ;  /* 0x000054100d0d7816 */ /* 0x000fc40000000008 */
[----:B------:R-:W-:Y:S02]  /*8980*/  PRMT R14, R14, 0x5410, R5 ;  /* 0x000054100e0e7816 */ /* 0x000fe40000000005 */
[----:B------:R-:W-:Y:S02]  /*8990*/  PRMT R15, R15, 0x5410, R6 ;  /* 0x000054100f0f7816 */ /* 0x000fe40000000006 */
[----:B------:R-:W-:Y:S01]  /*89a0*/  PRMT R3, R3, 0x5410, R4 ;  /* 0x0000541003037816 */ /* 0x000fe20000000004 */
[----:B--2---:R-:W-:Y:S06]  /*89b0*/  @!P1 BRA `(.L_x_1404) ;  /* 0x00000168003c9947 */ /* 0x004fec0003800000 */
.L_x_1654:
[----:B------:R-:W-:Y:S05]  /*89c0*/  BSYNC B1 ;  /* 0x0000000000017941 */ /* 0x000fea0003800000 */
.L_x_1403:
[----:B------:R-:W-:Y:S04]  /*89d0*/  BSSY B1, `(.L_x_1405) ;  /* 0x000005a000017945 */ /* 0x000fe80003800000 */
[----:B------:R-:W-:Y:S05]  /*89e0*/  @P2 BRA `(.L_x_1406) ;  /* 0x0000000400602947 */ /* 0x000fea0003800000 */
[----:B------:R-:W-:Y:S01]  /*89f0*/  IMAD.SHL.U32 R4, R189, 0x40, RZ ;  /* 0x00000040bd047824 */ /* 0x000fe200078e00ff */
[C---:B------:R-:W-:Y:S01]  /*8a00*/  LOP3.LUT R35, R13.reuse, 0xffff0000, RZ, 0xc0, !PT ;  /* 0xffff00000d237812 */ /* 0x040fe200078ec0ff */
        /* <DEDUP_REMOVED lines=14> */
[----:B------:R-:W0:Y:S01]  /*8af0*/  LDS.128 R4, [R44+0x20400] ;  /* 0x020400002c047984 */ /* 0x000e220000000c00 */
[C---:B-1----:R-:W-:Y:S01]  /*8b00*/  IMAD.U32 R31, R8.reuse, 0x10000, RZ ;  /* 0x00010000081f7824 */ /* 0x042fe200078e00ff */
[----:B------:R-:W-:Y:S01]  /*8b10*/  LOP3.LUT R8, R8, 0xffff0000, RZ, 0xc0, !PT ;  /* 0xffff000008087812 */ /* 0x000fe200078ec0ff */
[C---:B------:R-:W-:Y:S01]  /*8b20*/  IMAD.U32 R33, R10.reuse, 0x10000, RZ ;  /* 0x000100000a217824 */ /* 0x040fe200078e00ff */
[----:B------:R-:W-:Y:S01]  /*8b30*/  LOP3.LUT R10, R10, 0xffff0000, RZ, 0xc0, !PT ;  /* 0xffff00000a0a7812 */ /* 0x000fe200078ec0ff */
[----:B0-----:R-:W-:Y:S02]  /*8b40*/  IMAD.U32 R27, R4, 0x10000, RZ ;  /* 0x00010000041b7824 */ /* 0x001fe400078e00ff */
[C---:B------:R-:W-:Y:S01]  /*8b50*/  FMUL.FTZ R40, R31.reuse, R38 ;  /* 0x000000261f287220 */ /* 0x040fe20000410000 */
[-C--:B------:R-:W-:Y:S01]  /*8b60*/  FMUL.FTZ R42, R31, R36.reuse ;  /* 0x000000241f2a7220 */ /* 0x080fe20000410000 */
[----:B------:R-:W-:Y:S01]  /*8b70*/  LOP3.LUT R31, R20, 0xffff0000, RZ, 0xc0, !PT ;  /* 0xffff0000141f7812 */ /* 0x000fe200078ec0ff */
[----:B------:R-:W-:Y:S01]  /*8b80*/  FMUL.FTZ R37, R8, R35 ;  /* 0x0000002308257220 */ /* 0x000fe20000410000 */
[----:B------:R-:W-:Y:S01]  /*8b90*/  LOP3.LUT R4, R4, 0xffff0000, RZ, 0xc0, !PT ;  /* 0xffff000004047812 */ /* 0x000fe200078ec0ff */
[----:B------:R-:W-:Y:S01]  /*8ba0*/  FFMA.FTZ R39, R27, R36, -R40 ;  /* 0x000000241b277223 */ /* 0x000fe20000010828 */
[----:B------:R-:W-:-:S02]  /*8bb0*/  IMAD.U32 R40, R15, 0x10000, RZ ;  /* 0x000100000f287824 */ /* 0x000fc400078e00ff */
[----:B------:R-:W-:Y:S01]  /*8bc0*/  FFMA.FTZ R42, R27, R38, R42 ;  /* 0x000000261b2a7223 */ /* 0x000fe2000001002a */
[----:B------:R-:W-:Y:S02]  /*8bd0*/  IMAD.U32 R36, R12, 0x10000, RZ ;  /* 0x000100000c247824 */ /* 0x000fe400078e00ff */
[-C--:B------:R-:W-:Y:S01]  /*8be0*/  FMUL.FTZ R27, R8, R31.reuse ;  /* 0x0000001f081b7220 */ /* 0x080fe20000410000 */
[----:B------:R-:W-:Y:S01]  /*8bf0*/  FFMA.FTZ R38, R4, R31, -R37 ;  /* 0x0000001f04267223 */ /* 0x000fe20000010825 */
[----:B------:R-:W-:Y:S01]  /*8c00*/  FMUL.FTZ R8, R33, R40 ;  /* 0x0000002821087220 */ /* 0x000fe20000410000 */
[C---:B------:R-:W-:Y:S01]  /*8c10*/  IMAD.U32 R29, R6.reuse, 0x10000, RZ ;  /* 0x00010000061d7824 */ /* 0x040fe200078e00ff */
[----:B------:R-:W-:Y:S01]  /*8c20*/  LOP3.LUT R37, R15, 0xffff0000, RZ, 0xc0, !PT ;  /* 0xffff00000f257812 */ /* 0x000fe200078ec0ff */
[-C--:B------:R-:W-:Y:S01]  /*8c30*/  FMUL.FTZ R33, R33, R36.reuse ;  /* 0x0000002421217220 */ /* 0x080fe20000410000 */
[----:B------:R-:W-:Y:S01]  /*8c40*/  LOP3.LUT R6, R6, 0xffff0000, RZ, 0xc0, !PT ;  /* 0xffff000006067812 */ /* 0x000fe200078ec0ff */
[C---:B------:R-:W-:Y:S01]  /*8c50*/  FFMA.FTZ R36, R29.reuse, R36, -R8 ;  /* 0x000000241d247223 */ /* 0x040fe20000010808 */
[----:B------:R-:W-:Y:S01]  /*8c60*/  LOP3.LUT R31, R12, 0xffff0000, RZ, 0xc0, !PT ;  /* 0xffff00000c1f7812 */ /* 0x000fe200078ec0ff */
[----:B------:R-:W-:Y:S01]  /*8c70*/  FFMA.FTZ R40, R29, R40, R33 ;  /* 0x000000281d287223 */ /* 0x000fe20000010021 */
[----:B------:R-:W-:-:S02]  /*8c80*/  IMAD.U32 R32, R9, 0x10000, RZ ;  /* 0x0001000009207824 */ /* 0x000fc400078e00ff */
[----:B------:R-:W-:Y:S01]  /*8c90*/  FMUL.FTZ R29, R10, R37 ;  /* 0x000000250a1d7220 */ /* 0x000fe20000410000 */
[----:B------:R-:W-:Y:S02]  /*8ca0*/  IMAD.U32 R33, R14, 0x10000, RZ ;  /* 0x000100000e217824 */ /* 0x000fe400078e00ff */
[----:B------:R-:W-:Y:S01]  /*8cb0*/  FFMA.FTZ R35, R4, R35, R27 ;  /* 0x0000002304237223 */ /* 0x000fe2000001001b */
[----:B------:R-:W-:Y:S02]  /*8cc0*/  IMAD.U32 R28, R5, 0x10000, RZ ;  /* 0x00010000051c7824 */ /* 0x000fe400078e00ff */
[-C--:B------:R-:W-:Y:S01]  /*8cd0*/  FMUL.FTZ R45, R10, R31.reuse ;  /* 0x0000001f0a2d7220 */ /* 0x080fe20000410000 */
[----:B------:R-:W-:Y:S02]  /*8ce0*/  IMAD.U32 R27, R24, 0x10000, RZ ;  /* 0x00010000181b7824 */ /* 0x000fe400078e00ff */
[----:B------:R-:W-:Y:S01]  /*8cf0*/  FFMA.FTZ R43, R6, R31, -R29 ;  /* 0x0000001f062b7223 */ /* 0x000fe2000001081d */
[----:B------:R-:W-:Y:S01]  /*8d00*/  FMUL.FTZ R41, R32, R33 ;  /* 0x0000002120297220 */ /* 0x000fe20000410000 */
[----:B------:R-:W-:-:S02]  /*8d10*/  IMAD.U32 R34, R11, 0x10000, RZ ;  /* 0x000100000b227824 */ /* 0x000fc400078e00ff */
[----:B------:R-:W-:Y:S01]  /*8d20*/  FMUL.FTZ R32, R32, R27 ;  /* 0x0000001b20207220 */ /* 0x000fe20000410000 */
[----:B------:R-:W-:Y:S02]  /*8d30*/  IMAD.U32 R31, R3, 0x10000, RZ ;  /* 0x00010000031f7824 */ /* 0x000fe400078e00ff */
[----:B------:R-:W-:Y:S01]  /*8d40*/  FFMA.FTZ R45, R6, R37, R45 ;  /* 0x00000025062d7223 */ /* 0x000fe2000001002d */
[----:B------:R-:W-:Y:S02]  /*8d50*/  IMAD.U32 R29, R21, 0x10000, RZ ;  /* 0x00010000151d7824 */ /* 0x000fe400078e00ff */
[----:B------:R-:W-:Y:S01]  /*8d60*/  FFMA.FTZ R41, R28, R27, -R41 ;  /* 0x0000001b1c297223 */ /* 0x000fe20000010829 */
[----:B------:R-:W-:Y:S01]  /*8d70*/  IMAD.U32 R30, R7, 0x10000, RZ ;  /* 0x00010000071e7824 */ /* 0x000fe200078e00ff */
[----:B------:R-:W-:Y:S01]  /*8d80*/  LOP3.LUT R9, R9, 0xffff0000, RZ, 0xc0, !PT ;  /* 0xffff000009097812 */ /* 0x000fe200078ec0ff */
[C---:B------:R-:W-:Y:S01]  /*8d90*/  FMUL.FTZ R37, R34.reuse, R31 ;  /* 0x0000001f22257220 */ /* 0x040fe20000410000 */
[----:B------:R-:W-:Y:S01]  /*8da0*/  LOP3.LUT R11, R11, 0xffff0000, RZ, 0xc0, !PT ;  /* 0xffff00000b0b7812 */ /* 0x000fe200078ec0ff */
[----:B------:R-:W-:Y:S01]  /*8db0*/  FMUL.FTZ R27, R34, R29 ;  /* 0x0000001d221b7220 */ /* 0x000fe20000410000 */
[----:B------:R-:W-:Y:S01]  /*8dc0*/  LOP3.LUT R8, R14, 0xffff0000, RZ, 0xc0, !PT ;  /* 0xffff00000e087812 */ /* 0x000fe200078ec0ff */
[----:B------:R-:W-:Y:S01]  /*8dd0*/  FFMA.FTZ R32, R28, R33, R32 ;  /* 0x000000211c207223 */ /* 0x000fe20000010020 */
[----:B------:R-:W-:Y:S01]  /*8de0*/  LOP3.LUT R10, R3, 0xffff0000, RZ, 0xc0, !PT ;  /* 0xffff0000030a7812 */ /* 0x000fe200078ec0ff */
[----:B------:R-:W-:Y:S01]  /*8df0*/  FFMA.FTZ R37, R30, R29, -R37 ;  /* 0x0000001d1e257223 */ /* 0x000fe20000010825 */
[----:B------:R-:W-:Y:S01]  /*8e00*/  LOP3.LUT R4, R24, 0xffff0000, RZ, 0xc0, !PT ;  /* 0xffff000018047812 */ /* 0x000fe200078ec0ff */
[----:B------:R-:W-:Y:S01]  /*8e10*/  FFMA.FTZ R27, R30, R31, R27 ;  /* 0x0000001f1e1b7223 */ /* 0x000fe2000001001b */
[----:B------:R-:W-:Y:S01]  /*8e20*/  LOP3.LUT R6, R21, 0xffff0000, RZ, 0xc0, !PT ;  /* 0xffff000015067812 */ /* 0x000fe200078ec0ff */
[----:B------:R-:W-:Y:S01]  /*8e30*/  FMUL.FTZ R28, R9, R8 ;  /* 0x00000008091c7220 */ /* 0x000fe20000410000 */
[----:B------:R-:W-:Y:S01]  /*8e40*/  LOP3.LUT R5, R5, 0xffff0000, RZ, 0xc0, !PT ;  /* 0xffff000005057812 */ /* 0x000fe200078ec0ff */
[----:B------:R-:W-:Y:S01]  /*8e50*/  FMUL.FTZ R30, R11, R10 ;  /* 0x0000000a0b1e7220 */ /* 0x000fe20000410000 */
[----:B------:R-:W-:Y:S01]  /*8e60*/  LOP3.LUT R7, R7, 0xffff0000, RZ, 0xc0, !PT ;  /* 0xffff000007077812 */ /* 0x000fe200078ec0ff */
[----:B------:R-:W-:Y:S01]  /*8e70*/  FMUL.FTZ R9, R9, R4 ;  /* 0x0000000409097220 */ /* 0x000fe20000410000 */
[----:B------:R-:W-:Y:S01]  /*8e80*/  FMUL.FTZ R11, R11, R6 ;  /* 0x000000060b0b7220 */ /* 0x000fe20000410000 */
[----:B------:R-:W-:Y:S01]  /*8e90*/  FFMA.FTZ R28, R5, R4, -R28 ;  /* 0x00000004051c7223 */ /* 0x000fe2000001081c */
[----:B------:R-:W-:Y:S01]  /*8ea0*/  F2FP.BF16.F32.PACK_AB R4, R38, R39 ;  /* 0x000000272604723e */ /* 0x000fe200000010ff */
[----:B------:R-:W-:Y:S01]  /*8eb0*/  FFMA.FTZ R30, R7, R6, -R30 ;  /* 0x00000006071e7223 */ /* 0x000fe2000001081e */
[----:B------:R-:W-:Y:S01]  /*8ec0*/  FFMA.FTZ R9, R5, R8, R9 ;  /* 0x0000000805097223 */ /* 0x000fe20000010009 */
[----:B------:R-:W-:Y:S01]  /*8ed0*/  FFMA.FTZ R34, R7, R10, R11 ;  /* 0x0000000a07227223 */ /* 0x000fe2000001000b */
[----:B------:R-:W-:-:S02]  /*8ee0*/  F2FP.BF16.F32.PACK_AB R6, R43, R36 ;  /* 0x000000242b06723e */ /* 0x000fc400000010ff */
[----:B------:R-:W-:Y:S02]  /*8ef0*/  F2FP.BF16.F32.PACK_AB R5, R28, R41 ;  /* 0x000000291c05723e */ /* 0x000fe400000010ff */
[----:B------:R-:W-:Y:S02]  /*8f00*/  F2FP.BF16.F32.PACK_AB R7, R30, R37 ;  /* 0x000000251e07723e */ /* 0x000fe400000010ff */
[----:B------:R-:W-:Y:S02]  /*8f10*/  F2FP.BF16.F32.PACK_AB R8, R35, R42 ;  /* 0x0000002a2308723e */ /* 0x000fe400000010ff */
[----:B------:R-:W-:Y:S01]  /*8f20*/  F2FP.BF16.F32.PACK_AB R10, R45, R40 ;  /* 0x000000282d0a723e */ /* 0x000fe200000010ff */
[----:B------:R1:W-:Y:S01]  /*8f30*/  STS.128 [R44+0x20400], R4 ;  /* 0x020400042c007388 */ /* 0x0003e20000000c00 */
[----:B------:R-:W-:Y:S02]  /*8f40*/  F2FP.BF16.F32.PACK_AB R9, R9, R32 ;  /* 0x000000200909723e */ /* 0x000fe400000010ff */
[----:B------:R-:W-:-:S05]  /*8f50*/  F2FP.BF16.F32.PACK_AB R11, R34, R27 ;  /* 0x0000001b220b723e */ /* 0x000fca00000010ff */
[----:B------:R1:W-:Y:S02]  /*8f60*/  STS.128 [R46+0x20400], R8 ;  /* 0x020400082e007388 */ /* 0x0003e40000000c00 */
.L_x_1406:
[----:B------:R-:W-:Y:S05]  /*8f70*/  BSYNC B1 ;  /* 0x0000000000017941 */ /* 0x000fea0003800000 */
.L_x_1405:
        /* <DEDUP_REMOVED lines=15> */
[----:B------:R-:W-:-:S02]  /*9070*/  SHF.R.U32.HI R7, RZ, 0x3, R7 ;  /* 0x00000003ff077819 */ /* 0x000fc40000011607 */
[----:B------:R-:W-:Y:S02]  /*9080*/  LOP3.LUT R5, R5, 0xfffffe00, RZ, 0xc0, !PT ;  /* 0xfffffe0005057812 */ /* 0x000fe400078ec0ff */
[----:B------:R-:W-:-:S05]  /*9090*/  LOP3.LUT R4, R4, R7, RZ, 0x3c, !PT ;  /* 0x0000000704047212 */ /* 0x000fca00078e3cff */
[----:B------:R-:W-:-:S04]  /*90a0*/  IMAD.IADD R9, R5, 0x1, R4 ;  /* 0x0000000105097824 */ /* 0x000fc800078e0204 */
        /* <DEDUP_REMOVED lines=8> */
[-C--:B------:R-:W-:Y:S01]  /*9130*/  FMUL.FTZ R37, R38, R8.reuse ;  /* 0x0000000826257220 */ /* 0x080fe20000410000 */
[----:B------:R-:W-:Y:S01]  /*9140*/  FMUL.FTZ R39, R20, R8 ;  /* 0x0000000814277220 */ /* 0x000fe20000410000 */
[-C--:B------:R-:W-:Y:S01]  /*9150*/  FMUL.FTZ R30, R41, R31.reuse ;  /* 0x0000001f291e7220 */ /* 0x080fe20000410000 */
[C---:B------:R-:W-:Y:S01]  /*9160*/  IMAD.U32 R32, R10.reuse, 0x10000, RZ ;  /* 0x000100000a207824 */ /* 0x040fe200078e00ff */
[----:B------:R-:W-:Y:S01]  /*9170*/  LOP3.LUT R10, R10, 0xffff0000, RZ, 0xc0, !PT ;  /* 0xffff00000a0a7812 */ /* 0x000fe200078ec0ff */
[C---:B------:R-:W-:Y:S01]  /*9180*/  IMAD.U32 R33, R11.reuse, 0x10000, RZ ;  /* 0x000100000b217824 */ /* 0x040fe200078e00ff */
[----:B------:R-:W-:Y:S01]  /*9190*/  LOP3.LUT R11, R11, 0xffff0000, RZ, 0xc0, !PT ;  /* 0xffff00000b0b7812 */ /* 0x000fe200078ec0ff */
[----:B--2---:R-:W1:Y:S02]  /*91a0*/  LDS.128 R4, [R40+0x20400] ;  /* 0x0204000028047984 */ /* 0x004e640000000c00 */
[C---:B-1----:R-:W-:Y:S01]  /*91b0*/  IMAD.U32 R26, R4.reuse, 0x10000, RZ ;  /* 0x00010000041a7824 */ /* 0x042fe200078e00ff */
[----:B------:R-:W-:Y:S01]  /*91c0*/  LOP3.LUT R4, R4, 0xffff0000, RZ, 0xc0, !PT ;  /* 0xffff000004047812 */ /* 0x000fe200078ec0ff */
[C---:B0-----:R-:W-:Y:S01]  /*91d0*/  IMAD.U32 R27, R5.reuse, 0x10000, RZ ;  /* 0x00010000051b7824 */ /* 0x041fe200078e00ff */
[----:B------:R-:W-:Y:S01]  /*91e0*/  LOP3.LUT R5, R5, 0xffff0000, RZ, 0xc0, !PT ;  /* 0xffff000005057812 */ /* 0x000fe200078ec0ff */
[-C--:B------:R-:W-:Y:S01]  /*91f0*/  FFMA.FTZ R35, R34, R26.reuse, -R35 ;  /* 0x0000001a22237223 */ /* 0x080fe20000010823 */
[----:B------:R-:W-:Y:S01]  /*9200*/  FFMA.FTZ R13, R36, R26, R13 ;  /* 0x0000001a240d7223 */ /* 0x000fe2000001000d */
[----:B------:R-:W-:Y:S01]  /*9210*/  FMUL.FTZ R26, R43, R31 ;  /* 0x0000001f2b1a7220 */ /* 0x000fe20000410000 */
[----:B------:R-:W-:Y:S01]  /*9220*/  FFMA.FTZ R8, R20, R4, -R37 ;  /* 0x0000000414087223 */ /* 0x000fe20000010825 */
[----:B------:R-:W-:-:S02]  /*9230*/  IMAD.U32 R34, R15, 0x10000, RZ ;  /* 0x000100000f227824 */ /* 0x000fc400078e00ff */
[----:B------:R-:W-:Y:S01]  /*9240*/  FFMA.FTZ R20, R38, R4, R39 ;  /* 0x0000000426147223 */ /* 0x000fe20000010027 */
[C---:B------:R-:W-:Y:S02]  /*9250*/  IMAD.U32 R4, R12.reuse, 0x10000, RZ ;  /* 0x000100000c047824 */ /* 0x040fe400078e00ff */
[-C--:B------:R-:W-:Y:S01]  /*9260*/  FFMA.FTZ R26, R41, R27.reuse, -R26 ;  /* 0x0000001b291a7223 */ /* 0x080fe2000001081a */
[----:B------:R-:W-:Y:S01]  /*9270*/  FFMA.FTZ R30, R43, R27, R30 ;  /* 0x0000001b2b1e7223 */ /* 0x000fe2000001001e */
[----:B------:R-:W-:Y:S01]  /*9280*/  LOP3.LUT R12, R12, 0xffff0000, RZ, 0xc0, !PT ;  /* 0xffff00000c0c7812 */ /* 0x000fe200078ec0ff */
[----:B------:R-:W-:Y:S01]  /*9290*/  IMAD.U32 R28, R6, 0x10000, RZ ;  /* 0x00010000061c7824 */ /* 0x000fe200078e00ff */
[----:B------:R-:W-:Y:S01]  /*92a0*/  LOP3.LUT R36, R15, 0xffff0000, RZ, 0xc0, !PT ;  /* 0xffff00000f247812 */ /* 0x000fe200078ec0ff */
[-C--:B------:R-:W-:Y:S01]  /*92b0*/  FMUL.FTZ R27, R34, R32.reuse ;  /* 0x00000020221b7220 */ /* 0x080fe20000410000 */
[----:B------:R-:W-:Y:S01]  /*92c0*/  IMAD.U32 R41, R3, 0x10000, RZ ;  /* 0x0001000003297824 */ /* 0x000fe200078e00ff */
[----:B------:R-:W-:Y:S01]  /*92d0*/  LOP3.LUT R6, R6, 0xffff0000, RZ, 0xc0, !PT ;  /* 0xffff000006067812 */ /* 0x000fe200078ec0ff */
[C---:B------:R-:W-:Y:S01]  /*92e0*/  FMUL.FTZ R15, R4.reuse, R32 ;  /* 0x00000020040f7220 */ /* 0x040fe20000410000 */
[----:B------:R-:W-:Y:S01]  /*92f0*/  FFMA.FTZ R27, R4, R28, -R27 ;  /* 0x0000001c041b7223 */ /* 0x000fe2000001081b */
[-C--:B------:R-:W-:Y:S01]  /*9300*/  FMUL.FTZ R31, R36, R10.reuse ;  /* 0x0000000a241f7220 */ /* 0x080fe20000410000 */
[----:B------:R-:W-:Y:S01]  /*9310*/  FMUL.FTZ R37, R12, R10 ;  /* 0x0000000a0c257220 */ /* 0x000fe20000410000 */
[----:B------:R-:W-:-:S02]  /*9320*/  IMAD.U32 R29, R7, 0x10000, RZ ;  /* 0x00010000071d7824 */ /* 0x000fc400078e00ff */
[-C--:B------:R-:W-:Y:S01]  /*9330*/  FMUL.FTZ R4, R41, R33.reuse ;  /* 0x0000002129047220 */ /* 0x080fe20000410000 */
[----:B------:R-:W-:Y:S02]  /*9340*/  IMAD.U32 R39, R21, 0x10000, RZ ;  /* 0x0001000015277824 */ /* 0x000fe400078e00ff */
[----:B------:R-:W-:Y:S01]  /*9350*/  FFMA.FTZ R10, R34, R28, R15 ;  /* 0x0000001c220a7223 */ /* 0x000fe2000001000f */
[-C--:B------:R-:W-:Y:S01]  /*9360*/  FFMA.FTZ R12, R12, R6.reuse, -R31 ;  /* 0x000000060c0c7223 */ /* 0x080fe2000001081f */
[----:B------:R-:W-:Y:S01]  /*9370*/  FFMA.FTZ R37, R36, R6, R37 ;  /* 0x0000000624257223 */ /* 0x000fe20000010025 */
[C---:B------:R-:W-:Y:S01]  /*9380*/  FMUL.FTZ R6, R39.reuse, R33 ;  /* 0x0000002127067220 */ /* 0x040fe20000410000 */
[-C--:B------:R-:W-:Y:S01]  /*9390*/  FFMA.FTZ R15, R39, R29.reuse, -R4 ;  /* 0x0000001d270f7223 */ /* 0x080fe20000010804 */
[----:B------:R-:W-:Y:S02]  /*93a0*/  LOP3.LUT R33, R14, 0xffff0000, RZ, 0xc0, !PT ;  /* 0xffff00000e217812 */ /* 0x000fe400078ec0ff */
[----:B------:R-:W-:Y:S01]  /*93b0*/  LOP3.LUT R39, R3, 0xffff0000, RZ, 0xc0, !PT ;  /* 0xffff000003277812 */ /* 0x000fe200078ec0ff */
[----:B------:R-:W-:Y:S01]  /*93c0*/  FFMA.FTZ R29, R41, R29, R6 ;  /* 0x0000001d291d7223 */ /* 0x000fe20000010006 */
[----:B------:R-:W-:Y:S01]  /*93d0*/  LOP3.LUT R31, R24, 0xffff0000, RZ, 0xc0, !PT ;  /* 0xffff0000181f7812 */ /* 0x000fe200078ec0ff */
[----:B------:R-:W-:Y:S01]  /*93e0*/  FMUL.FTZ R4, R33, R9 ;  /* 0x0000000921047220 */ /* 0x000fe20000410000 */
[----:B------:R-:W-:Y:S01]  /*93f0*/  LOP3.LUT R21, R21, 0xffff0000, RZ, 0xc0, !PT ;  /* 0xffff000015157812 */ /* 0x000fe200078ec0ff */
[----:B------:R-:W-:Y:S01]  /*9400*/  FMUL.FTZ R14, R39, R11 ;  /* 0x0000000b270e7220 */ /* 0x000fe20000410000 */
[----:B------:R-:W-:Y:S01]  /*9410*/  LOP3.LUT R7, R7, 0xffff0000, RZ, 0xc0, !PT ;  /* 0xffff000007077812 */ /* 0x000fe200078ec0ff */
[C---:B------:R-:W-:Y:S01]  /*9420*/  FMUL.FTZ R6, R31.reuse, R9 ;  /* 0x000000091f067220 */ /* 0x040fe20000410000 */
[----:B------:R-:W-:Y:S01]  /*9430*/  FFMA.FTZ R3, R31, R5, -R4 ;  /* 0x000000051f037223 */ /* 0x000fe20000010804 */
[C---:B------:R-:W-:Y:S01]  /*9440*/  FMUL.FTZ R24, R21.reuse, R11 ;  /* 0x0000000b15187220 */ /* 0x040fe20000410000 */
        /* <DEDUP_REMOVED lines=13> */
.L_x_1397:
[----:B------:R-:W-:Y:S05]  /*9520*/  BSYNC B0 ;  /* 0x0000000000007941 */ /* 0x000fea0003800000 */
.L_x_1386:
        /* <DEDUP_REMOVED lines=8> */
.L_x_1383:
[----:B------:R-:W-:-:S13]  /*95b0*/  ISETP.NE.AND P0, PT, R187, 0x3, PT ;  /* 0x00000003bb00780c */ /* 0x000fda0003f05270 */
[----:B------:R-:W-:Y:S05]  /*95c0*/  @!P0 BRA `(.L_x_1407) ;  /* 0x0000000000048947 */ /* 0x000fea0003800000 */
[----:B------:R-:W-:Y:S01]  /*95d0*/  BPT.TRAP 0x1 ;  /* 0x000000040000795c */ /* 0x000fe20000300000 */
.L_x_1407:
[----:B------:R-:W-:Y:S01]  /*95e0*/  IMAD R20, R18, 0x8, R2 ;  /* 0x0000000812147824 */ /* 0x000fe200078e0202 */
[----:B------:R-:W-:-:S04]  /*95f0*/  SHF.L.U32 R15, R23, 0x1f, RZ ;  /* 0x0000001f170f7819 */ /* 0x000fc800000006ff */
[----:B------:R4:W0:Y:S01]  /*9600*/  SYNCS.PHASECHK.TRANS64.TRYWAIT P1, [R20+URZ+0x38830], R15 ;  /* 0x0388300f140075a7 */ /* 0x000822000802017f */
[----:B------:R-:W-:Y:S05]  /*9610*/  @!P0 BRA `(.L_x_1408) ;  /* 0x0000000000048947 */ /* 0x000fea0003800000 */
[----:B------:R-:W-:Y:S01]  /*9620*/  BPT.TRAP 0x1 ;  /* 0x000000040000795c */ /* 0x000fe20000300000 */
.L_x_1408:
[C---:B012---:R-:W-:Y:S02]  /*9630*/  VIADD R3, R2.reuse, 0x22400 ;  /* 0x0002240002037836 */ /* 0x047fe40000000000 */
[----:B---3--:R-:W-:-:S03]  /*9640*/  VIADD R4, R2, 0x20400 ;  /* 0x0002040002047836 */ /* 0x008fc60000000000 */
        /* <DEDUP_REMOVED lines=8> */
.L_x_1409:
[----:B------:R-:W-:Y:S01]  /*96d0*/  IMAD R10, R18, 0x200, R3 ;  /* 0x00000200120a7824 */ /* 0x000fe200078e0203 */
[----:B------:R-:W-:Y:S01]  /*96e0*/  LOP3.LUT R8, R4, 0x10000, RZ, 0xfc, !PT ;  /* 0x0001000004087812 */ /* 0x000fe200078efcff */
[----:B------:R-:W-:Y:S01]  /*96f0*/  IMAD.MOV.U32 R9, RZ, RZ, 0x40000040 ;  /* 0x40000040ff097424 */ /* 0x000fe200078e00ff */
[----:B------:R-:W-:Y:S05]  /*9700*/  WARPSYNC.ALL ;  /* 0x0000000000007948 */ /* 0x000fea0003800000 */
[----:B------:R-:W-:Y:S01]  /*9710*/  IMAD.MOV.U32 R11, RZ, RZ, 0x40000040 ;  /* 0x40000040ff0b7424 */ /* 0x000fe200078e00ff */
        /* <DEDUP_REMOVED lines=8> */
[----:B------:R-:W-:Y:S01]  /*97a0*/  BSSY B0, `(.L_x_1411) ;  /* 0x0000024000007945 */ /* 0x000fe20003800000 */
        /* <DEDUP_REMOVED lines=8> */
[----:B------:R-:W-:-:S02]  /*9830*/  R2UR UR5, R5 ;  /* 0x00000000050572ca */ /* 0x000fc400000e0000 */
[----:B------:R-:W-:Y:S01]  /*9840*/  R2UR UR6, R6 ;  /* 0x00000000060672ca */ /* 0x000fe200000e0000 */
[C---:B------:R-:W-:Y:S01]  /*9850*/  VIADD R6, R8.reuse, 0x4 ;  /* 0x0000000408067836 */ /* 0x040fe20000000000 */
[----:B------:R-:W-:Y:S01]  /*9860*/  R2UR UR7, R7 ;  /* 0x00000000070772ca */ /* 0x000fe200000e0000 */
[----:B------:R-:W-:Y:S02]  /*9870*/  IMAD.MOV.U32 R7, RZ, RZ, 0x40000040 ;  /* 0x40000040ff077424 */ /* 0x000fe400078e00ff */
[----:B------:R-:W-:Y:S01]  /*9880*/  VIADD R8, R8, 0x6 ;  /* 0x0000000608087836 */ /* 0x000fe20000000000 */
[----:B------:R-:W-:Y:S02]  /*9890*/  WARPGROUP.DEPBAR.LE gsb0, 0x0 ;  /* 0x00008000000079c5 */ /* 0x000fe40000010000 */
[----:B------:R-:W-:-:S07]  /*98a0*/  WARPGROUP.ARRIVE ;  /* 0x00000000000079c5 */ /* 0x000fce0000000000 */
        /* <DEDUP_REMOVED lines=11> */
[----:B------:R-:W-:Y:S02]  /*9960*/  R2UR UR7, R11 ;  /* 0x000000000b0772ca */ /* 0x000fe400000e0000 */
[----:B------:R-:W-:Y:S01]  /*9970*/  SHF.L.U32 R11, R0, 0x1f, RZ ;  /* 0x0000001f000b7819 */ /* 0x000fe200000006ff */
[----:B------:R-:W-:-:S02]  /*9980*/  WARPGROUP.DEPBAR.LE gsb0, 0x0 ;  /* 0x00008000000079c5 */ /* 0x000fc40000010000 */
[----:B------:R-:W-:-:S08]  /*9990*/  WARPGROUP.ARRIVE ;  /* 0x00000000000079c5 */ /* 0x000fd00000000000 */
[----:B------:R-:W-:Y:S03]  /*99a0*/  HGMMA.64x64x16.F32.BF16 R24, gdesc[UR4], R24, gsb0 ;  /* 0x00e00000041879f0 */ /* 0x000fe60008001818 */
[----:B------:R-:W-:Y:S02]  /*99b0*/  WARPGROUP.DEPBAR.LE gsb0, 0x0 ;  /* 0x00008000000079c5 */ /* 0x000fe40000010000 */
[----:B------:R-:W1:Y:S02]  /*99c0*/  SYNCS.PHASECHK.TRANS64.TRYWAIT P1, [R2+URZ+0x38810], R11 ;  /* 0x0388100b020075a7 */ /* 0x000e64000802017f */
[----:B-1----:R-:W-:Y:S05]  /*99d0*/  @!P1 BRA `(.L_x_1412) ;  /* 0x00000158005c9947 */ /* 0x002fea0003800000 */
.L_x_1655:
[----:B------:R-:W-:Y:S05]  /*99e0*/  BSYNC B0 ;  /* 0x0000000000007941 */ /* 0x000fea0003800000 */
.L_x_1411:
[----:B------:R-:W-:Y:S05]  /*99f0*/  @!P0 BRA `(.L_x_1413) ;  /* 0x0000000000048947 */ /* 0x000fea0003800000 */
[----:B------:R-:W-:Y:S01]  /*9a00*/  BPT.TRAP 0x1 ;  /* 0x000000040000795c */ /* 0x000fe20000300000 */
.L_x_1413:
[----:B------:R2:W3:Y:S01]  /*9a10*/  SYNCS.PHASECHK.TRANS64.TRYWAIT P1, [R20+URZ+0x38850], R15 ;  /* 0x0388500f140075a7 */ /* 0x0004e2000802017f */
[----:B------:R-:W-:Y:S05]  /*9a20*/  @!P0 BRA `(.L_x_1414) ;  /* 0x0000000000048947 */ /* 0x000fea0003800000 */
[----:B------:R-:W-:Y:S01]  /*9a30*/  BPT.TRAP 0x1 ;  /* 0x000000040000795c */ /* 0x000fe20000300000 */
.L_x_1414:
[C---:B------:R-:W-:Y:S01]  /*9a40*/  VIADD R0, R2.reuse, 0x400 ;  /* 0x0000040002007836 */ /* 0x040fe20000000000 */
[----:B------:R-:W-:Y:S01]  /*9a50*/  BSSY B0, `(.L_x_1415) ;  /* 0x000000a000007945 */ /* 0x000fe20003800000 */
[----:B------:R-:W-:-:S03]  /*9a60*/  VIADD R10, R2, 0x26400 ;  /* 0x00026400020a7836 */ /* 0x000fc60000000000 */
[----:B------:R-:W-:Y:S02]  /*9a70*/  SHF.R.U32.HI R0, RZ, 0x4, R0 ;  /* 0x00000004ff007819 */ /* 0x000fe40000011600 */
[----:B------:R-:W-:Y:S02]  /*9a80*/  SHF.R.U32.HI R10, RZ, 0x4, R10 ;  /* 0x00000004ff0a7819 */ /* 0x000fe4000001160a */
[----:B------:R-:W-:Y:S02]  /*9a90*/  LOP3.LUT R0, R0, 0x3fff, RZ, 0xc0, !PT ;  /* 0x00003fff00007812 */ /* 0x000fe400078ec0ff */
[----:B-1----:R-:W-:Y:S02]  /*9aa0*/  LOP3.LUT R11, R10, 0x3fff, RZ, 0xc0, !PT ;  /* 0x00003fff0a0b7812 */ /* 0x002fe400078ec0ff */
[----:B------:R-:W-:Y:S01]  /*9ab0*/  LOP3.LUT R10, R0, 0x10000, RZ, 0xfc, !PT ;  /* 0x00010000000a7812 */ /* 0x000fe200078efcff */
[----:B---3--:R-:W-:Y:S06]  /*9ac0*/  @P1 BRA `(.L_x_1416) ;  /* 0x0000000000081947 */ /* 0x008fec0003800000 */
[----:B------:R-:W1:Y:S02]  /*9ad0*/  SYNCS.PHASECHK.TRANS64.TRYWAIT P1, [R20+URZ+0x38850], R15 ;  /* 0x0388500f140075a7 */ /* 0x000e64000802017f */
[----:B-1----:R-:W-:Y:S05]  /*9ae0*/  @!P1 BRA `(.L_x_1417) ;  /* 0x00000158002c9947 */ /* 0x002fea0003800000 */
.L_x_1416:
[----:B------:R-:W-:Y:S05]  /*9af0*/  BSYNC B0 ;  /* 0x0000000000007941 */ /* 0x000fea0003800000 */
.L_x_1415:
[----:B------:R-:W-:Y:S01]  /*9b00*/  LOP3.LUT R0, R11, 0x10000, RZ, 0xfc, !PT ;  /* 0x000100000b007812 */ /* 0x000fe200078efcff */
[----:B------:R-:W-:Y:S01]  /*9b10*/  IMAD R12, R18, 0x1000, R10 ;  /* 0x00001000120c7824 */ /* 0x000fe200078e020a */
[----:B------:R-:W-:Y:S05]  /*9b20*/  WARPSYNC.ALL ;  /* 0x0000000000007948 */ /* 0x000fea0003800000 */
[----:B------:R-:W-:Y:S01]  /*9b30*/  IMAD.MOV.U32 R14, RZ, RZ, R0 ;  /* 0x000000ffff0e7224 */ /* 0x000fe200078e0000 */
[----:B------:R-:W-:Y:S01]  /*9b40*/  R2UR UR6, R12 ;  /* 0x000000000c0672ca */ /* 0x000fe200000e0000 */
[----:B012-4-:R-:W-:Y:S01]  /*9b50*/  IMAD.MOV.U32 R15, RZ, RZ, 0x40000040 ;  /* 0x40000040ff0f7424 */ /* 0x017fe200078e00ff */
[----:B------:R-:W-:Y:S01]  /*9b60*/  WARPGROUP.ARRIVE ;  /* 0x00000000000079c5 */ /* 0x000fe20000000000 */
[----:B------:R-:W-:Y:S01]  /*9b70*/  IMAD.MOV.U32 R13, RZ, RZ, 0x40000040 ;  /* 0x40000040ff0d7424 */ /* 0x000fe200078e00ff */
[----:B------:R-:W-:Y:S01]  /*9b80*/  R2UR UR4, R14 ;  /* 0x000000000e0472ca */ /* 0x000fe200000e0000 */
[----:B------:R-:W-:Y:S01]  /*9b90*/  VIADD R14, R0, 0x2 ;  /* 0x00000002000e7836 */ /* 0x000fe20000000000 */
[----:B------:R-:W-:Y:S01]  /*9ba0*/  R2UR UR5, R15 ;  /* 0x000000000f0572ca */ /* 0x000fe200000e0000 */
[----:B------:R-:W-:Y:S01]  /*9bb0*/  VIADD R58, R12, 0x2 ;  /* 0x000000020c3a7836 */ /* 0x000fe20000000000 */
[----:B------:R-:W-:Y:S01]  /*9bc0*/  R2UR UR7, R13 ;  /* 0x000000000d0772ca */ /* 0x000fe200000e0000 */
[----:B------:R-:W-:Y:S01]  /*9bd0*/  IMAD.MOV.U32 R15, RZ, RZ, 0x40000040 ;  /* 0x40000040ff0f7424 */ /* 0x000fe200078e00ff */
[----:B------:R-:W0:Y:S01]  /*9be0*/  S2R R21, SR_TID.X ;  /* 0x0000000000157919 */ /* 0x000e220000002100 */
[----:B------:R-:W-:Y:S01]  /*9bf0*/  IMAD.MOV.U32 R59, RZ, RZ, 0x40000040 ;  /* 0x40000040ff3b7424 */ /* 0x000fe200078e00ff */
[----:B------:R-:W2:Y:S09]  /*9c00*/  LDL R57, [R1+0x48] ;  /* 0x0000480001397983 */ /* 0x000eb20000100800 */
[----:B------:R-:W-:Y:S01]  /*9c10*/  HGMMA.64x64x16.F32.BF16 R24, gdesc[UR4], R24, gsb0 ;  /* 0x00e00000041879f0 */ /* 0x000fe20008001818 */
        /* <DEDUP_REMOVED lines=8> */
[----:B0-----:R-:W-:-:S05]  /*9ca0*/  SHF.R.U32.HI R21, RZ, 0x7, R21 ;  /* 0x00000007ff157819 */ /* 0x001fca0000011615 */
[----:B------:R-:W0:Y:S01]  /*9cb0*/  SHFL.IDX PT, R11, R21, RZ, 0x1f ;  /* 0x00001fff150b7589 */ /* 0x000e2200000e0000 */
[----:B------:R-:W-:Y:S02]  /*9cc0*/  WARPGROUP.DEPBAR.LE gsb0, 0x0 ;  /* 0x00008000000079c5 */ /* 0x000fe40000010000 */
[----:B------:R-:W-:-:S06]  /*9cd0*/  WARPGROUP.ARRIVE ;  /* 0x00000000000079c5 */ /* 0x000fcc0000000000 */
        /* <DEDUP_REMOVED lines=9> */
[----:B------:R-:W-:Y:S02]  /*9d70*/  WARPGROUP.DEPBAR.LE gsb0, 0x0 ;  /* 0x00008000000079c5 */ /* 0x000fe40000010000 */
[----:B------:R-:W-:-:S09]  /*9d80*/  WARPGROUP.ARRIVE ;  /* 0x00000000000079c5 */ /* 0x000fd20000000000 */
        /* <DEDUP_REMOVED lines=133> */
[----:B------:R-:W-:Y:S02]  /*a5e0*/  R2UR UR4, R14 ;  /* 0x000000000e0472ca */ /* 0x000fe400000e0000 */
[----:B------:R-:W-:Y:S02]  /*a5f0*/  R2UR UR5, R15 ;  /* 0x000000000f0572ca */ /* 0x000fe400000e0000 */
[----:B------:R-:W-:Y:S02]  /*a600*/  R2UR UR6, R58 ;  /* 0x000000003a0672ca */ /* 0x000fe400000e0000 */
[----:B------:R-:W-:Y:S02]  /*a610*/  R2UR UR7, R59 ;  /* 0x000000003b0772ca */ /* 0x000fe400000e0000 */
[----:B0-----:R-:W-:Y:S01]  /*a620*/  ISETP.GT.AND P1, PT, R11, 0x7f, PT ;  /* 0x0000007f0b00780c */ /* 0x001fe20003f24270 */
[----:B------:R-:W-:-:S02]  /*a630*/  WARPGROUP.DEPBAR.LE gsb0, 0x0 ;  /* 0x00008000000079c5 */ /* 0x000fc40000010000 */
[----:B------:R-:W-:-:S08]  /*a640*/  WARPGROUP.ARRIVE ;  /* 0x00000000000079c5 */ /* 0x000fd00000000000 */
[----:B------:R-:W-:Y:S01]  /*a650*/  HGMMA.64x64x16.F32.BF16 R24, gdesc[UR4], R24, gsb0 ;  /* 0x00e00000041879f0 */ /* 0x000fe20008001818 */
[----:B------:R-:W-:Y:S01]  /*a660*/  SEL R11, RZ, 0x2, !P1 ;  /* 0x00000002ff0b7807 */ /* 0x000fe20004800000 */
[----:B------:R-:W-:Y:S02]  /*a670*/  VIADD R62, R12, 0x800 ;  /* 0x000008000c3e7836 */ /* 0x000fe40000000000 */
[----:B------:R-:W-:Y:S02]  /*a680*/  VIADD R60, R0, 0x800 ;  /* 0x00000800003c7836 */ /* 0x000fe40000000000 */
[C---:B------:R-:W-:Y:S02]  /*a690*/  IMAD.IADD R14, R11.reuse, 0x1, R62 ;  /* 0x000000010b0e7824 */ /* 0x040fe400078e023e */
[----:B------:R-:W-:Y:S02]  /*a6a0*/  IMAD.IADD R58, R11, 0x1, R60 ;  /* 0x000000010b3a7824 */ /* 0x000fe400078e023c */
[----:B------:R-:W-:-:S02]  /*a6b0*/  IMAD.MOV.U32 R15, RZ, RZ, 0x40000040 ;  /* 0x40000040ff0f7424 */ /* 0x000fc400078e00ff */
[----:B------:R-:W-:Y:S01]  /*a6c0*/  IMAD.MOV.U32 R59, RZ, RZ, 0x40000040 ;  /* 0x40000040ff3b7424 */ /* 0x000fe200078e00ff */
[----:B------:R-:W-:Y:S02]  /*a6d0*/  R2UR UR6, R14 ;  /* 0x000000000e0672ca */ /* 0x000fe400000e0000 */
[----:B------:R-:W-:Y:S02]  /*a6e0*/  R2UR UR7, R15 ;  /* 0x000000000f0772ca */ /* 0x000fe400000e0000 */
[----:B------:R-:W-:Y:S02]  /*a6f0*/  R2UR UR4, R58 ;  /* 0x000000003a0472ca */ /* 0x000fe400000e0000 */
[----:B------:R-:W-:Y:S01]  /*a700*/  R2UR UR5, R59 ;  /* 0x000000003b0572ca */ /* 0x000fe200000e0000 */
[----:B------:R-:W-:Y:S02]  /*a710*/  WARPGROUP.DEPBAR.LE gsb0, 0x0 ;  /* 0x00008000000079c5 */ /* 0x000fe40000010000 */
[----:B------:R-:W-:-:S10]  /*a720*/  WARPGROUP.ARRIVE ;  /* 0x00000000000079c5 */ /* 0x000fd40000000000 */
[----:B------:R-:W-:Y:S01]  /*a730*/  HGMMA.64x64x16.F32.BF16 R24, gdesc[UR4], R24, gsb0 ;  /* 0x00e00000041879f0 */ /* 0x000fe20008001818 */
[----:B------:R-:W-:-:S05]  /*a740*/  IMAD.MOV.U32 R21, RZ, RZ, 0x4 ;  /* 0x00000004ff157424 */ /* 0x000fca00078e00ff */
[----:B------:R-:W-:Y:S01]  /*a750*/  SEL R13, R21, 0x2, P1 ;  /* 0x00000002150d7807 */ /* 0x000fe20000800000 */
[----:B------:R-:W-:Y:S02]  /*a760*/  IMAD.MOV.U32 R15, RZ, RZ, 0x40000040 ;  /* 0x40000040ff0f7424 */ /* 0x000fe400078e00ff */
[----:B------:R-:W-:Y:S02]  /*a770*/  IMAD.MOV.U32 R59, RZ, RZ, 0x40000040 ;  /* 0x40000040ff3b7424 */ /* 0x000fe400078e00ff */
[--C-:B------:R-:W-:Y:S02]  /*a780*/  IMAD.IADD R14, R62, 0x1, R13.reuse ;  /* 0x000000013e0e7824 */ /* 0x100fe400078e020d */
[----:B------:R-:W-:Y:S01]  /*a790*/  IMAD.IADD R58, R60, 0x1, R13 ;  /* 0x000000013c3a7824 */ /* 0x000fe200078e020d */
[----:B------:R-:W-:Y:S02]  /*a7a0*/  R2UR UR7, R15 ;  /* 0x000000000f0772ca */ /* 0x000fe400000e0000 */
[----:B------:R-:W-:-:S02]  /*a7b0*/  R2UR UR6, R14 ;  /* 0x000000000e0672ca */ /* 0x000fc400000e0000 */
[----:B------:R-:W-:Y:S02]  /*a7c0*/  R2UR UR4, R58 ;  /* 0x000000003a0472ca */ /* 0x000fe400000e0000 */
[----:B------:R-:W-:Y:S01]  /*a7d0*/  R2UR UR5, R59 ;  /* 0x000000003b0572ca */ /* 0x000fe200000e0000 */
[----:B------:R-:W-:Y:S02]  /*a7e0*/  WARPGROUP.DEPBAR.LE gsb0, 0x0 ;  /* 0x00008000000079c5 */ /* 0x000fe40000010000 */
[----:B------:R-:W-:-:S10]  /*a7f0*/  WARPGROUP.ARRIVE ;  /* 0x00000000000079c5 */ /* 0x000fd40000000000 */
[----:B------:R-:W-:Y:S01]  /*a800*/  HGMMA.64x64x16.F32.BF16 R24, gdesc[UR4], R24, gsb0 ;  /* 0x00e00000041879f0 */ /* 0x000fe20008001818 */
[----:B------:R-:W-:Y:S01]  /*a810*/  SEL R21, R21, 0x6, !P1 ;  /* 0x0000000615157807 */ /* 0x000fe20004800000 */
        /* <DEDUP_REMOVED lines=8> */
[----:B------:R-:W-:Y:S02]  /*a8a0*/  IMAD.MOV.U32 R14, RZ, RZ, 0x28 ;  /* 0x00000028ff0e7424 */ /* 0x000fe400078e00ff */
[----:B------:R-:W-:Y:S01]  /*a8b0*/  IMAD.MOV.U32 R15, RZ, RZ, 0xa00 ;  /* 0x00000a00ff0f7424 */ /* 0x000fe200078e00ff */
[----:B------:R-:W-:Y:S02]  /*a8c0*/  WARPGROUP.DEPBAR.LE gsb0, 0x0 ;  /* 0x00008000000079c5 */ /* 0x000fe40000010000 */
[----:B------:R-:W-:-:S07]  /*a8d0*/  WARPGROUP.ARRIVE ;  /* 0x00000000000079c5 */ /* 0x000fce0000000000 */
[----:B------:R-:W-:Y:S01]  /*a8e0*/  HGMMA.64x64x16.F32.BF16 R24, gdesc[UR4], R24, gsb0 ;  /* 0x00e00000041879f0 */ /* 0x000fe20008001818 */
[----:B------:R-:W-:Y:S02]  /*a8f0*/  SEL R14, R14, 0x26, P1 ;  /* 0x000000260e0e7807 */ /* 0x000fe40000800000 */
[----:B------:R-:W-:Y:S02]  /*a900*/  SEL R15, R15, 0x980, P1 ;  /* 0x000009800f0f7807 */ /* 0x000fe40000800000 */
[----:B------:R-:W-:Y:S02]  /*a910*/  LOP3.LUT R59, R14, 0x6, RZ, 0xc0, !PT ;  /* 0x000000060e3b7812 */ /* 0x000fe400078ec0ff */
[----:B------:R-:W-:-:S04]  /*a920*/  LOP3.LUT R15, R15, 0xa00, RZ, 0xc0, !PT ;  /* 0x00000a000f0f7812 */ /* 0x000fc800078ec0ff */
[CC--:B------:R-:W-:Y:S02]  /*a930*/  IADD3 R14, R59.reuse, R15.reuse, R0 ;  /* 0x0000000f3b0e7210 */ /* 0x0c0fe40007ffe000 */
[----:B------:R-:W-:Y:S01]  /*a940*/  IADD3 R58, R59, R15, R12 ;  /* 0x0000000f3b3a7210 */ /* 0x000fe20007ffe00c */
[----:B------:R-:W-:Y:S02]  /*a950*/  IMAD.MOV.U32 R15, RZ, RZ, 0x40000040 ;  /* 0x40000040ff0f7424 */ /* 0x000fe400078e00ff */
[----:B------:R-:W-:Y:S01]  /*a960*/  IMAD.MOV.U32 R59, RZ, RZ, 0x40000040 ;  /* 0x40000040ff3b7424 */ /* 0x000fe200078e00ff */
[----:B------:R-:W-:Y:S02]  /*a970*/  R2UR UR4, R14 ;  /* 0x000000000e0472ca */ /* 0x000fe400000e0000 */
[----:B------:R-:W-:Y:S02]  /*a980*/  R2UR UR5, R15 ;  /* 0x000000000f0572ca */ /* 0x000fe400000e0000 */
[----:B------:R-:W-:-:S02]  /*a990*/  R2UR UR6, R58 ;  /* 0x000000003a0672ca */ /* 0x000fc400000e0000 */
[----:B------:R-:W-:Y:S01]  /*a9a0*/  R2UR UR7, R59 ;  /* 0x000000003b0772ca */ /* 0x000fe200000e0000 */
[----:B------:R-:W-:Y:S02]  /*a9b0*/  WARPGROUP.DEPBAR.LE gsb0, 0x0 ;  /* 0x00008000000079c5 */ /* 0x000fe40000010000 */
[----:B------:R-:W-:-:S10]  /*a9c0*/  WARPGROUP.ARRIVE ;  /* 0x00000000000079c5 */ /* 0x000fd40000000000 */
[----:B------:R-:W-:Y:S01]  /*a9d0*/  HGMMA.64x64x16.F32.BF16 R24, gdesc[UR4], R24, gsb0 ;  /* 0x00e00000041879f0 */ /* 0x000fe20008001818 */
[----:B------:R-:W-:Y:S02]  /*a9e0*/  VIADD R60, R0, 0xa00 ;  /* 0x00000a00003c7836 */ /* 0x000fe40000000000 */
[----:B------:R-:W-:Y:S02]  /*a9f0*/  VIADD R62, R12, 0xa00 ;  /* 0x00000a000c3e7836 */ /* 0x000fe40000000000 */
[C---:B------:R-:W-:Y:S02]  /*aa00*/  IMAD.IADD R14, R11.reuse, 0x1, R60 ;  /* 0x000000010b0e7824 */ /* 0x040fe400078e023c */
[----:B------:R-:W-:Y:S02]  /*aa10*/  IMAD.IADD R58, R11, 0x1, R62 ;  /* 0x000000010b3a7824 */ /* 0x000fe400078e023e */
[----:B------:R-:W-:Y:S02]  /*aa20*/  IMAD.MOV.U32 R15, RZ, RZ, 0x40000040 ;  /* 0x40000040ff0f7424 */ /* 0x000fe400078e00ff */
[----:B------:R-:W-:Y:S01]  /*aa30*/  IMAD.MOV.U32 R59, RZ, RZ, 0x40000040 ;  /* 0x40000040ff3b7424 */ /* 0x000fe200078e00ff */
[----:B------:R-:W-:-:S02]  /*aa40*/  R2UR UR4, R14 ;  /* 0x000000000e0472ca */ /* 0x000fc400000e0000 */
[----:B------:R-:W-:Y:S02]  /*aa50*/  R2UR UR5, R15 ;  /* 0x000000000f0572ca */ /* 0x000fe400000e0000 */
[----:B------:R-:W-:Y:S02]  /*aa60*/  R2UR UR6, R58 ;  /* 0x000000003a0672ca */ /* 0x000fe400000e0000 */
[----:B------:R-:W-:Y:S01]  /*aa70*/  R2UR UR7, R59 ;  /* 0x000000003b0772ca */ /* 0x000fe200000e0000 */
[----:B------:R-:W-:Y:S02]  /*aa80*/  WARPGROUP.DEPBAR.LE gsb0, 0x0 ;  /* 0x00008000000079c5 */ /* 0x000fe40000010000 */
[----:B------:R-:W-:-:S10]  /*aa90*/  WARPGROUP.ARRIVE ;  /* 0x00000000000079c5 */ /* 0x000fd40000000000 */
[----:B------:R-:W-:Y:S01]  /*aaa0*/  HGMMA.64x64x16.F32.BF16 R24, gdesc[UR4], R24, gsb0 ;  /* 0x00e00000041879f0 */ /* 0x000fe20008001818 */
[C---:B------:R-:W-:Y:S02]  /*aab0*/  IMAD.IADD R14, R13.reuse, 0x1, R60 ;  /* 0x000000010d0e7824 */ /* 0x040fe400078e023c */
[----:B------:R-:W-:Y:S02]  /*aac0*/  IMAD.IADD R58, R13, 0x1, R62 ;  /* 0x000000010d3a7824 */ /* 0x000fe400078e023e */
[----:B------:R-:W-:Y:S02]  /*aad0*/  IMAD.MOV.U32 R15, RZ, RZ, 0x40000040 ;  /* 0x40000040ff0f7424 */ /* 0x000fe400078e00ff */
[----:B------:R-:W-:Y:S01]  /*aae0*/  IMAD.MOV.U32 R59, RZ, RZ, 0x40000040 ;  /* 0x40000040ff3b7424 */ /* 0x000fe200078e00ff */
[----:B------:R-:W-:Y:S02]  /*aaf0*/  R2UR UR4, R14 ;  /* 0x000000000e0472ca */ /* 0x000fe400000e0000 */
[----:B------:R-:W-:-:S02]  /*ab00*/  R2UR UR5, R15 ;  /* 0x000000000f0572ca */ /* 0x000fc400000e0000 */
        /* <DEDUP_REMOVED lines=125> */
[----:B------:R-:W-:Y:S01]  /*b2e0*/  LOP3.LUT R13, R13, 0x1e00, RZ, 0xc0, !PT ;  /* 0x00001e000d0d7812 */ /* 0x000fe200078ec0ff */
[----:B------:R-:W-:-:S03]  /*b2f0*/  IMAD.MOV.U32 R15, RZ, RZ, 0x40000040 ;  /* 0x40000040ff0f7424 */ /* 0x000fc600078e00ff */
[CC--:B------:R-:W-:Y:S02]  /*b300*/  IADD3 R14, R11.reuse, R13.reuse, R0 ;  /* 0x0000000d0b0e7210 */ /* 0x0c0fe40007ffe000 */
[----:B------:R-:W-:Y:S01]  /*b310*/  IADD3 R12, R11, R13, R12 ;  /* 0x0000000d0b0c7210 */ /* 0x000fe20007ffe00c */
[----:B------:R-:W-:Y:S01]  /*b320*/  IMAD.MOV.U32 R13, RZ, RZ, 0x40000040 ;  /* 0x40000040ff0d7424 */ /* 0x000fe200078e00ff */
[----:B------:R-:W-:Y:S02]  /*b330*/  R2UR UR4, R14 ;  /* 0x000000000e0472ca */ /* 0x000fe400000e0000 */
[----:B------:R-:W-:Y:S02]  /*b340*/  R2UR UR5, R15 ;  /* 0x000000000f0572ca */ /* 0x000fe400000e0000 */
[----:B------:R-:W-:Y:S02]  /*b350*/  R2UR UR6, R12 ;  /* 0x000000000c0672ca */ /* 0x000fe400000e0000 */
[----:B------:R-:W-:Y:S01]  /*b360*/  R2UR UR7, R13 ;  /* 0x000000000d0772ca */ /* 0x000fe200000e0000 */
[----:B------:R-:W-:-:S02]  /*b370*/  WARPGROUP.DEPBAR.LE gsb0, 0x0 ;  /* 0x00008000000079c5 */ /* 0x000fc40000010000 */
[----:B------:R-:W-:-:S10]  /*b380*/  WARPGROUP.ARRIVE ;  /* 0x00000000000079c5 */ /* 0x000fd40000000000 */
[----:B------:R-:W-:Y:S01]  /*b390*/  HGMMA.64x64x16.F32.BF16 R24, gdesc[UR4], R24, gsb0 ;  /* 0x00e00000041879f0 */ /* 0x000fe20008001818 */
[----:B------:R-:W-:Y:S01]  /*b3a0*/  IMAD R152, R168, -0x40, R152 ;  /* 0xffffffc0a8987824 */ /* 0x000fe200078e0298 */
[----:B------:R-:W-:-:S04]  /*b3b0*/  ULDC UR4, c[0x0][0xa80] ;  /* 0x0002a00000047ab9 */ /* 0x000fc80000000800 */
        /* <DEDUP_REMOVED lines=57> */
[----:B------:R-:W-:-:S04]  /*b750*/  FMNMX.FTZ R11, R78, R11, !PT ;  /* 0x0000000b4e0b7209 */ /* 0x000fc80007810000 */
[----:B------:R-:W-:-:S05]  /*b760*/  FMNMX.FTZ R15, R80, R11, !PT ;  /* 0x0000000b500f7209 */ /* 0x000fca0007810000 */
[----:B------:R-:W0:Y:S01]  /*b770*/  SHFL.BFLY PT, R12, R15, 0x2, 0x1f ;  /* 0x0c401f000f0c7f89 */ /* 0x000e2200000e0000 */
[----:B------:R-:W-:-:S04]  /*b780*/  FMNMX.FTZ R11, R26, R27, !PT ;  /* 0x0000001b1a0b7209 */ /* 0x000fc80007810000 */
[----:B------:R-:W-:-:S04]  /*b790*/  FMNMX.FTZ R11, R30, R11, !PT ;  /* 0x0000000b1e0b7209 */ /* 0x000fc80007810000 */
[----:B------:R-:W-:-:S04]  /*b7a0*/  FMNMX.FTZ R11, R14, R11, !PT ;  /* 0x0000000b0e0b7209 */ /* 0x000fc80007810000 */
[----:B------:R-:W-:Y:S02]  /*b7b0*/  FMNMX.FTZ R11, R34, R11, !PT ;  /* 0x0000000b220b7209 */ /* 0x000fe40007810000 */
[----:B0-----:R-:W-:-:S05]  /*b7c0*/  FMNMX.FTZ R21, R15, R12, !PT ;  /* 0x0000000c0f157209 */ /* 0x001fca0007810000 */
[----:B------:R-:W0:Y:S01]  /*b7d0*/  SHFL.BFLY PT, R12, R21, 0x1, 0x1f ;  /* 0x0c201f00150c7f89 */ /* 0x000e2200000e0000 */
[----:B------:R-:W-:-:S04]  /*b7e0*/  FMNMX.FTZ R11, R24, R11, !PT ;  /* 0x0000000b180b7209 */ /* 0x000fc80007810000 */
[----:B------:R-:W-:-:S04]  /*b7f0*/  FMNMX.FTZ R13, R38, R11, !PT ;  /* 0x0000000b260d7209 */ /* 0x000fc80007810000 */
[----:B------:R-:W-:-:S04]  /*b800*/  FMNMX.FTZ R13, R28, R13, !PT ;  /* 0x0000000d1c0d7209 */ /* 0x000fc80007810000 */
[----:B------:R-:W-:Y:S02]  /*b810*/  FMNMX.FTZ R13, R42, R13, !PT ;  /* 0x0000000d2a0d7209 */ /* 0x000fe40007810000 */
[----:B------:R-:W-:Y:S02]  /*b820*/  FSEL R46, R46, -INF , P1 ;  /* 0xff8000002e2e7808 */ /* 0x000fe40000800000 */
[----:B------:R-:W-:Y:S01]  /*b830*/  FMNMX.FTZ R13, R32, R13, !PT ;  /* 0x0000000d200d7209 */ /* 0x000fe20007810000 */
[----:B------:R-:W-:Y:S01]  /*b840*/  IMAD.U32 R11, RZ, RZ, UR4 ;  /* 0x00000004ff0b7e24 */ /* 0x000fe2000f8e00ff */
[----:B------:R-:W-:Y:S02]  /*b850*/  FSEL R48, R47, -INF , P6 ;  /* 0xff8000002f307808 */ /* 0x000fe40003000000 */
[----:B------:R-:W-:Y:S02]  /*b860*/  FMNMX.FTZ R13, R46, R13, !PT ;  /* 0x0000000d2e0d7209 */ /* 0x000fe40007810000 */
[----:B0-----:R-:W-:-:S02]  /*b870*/  FMNMX.FTZ R12, R21, R12, !PT ;  /* 0x0000000c150c7209 */ /* 0x001fc40007810000 */
[----:B------:R-:W-:Y:S02]  /*b880*/  FSEL R50, R50, -INF , P5 ;  /* 0xff80000032327808 */ /* 0x000fe40002800000 */
[----:B------:R-:W-:Y:S01]  /*b890*/  FMNMX.FTZ R13, R48, R13, !PT ;  /* 0x0000000d300d7209 */ /* 0x000fe20007810000 */
[C---:B------:R-:W-:Y:S01]  /*b8a0*/  FMUL.FTZ R15, R12.reuse, R11 ;  /* 0x0000000b0c0f7220 */ /* 0x040fe20000410000 */
[----:B------:R-:W-:Y:S02]  /*b8b0*/  FSETP.NEU.FTZ.AND P1, PT, R12, -INF , PT ;  /* 0xff8000000c00780b */ /* 0x000fe40003f3d000 */
[----:B------:R-:W-:Y:S02]  /*b8c0*/  FSEL R52, R51, -INF , P4 ;  /* 0xff80000033347808 */ /* 0x000fe40002000000 */
[----:B------:R-:W-:Y:S02]  /*b8d0*/  FMNMX.FTZ R13, R50, R13, !PT ;  /* 0x0000000d320d7209 */ /* 0x000fe40007810000 */
[----:B------:R-:W-:-:S02]  /*b8e0*/  FSEL R15, R15, RZ, P1 ;  /* 0x000000ff0f0f7208 */ /* 0x000fc40000800000 */
[----:B------:R-:W-:Y:S02]  /*b8f0*/  FSEL R54, R54, -INF , P3 ;  /* 0xff80000036367808 */ /* 0x000fe40001800000 */
[----:B------:R-:W-:Y:S01]  /*b900*/  FMNMX.FTZ R13, R52, R13, !PT ;  /* 0x0000000d340d7209 */ /* 0x000fe20007810000 */
[----:B------:R-:W-:Y:S01]  /*b910*/  FFMA.FTZ R152, R58, R11, -R15 ;  /* 0x0000000b3a987223 */ /* 0x000fe2000001080f */
[----:B------:R-:W-:Y:S02]  /*b920*/  FSEL R58, R55, -INF , P2 ;  /* 0xff800000373a7808 */ /* 0x000fe40001000000 */
[----:B------:R-:W-:-:S04]  /*b930*/  FMNMX.FTZ R13, R54, R13, !PT ;  /* 0x0000000d360d7209 */ /* 0x000fc80007810000 */
[----:B------:R-:W-:Y:S01]  /*b940*/  FMNMX.FTZ R13, R58, R13, !PT ;  /* 0x0000000d3a0d7209 */ /* 0x000fe20007810000 */
[----:B-----5:R-:W-:-:S04]  /*b950*/  FFMA.FTZ R154, R60, R11, -R15 ;  /* 0x0000000b3c9a7223 */ /* 0x020fc8000001080f */
[----:B------:R-:W0:Y:S01]  /*b960*/  SHFL.BFLY PT, R60, R13, 0x2, 0x1f ;  /* 0x0c401f000d3c7f89 */ /* 0x000e2200000e0000 */
[----:B------:R-:W1:Y:S01]  /*b970*/  S2R R57, SR_TID.X ;  /* 0x0000000000397919 */ /* 0x000e620000002100 */
[----:B0-----:R-:W-:-:S05]  /*b980*/  FMNMX.FTZ R60, R13, R60, !PT ;  /* 0x0000003c0d3c7209 */ /* 0x001fca0007810000 */
[----:B------:R-:W0:Y:S01]  /*b990*/  SHFL.BFLY PT, R21, R60, 0x1, 0x1f ;  /* 0x0c201f003c157f89 */ /* 0x000e2200000e0000 */
        /* <DEDUP_REMOVED lines=14> */
[----:B0-----:R-:W-:-:S04]  /*ba80*/  FMNMX.FTZ R21, R60, R21, !PT ;  /* 0x000000153c157209 */ /* 0x001fc80007810000 */
[C---:B------:R-:W-:Y:S01]  /*ba90*/  FSETP.NEU.FTZ.AND P1, PT, R21.reuse, -INF , PT ;  /* 0xff8000001500780b */ /* 0x040fe20003f3d000 */
[----:B------:R-:W-:-:S05]  /*baa0*/  FMUL.FTZ R13, R21, R11 ;  /* 0x0000000b150d7220 */ /* 0x000fca0000410000 */
[----:B------:R-:W-:Y:S02]  /*bab0*/  FSEL R15, R13, RZ, P1 ;  /* 0x000000ff0d0f7208 */ /* 0x000fe40000800000 */
[----:B-1----:R-:W-:-:S03]  /*bac0*/  LOP3.LUT R57, R57, 0x7f, RZ, 0xc0, !PT ;  /* 0x0000007f39397812 */ /* 0x002fc600078ec0ff */
[-CC-:B------:R-:W-:Y:S01]  /*bad0*/  FFMA.FTZ R26, R26, R11.reuse, -R15.reuse ;  /* 0x0000000b1a1a7223 */ /* 0x180fe2000001080f */
[-CC-:B------:R-:W-:Y:S01]  /*bae0*/  FFMA.FTZ R27, R27, R11.reuse, -R15.reuse ;  /* 0x0000000b1b1b7223 */ /* 0x180fe2000001080f */
[-CC-:B------:R-:W-:Y:S01]  /*baf0*/  FFMA.FTZ R30, R30, R11.reuse, -R15.reuse ;  /* 0x0000000b1e1e7223 */ /* 0x180fe2000001080f */
[----:B------:R-:W-:Y:S01]  /*bb00*/  ISETP.NE.AND P1, PT, R57, RZ, PT ;  /* 0x000000ff3900720c */ /* 0x000fe20003f25270 */
[----:B------:R-:W-:Y:S01]  /*bb10*/  MUFU.EX2 R152, R152 ;  /* 0x0000009800987308 */ /* 0x000fe20000000800 */
[-CC-:B------:R-:W-:Y:S01]  /*bb20*/  FFMA.FTZ R14, R14, R11.reuse, -R15.reuse ;  /* 0x0000000b0e0e7223 */ /* 0x180fe2000001080f */
[----:B------:R-:W-:-:S06]  /*bb30*/  FFMA.FTZ R34, R34, R11, -R15 ;  /* 0x0000000b22227223 */ /* 0x000fcc000001080f */
[----:B------:R-:W0:Y:S08]  /*bb40*/  MUFU.EX2 R29, R29 ;  /* 0x0000001d001d7308 */ /* 0x000e300000000800 */
[----:B------:R-:W-:Y:S08]  /*bb50*/  MUFU.EX2 R26, R26 ;  /* 0x0000001a001a7308 */ /* 0x000ff00000000800 */
[----:B------:R-:W1:Y:S08]  /*bb60*/  MUFU.EX2 R27, R27 ;  /* 0x0000001b001b7308 */ /* 0x000e700000000800 */
[----:B------:R-:W2:Y:S08]  /*bb70*/  MUFU.EX2 R154, R154 ;  /* 0x0000009a009a7308 */ /* 0x000eb00000000800 */
[----:B------:R-:W-:Y:S01]  /*bb80*/  MUFU.EX2 R30, R30 ;  /* 0x0000001e001e7308 */ /* 0x000fe20000000800 */
[----:B------:R-:W-:Y:S01]  /*bb90*/  FFMA.FTZ R24, R24, R11, -R15 ;  /* 0x0000000b18187223 */ /* 0x000fe2000001080f */
[----:B------:R-:W-:-:S06]  /*bba0*/  @!P1 VIADD R13, R20, 0x38840 ;  /* 0x00038840140d9836 */ /* 0x000fcc0000000000 */
[----:B------:R-:W3:Y:S01]  /*bbb0*/  MUFU.EX2 R31, R31 ;  /* 0x0000001f001f7308 */ /* 0x000ee20000000800 */
[----:B------:R-:W-:-:S07]  /*bbc0*/  FFMA.FTZ R38, R38, R11, -R15 ;  /* 0x0000000b26267223 */ /* 0x000fce000001080f */
[----:B------:R-:W4:Y:S01]  /*bbd0*/  MUFU.EX2 R155, R14 ;  /* 0x0000000e009b7308 */ /* 0x000f220000000800 */
[----:B------:R-:W-:Y:S01]  /*bbe0*/  FFMA.FTZ R28, R28, R11, -R15 ;  /* 0x0000000b1c1c7223 */ /* 0x000fe2000001080f */
[----:B------:R-:W-:Y:S01]  /*bbf0*/  @!P1 PRMT R13, RZ, 0x654, R13 ;  /* 0x00000654ff0d9816 */ /* 0x000fe2000000000d */
[----:B0-----:R-:W-:-:S05]  /*bc00*/  FADD.FTZ R25, R152, R29 ;  /* 0x0000001d98197221 */ /* 0x001fca0000010000 */
[----:B------:R-:W0:Y:S01]  /*bc10*/  MUFU.EX2 R156, R156 ;  /* 0x0000009c009c7308 */ /* 0x000e220000000800 */
[----:B-1----:R-:W-:Y:S01]  /*bc20*/  FADD.FTZ R45, R26, R27 ;  /* 0x0000001b1a2d7221 */ /* 0x002fe20000010000 */
[----:B------:R1:W-:Y:S06]  /*bc30*/  @!P1 SYNCS.ARRIVE.TRANS64.RED.A1T0 RZ, [R13+URZ], RZ ;  /* 0x000000ff0dff99a7 */ /* 0x0003ec000810043f */
[----:B------:R-:W-:Y:S01]  /*bc40*/  MUFU.EX2 R34, R34 ;  /* 0x0000002200227308 */ /* 0x000fe20000000800 */
[----:B------:R-:W-:Y:S01]  /*bc50*/  FFMA.FTZ R42, R42, R11, -R15 ;  /* 0x0000000b2a2a7223 */ /* 0x000fe2000001080f */
[----:B-1----:R-:W-:-:S06]  /*bc60*/  LOP3.LUT R13, R56, 0x2000000, RZ, 0xfc, !PT ;  /* 0x02000000380d7812 */ /* 0x002fcc00078efcff */
[----:B------:R2:W-:Y:S01]  /*bc70*/  MUFU.EX2 R157, R24 ;  /* 0x00000018009d7308 */ /* 0x0005e20000000800 */
[-CC-:B------:R-:W-:Y:S01]  /*bc80*/  FFMA.FTZ R32, R32, R11.reuse, -R15.reuse ;  /* 0x0000000b20207223 */ /* 0x180fe2000001080f */
[-CC-:B------:R-:W-:Y:S01]  /*bc90*/  FFMA.FTZ R46, R46, R11.reuse, -R15.reuse ;  /* 0x0000000b2e2e7223 */ /* 0x180fe2000001080f */
[----:B------:R-:W-:-:S05]  /*bca0*/  FFMA.FTZ R48, R48, R11, -R15 ;  /* 0x0000000b30307223 */ /* 0x000fca000001080f */
[----:B------:R-:W1:Y:S01]  /*bcb0*/  MUFU.EX2 R35, R35 ;  /* 0x0000002300237308 */ /* 0x000e620000000800 */
[----:B--2---:R-:W-:Y:S01]  /*bcc0*/  FADD.FTZ R24, R154, R25 ;  /* 0x000000199a187221 */ /* 0x004fe20000010000 */
[-CC-:B------:R-:W-:Y:S01]  /*bcd0*/  FFMA.FTZ R50, R50, R11.reuse, -R15.reuse ;  /* 0x0000000b32327223 */ /* 0x180fe2000001080f */
[-CC-:B------:R-:W-:Y:S01]  /*bce0*/  FFMA.FTZ R52, R52, R11.reuse, -R15.reuse ;  /* 0x0000000b34347223 */ /* 0x180fe2000001080f */
[----:B------:R-:W-:-:S04]  /*bcf0*/  FFMA.FTZ R54, R54, R11, -R15 ;  /* 0x0000000b36367223 */ /* 0x000fc8000001080f */
[----:B------:R-:W-:Y:S01]  /*bd00*/  MUFU.EX2 R38, R38 ;  /* 0x0000002600267308 */ /* 0x000fe20000000800 */
[----:B------:R-:W-:Y:S01]  /*bd10*/  FFMA.FTZ R58, R58, R11, -R15 ;  /* 0x0000000b3a3a7223 */ /* 0x000fe2000001080f */
[----:B---3--:R-:W-:-:S06]  /*bd20*/  FADD.FTZ R15, R31, R24 ;  /* 0x000000181f0f7221 */ /* 0x008fcc0000010000 */
[----:B------:R2:W-:Y:S01]  /*bd30*/  MUFU.EX2 R159, R28 ;  /* 0x0000001c009f7308 */ /* 0x0005e20000000800 */
[----:B------:R-:W-:Y:S02]  /*bd40*/  IMAD R14, R18, 0x1000, R13 ;  /* 0x00001000120e7824 */ /* 0x000fe400078e020d */
[----:B--2---:R-:W-:-:S05]  /*bd50*/  FADD.FTZ R28, R30, R45 ;  /* 0x0000002d1e1c7221 */ /* 0x004fca0000010000 */
[----:B------:R-:W2:Y:S01]  /*bd60*/  MUFU.EX2 R158, R158 ;  /* 0x0000009e009e7308 */ /* 0x000ea20000000800 */
[----:B----4-:R-:W-:Y:S01]  /*bd70*/  FADD.FTZ R25, R155, R28 ;  /* 0x0000001c9b197221 */ /* 0x010fe20000010000 */
[----:B0-----:R-:W-:Y:S01]  /*bd80*/  FADD.FTZ R28, R156, R15 ;  /* 0x0000000f9c1c7221 */ /* 0x001fe20000010000 */
[----:B------:R-:W-:-:S05]  /*bd90*/  IMAD.MOV.U32 R15, RZ, RZ, 0x40000040 ;  /* 0x40000040ff0f7424 */ /* 0x000fca00078e00ff */
[----:B------:R-:W0:Y:S01]  /*bda0*/  MUFU.EX2 R33, R33 ;  /* 0x0000002100217308 */ /* 0x000e220000000800 */
[----:B------:R-:W-:-:S07]  /*bdb0*/  VIADD R24, R14, 0x80 ;  /* 0x000000800e187836 */ /* 0x000fce0000000000 */
[----:B------:R-:W3:Y:S01]  /*bdc0*/  MUFU.EX2 R42, R42 ;  /* 0x0000002a002a7308 */ /* 0x000ee20000000800 */
[----:B------:R-:W-:-:S07]  /*bdd0*/  R2UR UR7, R15 ;  /* 0x000000000f0772ca */ /* 0x000fce00000e0000 */
[----:B------:R4:W-:Y:S01]  /*bde0*/  MUFU.EX2 R161, R32 ;  /* 0x0000002000a17308 */ /* 0x0009e20000000800 */
[----:B-1----:R-:W-:Y:S01]  /*bdf0*/  FADD.FTZ R15, R35, R28 ;  /* 0x0000001c230f7221 */ /* 0x002fe20000010000 */
[----:B------:R-:W-:Y:S01]  /*be00*/  R2UR UR10, R24 ;  /* 0x00000000180a72ca */ /* 0x000fe200000e0000 */
[----:B----4-:R-:W-:-:S05]  /*be10*/  FADD.FTZ R32, R34, R25 ;  /* 0x0000001922207221 */ /* 0x010fca0000010000 */
[----:B------:R-:W1:Y:S01]  /*be20*/  MUFU.EX2 R160, R160 ;  /* 0x000000a000a07308 */ /* 0x000e620000000800 */
[----:B------:R-:W-:Y:S02]  /*be30*/  IMAD.MOV.U32 R25, RZ, RZ, 0x40000040 ;  /* 0x40000040ff197424 */ /* 0x000fe400078e00ff */
[----:B------:R-:W-:Y:S01]  /*be40*/  FADD.FTZ R45, R157, R32 ;  /* 0x000000209d2d7221 */ /* 0x000fe20000010000 */
[----:B--2---:R-:W-:-:S03]  /*be50*/  FADD.FTZ R28, R158, R15 ;  /* 0x0000000f9e1c7221 */ /* 0x004fc60000010000 */
[----:B------:R-:W-:Y:S01]  /*be60*/  FADD.FTZ R24, R38, R45 ;  /* 0x0000002d26187221 */ /* 0x000fe20000010000 */
[----:B------:R-:W2:Y:S01]  /*be70*/  MUFU.EX2 R37, R37 ;  /* 0x0000002500257308 */ /* 0x000ea20000000800 */
[----:B------:R-:W-:Y:S02]  /*be80*/  R2UR UR11, R25 ;  /* 0x00000000190b72ca */ /* 0x000fe400000e0000 */
[----:B------:R-:W-:-:S05]  /*be90*/  FADD.FTZ R25, R159, R24 ;  /* 0x000000189f197221 */ /* 0x000fca0000010000 */
[----:B------:R-:W4:Y:S01]  /*bea0*/  MUFU.EX2 R46, R46 ;  /* 0x0000002e002e7308 */ /* 0x000f220000000800 */
[----:B0-----:R-:W-:Y:S01]  /*beb0*/  FADD.FTZ R15, R33, R28 ;  /* 0x0000001c210f7221 */ /* 0x001fe20000010000 */
[----:B---3--:R-:W-:-:S06]  /*bec0*/  FADD.FTZ R28, R42, R25 ;  /* 0x000000192a1c7221 */ /* 0x008fcc0000010000 */
[----:B------:R-:W0:Y:S08]  /*bed0*/  MUFU.EX2 R162, R162 ;  /* 0x000000a200a27308 */ /* 0x000e300000000800 */
[----:B------:R-:W3:Y:S01]  /*bee0*/  MUFU.EX2 R163, R48 ;  /* 0x0000003000a37308 */ /* 0x000ee20000000800 */
[----:B-1----:R-:W-:Y:S01]  /*bef0*/  FADD.FTZ R24, R160, R15 ;  /* 0x0000000fa0187221 */ /* 0x002fe20000010000 */
[----:B------:R-:W-:-:S06]  /*bf00*/  FADD.FTZ R25, R161, R28 ;  /* 0x0000001ca1197221 */ /* 0x000fcc0000010000 */
[----:B------:R-:W1:Y:S08]  /*bf10*/  MUFU.EX2 R39, R39 ;  /* 0x0000002700277308 */ /* 0x000e700000000800 */
[----:B------:R-:W1:Y:S01]  /*bf20*/  MUFU.EX2 R50, R50 ;  /* 0x0000003200327308 */ /* 0x000e620000000800 */
[----:B------:R-:W-:Y:S01]  /*bf30*/  F2FP.BF16.F32.PACK_AB R153, R27, R26 ;  /* 0x0000001a1b99723e */ /* 0x000fe200000010ff */
[----:B--2---:R-:W-:Y:S01]  /*bf40*/  FADD.FTZ R15, R37, R24 ;  /* 0x00000018250f7221 */ /* 0x004fe20000010000 */
[----:B----4-:R-:W-:-:S05]  /*bf50*/  FADD.FTZ R26, R46, R25 ;  /* 0x000000192e1a7221 */ /* 0x010fca0000010000 */
[----:B------:R-:W2:Y:S08]  /*bf60*/  MUFU.EX2 R164, R164 ;  /* 0x000000a400a47308 */ /* 0x000eb00000000800 */
        /* <DEDUP_REMOVED lines=8> */
[----:B------:R-:W1:Y:S08]  /*bff0*/  MUFU.EX2 R167, R58 ;  /* 0x0000003a00a77308 */ /* 0x000e700000000800 */
[----:B------:R-:W1:Y:S01]  /*c000*/  MUFU.EX2 R43, R43 ;  /* 0x0000002b002b7308 */ /* 0x000e620000000800 */
[----:B--2---:R-:W-:Y:S01]  /*c010*/  FADD.FTZ R24, R164, R15 ;  /* 0x0000000fa4187221 */ /* 0x004fe20000010000 */
[----:B----4-:R-:W-:Y:S01]  /*c020*/  FADD.FTZ R25, R165, R26 ;  /* 0x0000001aa5197221 */ /* 0x010fe20000010000 */
[----:B------:R-:W-:-:S02]  /*c030*/  F2FP.BF16.F32.PACK_AB R152, R29, R152 ;  /* 0x000000981d98723e */ /* 0x000fc400000010ff */
[----:B0-----:R-:W-:Y:S01]  /*c040*/  FADD.FTZ R15, R41, R24 ;  /* 0x00000018290f7221 */ /* 0x001fe20000010000 */
[----:B---3--:R-:W-:Y:S01]  /*c050*/  FADD.FTZ R26, R54, R25 ;  /* 0x00000019361a7221 */ /* 0x008fe20000010000 */
[----:B------:R-:W-:Y:S02]  /*c060*/  F2FP.BF16.F32.PACK_AB R154, R31, R154 ;  /* 0x0000009a1f9a723e */ /* 0x000fe400000010ff */
[----:B------:R-:W-:Y:S01]  /*c070*/  F2FP.BF16.F32.PACK_AB R155, R155, R30 ;  /* 0x0000001e9b9b723e */ /* 0x000fe200000010ff */
[----:B------:R-:W-:Y:S01]  /*c080*/  BAR.SYNC.DEFER_BLOCKING 0xf, 0x100 ;  /* 0x03c4000000007b1d */ /* 0x000fe20000010000 */
[----:B------:R-:W-:Y:S01]  /*c090*/  F2FP.BF16.F32.PACK_AB R156, R35, R156 ;  /* 0x0000009c239c723e */ /* 0x000fe200000010ff */
[----:B-1----:R-:W-:Y:S01]  /*c0a0*/  FADD.FTZ R24, R166, R15 ;  /* 0x0000000fa6187221 */ /* 0x002fe20000010000 */
[----:B------:R-:W-:Y:S01]  /*c0b0*/  F2FP.BF16.F32.PACK_AB R157, R157, R34 ;  /* 0x000000229d9d723e */ /* 0x000fe200000010ff */
[----:B------:R-:W-:Y:S01]  /*c0c0*/  FADD.FTZ R197, R167, R26 ;  /* 0x0000001aa7c57221 */ /* 0x000fe20000010000 */
[----:B------:R-:W-:-:S02]  /*c0d0*/  F2FP.BF16.F32.PACK_AB R158, R33, R158 ;  /* 0x0000009e219e723e */ /* 0x000fc400000010ff */
[----:B------:R-:W-:Y:S02]  /*c0e0*/  F2FP.BF16.F32.PACK_AB R159, R159, R38 ;  /* 0x000000269f9f723e */ /* 0x000fe400000010ff */
[----:B------:R-:W-:Y:S02]  /*c0f0*/  R2UR UR6, R14 ;  /* 0x000000000e0672ca */ /* 0x000fe400000e0000 */
[----:B------:R-:W-:Y:S02]  /*c100*/  F2FP.BF16.F32.PACK_AB R160, R37, R160 ;  /* 0x000000a025a0723e */ /* 0x000fe400000010ff */
[----:B------:R-:W-:Y:S02]  /*c110*/  F2FP.BF16.F32.PACK_AB R161, R161, R42 ;  /* 0x0000002aa1a1723e */ /* 0x000fe400000010ff */
[----:B------:R-:W-:Y:S02]  /*c120*/  F2FP.BF16.F32.PACK_AB R162, R39, R162 ;  /* 0x000000a227a2723e */ /* 0x000fe400000010ff */
[----:B------:R-:W-:-:S02]  /*c130*/  F2FP.BF16.F32.PACK_AB R163, R163, R46 ;  /* 0x0000002ea3a3723e */ /* 0x000fc400000010ff */
[----:B------:R-:W-:Y:S02]  /*c140*/  F2FP.BF16.F32.PACK_AB R164, R41, R164 ;  /* 0x000000a429a4723e */ /* 0x000fe400000010ff */
[----:B------:R-:W-:Y:S02]  /*c150*/  F2FP.BF16.F32.PACK_AB R165, R165, R50 ;  /* 0x00000032a5a5723e */ /* 0x000fe400000010ff */
[----:B------:R-:W-:Y:S02]  /*c160*/  F2FP.BF16.F32.PACK_AB R166, R43, R166 ;  /* 0x000000a62ba6723e */ /* 0x000fe400000010ff */
[----:B------:R-:W-:Y:S01]  /*c170*/  F2FP.BF16.F32.PACK_AB R167, R167, R54 ;  /* 0x00000036a7a7723e */ /* 0x000fe200000010ff */
[----:B------:R0:W-:Y:S01]  /*c180*/  STSM.16.M88.4 [R195+0x36400], R152 ;  /* 0x03640098c3007844 */ /* 0x0001e20000000200 */
[----:B------:R-:W-:-:S03]  /*c190*/  FADD.FTZ R15, R43, R24 ;  /* 0x000000182b0f7221 */ /* 0x000fc60000010000 */
[----:B------:R1:W-:Y:S04]  /*c1a0*/  STSM.16.M88.4 [R201], R156 ;  /* 0x0000009cc9007844 */ /* 0x0003e80000000200 */
[----:B------:R1:W-:Y:S04]  /*c1b0*/  STSM.16.M88.4 [R209], R160 ;  /* 0x000000a0d1007844 */ /* 0x0003e80000000200 */
[----:B------:R1:W-:Y:S01]  /*c1c0*/  STSM.16.M88.4 [R208], R164 ;  /* 0x000000a4d0007844 */ /* 0x0003e20000000200 */
[----:B------:R-:W-:-:S06]  /*c1d0*/  WARPGROUP.ARRIVE ;  /* 0x00000000000079c5 */ /* 0x000fcc0000000000 */
[----:B------:R-:W-:Y:S03]  /*c1e0*/  HGMMA.64x256x16.F32.BF16 R24, R152, gdesc[UR4].tnspB, RZ, !UPT, gsb0 ;  /* 0x43e0000498187df0 */ /* 0x000fe6000c0018ff */
[----:B------:R-:W-:Y:S02]  /*c1f0*/  WARPGROUP.DEPBAR.LE gsb0, 0x0 ;  /* 0x00008000000079c5 */ /* 0x000fe40000010000 */
[----:B------:R-:W-:-:S15]  /*c200*/  WARPGROUP.ARRIVE ;  /* 0x00000000000079c5 */ /* 0x000fde0000000000 */
[----:B------:R-:W-:-:S08]  /*c210*/  NOP ;  /* 0x0000000000007918 */ /* 0x000fd00000000000 */
[----:B------:R-:W-:Y:S01]  /*c220*/  HGMMA.64x256x16.F32.BF16 R24, R156, gdesc[UR8].tnspB, R24, gsb0 ;  /* 0x43e000089c187df0 */ /* 0x000fe20008001818 */
[----:B0-----:R-:W-:Y:S02]  /*c230*/  VIADD R152, R14, 0x100 ;  /* 0x000001000e987836 */ /* 0x001fe40000000000 */
[----:B------:R-:W-:-:S03]  /*c240*/  IMAD.MOV.U32 R153, RZ, RZ, 0x40000040 ;  /* 0x40000040ff997424 */ /* 0x000fc600078e00ff */
[----:B------:R-:W-:Y:S02]  /*c250*/  R2UR UR6, R152 ;  /* 0x00000000980672ca */ /* 0x000fe400000e0000 */
[----:B------:R-:W-:Y:S01]  /*c260*/  R2UR UR7, R153 ;  /* 0x00000000990772ca */ /* 0x000fe200000e0000 */
[----:B------:R-:W-:Y:S02]  /*c270*/  VIADD R152, R14, 0x180 ;  /* 0x000001800e987836 */ /* 0x000fe40000000000 */
[----:B------:R-:W-:Y:S01]  /*c280*/  IMAD.MOV.U32 R153, RZ, RZ, 0x40000040 ;  /* 0x40000040ff997424 */ /* 0x000fe200078e00ff */
[----:B------:R-:W-:Y:S02]  /*c290*/  WARPGROUP.DEPBAR.LE gsb0, 0x0 ;  /* 0x00008000000079c5 */ /* 0x000fe40000010000 */
[----:B------:R-:W-:-:S14]  /*c2a0*/  WARPGROUP.ARRIVE ;  /* 0x00000000000079c5 */ /* 0x000fdc0000000000 */
[----:B------:R-:W-:Y:S01]  /*c2b0*/  HGMMA.64x256x16.F32.BF16 R24, R160, gdesc[UR4].tnspB, R24, gsb0 ;  /* 0x43e00004a0187df0 */ /* 0x000fe20008001818 */
[----:B------:R-:W-:Y:S02]  /*c2c0*/  R2UR UR6, R152 ;  /* 0x00000000980672ca */ /* 0x000fe400000e0000 */
[----:B------:R-:W-:Y:S01]  /*c2d0*/  R2UR UR7, R153 ;  /* 0x00000000990772ca */ /* 0x000fe200000e0000 */
[----:B------:R-:W-:Y:S02]  /*c2e0*/  VIADD R14, R168, 0xfffffffe ;  /* 0xfffffffea80e7836 */ /* 0x000fe40000000000 */
[----:B------:R-:W-:-:S03]  /*c2f0*/  @!P1 VIADD R20, R20, 0x38860 ;  /* 0x0003886014149836 */ /* 0x000fc60000000000 */
[----:B------:R-:W-:Y:S02]  /*c300*/  ISETP.GE.AND P2, PT, R14, R192, PT ;  /* 0x000000c00e00720c */ /* 0x000fe40003f46270 */
[----:B------:R-:W-:Y:S01]  /*c310*/  @!P1 PRMT R20, RZ, 0x654, R20 ;  /* 0x00000654ff149816 */ /* 0x000fe20000000014 */
[----:B------:R-:W-:Y:S01]  /*c320*/  BSSY B0, `(.L_x_1418) ;  /* 0x0000340000007945 */ /* 0x000fe20003800000 */
[----:B------:R-:W-:Y:S02]  /*c330*/  WARPGROUP.DEPBAR.LE gsb0, 0x0 ;  /* 0x00008000000079c5 */ /* 0x000fe40000010000 */
[----:B------:R-:W-:-:S13]  /*c340*/  WARPGROUP.ARRIVE ;  /* 0x00000000000079c5 */ /* 0x000fda0000000000 */
        /* <DEDUP_REMOVED lines=14> */
[----:B------:R-:W-:-:S07]  /*c430*/  IMAD.MOV.U32 R199, RZ, RZ, R18 ;  /* 0x000000ffffc77224 */ /* 0x000fce00078e0012 */
.L_x_1430:
[----:B------:R-:W-:Y:S02]  /*c440*/  VIADD R18, R199, 0x1 ;  /* 0x00000001c7127836 */ /* 0x000fe40000000000 */
[----:B------:R-:W-:Y:S02]  /*c450*/  IMAD.MOV.U32 R11, RZ, RZ, R14 ;  /* 0x000000ffff0b7224 */ /* 0x000fe400078e000e */
[----:B------:R-:W-:Y:S01]  /*c460*/  VIADD R14, R14, 0xffffffff ;  /* 0xffffffff0e0e7836 */ /* 0x000fe20000000000 */
[C---:B------:R-:W-:Y:S02]  /*c470*/  ISETP.NE.AND P3, PT, R18.reuse, 0x2, PT ;  /* 0x000000021200780c */ /* 0x040fe40003f65270 */
[----:B------:R-:W-:Y:S02]  /*c480*/  ISETP.GT.AND P2, PT, R11, R192, PT ;  /* 0x000000c00b00720c */ /* 0x000fe40003f44270 */
[----:B------:R-:W-:Y:S02]  /*c490*/  SEL R11, RZ, 0x1, P3 ;  /* 0x00000001ff0b7807 */ /* 0x000fe40001800000 */
[----:B------:R-:W-:-:S02]  /*c4a0*/  SEL R18, R18, RZ, P3 ;  /* 0x000000ff12127207 */ /* 0x000fc40001800000 */
[----:B------:R-:W-:Y:S01]  /*c4b0*/  LOP3.LUT R23, R23, R11, RZ, 0x3c, !PT ;  /* 0x0000000b17177212 */ /* 0x000fe200078e3cff */
[----:B--2---:R-:W-:Y:S06]  /*c4c0*/  @!P0 BRA `(.L_x_1420) ;  /* 0x0000000000048947 */ /* 0x004fec0003800000 */
[----:B------:R-:W-:Y:S01]  /*c4d0*/  BPT.TRAP 0x1 ;  /* 0x000000040000795c */ /* 0x000fe20000300000 */
.L_x_1420:
[----:B------:R-:W-:Y:S01]  /*c4e0*/  IMAD R196, R18, 0x8, R2 ;  /* 0x0000000812c47824 */ /* 0x000fe200078e0202 */
[----:B------:R-:W-:-:S04]  /*c4f0*/  SHF.L.U32 R11, R23, 0x1f, RZ ;  /* 0x0000001f170b7819 */ /* 0x000fc800000006ff */
[----:B------:R0:W2:Y:S01]  /*c500*/  SYNCS.PHASECHK.TRANS64.TRYWAIT P3, [R196+URZ+0x38830], R11 ;  /* 0x0388300bc40075a7 */ /* 0x0000a2000806017f */
[----:B------:R-:W-:Y:S05]  /*c510*/  @!P0 BRA `(.L_x_1421) ;  /* 0x0000000000048947 */ /* 0x000fea0003800000 */
[----:B------:R-:W-:Y:S01]  /*c520*/  BPT.TRAP 0x1 ;  /* 0x000000040000795c */ /* 0x000fe20000300000 */
.L_x_1421:
[----:B------:R-:W-:Y:S01]  /*c530*/  VIADD R12, R2, 0x20400 ;  /* 0x00020400020c7836 */ /* 0x000fe20000000000 */
[----:B------:R-:W-:Y:S01]  /*c540*/  BSSY B1, `(.L_x_1422) ;  /* 0x0000009000017945 */ /* 0x000fe20003800000 */
[----:B------:R-:W-:Y:S02]  /*c550*/  IMAD R154, R18, 0x200, R3 ;  /* 0x00000200129a7824 */ /* 0x000fe400078e0203 */
[----:B------:R-:W-:Y:S01]  /*c560*/  IMAD.MOV.U32 R155, RZ, RZ, 0x40000040 ;  /* 0x40000040ff9b7424 */ /* 0x000fe200078e00ff */
[----:B------:R-:W-:-:S04]  /*c570*/  SHF.R.U32.HI R12, RZ, 0x4, R12 ;  /* 0x00000004ff0c7819 */ /* 0x000fc8000001160c */
[----:B------:R-:W-:-:S04]  /*c580*/  LOP3.LUT R12, R12, 0x3fff, RZ, 0xc0, !PT ;  /* 0x00003fff0c0c7812 */ /* 0x000fc800078ec0ff */
[----:B-1----:R-:W-:Y:S01]  /*c590*/  LOP3.LUT R20, R12, 0x10000, RZ, 0xfc, !PT ;  /* 0x000100000c147812 */ /* 0x002fe200078efcff */
[----:B--2---:R-:W-:Y:S06]  /*c5a0*/  @P3 BRA `(.L_x_1423) ;  /* 0x0000000000083947 */ /* 0x004fec0003800000 */
[----:B------:R-:W1:Y:S02]  /*c5b0*/  SYNCS.PHASECHK.TRANS64.TRYWAIT P3, [R196+URZ+0x38830], R11 ;  /* 0x0388300bc40075a7 */ /* 0x000e64000806017f */
[----:B-1----:R-:W-:Y:S05]  /*c5c0*/  @!P3 BRA `(.L_x_1424) ;  /* 0x0000012c0088b947 */ /* 0x002fea0003800000 */
.L_x_1423:
[----:B------:R-:W-:Y:S05]  /*c5d0*/  BSYNC B1 ;  /* 0x0000000000017941 */ /* 0x000fea0003800000 */
.L_x_1422:
        /* <DEDUP_REMOVED lines=13> */
[----:B------:R-:W-:Y:S02]  /*c6b0*/  R2UR UR19, R155 ;  /* 0x000000009b1372ca */ /* 0x000fe400000e0000 */
[----:B------:R-:W-:Y:S01]  /*c6c0*/  WARPGROUP.ARRIVE ;  /* 0x00000000000079c5 */ /* 0x000fe20000000000 */
[----:B------:R-:W-:Y:S02]  /*c6d0*/  R2UR UR8, R4 ;  /* 0x00000000040872ca */ /* 0x000fe400000e0000 */
[----:B------:R-:W-:Y:S02]  /*c6e0*/  R2UR UR9, R5 ;  /* 0x00000000050972ca */ /* 0x000fe400000e0000 */
[----:B------:R-:W-:Y:S01]  /*c6f0*/  R2UR UR14, R20 ;  /* 0x00000000140e72ca */ /* 0x000fe200000e0000 */
[----:B------:R-:W-:Y:S01]  /*c700*/  HGMMA.64x64x16.F32.BF16 R152, gdesc[UR4], RZ, !UPT, gsb0 ;  /* 0x00e00000049879f0 */ /* 0x000fe2000c0018ff */
[----:B------:R-:W-:-:S02]  /*c710*/  R2UR UR15, R21 ;  /* 0x00000000150f72ca */ /* 0x000fc400000e0000 */
[----:B------:R-:W-:Y:S02]  /*c720*/  R2UR UR12, R6 ;  /* 0x00000000060c72ca */ /* 0x000fe400000e0000 */
[----:B------:R-:W-:Y:S02]  /*c730*/  R2UR UR13, R7 ;  /* 0x00000000070d72ca */ /* 0x000fe400000e0000 */
[----:B------:R-:W-:Y:S02]  /*c740*/  R2UR UR16, R8 ;  /* 0x00000000081072ca */ /* 0x000fe400000e0000 */
[----:B------:R-:W-:Y:S01]  /*c750*/  R2UR UR17, R9 ;  /* 0x00000000091172ca */ /* 0x000fe200000e0000 */
        /* <DEDUP_REMOVED lines=10> */
[----:B------:R-:W-:Y:S05]  /*c800*/  @!P0 BRA `(.L_x_1425) ;  /* 0x0000000000048947 */ /* 0x000fea0003800000 */
[----:B------:R-:W-:Y:S01]  /*c810*/  BPT.TRAP 0x1 ;  /* 0x000000040000795c */ /* 0x000fe20000300000 */
.L_x_1425:
[----:B------:R2:W3:Y:S01]  /*c820*/  SYNCS.PHASECHK.TRANS64.TRYWAIT P3, [R196+URZ+0x38850], R11 ;  /* 0x0388500bc40075a7 */ /* 0x0004e2000806017f */
[----:B------:R-:W-:Y:S05]  /*c830*/  @!P0 BRA `(.L_x_1426) ;  /* 0x0000000000048947 */ /* 0x000fea0003800000 */
[----:B------:R-:W-:Y:S01]  /*c840*/  BPT.TRAP 0x1 ;  /* 0x000000040000795c */ /* 0x000fe20000300000 */
.L_x_1426:
[----:B------:R-:W-:Y:S04]  /*c850*/  BSSY B1, `(.L_x_1427) ;  /* 0x0000004000017945 */ /* 0x000fe80003800000 */
[----:B---3--:R-:W-:Y:S05]  /*c860*/  @P3 BRA `(.L_x_1428) ;  /* 0x0000000000083947 */ /* 0x008fea0003800000 */
[----:B------:R-:W3:Y:S02]  /*c870*/  SYNCS.PHASECHK.TRANS64.TRYWAIT P3, [R196+URZ+0x38850], R11 ;  /* 0x0388500bc40075a7 */ /* 0x000ee4000806017f */
[----:B---3--:R-:W-:Y:S05]  /*c880*/  @!P3 BRA `(.L_x_1429) ;  /* 0x0000012800ecb947 */ /* 0x008fea0003800000 */
.L_x_1428:
[----:B------:R-:W-:Y:S05]  /*c890*/  BSYNC B1 ;  /* 0x0000000000017941 */ /* 0x000fea0003800000 */
.L_x_1427:
[----:B0123--:R-:W-:Y:S01]  /*c8a0*/  VIADD R11, R2, 0x26400 ;  /* 0x00026400020b7836 */ /* 0x00ffe20000000000 */
[----:B------:R-:W-:Y:S01]  /*c8b0*/  WARPGROUP.ARRIVE ;  /* 0x00000000000079c5 */ /* 0x000fe20000000000 */
[----:B------:R-:W-:-:S05]  /*c8c0*/  VIADD R204, R0, 0x4 ;  /* 0x0000000400cc7836 */ /* 0x000fca0000000000 */
[----:B------:R-:W0:Y:S01]  /*c8d0*/  S2R R12, SR_TID.X ;  /* 0x00000000000c7919 */ /* 0x000e220000002100 */
[----:B------:R-:W-:Y:S01]  /*c8e0*/  VIADD R20, R0, 0x6 ;  /* 0x0000000600147836 */ /* 0x000fe20000000000 */
[----:B------:R-:W-:Y:S01]  /*c8f0*/  SHF.R.U32.HI R11, RZ, 0x4, R11 ;  /* 0x00000004ff0b7819 */ /* 0x000fe2000001160b */
[----:B------:R-:W-:Y:S02]  /*c900*/  IMAD R202, R18, 0x1000, R10 ;  /* 0x0000100012ca7824 */ /* 0x000fe400078e020a */
[----:B------:R-:W-:Y:S01]  /*c910*/  IMAD.MOV.U32 R203, RZ, RZ, 0x40000040 ;  /* 0x40000040ffcb7424 */ /* 0x000fe200078e00ff */
[----:B------:R-:W-:Y:S01]  /*c920*/  LOP3.LUT R11, R11, 0x3fff, RZ, 0xc0, !PT ;  /* 0x00003fff0b0b7812 */ /* 0x000fe200078ec0ff */
[----:B------:R-:W-:Y:S01]  /*c930*/  IMAD.MOV.U32 R207, RZ, RZ, 0x40000040 ;  /* 0x40000040ffcf7424 */ /* 0x000fe200078e00ff */
[C---:B------:R-:W-:Y:S01]  /*c940*/  R2UR UR6, R202.reuse ;  /* 0x00000000ca0672ca */ /* 0x040fe200000e0000 */
[----:B------:R-:W-:Y:S01]  /*c950*/  IMAD.MOV.U32 R205, RZ, RZ, 0x40000040 ;  /* 0x40000040ffcd7424 */ /* 0x000fe200078e00ff */
[----:B------:R-:W-:Y:S01]  /*c960*/  LOP3.LUT R0, R11, 0x10000, RZ, 0xfc, !PT ;  /* 0x000100000b007812 */ /* 0x000fe200078efcff */
[----:B------:R-:W-:Y:S01]  /*c970*/  IMAD.MOV.U32 R21, RZ, RZ, 0x40000040 ;  /* 0x40000040ff157424 */ /* 0x000fe200078e00ff */
[----:B------:R-:W-:Y:S01]  /*c980*/  R2UR UR7, R203 ;  /* 0x00000000cb0772ca */ /* 0x000fe200000e0000 */
[----:B------:R-:W-:Y:S01]  /*c990*/  VIADD R203, R202, 0x800 ;  /* 0x00000800cacb7836 */ /* 0x000fe20000000000 */
[----:B------:R-:W-:Y:S01]  /*c9a0*/  R2UR UR5, R207 ;  /* 0x00000000cf0572ca */ /* 0x000fe200000e0000 */
[----:B------:R-:W-:-:S02]  /*c9b0*/  IMAD.MOV.U32 R206, RZ, RZ, R0 ;  /* 0x000000ffffce7224 */ /* 0x000fc400078e0000 */
[----:B------:R-:W-:-:S03]  /*c9c0*/  IMAD.MOV.U32 R207, RZ, RZ, 0x40000040 ;  /* 0x40000040ffcf7424 */ /* 0x000fc600078e00ff */
[----:B------:R-:W-:Y:S01]  /*c9d0*/  R2UR UR4, R206 ;  /* 0x00000000ce0472ca */ /* 0x000fe200000e0000 */
[----:B------:R-:W-:Y:S01]  /*c9e0*/  VIADD R206, R0, 0x2 ;  /* 0x0000000200ce7836 */ /* 0x000fe20000000000 */
[----:B0-----:R-:W-:-:S11]  /*c9f0*/  SHF.R.U32.HI R12, RZ, 0x7, R12 ;  /* 0x00000007ff0c7819 */ /* 0x001fd6000001160c */
[----:B------:R-:W-:Y:S01]  /*ca00*/  HGMMA.64x64x16.F32.BF16 R152, gdesc[UR4], R152, gsb0 ;  /* 0x00e00000049879f0 */ /* 0x000fe20008001898 */
[----:B------:R-:W-:Y:S01]  /*ca10*/  R2UR UR4, R206 ;  /* 0x00000000ce0472ca */ /* 0x000fe200000e0000 */
[----:B------:R-:W-:Y:S01]  /*ca20*/  VIADD R206, R202, 0x2 ;  /* 0x00000002cace7836 */ /* 0x000fe20000000000 */
[----:B------:R-:W-:Y:S01]  /*ca30*/  R2UR UR5, R207 ;  /* 0x00000000cf0572ca */ /* 0x000fe200000e0000 */
[----:B------:R-:W-:Y:S01]  /*ca40*/  IMAD.MOV.U32 R207, RZ, RZ, 0x40000040 ;  /* 0x40000040ffcf7424 */ /* 0x000fe200078e00ff */
[----:B------:R-:W0:Y:S02]  /*ca50*/  SHFL.IDX PT, R11, R12, RZ, 0x1f ;  /* 0x00001fff0c0b7589 */ /* 0x000e2400000e0000 */
[----:B------:R-:W-:Y:S01]  /*ca60*/  R2UR UR6, R206 ;  /* 0x00000000ce0672ca */ /* 0x000fe200000e0000 */
[----:B------:R-:W-:Y:S01]  /*ca70*/  IMAD.MOV.U32 R206, RZ, RZ, 0x28 ;  /* 0x00000028ffce7424 */ /* 0x000fe200078e00ff */
[----:B------:R-:W-:Y:S01]  /*ca80*/  R2UR UR7, R207 ;  /* 0x00000000cf0772ca */ /* 0x000fe200000e0000 */
[----:B------:R-:W-:Y:S01]  /*ca90*/  IMAD.MOV.U32 R207, RZ, RZ, 0xa00 ;  /* 0x00000a00ffcf7424 */ /* 0x000fe200078e00ff */
[----:B0-----:R-:W-:-:S04]  /*caa0*/  ISETP.GT.AND P3, PT, R11, 0x7f, PT ;  /* 0x0000007f0b00780c */ /* 0x001fc80003f64270 */
[----:B------:R-:W-:Y:S02]  /*cab0*/  SEL R12, RZ, 0x2, !P3 ;  /* 0x00000002ff0c7807 */ /* 0x000fe40005800000 */
[----:B------:R-:W-:Y:S02]  /*cac0*/  SEL R206, R206, 0x26, P3 ;  /* 0x00000026cece7807 */ /* 0x000fe40001800000 */
[----:B------:R-:W-:Y:S02]  /*cad0*/  SEL R207, R207, 0x980, P3 ;  /* 0x00000980cfcf7807 */ /* 0x000fe40001800000 */
[----:B------:R-:W-:Y:S02]  /*cae0*/  LOP3.LUT R206, R206, 0x6, RZ, 0xc0, !PT ;  /* 0x00000006cece7812 */ /* 0x000fe400078ec0ff */
[----:B------:R-:W-:Y:S01]  /*caf0*/  LOP3.LUT R207, R207, 0xa00, RZ, 0xc0, !PT ;  /* 0x00000a00cfcf7812 */ /* 0x000fe200078ec0ff */
[----:B------:R-:W-:Y:S02]  /*cb00*/  WARPGROUP.DEPBAR.LE gsb0, 0x0 ;  /* 0x00008000000079c5 */ /* 0x000fe40000010000 */
[----:B------:R-:W-:-:S06]  /*cb10*/  WARPGROUP.ARRIVE ;  /* 0x00000000000079c5 */ /* 0x000fcc0000000000 */
[----:B------:R-:W-:Y:S01]  /*cb20*/  HGMMA.64x64x16.F32.BF16 R152, gdesc[UR4], R152, gsb0 ;  /* 0x00e00000049879f0 */ /* 0x000fe20008001898 */
[----:B------:R-:W-:Y:S01]  /*cb30*/  R2UR UR4, R204 ;  /* 0x00000000cc0472ca */ /* 0x000fe200000e0000 */
[----:B------:R-:W-:Y:S01]  /*cb40*/  VIADD R204, R202, 0x4 ;  /* 0x00000004cacc7836 */ /* 0x000fe20000000000 */
[----:B------:R-:W-:Y:S01]  /*cb50*/  R2UR UR5, R205 ;  /* 0x00000000cd0572ca */ /* 0x000fe200000e0000 */
[----:B------:R-:W-:-:S03]  /*cb60*/  IMAD.MOV.U32 R205, RZ, RZ, 0x40000040 ;  /* 0x40000040ffcd7424 */ /* 0x000fc600078e00ff */
[----:B------:R-:W-:Y:S01]  /*cb70*/  R2UR UR6, R204 ;  /* 0x00000000cc0672ca */ /* 0x000fe200000e0000 */
[----:B------:R-:W-:Y:S01]  /*cb80*/  VIADD R204, R0, 0x800 ;  /* 0x0000080000cc7836 */ /* 0x000fe20000000000 */
[----:B------:R-:W-:Y:S01]  /*cb90*/  R2UR UR7, R205 ;  /* 0x00000000cd0772ca */ /* 0x000fe200000e0000 */
[----:B------:R-:W-:-:S05]  /*cba0*/  IMAD.MOV.U32 R205, RZ, RZ, 0x4 ;  /* 0x00000004ffcd7424 */ /* 0x000fca00078e00ff */
[----:B------:R-:W-:Y:S01]  /*cbb0*/  SEL R11, R205, 0x2, P3 ;  /* 0x00000002cd0b7807 */ /* 0x000fe20001800000 */
        /* <DEDUP_REMOVED lines=140> */
[----:B------:R-:W-:Y:S01]  /*d480*/  IMAD.IADD R20, R12, 0x1, R203 ;  /* 0x000000010c147824 */ /* 0x000fe200078e02cb */
[----:B------:R-:W-:Y:S01]  /*d490*/  R2UR UR5, R21 ;  /* 0x00000000150572ca */ /* 0x000fe200000e0000 */
[----:B------:R-:W-:Y:S01]  /*d4a0*/  IMAD.MOV.U32 R21, RZ, RZ, 0x40000040 ;  /* 0x40000040ff157424 */ /* 0x000fe200078e00ff */
[----:B------:R-:W-:Y:S02]  /*d4b0*/  WARPGROUP.DEPBAR.LE gsb0, 0x0 ;  /* 0x00008000000079c5 */ /* 0x000fe40000010000 */
[----:B------:R-:W-:-:S09]  /*d4c0*/  WARPGROUP.ARRIVE ;  /* 0x00000000000079c5 */ /* 0x000fd20000000000 */
[----:B------:R-:W-:Y:S01]  /*d4d0*/  HGMMA.64x64x16.F32.BF16 R152, gdesc[UR4], R152, gsb0 ;  /* 0x00e00000049879f0 */ /* 0x000fe20008001898 */
[----:B------:R-:W-:Y:S01]  /*d4e0*/  R2UR UR6, R20 ;  /* 0x00000000140672ca */ /* 0x000fe200000e0000 */
[----:B------:R-:W-:Y:S01]  /*d4f0*/  IMAD.IADD R20, R204, 0x1, R12 ;  /* 0x00000001cc147824 */ /* 0x000fe200078e020c */
        /* <DEDUP_REMOVED lines=13> */
[----:B------:R-:W-:Y:S02]  /*d5d0*/  R2UR UR4, R20 ;  /* 0x00000000140472ca */ /* 0x000fe400000e0000 */
[----:B------:R-:W-:Y:S01]  /*d5e0*/  R2UR UR5, R21 ;  /* 0x00000000150572ca */ /* 0x000fe200000e0000 */
[----:B------:R-:W-:Y:S01]  /*d5f0*/  VIADD R21, R0, 0xa00 ;  /* 0x00000a0000157836 */ /* 0x000fe20000000000 */
[----:B------:R-:W-:Y:S01]  /*d600*/  SEL R20, R205, 0x6, !P3 ;  /* 0x00000006cd147807 */ /* 0x000fe20005800000 */
[----:B------:R-:W-:-:S04]  /*d610*/  IMAD.MOV.U32 R205, RZ, RZ, 0x40000040 ;  /* 0x40000040ffcd7424 */ /* 0x000fc800078e00ff */
[----:B------:R-:W-:Y:S01]  /*d620*/  IMAD.IADD R204, R204, 0x1, R20 ;  /* 0x00000001cccc7824 */ /* 0x000fe200078e0214 */
[----:B------:R-:W-:Y:S02]  /*d630*/  WARPGROUP.DEPBAR.LE gsb0, 0x0 ;  /* 0x00008000000079c5 */ /* 0x000fe40000010000 */
[----:B------:R-:W-:-:S06]  /*d640*/  WARPGROUP.ARRIVE ;  /* 0x00000000000079c5 */ /* 0x000fcc0000000000 */
[----:B------:R-:W-:Y:S01]  /*d650*/  HGMMA.64x64x16.F32.BF16 R152, gdesc[UR4], R152, gsb0 ;  /* 0x00e00000049879f0 */ /* 0x000fe20008001898 */
[----:B------:R-:W-:Y:S01]  /*d660*/  R2UR UR4, R204 ;  /* 0x00000000cc0472ca */ /* 0x000fe200000e0000 */
[----:B------:R-:W-:Y:S01]  /*d670*/  IMAD.IADD R204, R203, 0x1, R20 ;  /* 0x00000001cbcc7824 */ /* 0x000fe200078e0214 */
[----:B------:R-:W-:Y:S01]  /*d680*/  R2UR UR5, R205 ;  /* 0x00000000cd0572ca */ /* 0x000fe200000e0000 */
[----:B------:R-:W-:Y:S02]  /*d690*/  IMAD.MOV.U32 R205, RZ, RZ, 0x40000040 ;  /* 0x40000040ffcd7424 */ /* 0x000fe400078e00ff */
[----:B------:R-:W-:Y:S01]  /*d6a0*/  VIADD R203, R202, 0xa00 ;  /* 0x00000a00cacb7836 */ /* 0x000fe20000000000 */
[----:B------:R-:W-:Y:S02]  /*d6b0*/  R2UR UR6, R204 ;  /* 0x00000000cc0672ca */ /* 0x000fe400000e0000 */
[----:B------:R-:W-:Y:S01]  /*d6c0*/  R2UR UR7, R205 ;  /* 0x00000000cd0772ca */ /* 0x000fe200000e0000 */
[----:B------:R-:W-:Y:S01]  /*d6d0*/  IMAD.MOV.U32 R205, RZ, RZ, 0x40000040 ;  /* 0x40000040ffcd7424 */ /* 0x000fe200078e00ff */
[----:B------:R-:W-:-:S02]  /*d6e0*/  IADD3 R204, R206, R207, R0 ;  /* 0x000000cfcecc7210 */ /* 0x000fc40007ffe000 */
[----:B------:R-:W-:Y:S01]  /*d6f0*/  IADD3 R206, R206, R207, R202 ;  /* 0x000000cfcece7210 */ /* 0x000fe20007ffe0ca */
[----:B------:R-:W-:Y:S01]  /*d700*/  IMAD.MOV.U32 R207, RZ, RZ, 0x40000040 ;  /* 0x40000040ffcf7424 */ /* 0x000fe200078e00ff */
[----:B------:R-:W-:Y:S02]  /*d710*/  WARPGROUP.DEPBAR.LE gsb0, 0x0 ;  /* 0x00008000000079c5 */ /* 0x000fe40000010000 */
[----:B------:R-:W-:-:S06]  /*d720*/  WARPGROUP.ARRIVE ;  /* 0x00000000000079c5 */ /* 0x000fcc0000000000 */
[----:B------:R-:W-:Y:S01]  /*d730*/  HGMMA.64x64x16.F32.BF16 R152, gdesc[UR4], R152, gsb0 ;  /* 0x00e00000049879f0 */ /* 0x000fe20008001898 */
[----:B------:R-:W-:Y:S01]  /*d740*/  R2UR UR4, R204 ;  /* 0x00000000cc0472ca */ /* 0x000fe200000e0000 */
[----:B------:R-:W-:Y:S01]  /*d750*/  IMAD.IADD R204, R21, 0x1, R12 ;  /* 0x0000000115cc7824 */ /* 0x000fe200078e020c */
[----:B------:R-:W-:Y:S01]  /*d760*/  R2UR UR5, R205 ;  /* 0x00000000cd0572ca */ /* 0x000fe200000e0000 */
[----:B------:R-:W-:Y:S01]  /*d770*/  IMAD.MOV.U32 R205, RZ, RZ, 0x40000040 ;  /* 0x40000040ffcd7424 */ /* 0x000fe200078e00ff */
[----:B------:R-:W-:Y:S01]  /*d780*/  R2UR UR6, R206 ;  /* 0x00000000ce0672ca */ /* 0x000fe200000e0000 */
[----:B------:R-:W-:Y:S01]  /*d790*/  IMAD.MOV.U32 R206, RZ, RZ, 0x30 ;  /* 0x00000030ffce7424 */ /* 0x000fe200078e00ff */
[----:B------:R-:W-:Y:S01]  /*d7a0*/  R2UR UR7, R207 ;  /* 0x00000000cf0772ca */ /* 0x000fe200000e0000 */
[----:B------:R-:W-:-:S03]  /*d7b0*/  IMAD.MOV.U32 R207, RZ, RZ, 0xc00 ;  /* 0x00000c00ffcf7424 */ /* 0x000fc600078e00ff */
        /* <DEDUP_REMOVED lines=25> */
[----:B------:R-:W-:Y:S02]  /*d950*/  IMAD.MOV.U32 R205, RZ, RZ, 0x40000040 ;  /* 0x40000040ffcd7424 */ /* 0x000fe400078e00ff */
[----:B------:R-:W-:Y:S01]  /*d960*/  VIADD R21, R0, 0xc00 ;  /* 0x00000c0000157836 */ /* 0x000fe20000000000 */
[----:B------:R-:W-:Y:S02]  /*d970*/  WARPGROUP.DEPBAR.LE gsb0, 0x0 ;  /* 0x00008000000079c5 */ /* 0x000fe40000010000 */
[----:B------:R-:W-:-:S07]  /*d980*/  WARPGROUP.ARRIVE ;  /* 0x00000000000079c5 */ /* 0x000fce0000000000 */
        /* <DEDUP_REMOVED lines=71> */
[----:B------:R-:W-:Y:S02]  /*de00*/  R2UR UR6, R206 ;  /* 0x00000000ce0672ca */ /* 0x000fe400000e0000 */
[----:B------:R-:W-:Y:S01]  /*de10*/  R2UR UR7, R207 ;  /* 0x00000000cf0772ca */ /* 0x000fe200000e0000 */
[----:B------:R-:W-:Y:S02]  /*de20*/  WARPGROUP.DEPBAR.LE gsb0, 0x0 ;  /* 0x00008000000079c5 */ /* 0x000fe40000010000 */
[----:B------:R-:W-:-:S10]  /*de30*/  WARPGROUP.ARRIVE ;  /* 0x00000000000079c5 */ /* 0x000fd40000000000 */
        /* <DEDUP_REMOVED lines=13> */
[--C-:B------:R-:W-:Y:S01]  /*df10*/  IMAD.IADD R204, R11, 0x1, R21.reuse ;  /* 0x000000010bcc7824 */ /* 0x100fe200078e0215 */
[----:B------:R-:W-:Y:S01]  /*df20*/  R2UR UR5, R205 ;  /* 0x00000000cd0572ca */ /* 0x000fe200000e0000 */
[----:B------:R-:W-:Y:S02]  /*df30*/  IMAD.MOV.U32 R205, RZ, RZ, 0x40000040 ;  /* 0x40000040ffcd7424 */ /* 0x000fe400078e00ff */
[----:B------:R-:W-:Y:S01]  /*df40*/  IMAD.MOV.U32 R11, RZ, RZ, 0x1000 ;  /* 0x00001000ff0b7424 */ /* 0x000fe200078e00ff */
[----:B------:R-:W-:Y:S01]  /*df50*/  R2UR UR6, R204 ;  /* 0x00000000cc0672ca */ /* 0x000fe200000e0000 */
[----:B------:R-:W-:Y:S01]  /*df60*/  IMAD.IADD R204, R20, 0x1, R21 ;  /* 0x0000000114cc7824 */ /* 0x000fe200078e0215 */
[----:B------:R-:W-:Y:S01]  /*df70*/  R2UR UR7, R205 ;  /* 0x00000000cd0772ca */ /* 0x000fe200000e0000 */
[----:B------:R-:W-:Y:S01]  /*df80*/  IMAD.IADD R20, R203, 0x1, R20 ;  /* 0x00000001cb147824 */ /* 0x000fe200078e0214 */
[----:B------:R-:W-:Y:S01]  /*df90*/  SEL R11, R11, 0xf80, P3 ;  /* 0x00000f800b0b7807 */ /* 0x000fe20001800000 */
[----:B------:R-:W-:-:S02]  /*dfa0*/  IMAD.MOV.U32 R205, RZ, RZ, 0x40000040 ;  /* 0x40000040ffcd7424 */ /* 0x000fc400078e00ff */
[----:B------:R-:W-:Y:S01]  /*dfb0*/  IMAD.MOV.U32 R21, RZ, RZ, 0x40000040 ;  /* 0x40000040ff157424 */ /* 0x000fe200078e00ff */
[----:B------:R-:W-:Y:S01]  /*dfc0*/  LOP3.LUT R11, R11, 0x1e00, RZ, 0xc0, !PT ;  /* 0x00001e000b0b7812 */ /* 0x000fe200078ec0ff */
[----:B------:R-:W-:-:S05]  /*dfd0*/  IMAD.MOV.U32 R203, RZ, RZ, 0x40 ;  /* 0x00000040ffcb7424 */ /* 0x000fca00078e00ff */
[----:B------:R-:W-:Y:S02]  /*dfe0*/  SEL R203, R203, 0x3e, P3 ;  /* 0x0000003ecbcb7807 */ /* 0x000fe40001800000 */
[----:B------:R-:W-:Y:S02]  /*dff0*/  ISETP.NE.AND P3, PT, R193, RZ, PT ;  /* 0x000000ffc100720c */ /* 0x000fe40003f65270 */
[----:B------:R-:W-:-:S04]  /*e000*/  LOP3.LUT R203, R203, 0x6, RZ, 0xc0, !PT ;  /* 0x00000006cbcb7812 */ /* 0x000fc800078ec0ff */
[----:B------:R-:W-:Y:S01]  /*e010*/  IADD3 R202, R203, R11, R202 ;  /* 0x0000000bcbca7210 */ /* 0x000fe20007ffe0ca */
[----:B------:R-:W-:Y:S02]  /*e020*/  WARPGROUP.DEPBAR.LE gsb0, 0x0 ;  /* 0x00008000000079c5 */ /* 0x000fe40000010000 */
[----:B------:R-:W-:-:S06]  /*e030*/  WARPGROUP.ARRIVE ;  /* 0x00000000000079c5 */ /* 0x000fcc0000000000 */
[----:B------:R-:W-:Y:S01]  /*e040*/  HGMMA.64x64x16.F32.BF16 R152, gdesc[UR4], R152, gsb0 ;  /* 0x00e00000049879f0 */ /* 0x000fe20008001898 */
[----:B------:R-:W-:Y:S02]  /*e050*/  R2UR UR6, R204 ;  /* 0x00000000cc0672ca */ /* 0x000fe400000e0000 */
[----:B------:R-:W-:Y:S02]  /*e060*/  R2UR UR7, R205 ;  /* 0x00000000cd0772ca */ /* 0x000fe400000e0000 */
[----:B------:R-:W-:Y:S02]  /*e070*/  R2UR UR4, R20 ;  /* 0x00000000140472ca */ /* 0x000fe400000e0000 */
[----:B------:R-:W-:Y:S01]  /*e080*/  R2UR UR5, R21 ;  /* 0x00000000150572ca */ /* 0x000fe200000e0000 */
[----:B------:R-:W-:Y:S01]  /*e090*/  IMAD.MOV.U32 R21, RZ, RZ, 0x40000040 ;  /* 0x40000040ff157424 */ /* 0x000fe200078e00ff */
[----:B------:R-:W-:Y:S01]  /*e0a0*/  IADD3 R20, R203, R11, R0 ;  /* 0x0000000bcb147210 */ /* 0x000fe20007ffe000 */
[----:B------:R-:W-:Y:S01]  /*e0b0*/  IMAD.MOV.U32 R203, RZ, RZ, 0x40000040 ;  /* 0x40000040ffcb7424 */ /* 0x000fe200078e00ff */
[----:B------:R-:W-:-:S02]  /*e0c0*/  WARPGROUP.DEPBAR.LE gsb0, 0x0 ;  /* 0x00008000000079c5 */ /* 0x000fc40000010000 */
[----:B------:R-:W-:-:S07]  /*e0d0*/  WARPGROUP.ARRIVE ;  /* 0x00000000000079c5 */ /* 0x000fce0000000000 */
[----:B------:R-:W-:Y:S01]  /*e0e0*/  HGMMA.64x64x16.F32.BF16 R152, gdesc[UR4], R152, gsb0 ;  /* 0x00e00000049879f0 */ /* 0x000fe20008001898 */
[----:B------:R-:W-:Y:S01]  /*e0f0*/  R2UR UR4, R20 ;  /* 0x00000000140472ca */ /* 0x000fe200000e0000 */
[----:B------:R-:W-:Y:S01]  /*e100*/  IMAD R20, R18, 0x1000, R13 ;  /* 0x0000100012147824 */ /* 0x000fe200078e020d */
        /* <DEDUP_REMOVED lines=8> */
[----:B------:R-:W-:Y:S01]  /*e190*/  ULDC UR4, c[0x0][0xa80] ;  /* 0x0002a00000047ab9 */ /* 0x000fe20000000800 */
[----:B------:R-:W-:Y:S01]  /*e1a0*/  R2UR UR6, R20 ;  /* 0x00000000140672ca */ /* 0x000fe200000e0000 */
[----:B------:R-:W-:Y:S02]  /*e1b0*/  WARPGROUP.DEPBAR.LE gsb0, 0x0 ;  /* 0x00008000000079c5 */ /* 0x000fe40000010000 */
[----:B------:R-:W-:Y:S02]  /*e1c0*/  FMNMX.FTZ R11, R152, R198, !PT ;  /* 0x000000c6980b7209 */ /* 0x000fe40007810000 */
[----:B------:R-:W-:Y:S02]  /*e1d0*/  FMNMX.FTZ R21, R154, R200, !PT ;  /* 0x000000c89a157209 */ /* 0x000fe40007810000 */
[----:B------:R-:W-:-:S02]  /*e1e0*/  FMNMX.FTZ R11, R153, R11, !PT ;  /* 0x0000000b990b7209 */ /* 0x000fc40007810000 */
[----:B------:R-:W-:Y:S02]  /*e1f0*/  FMNMX.FTZ R21, R155, R21, !PT ;  /* 0x000000159b157209 */ /* 0x000fe40007810000 */
[----:B------:R-:W-:Y:S02]  /*e200*/  FMNMX.FTZ R11, R156, R11, !PT ;  /* 0x0000000b9c0b7209 */ /* 0x000fe40007810000 */
[----:B------:R-:W-:Y:S02]  /*e210*/  FMNMX.FTZ R21, R158, R21, !PT ;  /* 0x000000159e157209 */ /* 0x000fe40007810000 */
        /* <DEDUP_REMOVED lines=25> */
[----:B------:R-:W-:-:S03]  /*e3b0*/  FMNMX.FTZ R21, R183, R21, !PT ;  /* 0x00000015b7157209 */ /* 0x000fc60007810000 */
[----:B------:R-:W0:Y:S04]  /*e3c0*/  SHFL.BFLY PT, R11, R12, 0x2, 0x1f ;  /* 0x0c401f000c0b7f89 */ /* 0x000e2800000e0000 */
[----:B------:R-:W1:Y:S01]  /*e3d0*/  SHFL.BFLY PT, R205, R21, 0x2, 0x1f ;  /* 0x0c401f0015cd7f89 */ /* 0x000e6200000e0000 */
[----:B0-----:R-:W-:Y:S02]  /*e3e0*/  FMNMX.FTZ R12, R12, R11, !PT ;  /* 0x0000000b0c0c7209 */ /* 0x001fe40007810000 */
[----:B-1----:R-:W-:-:S03]  /*e3f0*/  FMNMX.FTZ R21, R21, R205, !PT ;  /* 0x000000cd15157209 */ /* 0x002fc60007810000 */
[----:B------:R-:W0:Y:S02]  /*e400*/  SHFL.BFLY PT, R11, R12, 0x1, 0x1f ;  /* 0x0c201f000c0b7f89 */ /* 0x000e2400000e0000 */
[----:B0-----:R-:W-:Y:S01]  /*e410*/  FMNMX.FTZ R12, R12, R11, !PT ;  /* 0x0000000b0c0c7209 */ /* 0x001fe20007810000 */
[----:B------:R-:W-:-:S04]  /*e420*/  IMAD.U32 R11, RZ, RZ, UR4 ;  /* 0x00000004ff0b7e24 */ /* 0x000fc8000f8e00ff */
[C---:B------:R-:W-:Y:S01]  /*e430*/  FMUL.FTZ R203, R12.reuse, R11 ;  /* 0x0000000b0ccb7220 */ /* 0x040fe20000410000 */
[----:B------:R-:W-:-:S03]  /*e440*/  FADD.FTZ R198, -R12, R198 ;  /* 0x000000c60cc67221 */ /* 0x000fc60000010100 */
[-CC-:B------:R-:W-:Y:S01]  /*e450*/  FFMA.FTZ R204, R156, R11.reuse, -R203.reuse ;  /* 0x0000000b9ccc7223 */ /* 0x180fe200000108cb */
[-CC-:B------:R-:W-:Y:S01]  /*e460*/  FFMA.FTZ R156, R160, R11.reuse, -R203.reuse ;  /* 0x0000000ba09c7223 */ /* 0x180fe200000108cb */
[-CC-:B------:R-:W-:Y:S01]  /*e470*/  FFMA.FTZ R160, R164, R11.reuse, -R203.reuse ;  /* 0x0000000ba4a07223 */ /* 0x180fe200000108cb */
[-C--:B------:R-:W-:Y:S01]  /*e480*/  FMUL.FTZ R198, R198, R11.reuse ;  /* 0x0000000bc6c67220 */ /* 0x080fe20000410000 */
[----:B------:R-:W0:Y:S01]  /*e490*/  SHFL.BFLY PT, R164, R21, 0x1, 0x1f ;  /* 0x0c201f0015a47f89 */ /* 0x000e2200000e0000 */
[-CC-:B------:R-:W-:Y:S01]  /*e4a0*/  FFMA.FTZ R152, R152, R11.reuse, -R203.reuse ;  /* 0x0000000b98987223 */ /* 0x180fe200000108cb */
[-CC-:B------:R-:W-:Y:S01]  /*e4b0*/  FFMA.FTZ R153, R153, R11.reuse, -R203.reuse ;  /* 0x0000000b99997223 */ /* 0x180fe200000108cb */
[----:B------:R1:W2:Y:S01]  /*e4c0*/  MUFU.EX2 R202, R198 ;  /* 0x000000c600ca7308 */ /* 0x0002a20000000800 */
[-CC-:B------:R-:W-:Y:S01]  /*e4d0*/  FFMA.FTZ R157, R157, R11.reuse, -R203.reuse ;  /* 0x0000000b9d9d7223 */ /* 0x180fe200000108cb */
[-CC-:B------:R-:W-:Y:S01]  /*e4e0*/  FFMA.FTZ R161, R161, R11.reuse, -R203.reuse ;  /* 0x0000000ba1a17223 */ /* 0x180fe200000108cb */
[-CC-:B------:R-:W-:Y:S01]  /*e4f0*/  FFMA.FTZ R168, R168, R11.reuse, -R203.reuse ;  /* 0x0000000ba8a87223 */ /* 0x180fe200000108cb */
[-CC-:B------:R-:W-:Y:S01]  /*e500*/  FFMA.FTZ R169, R169, R11.reuse, -R203.reuse ;  /* 0x0000000ba9a97223 */ /* 0x180fe200000108cb */
[-CC-:B------:R-:W-:Y:S01]  /*e510*/  FFMA.FTZ R172, R172, R11.reuse, -R203.reuse ;  /* 0x0000000bacac7223 */ /* 0x180fe200000108cb */
[-CC-:B------:R-:W-:Y:S01]  /*e520*/  FFMA.FTZ R173, R173, R11.reuse, -R203.reuse ;  /* 0x0000000badad7223 */ /* 0x180fe200000108cb */
[-CC-:B------:R-:W-:Y:S01]  /*e530*/  FFMA.FTZ R176, R176, R11.reuse, -R203.reuse ;  /* 0x0000000bb0b07223 */ /* 0x180fe200000108cb */
[----:B------:R-:W-:Y:S01]  /*e540*/  MUFU.EX2 R152, R152 ;  /* 0x0000009800987308 */ /* 0x000fe20000000800 */
[-CC-:B-1----:R-:W-:Y:S01]  /*e550*/  FFMA.FTZ R198, R165, R11.reuse, -R203.reuse ;  /* 0x0000000ba5c67223 */ /* 0x182fe200000108cb */
[-CC-:B------:R-:W-:Y:S01]  /*e560*/  FFMA.FTZ R177, R177, R11.reuse, -R203.reuse ;  /* 0x0000000bb1b17223 */ /* 0x180fe200000108cb */
[-CC-:B------:R-:W-:Y:S01]  /*e570*/  FFMA.FTZ R180, R180, R11.reuse, -R203.reuse ;  /* 0x0000000bb4b47223 */ /* 0x180fe200000108cb */
[----:B------:R-:W-:-:S04]  /*e580*/  FFMA.FTZ R181, R181, R11, -R203 ;  /* 0x0000000bb5b57223 */ /* 0x000fc800000108cb */
[----:B------:R-:W-:Y:S01]  /*e590*/  MUFU.EX2 R153, R153 ;  /* 0x0000009900997308 */ /* 0x000fe20000000800 */
[-C--:B--2---:R-:W-:Y:S01]  /*e5a0*/  FMUL.FTZ R24, R24, R202.reuse ;  /* 0x000000ca18187220 */ /* 0x084fe20000410000 */
[-C--:B------:R-:W-:Y:S01]  /*e5b0*/  FMUL.FTZ R25, R25, R202.reuse ;  /* 0x000000ca19197220 */ /* 0x080fe20000410000 */
[-C--:B------:R-:W-:Y:S01]  /*e5c0*/  FMUL.FTZ R28, R28, R202.reuse ;  /* 0x000000ca1c1c7220 */ /* 0x080fe20000410000 */
[----:B------:R-:W-:Y:S01]  /*e5d0*/  FMUL.FTZ R29, R29, R202 ;  /* 0x000000ca1d1d7220 */ /* 0x000fe20000410000 */
[----:B0-----:R-:W-:Y:S01]  /*e5e0*/  FMNMX.FTZ R21, R21, R164, !PT ;  /* 0x000000a415157209 */ /* 0x001fe20007810000 */
[-C--:B------:R-:W-:Y:S01]  /*e5f0*/  FMUL.FTZ R32, R32, R202.reuse ;  /* 0x000000ca20207220 */ /* 0x080fe20000410000 */
[-C--:B------:R-:W-:Y:S01]  /*e600*/  FMUL.FTZ R33, R33, R202.reuse ;  /* 0x000000ca21217220 */ /* 0x080fe20000410000 */
[----:B------:R-:W-:Y:S01]  /*e610*/  MUFU.EX2 R204, R204 ;  /* 0x000000cc00cc7308 */ /* 0x000fe20000000800 */
[-C--:B------:R-:W-:Y:S01]  /*e620*/  FMUL.FTZ R36, R36, R202.reuse ;  /* 0x000000ca24247220 */ /* 0x080fe20000410000 */
[C---:B------:R-:W-:Y:S01]  /*e630*/  FADD.FTZ R164, -R21.reuse, R200 ;  /* 0x000000c815a47221 */ /* 0x040fe20000010100 */
[-C--:B------:R-:W-:Y:S01]  /*e640*/  FMUL.FTZ R205, R21, R11.reuse ;  /* 0x0000000b15cd7220 */ /* 0x080fe20000410000 */
        /* <DEDUP_REMOVED lines=8> */
[----:B------:R-:W0:Y:S01]  /*e6d0*/  MUFU.EX2 R164, R164 ;  /* 0x000000a400a47308 */ /* 0x000e220000000800 */
[----:B------:R-:W-:Y:S01]  /*e6e0*/  FFMA.FTZ R159, R163, R11, -R205 ;  /* 0x0000000ba39f7223 */ /* 0x000fe200000108cd */
[----:B------:R-:W-:-:S02]  /*e6f0*/  @!P1 VIADD R162, R196, 0x38840 ;  /* 0x00038840c4a29836 */ /* 0x000fc40000000000 */
[-C--:B------:R-:W-:Y:S01]  /*e700*/  FFMA.FTZ R200, R166, R11.reuse, -R205 ;  /* 0x0000000ba6c87223 */ /* 0x080fe200000108cd */
[----:B------:R-:W-:Y:S02]  /*e710*/  @!P3 IMAD R163, R199, 0x40, R191 ;  /* 0x00000040c7a3b824 */ /* 0x000fe400078e02bf */
[-CC-:B------:R-:W-:Y:S01]  /*e720*/  FFMA.FTZ R203, R167, R11.reuse, -R205.reuse ;  /* 0x0000000ba7cb7223 */ /* 0x180fe200000108cd */
[-CC-:B------:R-:W-:Y:S01]  /*e730*/  FFMA.FTZ R170, R170, R11.reuse, -R205.reuse ;  /* 0x0000000baaaa7223 */ /* 0x180fe200000108cd */
[----:B------:R-:W-:Y:S01]  /*e740*/  @!P1 PRMT R162, RZ, 0x654, R162 ;  /* 0x00000654ffa29816 */ /* 0x000fe200000000a2 */
[----:B------:R-:W1:Y:S01]  /*e750*/  MUFU.EX2 R154, R154 ;  /* 0x0000009a009a7308 */ /* 0x000e620000000800 */
[----:B------:R-:W-:Y:S02]  /*e760*/  @!P3 IMAD R163, R163, 0x4, R2 ;  /* 0x00000004a3a3b824 */ /* 0x000fe400078e0202 */
[-CC-:B------:R-:W-:Y:S01]  /*e770*/  FFMA.FTZ R171, R171, R11.reuse, -R205.reuse ;  /* 0x0000000babab7223 */ /* 0x180fe200000108cd */
[----:B------:R2:W-:Y:S01]  /*e780*/  @!P1 SYNCS.ARRIVE.TRANS64.RED.A1T0 RZ, [R162+URZ], RZ ;  /* 0x000000ffa2ff99a7 */ /* 0x0005e2000810043f */
[-CC-:B------:R-:W-:Y:S01]  /*e790*/  FFMA.FTZ R174, R174, R11.reuse, -R205.reuse ;  /* 0x0000000baeae7223 */ /* 0x180fe200000108cd */
[-CC-:B------:R-:W-:Y:S01]  /*e7a0*/  FFMA.FTZ R175, R175, R11.reuse, -R205.reuse ;  /* 0x0000000bafaf7223 */ /* 0x180fe200000108cd */
[----:B------:R-:W-:Y:S01]  /*e7b0*/  @!P3 STS [R163+0x38400], R202 ;  /* 0x038400caa300b388 */ /* 0x000fe20000000800 */
[-CC-:B------:R-:W-:Y:S01]  /*e7c0*/  FFMA.FTZ R182, R182, R11.reuse, -R205.reuse ;  /* 0x0000000bb6b67223 */ /* 0x180fe200000108cd */
[----:B------:R-:W3:Y:S01]  /*e7d0*/  MUFU.EX2 R206, R206 ;  /* 0x000000ce00ce7308 */ /* 0x000ee20000000800 */
[-CC-:B------:R-:W-:Y:S01]  /*e7e0*/  FFMA.FTZ R183, R183, R11.reuse, -R205.reuse ;  /* 0x0000000bb7b77223 */ /* 0x180fe200000108cd */
[----:B0-----:R0:W-:Y:S01]  /*e7f0*/  @!P3 STS [R163+0x38420], R164 ;  /* 0x038420a4a300b388 */ /* 0x0011e20000000800 */
[-CC-:B--2---:R-:W-:Y:S01]  /*e800*/  FFMA.FTZ R162, R178, R11.reuse, -R205.reuse ;  /* 0x0000000bb2a27223 */ /* 0x184fe200000108cd */
[----:B------:R-:W-:Y:S01]  /*e810*/  FFMA.FTZ R178, R179, R11, -R205 ;  /* 0x0000000bb3b27223 */ /* 0x000fe200000108cd */
[-C--:B------:R-:W-:Y:S01]  /*e820*/  FMUL.FTZ R26, R26, R164.reuse ;  /* 0x000000a41a1a7220 */ /* 0x080fe20000410000 */
[-C--:B------:R-:W-:Y:S01]  /*e830*/  FMUL.FTZ R27, R27, R164.reuse ;  /* 0x000000a41b1b7220 */ /* 0x080fe20000410000 */
[-C--:B------:R-:W-:Y:S01]  /*e840*/  FMUL.FTZ R30, R30, R164.reuse ;  /* 0x000000a41e1e7220 */ /* 0x080fe20000410000 */
[----:B------:R-:W2:Y:S01]  /*e850*/  MUFU.EX2 R155, R155 ;  /* 0x0000009b009b7308 */ /* 0x000ea20000000800 */
[----:B-1----:R-:W-:Y:S01]  /*e860*/  FFMA.FTZ R197, R164, R197, R154 ;  /* 0x000000c5a4c57223 */ /* 0x002fe2000001009a */
[-C--:B------:R-:W-:Y:S01]  /*e870*/  FMUL.FTZ R31, R31, R164.reuse ;  /* 0x000000a41f1f7220 */ /* 0x080fe20000410000 */
[----:B------:R-:W-:Y:S01]  /*e880*/  FMUL.FTZ R34, R34, R164 ;  /* 0x000000a422227220 */ /* 0x000fe20000410000 */
[----:B0-----:R-:W-:Y:S01]  /*e890*/  FFMA.FTZ R163, R202, R15, R152 ;  /* 0x0000000fcaa37223 */ /* 0x001fe20000010098 */
[----:B------:R-:W-:Y:S01]  /*e8a0*/  F2FP.BF16.F32.PACK_AB R152, R153, R152 ;  /* 0x000000989998723e */ /* 0x000fe200000010ff */
[-C--:B------:R-:W-:Y:S01]  /*e8b0*/  FMUL.FTZ R35, R35, R164.reuse ;  /* 0x000000a423237220 */ /* 0x080fe20000410000 */
[----:B------:R-:W-:Y:S01]  /*e8c0*/  FMUL.FTZ R38, R38, R164 ;  /* 0x000000a426267220 */ /* 0x000fe20000410000 */
[----:B------:R-:W0:Y:S01]  /*e8d0*/  MUFU.EX2 R165, R165 ;  /* 0x000000a500a57308 */ /* 0x000e220000000800 */
[C---:B---3--:R-:W-:Y:S01]  /*e8e0*/  FADD.FTZ R197, R206.reuse, R197 ;  /* 0x000000c5cec57221 */ /* 0x048fe20000010000 */
[----:B------:R-:W-:Y:S01]  /*e8f0*/  FADD.FTZ R163, R153, R163 ;  /* 0x000000a399a37221 */ /* 0x000fe20000010000 */
[----:B------:R-:W-:Y:S01]  /*e900*/  F2FP.BF16.F32.PACK_AB R153, R206, R154 ;  /* 0x0000009ace99723e */ /* 0x000fe200000010ff */
[-C--:B------:R-:W-:Y:S01]  /*e910*/  FMUL.FTZ R39, R39, R164.reuse ;  /* 0x000000a427277220 */ /* 0x080fe20000410000 */
[-C--:B------:R-:W-:Y:S01]  /*e920*/  FMUL.FTZ R42, R42, R164.reuse ;  /* 0x000000a42a2a7220 */ /* 0x080fe20000410000 */
[-C--:B------:R-:W-:Y:S01]  /*e930*/  FMUL.FTZ R43, R43, R164.reuse ;  /* 0x000000a42b2b7220 */ /* 0x080fe20000410000 */
[-C--:B------:R-:W-:Y:S01]  /*e940*/  FMUL.FTZ R46, R46, R164.reuse ;  /* 0x000000a42e2e7220 */ /* 0x080fe20000410000 */
[----:B------:R-:W1:Y:S01]  /*e950*/  MUFU.EX2 R158, R158 ;  /* 0x0000009e009e7308 */ /* 0x000e620000000800 */
        /* <DEDUP_REMOVED lines=8> */
[C---:B0-----:R-:W-:Y:S01]  /*e9e0*/  FADD.FTZ R197, R165.reuse, R197 ;  /* 0x000000c5a5c57221 */ /* 0x041fe20000010000 */
[----:B------:R-:W-:Y:S01]  /*e9f0*/  F2FP.BF16.F32.PACK_AB R155, R165, R155 ;  /* 0x0000009ba59b723e */ /* 0x000fe200000010ff */
[-C--:B------:R-:W-:Y:S01]  /*ea00*/  FMUL.FTZ R59, R59, R164.reuse ;  /* 0x000000a43b3b7220 */ /* 0x080fe20000410000 */
[-C--:B------:R-:W-:Y:S01]  /*ea10*/  FMUL.FTZ R62, R62, R164.reuse ;  /* 0x000000a43e3e7220 */ /* 0x080fe20000410000 */
[-C--:B------:R-:W-:Y:S01]  /*ea20*/  FMUL.FTZ R63, R63, R164.reuse ;  /* 0x000000a43f3f7220 */ /* 0x080fe20000410000 */
[-C--:B------:R-:W-:Y:S01]  /*ea30*/  FMUL.FTZ R66, R66, R164.reuse ;  /* 0x000000a442427220 */ /* 0x080fe20000410000 */
[-C--:B------:R-:W-:Y:S01]  /*ea40*/  FMUL.FTZ R67, R67, R164.reuse ;  /* 0x000000a443437220 */ /* 0x080fe20000410000 */
[----:B------:R-:W-:Y:S01]  /*ea50*/  MUFU.EX2 R156, R156 ;  /* 0x0000009c009c7308 */ /* 0x000fe20000000800 */
[----:B-1----:R-:W-:Y:S01]  /*ea60*/  FADD.FTZ R179, R158, R197 ;  /* 0x000000c59eb37221 */ /* 0x002fe20000010000 */
[-C--:B------:R-:W-:Y:S01]  /*ea70*/  FMUL.FTZ R70, R70, R164.reuse ;  /* 0x000000a446467220 */ /* 0x080fe20000410000 */
[-C--:B------:R-:W-:Y:S01]  /*ea80*/  FMUL.FTZ R71, R71, R164.reuse ;  /* 0x000000a447477220 */ /* 0x080fe20000410000 */
[-C--:B------:R-:W-:Y:S01]  /*ea90*/  FMUL.FTZ R74, R74, R164.reuse ;  /* 0x000000a44a4a7220 */ /* 0x080fe20000410000 */
[-C--:B------:R-:W-:Y:S01]  /*eaa0*/  FMUL.FTZ R75, R75, R164.reuse ;  /* 0x000000a44b4b7220 */ /* 0x080fe20000410000 */
[-C--:B------:R-:W-:Y:S01]  /*eab0*/  FMUL.FTZ R78, R78, R164.reuse ;  /* 0x000000a44e4e7220 */ /* 0x080fe20000410000 */
[----:B------:R-:W-:Y:S01]  /*eac0*/  FMUL.FTZ R79, R79, R164 ;  /* 0x000000a44f4f7220 */ /* 0x000fe20000410000 */
[----:B------:R-:W-:Y:S01]  /*ead0*/  MUFU.EX2 R161, R161 ;  /* 0x000000a100a17308 */ /* 0x000fe20000000800 */
[----:B--2---:R-:W-:Y:S01]  /*eae0*/  F2FP.BF16.F32.PACK_AB R154, R157, R204 ;  /* 0x000000cc9d9a723e */ /* 0x004fe200000010ff */
[----:B------:R-:W-:Y:S01]  /*eaf0*/  BAR.SYNC.DEFER_BLOCKING 0xf, 0x100 ;  /* 0x03c4000000007b1d */ /* 0x000fe20000010000 */
[-C--:B------:R-:W-:Y:S01]  /*eb00*/  FMUL.FTZ R82, R82, R164.reuse ;  /* 0x000000a452527220 */ /* 0x080fe20000410000 */
[-C--:B------:R-:W-:Y:S01]  /*eb10*/  FMUL.FTZ R83, R83, R164.reuse ;  /* 0x000000a453537220 */ /* 0x080fe20000410000 */
[-C--:B------:R-:W-:Y:S01]  /*eb20*/  FMUL.FTZ R86, R86, R164.reuse ;  /* 0x000000a456567220 */ /* 0x080fe20000410000 */
[-C--:B------:R-:W-:Y:S01]  /*eb30*/  FMUL.FTZ R87, R87, R164.reuse ;  /* 0x000000a457577220 */ /* 0x080fe20000410000 */
[-C--:B------:R-:W-:Y:S01]  /*eb40*/  FMUL.FTZ R90, R90, R164.reuse ;  /* 0x000000a45a5a7220 */ /* 0x080fe20000410000 */
[----:B------:R-:W0:Y:S01]  /*eb50*/  MUFU.EX2 R159, R159 ;  /* 0x0000009f009f7308 */ /* 0x000e220000000800 */
        /* <DEDUP_REMOVED lines=16> */
[----:B0-----:R-:W-:Y:S01]  /*ec60*/  FADD.FTZ R179, R159, R179 ;  /* 0x000000b39fb37221 */ /* 0x001fe20000010000 */
        /* <DEDUP_REMOVED lines=18> */
[----:B------:R-:W-:Y:S01]  /*ed90*/  FMUL.FTZ R151, R151, R164 ;  /* 0x000000a497977220 */ /* 0x000fe20000410000 */
[-C--:B------:R-:W-:Y:S01]  /*eda0*/  FMUL.FTZ R41, R41, R202.reuse ;  /* 0x000000ca29297220 */ /* 0x080fe20000410000 */
        /* <DEDUP_REMOVED lines=11> */
[----:B--2---:R-:W-:Y:S01]  /*ee60*/  FADD.FTZ R162, R204, R163 ;  /* 0x000000a3cca27221 */ /* 0x004fe20000010000 */
[-C--:B------:R-:W-:Y:S01]  /*ee70*/  FMUL.FTZ R61, R61, R202.reuse ;  /* 0x000000ca3d3d7220 */ /* 0x080fe20000410000 */
[-C--:B------:R-:W-:Y:S01]  /*ee80*/  FMUL.FTZ R64, R64, R202.reuse ;  /* 0x000000ca40407220 */ /* 0x080fe20000410000 */
[----:B------:R-:W-:Y:S01]  /*ee90*/  FMUL.FTZ R65, R65, R202 ;  /* 0x000000ca41417220 */ /* 0x000fe20000410000 */
[----:B------:R-:W-:Y:S01]  /*eea0*/  FADD.FTZ R162, R157, R162 ;  /* 0x000000a29da27221 */ /* 0x000fe20000010000 */
[----:B------:R-:W-:Y:S01]  /*eeb0*/  F2FP.BF16.F32.PACK_AB R157, R159, R158 ;  /* 0x0000009e9f9d723e */ /* 0x000fe200000010ff */
[----:B------:R-:W-:Y:S01]  /*eec0*/  FMUL.FTZ R68, R68, R202 ;  /* 0x000000ca44447220 */ /* 0x000fe20000410000 */
[----:B------:R-:W-:Y:S01]  /*eed0*/  MUFU.EX2 R169, R169 ;  /* 0x000000a900a97308 */ /* 0x000fe20000000800 */
[----:B------:R-:W-:Y:S01]  /*eee0*/  FADD.FTZ R162, R156, R162 ;  /* 0x000000a29ca27221 */ /* 0x000fe20000010000 */
[----:B------:R-:W-:Y:S01]  /*eef0*/  F2FP.BF16.F32.PACK_AB R156, R161, R156 ;  /* 0x0000009ca19c723e */ /* 0x000fe200000010ff */
[----:B------:R-:W-:Y:S01]  /*ef00*/  FMUL.FTZ R69, R69, R202 ;  /* 0x000000ca45457220 */ /* 0x000fe20000410000 */
[----:B-1----:R-:W-:Y:S01]  /*ef10*/  F2FP.BF16.F32.PACK_AB R158, R198, R160 ;  /* 0x000000a0c69e723e */ /* 0x002fe200000010ff */
[----:B------:R-:W-:Y:S01]  /*ef20*/  FADD.FTZ R162, R161, R162 ;  /* 0x000000a2a1a27221 */ /* 0x000fe20000010000 */
[----:B0-----:R-:W-:Y:S01]  /*ef30*/  F2FP.BF16.F32.PACK_AB R159, R203, R200 ;  /* 0x000000c8cb9f723e */ /* 0x001fe200000010ff */
        /* <DEDUP_REMOVED lines=46> */
[----:B------:R-:W-:Y:S01]  /*f220*/  FMUL.FTZ R149, R149, R202 ;  /* 0x000000ca95957220 */ /* 0x000fe20000410000 */
[----:B------:R0:W-:Y:S01]  /*f230*/  STSM.16.M88.4 [R195+0x36400], R152 ;  /* 0x03640098c3007844 */ /* 0x0001e20000000200 */
[----:B------:R-:W-:Y:S01]  /*f240*/  FADD.FTZ R179, R200, R179 ;  /* 0x000000b3c8b37221 */ /* 0x000fe20000010000 */
[----:B------:R-:W-:Y:S01]  /*f250*/  MUFU.EX2 R176, R176 ;  /* 0x000000b000b07308 */ /* 0x000fe20000000800 */
[----:B------:R-:W-:Y:S01]  /*f260*/  @!P1 VIADD R196, R196, 0x38860 ;  /* 0x00038860c4c49836 */ /* 0x000fe20000000000 */
[----:B------:R2:W-:Y:S01]  /*f270*/  STSM.16.M88.4 [R201], R156 ;  /* 0x0000009cc9007844 */ /* 0x0005e20000000200 */
[----:B------:R-:W-:Y:S01]  /*f280*/  FADD.FTZ R179, R203, R179 ;  /* 0x000000b3cbb37221 */ /* 0x000fe20000010000 */
[----:B------:R-:W-:-:S02]  /*f290*/  IMAD.MOV.U32 R199, RZ, RZ, R18 ;  /* 0x000000ffffc77224 */ /* 0x000fc400078e0012 */
[----:B------:R-:W-:Y:S01]  /*f2a0*/  @!P1 PRMT R196, RZ, 0x654, R196 ;  /* 0x00000654ffc49816 */ /* 0x000fe200000000c4 */
[----:B------:R-:W-:Y:S01]  /*f2b0*/  FADD.FTZ R179, R170, R179 ;  /* 0x000000b3aab37221 */ /* 0x000fe20000010000 */
[----:B------:R-:W3:Y:S01]  /*f2c0*/  MUFU.EX2 R177, R177 ;  /* 0x000000b100b17308 */ /* 0x000ee20000000800 */
[----:B-1----:R-:W-:Y:S01]  /*f2d0*/  F2FP.BF16.F32.PACK_AB R163, R175, R174 ;  /* 0x000000aeafa3723e */ /* 0x002fe200000010ff */
[----:B------:R-:W-:Y:S02]  /*f2e0*/  IMAD.MOV.U32 R200, RZ, RZ, R21 ;  /* 0x000000ffffc87224 */ /* 0x000fe400078e0015 */
[----:B------:R-:W-:-:S04]  /*f2f0*/  FADD.FTZ R179, R171, R179 ;  /* 0x000000b3abb37221 */ /* 0x000fc80000010000 */
[----:B------:R-:W-:Y:S01]  /*f300*/  FADD.FTZ R179, R174, R179 ;  /* 0x000000b3aeb37221 */ /* 0x000fe20000010000 */
[----:B------:R-:W-:Y:S03]  /*f310*/  MUFU.EX2 R180, R180 ;  /* 0x000000b400b47308 */ /* 0x000fe60000000800 */
[----:B------:R-:W-:-:S04]  /*f320*/  FADD.FTZ R179, R175, R179 ;  /* 0x000000b3afb37221 */ /* 0x000fc80000010000 */
[----:B------:R-:W-:Y:S01]  /*f330*/  FADD.FTZ R179, R15, R179 ;  /* 0x000000b30fb37221 */ /* 0x000fe20000010000 */
[----:B------:R-:W1:Y:S01]  /*f340*/  MUFU.EX2 R181, R181 ;  /* 0x000000b500b57308 */ /* 0x000e620000000800 */
[----:B---3--:R-:W-:-:S07]  /*f350*/  F2FP.BF16.F32.PACK_AB R164, R177, R176 ;  /* 0x000000b0b1a4723e */ /* 0x008fce00000010ff */
[----:B------:R-:W3:Y:S08]  /*f360*/  MUFU.EX2 R178, R178 ;  /* 0x000000b200b27308 */ /* 0x000ef00000000800 */
[----:B------:R-:W4:Y:S01]  /*f370*/  MUFU.EX2 R182, R182 ;  /* 0x000000b600b67308 */ /* 0x000f220000000800 */
[----:B-1----:R-:W-:-:S07]  /*f380*/  F2FP.BF16.F32.PACK_AB R166, R181, R180 ;  /* 0x000000b4b5a6723e */ /* 0x002fce00000010ff */
[----:B------:R1:W5:Y:S01]  /*f390*/  MUFU.EX2 R197, R183 ;  /* 0x000000b700c57308 */ /* 0x0003620000000800 */
[C---:B---3--:R-:W-:Y:S01]  /*f3a0*/  F2FP.BF16.F32.PACK_AB R165, R178.reuse, R15 ;  /* 0x0000000fb2a5723e */ /* 0x048fe200000010ff */
[----:B------:R-:W-:Y:S01]  /*f3b0*/  FADD.FTZ R179, R178, R179 ;  /* 0x000000b3b2b37221 */ /* 0x000fe20000010000 */
[----:B-1----:R-:W-:Y:S01]  /*f3c0*/  FADD.FTZ R183, R160, R162 ;  /* 0x000000a2a0b77221 */ /* 0x002fe20000010000 */
[----:B------:R-:W-:Y:S02]  /*f3d0*/  F2FP.BF16.F32.PACK_AB R160, R169, R168 ;  /* 0x000000a8a9a0723e */ /* 0x000fe400000010ff */
[----:B----4-:R-:W-:Y:S01]  /*f3e0*/  FADD.FTZ R179, R182, R179 ;  /* 0x000000b3b6b37221 */ /* 0x010fe20000010000 */
[----:B------:R-:W-:Y:S01]  /*f3f0*/  F2FP.BF16.F32.PACK_AB R162, R173, R172 ;  /* 0x000000acada2723e */ /* 0x000fe200000010ff */
[----:B------:R-:W-:Y:S01]  /*f400*/  FADD.FTZ R183, R198, R183 ;  /* 0x000000b7c6b77221 */ /* 0x000fe20000010000 */
[----:B------:R-:W-:Y:S01]  /*f410*/  IMAD.MOV.U32 R198, RZ, RZ, R12 ;  /* 0x000000ffffc67224 */ /* 0x000fe200078e000c */
[----:B-----5:R-:W-:-:S02]  /*f420*/  F2FP.BF16.F32.PACK_AB R167, R197, R182 ;  /* 0x000000b6c5a7723e */ /* 0x020fc400000010ff */
[----:B------:R2:W-:Y:S01]  /*f430*/  STSM.16.M88.4 [R209], R160 ;  /* 0x000000a0d1007844 */ /* 0x0005e20000000200 */
[----:B------:R-:W-:Y:S01]  /*f440*/  FADD.FTZ R183, R168, R183 ;  /* 0x000000b7a8b77221 */ /* 0x000fe20000010000 */
[----:B------:R-:W-:Y:S02]  /*f450*/  FADD.FTZ R197, R197, R179 ;  /* 0x000000b3c5c57221 */ /* 0x000fe40000010000 */
[----:B------:R2:W-:Y:S01]  /*f460*/  STSM.16.M88.4 [R208], R164 ;  /* 0x000000a4d0007844 */ /* 0x0005e20000000200 */
[----:B------:R-:W-:Y:S01]  /*f470*/  WARPGROUP.ARRIVE ;  /* 0x00000000000079c5 */ /* 0x000fe20000000000 */
[----:B------:R-:W-:-:S04]  /*f480*/  FADD.FTZ R183, R169, R183 ;  /* 0x000000b7a9b77221 */ /* 0x000fc80000010000 */
[----:B------:R-:W-:Y:S01]  /*f490*/  FADD.FTZ R183, R172, R183 ;  /* 0x000000b7acb77221 */ /* 0x000fe20000010000 */
[----:B------:R-:W-:Y:S03]  /*f4a0*/  HGMMA.64x256x16.F32.BF16 R24, R152, gdesc[UR4].tnspB, R24, gsb0 ;  /* 0x43e0000498187df0 */ /* 0x000fe60008001818 */
[----:B------:R-:W-:-:S04]  /*f4b0*/  FADD.FTZ R183, R173, R183 ;  /* 0x000000b7adb77221 */ /* 0x000fc80000010000 */
[----:B------:R-:W-:-:S04]  /*f4c0*/  FADD.FTZ R183, R176, R183 ;  /* 0x000000b7b0b77221 */ /* 0x000fc80000010000 */
[----:B------:R-:W-:-:S04]  /*f4d0*/  FADD.FTZ R183, R177, R183 ;  /* 0x000000b7b1b77221 */ /* 0x000fc80000010000 */
[----:B------:R-:W-:-:S04]  /*f4e0*/  FADD.FTZ R183, R180, R183 ;  /* 0x000000b7b4b77221 */ /* 0x000fc80000010000 */
[----:B------:R-:W-:Y:S01]  /*f4f0*/  FADD.FTZ R15, R181, R183 ;  /* 0x000000b7b50f7221 */ /* 0x000fe20000010000 */
[----:B------:R-:W-:Y:S02]  /*f500*/  WARPGROUP.DEPBAR.LE gsb0, 0x0 ;  /* 0x00008000000079c5 */ /* 0x000fe40000010000 */
[----:B0-----:R-:W-:Y:S01]  /*f510*/  VIADD R152, R20, 0x80 ;  /* 0x0000008014987836 */ /* 0x001fe20000000000 */
[----:B------:R-:W-:Y:S01]  /*f520*/  WARPGROUP.ARRIVE ;  /* 0x00000000000079c5 */ /* 0x000fe20000000000 */
[----:B------:R-:W-:-:S03]  /*f530*/  IMAD.MOV.U32 R153, RZ, RZ, 0x40000040 ;  /* 0x40000040ff997424 */ /* 0x000fc600078e00ff */
[----:B------:R-:W-:Y:S01]  /*f540*/  R2UR UR6, R152 ;  /* 0x00000000980672ca */ /* 0x000fe200000e0000 */
[----:B------:R-:W-:Y:S01]  /*f550*/  VIADD R152, R20, 0x100 ;  /* 0x0000010014987836 */ /* 0x000fe20000000000 */
[----:B------:R-:W-:Y:S01]  /*f560*/  R2UR UR7, R153 ;  /* 0x00000000990772ca */ /* 0x000fe200000e0000 */
[----:B------:R-:W-:-:S12]  /*f570*/  IMAD.MOV.U32 R153, RZ, RZ, 0x40000040 ;  /* 0x40000040ff997424 */ /* 0x000fd800078e00ff */
[----:B------:R-:W-:Y:S01]  /*f580*/  HGMMA.64x256x16.F32.BF16 R24, R156, gdesc[UR4].tnspB, R24, gsb0 ;  /* 0x43e000049c187df0 */ /* 0x000fe20008001818 */
[----:B------:R-:W-:Y:S01]  /*f590*/  R2UR UR6, R152 ;  /* 0x00000000980672ca */ /* 0x000fe200000e0000 */
[----:B------:R-:W-:Y:S01]  /*f5a0*/  VIADD R152, R20, 0x180 ;  /* 0x0000018014987836 */ /* 0x000fe20000000000 */
[----:B------:R-:W-:Y:S01]  /*f5b0*/  R2UR UR7, R153 ;  /* 0x00000000990772ca */ /* 0x000fe200000e0000 */
[----:B------:R-:W-:Y:S01]  /*f5c0*/  IMAD.MOV.U32 R153, RZ, RZ, 0x40000040 ;  /* 0x40000040ff997424 */ /* 0x000fe200078e00ff */
[----:B------:R-:W-:Y:S02]  /*f5d0*/  WARPGROUP.DEPBAR.LE gsb0, 0x0 ;  /* 0x00008000000079c5 */ /* 0x000fe40000010000 */
[----:B------:R-:W-:-:S15]  /*f5e0*/  WARPGROUP.ARRIVE ;  /* 0x00000000000079c5 */ /* 0x000fde0000000000 */
[----:B------:R-:W-:-:S06]  /*f5f0*/  NOP ;  /* 0x0000000000007918 */ /* 0x000fcc0000000000 */
[----:B------:R-:W-:Y:S01]  /*f600*/  HGMMA.64x256x16.F32.BF16 R24, R160, gdesc[UR4].tnspB, R24, gsb0 ;  /* 0x43e00004a0187df0 */ /* 0x000fe20008001818 */
[----:B------:R-:W-:Y:S02]  /*f610*/  R2UR UR6, R152 ;  /* 0x00000000980672ca */ /* 0x000fe400000e0000 */
[----:B------:R-:W-:Y:S01]  /*f620*/  R2UR UR7, R153 ;  /* 0x00000000990772ca */ /* 0x000fe200000e0000 */
        /* <DEDUP_REMOVED lines=15> */
.L_x_1419:
[----:B------:R-:W-:Y:S05]  /*f720*/  BSYNC B0 ;  /* 0x0000000000007941 */ /* 0x000fea0003800000 */
.L_x_1418:
[----:B------:R-:W0:Y:S01]  /*f730*/  SHFL.BFLY PT, R0, R15, 0x2, 0x1f ;  /* 0x0c401f000f007f89 */ /* 0x000e2200000e0000 */
[----:B------:R-:W-:Y:S02]  /*f740*/  IMAD.MOV.U32 R4, RZ, RZ, RZ ;  /* 0x000000ffff047224 */ /* 0x000fe400078e00ff */
[----:B-1----:R-:W-:Y:S01]  /*f750*/  IMAD.MOV.U32 R20, RZ, RZ, -0x800000 ;  /* 0xff800000ff147424 */ /* 0x002fe200078e00ff */
[----:B------:R-:W-:Y:S06]  /*f760*/  BAR.ARV 0x8, 0x100 ;  /* 0x0204000000007b1d */ /* 0x000fec0000002000 */
[----:B------:R-:W-:-:S02]  /*f770*/  VIADD R221, R221, 0x1 ;  /* 0x00000001dddd7836 */ /* 0x000fc40000000000 */
[----:B------:R-:W-:Y:S01]  /*f780*/  BAR.SYNC.DEFER_BLOCKING 0xf, 0x100 ;  /* 0x03c4000000007b1d */ /* 0x000fe20000010000 */
[----:B0-----:R-:W-:-:S05]  /*f790*/  FADD.FTZ R0, R0, R15 ;  /* 0x0000000f00007221 */ /* 0x001fca0000010000 */
[----:B------:R-:W0:Y:S02]  /*f7a0*/  SHFL.BFLY PT, R3, R0, 0x1, 0x1f ;  /* 0x0c201f0000037f89 */ /* 0x000e2400000e0000 */
[----:B0-----:R-:W-:-:S05]  /*f7b0*/  FADD.FTZ R3, R0, R3 ;  /* 0x0000000300037221 */ /* 0x001fca0000010000 */
[----:B------:R-:W-:-:S13]  /*f7c0*/  FSETP.NE.FTZ.AND P0, PT, R3, RZ, PT ;  /* 0x000000ff0300720b */ /* 0x000fda0003f15000 */
[----:B------:R-:W0:Y:S08]  /*f7d0*/  @P0 MUFU.LG2 R0, R3 ;  /* 0x0000000300000308 */ /* 0x000e300000000c00 */
[----:B------:R1:W3:Y:S01]  /*f7e0*/  @P0 MUFU.RCP R4, R3 ;  /* 0x0000000300040308 */ /* 0x0002e20000001000 */
[----:B0-----:R-:W-:Y:S01]  /*f7f0*/  @P0 FMUL.FTZ R0, R0, 0.69314718246459960938 ;  /* 0x3f31721800000820 */ /* 0x001fe20000410000 */
[----:B-1----:R-:W-:-:S04]  /*f800*/  @P0 FMUL.FTZ R3, R11, 0.69314718246459960938 ;  /* 0x3f3172180b030820 */ /* 0x002fc80000410000 */
[----:B------:R-:W-:Y:S02]  /*f810*/  @P0 FFMA.FTZ R20, R3, R12, R0 ;  /* 0x0000000c03140223 */ /* 0x000fe40000010000 */
[----:B------:R-:W0:Y:S01]  /*f820*/  SHFL.BFLY PT, R0, R197, 0x2, 0x1f ;  /* 0x0c401f00c5007f89 */ /* 0x000e2200000e0000 */
        /* <DEDUP_REMOVED lines=23> */
[----:B0-----:R-:W-:Y:S01]  /*f9a0*/  FADD.FTZ R0, R0, R197 ;  /* 0x000000c500007221 */ /* 0x001fe20000010000 */
[-C--:B------:R-:W-:Y:S01]  /*f9b0*/  FMUL.FTZ R69, R69, R4.reuse ;  /* 0x0000000445457220 */ /* 0x080fe20000410000 */
[-C--:B------:R-:W-:Y:S01]  /*f9c0*/  FMUL.FTZ R72, R72, R4.reuse ;  /* 0x0000000448487220 */ /* 0x080fe20000410000 */
[-C--:B------:R-:W-:Y:S01]  /*f9d0*/  FMUL.FTZ R73, R73, R4.reuse ;  /* 0x0000000449497220 */ /* 0x080fe20000410000 */
[-C--:B------:R-:W-:Y:S01]  /*f9e0*/  FMUL.FTZ R76, R76, R4.reuse ;  /* 0x000000044c4c7220 */ /* 0x080fe20000410000 */
[----:B------:R-:W0:Y:S01]  /*f9f0*/  SHFL.BFLY PT, R3, R0, 0x1, 0x1f ;  /* 0x0c201f0000037f89 */ /* 0x000e2200000e0000 */
        /* <DEDUP_REMOVED lines=23> */
[----:B0-----:R-:W-:Y:S01]  /*fb70*/  FADD.FTZ R3, R0, R3 ;  /* 0x0000000300037221 */ /* 0x001fe20000010000 */
        /* <DEDUP_REMOVED lines=15> */
[----:B------:R-:W-:-:S02]  /*fc70*/  FMUL.FTZ R149, R149, R4 ;  /* 0x0000000495957220 */ /* 0x000fc40000410000 */
[----:B------:R-:W0:Y:S01]  /*fc80*/  @P0 MUFU.RCP R0, R3 ;  /* 0x0000000300000308 */ /* 0x000e220000001000 */
[----:B------:R-:W-:-:S07]  /*fc90*/  @P0 FMUL.FTZ R11, R11, 0.69314718246459960938 ;  /* 0x3f3172180b0b0820 */ /* 0x000fce0000410000 */
[----:B------:R-:W1:Y:S01]  /*fca0*/  @P0 MUFU.LG2 R3, R3 ;  /* 0x0000000300030308 */ /* 0x000e620000000c00 */
[-C--:B0-----:R-:W-:Y:S01]  /*fcb0*/  FMUL.FTZ R26, R26, R0.reuse ;  /* 0x000000001a1a7220 */ /* 0x081fe20000410000 */
[-C--:B------:R-:W-:Y:S01]  /*fcc0*/  FMUL.FTZ R27, R27, R0.reuse ;  /* 0x000000001b1b7220 */ /* 0x080fe20000410000 */
[-C--:B------:R-:W-:Y:S01]  /*fcd0*/  FMUL.FTZ R30, R30, R0.reuse ;  /* 0x000000001e1e7220 */ /* 0x080fe20000410000 */
[-C--:B------:R-:W-:Y:S01]  /*fce0*/  FMUL.FTZ R31, R31, R0.reuse ;  /* 0x000000001f1f7220 */ /* 0x080fe20000410000 */
[-C--:B------:R-:W-:Y:S01]  /*fcf0*/  FMUL.FTZ R34, R34, R0.reuse ;  /* 0x0000000022227220 */ /* 0x080fe20000410000 */
[-C--:B------:R-:W-:Y:S01]  /*fd00*/  FMUL.FTZ R35, R35, R0.reuse ;  /* 0x0000000023237220 */ /* 0x080fe20000410000 */
[-C--:B------:R-:W-:Y:S01]  /*fd10*/  FMUL.FTZ R38, R38, R0.reuse ;  /* 0x0000000026267220 */ /* 0x080fe20000410000 */
[----:B------:R-:W-:Y:S01]  /*fd20*/  FMUL.FTZ R39, R39, R0 ;  /* 0x0000000027277220 */ /* 0x000fe20000410000 */
[----:B-1----:R-:W-:Y:S01]  /*fd30*/  @P0 FMUL.FTZ R5, R3, 0.69314718246459960938 ;  /* 0x3f31721803050820 */ /* 0x002fe20000410000 */
[----:B------:R-:W-:-:S02]  /*fd40*/  IMAD.MOV.U32 R3, RZ, RZ, -0x800000 ;  /* 0xff800000ff037424 */ /* 0x000fc400078e00ff */
        /* <DEDUP_REMOVED lines=64> */
[----:B0-----:R-:W-:Y:S01]  /*10150*/  SEL R0, RZ, 0x1, P1 ;  /* 0x00000001ff007807 */ /* 0x001fe20000800000 */
[----:B------:R-:W-:Y:S06]  /*10160*/  BAR.ARV 0xe, 0x100 ;  /* 0x0384000000007b1d */ /* 0x000fec0000002000 */
[----:B------:R-:W-:-:S02]  /*10170*/  PLOP3.LUT P0, PT, PT, PT, PT, 0x8, 0x0 ;  /* 0x000000000000781c */ /* 0x000fc40003f0e170 */
[----:B------:R-:W-:Y:S02]  /*10180*/  LOP3.LUT R23, R23, R0, RZ, 0x3c, !PT ;  /* 0x0000000017177212 */ /* 0x000fe400078e3cff */
[----:B------:R-:W-:-:S09]  /*10190*/  SEL R18, R18, RZ, P1 ;  /* 0x000000ff12127207 */ /* 0x000fd20000800000 */
.L_x_1371:
[----:B------:R-:W-:Y:S05]  /*101a0*/  BSYNC B7 ;  /* 0x0000000000077941 */ /* 0x000fea0003800000 */
.L_x_1367:
[----:B------:R-:W3:Y:S08]  /*101b0*/  S2UR UR5, SR_CgaCtaId ;  /* 0x00000000000579c3 */ /* 0x000ef00000008800 */
[----:B------:R-:W-:Y:S06]  /*101c0*/  BAR.SYNC.DEFER_BLOCKING 0x5, 0x180 ;  /* 0x0146000000007b1d */ /* 0x000fec0000010000 */
[----:B------:R-:W-:Y:S01]  /*101d0*/  UMOV UR4, 0x400 ;  /* 0x0000040000047882 */ /* 0x000fe20000000000 */
[----:B------:R-:W-:Y:S01]  /*101e0*/  BSSY B0, `(.L_x_1431) ;  /* 0x000049b000007945 */ /* 0x000fe20003800000 */
[----:B---3--:R-:W-:-:S06]  /*101f0*/  ULEA UR4, UR5, UR4, 0x18 ;  /* 0x0000000405047291 */ /* 0x008fcc000f8ec03f */
[----:B------:R-:W-:-:S05]  /*10200*/  IMAD.U32 R2, RZ, RZ, UR4 ;  /* 0x00000004ff027e24 */ /* 0x000fca000f8e00ff */
[----:B-----5:R3:W4:Y:S01]  /*10210*/  LDS.128 R152, [R2+0x388d0] ;  /* 0x0388d00002987984 */ /* 0x0207220000000c00 */
[----:B------:R-:W-:Y:S06]  /*10220*/  BAR.ARV 0x4, 0x180 ;  /* 0x0106000000007b1d */ /* 0x000fec0000002000 */
[----:B------:R-:W-:Y:S05]  /*10230*/  @P0 BRA `(.L_x_1432) ;  /* 0x0000003800900947 */ /* 0x000fea0003800000 */
[----:B-1----:R-:W2:Y:S01]  /*10240*/  LDL R4, [R1+0x88] ;  /* 0x0000880001047983 */ /* 0x002ea20000100800 */
[----:B------:R-:W-:Y:S01]  /*10250*/  F2FP.BF16.F32.PACK_AB R6, R29, R28 ;  /* 0x0000001c1d06723e */ /* 0x000fe200000010ff */
[----:B------:R-:W-:Y:S01]  /*10260*/  ULDC.64 UR6, c[0x0][0xd00] ;  /* 0x0003400000067ab9 */ /* 0x000fe20000000a00 */
[----:B------:R-:W-:Y:S01]  /*10270*/  F2FP.BF16.F32.PACK_AB R7, R31, R30 ;  /* 0x0000001e1f07723e */ /* 0x000fe200000010ff */
[----:B------:R-:W1:Y:S01]  /*10280*/  S2R R0, SR_SWINHI ;  /* 0x0000000000007919 */ /* 0x000e620000002f00 */
[----:B------:R-:W-:Y:S01]  /*10290*/  F2FP.BF16.F32.PACK_AB R8, R33, R32 ;  /* 0x000000202108723e */ /* 0x000fe200000010ff */
[----:B------:R-:W-:Y:S01]  /*102a0*/  ULDC.64 UR4, c[0x0][0xd08] ;  /* 0x0003420000047ab9 */ /* 0x000fe20000000a00 */
[----:B------:R-:W-:Y:S02]  /*102b0*/  F2FP.BF16.F32.PACK_AB R9, R35, R34 ;  /* 0x000000222309723e */ /* 0x000fe400000010ff */
[----:B------:R-:W-:Y:S02]  /*102c0*/  F2FP.BF16.F32.PACK_AB R10, R37, R36 ;  /* 0x00000024250a723e */ /* 0x000fe400000010ff */
[----:B------:R-:W-:-:S02]  /*102d0*/  F2FP.BF16.F32.PACK_AB R11, R39, R38 ;  /* 0x00000026270b723e */ /* 0x000fc400000010ff */
[----:B------:R-:W-:Y:S02]  /*102e0*/  MOV R12, R2 ;  /* 0x00000002000c7202 */ /* 0x000fe40000000f00 */
[----:B-1----:R-:W-:Y:S01]  /*102f0*/  MOV R13, R0 ;  /* 0x00000000000d7202 */ /* 0x002fe20000000f00 */
[----:B------:R-:W-:Y:S02]  /*10300*/  BAR.SYNC.DEFER_BLOCKING 0x1, 0x100 ;  /* 0x0044000000007b1d */ /* 0x000fe40000010000 */
[----:B--2---:R-:W-:-:S04]  /*10310*/  IMAD.WIDE R14, R4, 0x2, R12 ;  /* 0x00000002040e7825 */ /* 0x004fc800078e020c */
[----:B0-----:R-:W-:Y:S01]  /*10320*/  IMAD.MOV.U32 R5, RZ, RZ, R15 ;  /* 0x000000ffff057224 */ /* 0x001fe200078e000f */
        /* <DEDUP_REMOVED lines=176> */
[----:B------:R-:W-:Y:S01]  /*10e30*/  @P0 IADD3 R214, P2, R214, UR4, RZ ;  /* 0x00000004d6d60c10 */ /* 0x000fe2000ff5e0ff */
[----:B------:R-:W-:Y:S02]  /*10e40*/  ULDC UR4, c[0x0][0xb88] ;  /* 0x0002e20000047ab9 */ /* 0x000fe40000000800 */
[----:B------:R-:W-:Y:S01]  /*10e50*/  IMAD.U32 R4, RZ, RZ, UR4 ;  /* 0x00000004ff047e24 */ /* 0x000fe2000f8e00ff */
[----:B------:R-:W-:Y:S01]  /*10e60*/  @P0 IADD3.X R215, R215, UR5, RZ, P2, !PT ;  /* 0x00000005d7d70c10 */ /* 0x000fe200097fe4ff */
[----:B------:R0:W5:Y:S04]  /*10e70*/  @P1 LDG.E R0, desc[UR40][R6.64] ;  /* 0x0000002806001981 */ /* 0x000168000c1e1900 */
[----:B------:R0:W5:Y:S01]  /*10e80*/  @P0 LDG.E R4, desc[UR40][R214.64] ;  /* 0x00000028d6040981 */ /* 0x000162000c1e1900 */
[----:B------:R-:W-:Y:S05]  /*10e90*/  @P0 BRA `(.L_x_1433) ;  /* 0x0000000000100947 */ /* 0x000fea0003800000 */
[----:B------:R-:W-:Y:S05]  /*10ea0*/  @!P1 BRA `(.L_x_1433) ;  /* 0x00000000000c9947 */ /* 0x000fea0003800000 */
[----:B-----5:R-:W2:Y:S04]  /*10eb0*/  LDG.E R4, desc[UR40][R6.64] ;  /* 0x0000002806047981 */ /* 0x020ea8000c1e1900 */
[----:B0-----:R-:W2:Y:S02]  /*10ec0*/  LDG.E R6, desc[UR40][R6.64+0x4] ;  /* 0x0000042806067981 */ /* 0x001ea4000c1e1900 */
[----:B--2---:R-:W-:-:S07]  /*10ed0*/  IMAD.IADD R4, R6, 0x1, -R4 ;  /* 0x0000000106047824 */ /* 0x004fce00078e0a04 */
.L_x_1433:
[----:B------:R-:W2:Y:S01]  /*10ee0*/  LDL R5, [R1+0x44] ;  /* 0x0000440001057983 */ /* 0x000ea20000100800 */
[----:B------:R-:W-:Y:S01]  /*10ef0*/  ISETP.NE.AND P1, PT, R212, RZ, PT ;  /* 0x000000ffd400720c */ /* 0x000fe20003f25270 */
[----:B------:R-:W-:-:S03]  /*10f00*/  ULDC UR4, c[0x0][0xbd4] ;  /* 0x0002f50000047ab9 */ /* 0x000fc60000000800 */
[----:B------:R-:W-:Y:S01]  /*10f10*/  SEL R212, R212, UR4, P1 ;  /* 0x00000004d4d47c07 */ /* 0x000fe20008800000 */
[----:B--2---:R-:W1:Y:S02]  /*10f20*/  SHFL.IDX PT, R5, R5, RZ, 0x1f ;  /* 0x00001fff05057589 */ /* 0x004e6400000e0000 */
[----:B-1----:R-:W-:Y:S02]  /*10f30*/  ISETP.NE.AND P0, PT, R5, RZ, PT ;  /* 0x000000ff0500720c */ /* 0x002fe40003f05270 */
[----:B-----5:R-:W-:-:S11]  /*10f40*/  SHF.R.S32.HI R5, RZ, 0x1f, R0 ;  /* 0x0000001fff057819 */ /* 0x020fd60000011400 */
[----:B------:R-:W-:Y:S05]  /*10f50*/  @P0 BRA `(.L_x_1434) ;  /* 0x0000000400000947 */ /* 0x000fea0003800000 */
[----:B0-----:R-:W2:Y:S01]  /*10f60*/  LDL.LU R11, [R1+0x40] ;  /* 0x00004000010b7983 */ /* 0x001ea20000300800 */
[----:B------:R-:W-:Y:S01]  /*10f70*/  IMAD.MOV.U32 R10, RZ, RZ, 0xab8 ;  /* 0x00000ab8ff0a7424 */ /* 0x000fe200078e00ff */
[----:B------:R-:W-:Y:S01]  /*10f80*/  ISETP.GT.AND P1, PT, R212, 0x1, PT ;  /* 0x00000001d400780c */ /* 0x000fe20003f24270 */
[----:B------:R-:W0:Y:S01]  /*10f90*/  LDC R156, c[0x0][0xce8] ;  /* 0x00033a00ff9c7b82 */ /* 0x000e220000000800 */
[----:B------:R-:W5:Y:S01]  /*10fa0*/  LDL R21, [R1+0x7c] ;  /* 0x00007c0001157983 */ /* 0x000f620000100800 */
[----:B------:R-:W-:Y:S02]  /*10fb0*/  ISETP.NE.U32.AND P0, PT, RZ, UR6, PT ;  /* 0x00000006ff007c0c */ /* 0x000fe4000bf05070 */
[----:B------:R-:W-:Y:S01]  /*10fc0*/  SEL R10, R10, 0xa78, P1 ;  /* 0x00000a780a0a7807 */ /* 0x000fe20000800000 */
[----:B------:R-:W3:Y:S01]  /*10fd0*/  LDL R158, [R1+0x84] ;  /* 0x00008400019e7983 */ /* 0x000ee20000100800 */
[----:B------:R-:W-:Y:S02]  /*10fe0*/  ISETP.NE.AND.EX P0, PT, RZ, UR7, PT, P0 ;  /* 0x00000007ff007c0c */ /* 0x000fe4000bf05300 */
[----:B------:R-:W1:Y:S01]  /*10ff0*/  LDC.64 R8, c[0x0][R10+0x220] ;  /* 0x000088000a087b82 */ /* 0x000e620000000a00 */
[----:B------:R-:W3:Y:S01]  /*11000*/  LDL R157, [R1+0x48] ;  /* 0x00004800019d7983 */ /* 0x000ee20000100800 */
[----:B------:R-:W-:-:S06]  /*11010*/  SEL R14, R211, RZ, !P0 ;  /* 0x000000ffd30e7207 */ /* 0x000fcc0004000000 */
[----:B------:R-:W0:Y:S01]  /*11020*/  LDC.64 R6, c[0x0][R10+0x218] ;  /* 0x000086000a067b82 */ /* 0x000e220000000a00 */
[----:B-1----:R-:W-:Y:S01]  /*11030*/  IMAD R9, R9, R14, RZ ;  /* 0x0000000e09097224 */ /* 0x002fe200078e02ff */
[----:B----4-:R-:W-:Y:S02]  /*11040*/  SEL R152, R222, RZ, P1 ;  /* 0x000000ffde987207 */ /* 0x010fe40000800000 */
[----:B--2---:R-:W-:Y:S02]  /*11050*/  SEL R11, R11, RZ, !P0 ;  /* 0x000000ff0b0b7207 */ /* 0x004fe40004000000 */
[----:B0-----:R-:W-:-:S03]  /*11060*/  ISETP.NE.AND P0, PT, R156, 0x1, PT ;  /* 0x000000019c00780c */ /* 0x001fc60003f05270 */
[C---:B------:R-:W-:Y:S02]  /*11070*/  IMAD R11, R8.reuse, R11, R9 ;  /* 0x0000000b080b7224 */ /* 0x040fe400078e0209 */
[----:B------:R-:W-:-:S04]  /*11080*/  IMAD.WIDE.U32 R8, R8, R14, RZ ;  /* 0x0000000e08087225 */ /* 0x000fc800078e00ff */
[-C--:B------:R-:W-:Y:S02]  /*11090*/  IMAD R14, R7, R210.reuse, RZ ;  /* 0x000000d2070e7224 */ /* 0x080fe400078e02ff */
[----:B------:R-:W-:-:S04]  /*110a0*/  IMAD.WIDE.U32 R6, R6, R210, RZ ;  /* 0x000000d206067225 */ /* 0x000fc800078e00ff */
[----:B------:R-:W-:Y:S02]  /*110b0*/  IMAD.IADD R14, R7, 0x1, R14 ;  /* 0x00000001070e7824 */ /* 0x000fe400078e020e */
[----:B------:R-:W0:Y:S01]  /*110c0*/  @P0 LDC R7, c[0x0][0xcec] ;  /* 0x00033b00ff070b82 */ /* 0x000e220000000800 */
[----:B------:R-:W-:-:S07]  /*110d0*/  IADD3 R15, P2, P3, R8, R6, R0 ;  /* 0x00000006080f7210 */ /* 0x000fce0007b5e000 */
[----:B------:R-:W1:Y:S01]  /*110e0*/  @P0 LDC R6, c[0x0][0xcf0] ;  /* 0x00033c00ff060b82 */ /* 0x000e620000000800 */
[----:B-----5:R-:W-:Y:S02]  /*110f0*/  IMAD R21, R213, 0x40, R21 ;  /* 0x00000040d5157824 */ /* 0x020fe400078e0215 */
        /* <DEDUP_REMOVED lines=25> */
[----:B---3--:R-:W-:-:S03]  /*11290*/  IMAD.MOV R6, RZ, RZ, -R158 ;  /* 0x000000ffff067224 */ /* 0x008fc600078e0a9e */
        /* <DEDUP_REMOVED lines=12> */
.L_x_1434:
[----:B------:R-:W-:Y:S02]  /*11360*/  ISETP.GT.AND P1, PT, R212, 0x1, PT ;  /* 0x00000001d400780c */ /* 0x000fe40003f24270 */
[----:B------:R-:W-:-:S04]  /*11370*/  ISETP.NE.U32.AND P0, PT, RZ, UR6, PT ;  /* 0x00000006ff007c0c */ /* 0x000fc8000bf05070 */
[----:B------:R-:W-:-:S04]  /*11380*/  ISETP.NE.AND.EX P0, PT, RZ, UR7, PT, P0 ;  /* 0x00000007ff007c0c */ /* 0x000fc8000bf05300 */
[----:B------:R-:W-:-:S03]  /*11390*/  SEL R211, R211, RZ, !P0 ;  /* 0x000000ffd3d37207 */ /* 0x000fc60004000000 */
[----:B------:R-:W-:Y:S06]  /*113a0*/  @P1 BRA `(.L_x_1435) ;  /* 0x0000001000381947 */ /* 0x000fec0003800000 */
[----:B------:R-:W2:Y:S01]  /*113b0*/  S2R R21, SR_TID.X ;  /* 0x0000000000157919 */ /* 0x000ea20000002100 */
[----:B------:R-:W3:Y:S01]  /*113c0*/  LDC R83, c[0x0][0xce8] ;  /* 0x00033a00ff537b82 */ /* 0x000ee20000000800 */
[----:B------:R-:W-:Y:S01]  /*113d0*/  ULDC.64 UR4, c[0x0][0xba0] ;  /* 0x0002e80000047ab9 */ /* 0x000fe20000000a00 */
[----:B--2---:R-:W-:-:S05]  /*113e0*/  VIADD R21, R21, 0xffffff80 ;  /* 0xffffff8015157836 */ /* 0x004fca0000000000 */
[----:B------:R-:W-:-:S04]  /*113f0*/  SHF.R.S32.HI R80, RZ, 0x1f, R21 ;  /* 0x0000001fff507819 */ /* 0x000fc80000011415 */
[----:B------:R-:W-:-:S04]  /*11400*/  LEA.HI R80, R80, R21, RZ, 0x3 ;  /* 0x0000001550507211 */ /* 0x000fc800078f18ff */
[----:B-1----:R-:W-:-:S05]  /*11410*/  SHF.R.S32.HI R20, RZ, 0x3, R80 ;  /* 0x00000003ff147819 */ /* 0x002fca0000011450 */
        /* <DEDUP_REMOVED lines=12> */
[----:B------:R-:W-:Y:S01]  /*114e0*/  LOP3.LUT R48, R49, 0x380, RZ, 0xc0, !PT ;  /* 0x0000038031307812 */ /* 0x000fe200078ec0ff */
[----:B------:R-:W-:Y:S01]  /*114f0*/  IMAD R5, R5, UR4, RZ ;  /* 0x0000000405057c24 */ /* 0x000fe2000f8e02ff */
[----:B------:R-:W-:Y:S01]  /*11500*/  IADD3 R41, P1, R6, 0x6000, RZ ;  /* 0x0000600006297810 */ /* 0x000fe20007f3e0ff */
[----:B------:R-:W5:Y:S01]  /*11510*/  LD.E.128 R12, desc[UR40][R12.64] ;  /* 0x000000280c0c7980 */ /* 0x000f62000c101d00 */
[----:B------:R-:W-:-:S02]  /*11520*/  SHF.R.U64 R48, R48, 0x3, RZ ;  /* 0x0000000330307819 */ /* 0x000fc400000012ff */
[----:B------:R-:W-:Y:S02]  /*11530*/  IADD3 R45, P2, R6, 0x7000, RZ ;  /* 0x00007000062d7810 */ /* 0x000fe40007f5e0ff */
[----:B------:R-:W-:Y:S01]  /*11540*/  LOP3.LUT R48, R48, R49, RZ, 0x3c, !PT ;  /* 0x0000003130307212 */ /* 0x000fe200078e3cff */
[--C-:B------:R-:W-:Y:S01]  /*11550*/  IMAD.X R49, RZ, RZ, R7.reuse, P3 ;  /* 0x000000ffff317224 */ /* 0x100fe200018e0607 */
[----:B------:R-:W-:Y:S02]  /*11560*/  IADD3 R10, P3, R6, 0xf000, RZ ;  /* 0x0000f000060a7810 */ /* 0x000fe40007f7e0ff */
[----:B------:R-:W-:Y:S02]  /*11570*/  LOP3.LUT R24, R25, 0x380, RZ, 0xc0, !PT ;  /* 0x0000038019187812 */ /* 0x000fe400078ec0ff */
[----:B------:R-:W-:Y:S01]  /*11580*/  LOP3.LUT R28, R29, 0x380, RZ, 0xc0, !PT ;  /* 0x000003801d1c7812 */ /* 0x000fe200078ec0ff */
[----:B------:R-:W-:Y:S01]  /*11590*/  IMAD.X R77, RZ, RZ, R7, P3 ;  /* 0x000000ffff4d7224 */ /* 0x000fe200018e0607 */
[----:B------:R-:W-:-:S02]  /*115a0*/  LOP3.LUT R32, R33, 0x380, RZ, 0xc0, !PT ;  /* 0x0000038021207812 */ /* 0x000fc400078ec0ff */
[----:B------:R-:W-:Y:S02]  /*115b0*/  LOP3.LUT R36, R37, 0x380, RZ, 0xc0, !PT ;  /* 0x0000038025247812 */ /* 0x000fe400078ec0ff */
[----:B------:R-:W-:Y:S01]  /*115c0*/  LOP3.LUT R9, R6, 0x380, RZ, 0xc0, !PT ;  /* 0x0000038006097812 */ /* 0x000fe200078ec0ff */
[----:B------:R-:W-:Y:S01]  /*115d0*/  IMAD R5, R0, UR5, R5 ;  /* 0x0000000500057c24 */ /* 0x000fe2000f8e0205 */
[----:B------:R-:W-:Y:S01]  /*115e0*/  LOP3.LUT R40, R41, 0x380, RZ, 0xc0, !PT ;  /* 0x0000038029287812 */ /* 0x000fe200078ec0ff */
[----:B------:R-:W5:Y:S01]  /*115f0*/  LD.E.128 R48, desc[UR40][R48.64] ;  /* 0x0000002830307980 */ /* 0x000f62000c101d00 */
[----:B------:R-:W-:Y:S02]  /*11600*/  LOP3.LUT R44, R45, 0x380, RZ, 0xc0, !PT ;  /* 0x000003802d2c7812 */ /* 0x000fe400078ec0ff */
[----:B------:R-:W-:Y:S02]  /*11610*/  LOP3.LUT R3, R10, 0x380, RZ, 0xc0, !PT ;  /* 0x000003800a037812 */ /* 0x000fe400078ec0ff */
[----:B------:R-:W-:-:S02]  /*11620*/  SHF.R.U64 R24, R24, 0x3, RZ ;  /* 0x0000000318187819 */ /* 0x000fc400000012ff */
[----:B------:R-:W-:Y:S02]  /*11630*/  SHF.R.U64 R28, R28, 0x3, RZ ;  /* 0x000000031c1c7819 */ /* 0x000fe400000012ff */
[----:B------:R-:W-:Y:S02]  /*11640*/  SHF.R.U64 R32, R32, 0x3, RZ ;  /* 0x0000000320207819 */ /* 0x000fe400000012ff */
[----:B------:R-:W-:Y:S02]  /*11650*/  SHF.R.U64 R36, R36, 0x3, RZ ;  /* 0x0000000324247819 */ /* 0x000fe400000012ff */
[----:B------:R-:W-:Y:S02]  /*11660*/  SHF.R.U64 R40, R40, 0x3, RZ ;  /* 0x0000000328287819 */ /* 0x000fe400000012ff */
[----:B------:R-:W-:Y:S02]  /*11670*/  SHF.R.U64 R44, R44, 0x3, RZ ;  /* 0x000000032c2c7819 */ /* 0x000fe400000012ff */
[----:B------:R-:W-:-:S02]  /*11680*/  SHF.R.U64 R3, R3, 0x3, RZ ;  /* 0x0000000303037819 */ /* 0x000fc400000012ff */
        /* <DEDUP_REMOVED lines=13> */
[----:B------:R-:W5:Y:S01]  /*11760*/  LD.E.128 R24, desc[UR40][R24.64] ;  /* 0x0000002818187980 */ /* 0x000f62000c101d00 */
[----:B------:R-:W-:-:S02]  /*11770*/  IADD3 R57, P5, R6, 0xa000, RZ ;  /* 0x0000a00006397810 */ /* 0x000fc40007fbe0ff */
[C---:B------:R-:W-:Y:S01]  /*11780*/  IADD3 R61, P6, R6.reuse, 0xb000, RZ ;  /* 0x0000b000063d7810 */ /* 0x040fe20007fde0ff */
[----:B------:R-:W5:Y:S01]  /*11790*/  LD.E.128 R28, desc[UR40][R28.64] ;  /* 0x000000281c1c7980 */ /* 0x000f62000c101d00 */
[C---:B------:R-:W-:Y:S02]  /*117a0*/  IADD3 R65, P0, R6.reuse, 0xc000, RZ ;  /* 0x0000c00006417810 */ /* 0x040fe40007f1e0ff */
[C---:B------:R-:W-:Y:S01]  /*117b0*/  IADD3 R69, P1, R6.reuse, 0xd000, RZ ;  /* 0x0000d00006457810 */ /* 0x040fe20007f3e0ff */
[----:B------:R-:W5:Y:S01]  /*117c0*/  LD.E.128 R32, desc[UR40][R32.64] ;  /* 0x0000002820207980 */ /* 0x000f62000c101d00 */
[----:B------:R-:W-:Y:S02]  /*117d0*/  IADD3 R73, P2, R6, 0xe000, RZ ;  /* 0x0000e00006497810 */ /* 0x000fe40007f5e0ff */
[----:B------:R-:W-:Y:S01]  /*117e0*/  LOP3.LUT R76, R3, R10, RZ, 0x3c, !PT ;  /* 0x0000000a034c7212 */ /* 0x000fe200078e3cff */
[----:B------:R-:W5:Y:S01]  /*117f0*/  LD.E.128 R36, desc[UR40][R36.64] ;  /* 0x0000002824247980 */ /* 0x000f62000c101d00 */
[----:B---3--:R-:W-:Y:S01]  /*11800*/  ISETP.NE.AND P3, PT, R83, 0x1, PT ;  /* 0x000000015300780c */ /* 0x008fe20003f65270 */
[----:B------:R-:W0:Y:S01]  /*11810*/  LDC R3, c[0x0][0xbc8] ;  /* 0x0002f200ff037b82 */ /* 0x000e220000000800 */
[----:B------:R-:W-:Y:S01]  /*11820*/  LOP3.LUT R52, R53, 0x380, RZ, 0xc0, !PT ;  /* 0x0000038035347812 */ /* 0x000fe200078ec0ff */
[----:B------:R-:W5:Y:S01]  /*11830*/  LD.E.128 R40, desc[UR40][R40.64] ;  /* 0x0000002828287980 */ /* 0x000f62000c101d00 */
[----:B------:R-:W-:-:S02]  /*11840*/  LOP3.LUT R56, R57, 0x380, RZ, 0xc0, !PT ;  /* 0x0000038039387812 */ /* 0x000fc400078ec0ff */
[----:B------:R-:W-:Y:S01]  /*11850*/  LOP3.LUT R60, R61, 0x380, RZ, 0xc0, !PT ;  /* 0x000003803d3c7812 */ /* 0x000fe200078ec0ff */
[----:B------:R-:W5:Y:S01]  /*11860*/  LD.E.128 R44, desc[UR40][R44.64] ;  /* 0x000000282c2c7980 */ /* 0x000f62000c101d00 */
[----:B------:R-:W-:Y:S02]  /*11870*/  LOP3.LUT R64, R65, 0x380, RZ, 0xc0, !PT ;  /* 0x0000038041407812 */ /* 0x000fe400078ec0ff */
[----:B------:R-:W-:Y:S01]  /*11880*/  LOP3.LUT R68, R69, 0x380, RZ, 0xc0, !PT ;  /* 0x0000038045447812 */ /* 0x000fe200078ec0ff */
[----:B------:R-:W5:Y:S01]  /*11890*/  LD.E.128 R76, desc[UR40][R76.64] ;  /* 0x000000284c4c7980 */ /* 0x000f62000c101d00 */
[----:B------:R-:W-:Y:S01]  /*118a0*/  LOP3.LUT R72, R73, 0x380, RZ, 0xc0, !PT ;  /* 0x0000038049487812 */ /* 0x000fe200078ec0ff */
[----:B------:R-:W1:Y:S01]  /*118b0*/  @P3 LDC R85, c[0x0][0xcec] ;  /* 0x00033b00ff553b82 */ /* 0x000e620000000800 */
[----:B------:R-:W-:Y:S02]  /*118c0*/  SHF.R.U64 R52, R52, 0x3, RZ ;  /* 0x0000000334347819 */ /* 0x000fe400000012ff */
[----:B------:R-:W-:-:S02]  /*118d0*/  SHF.R.U64 R56, R56, 0x3, RZ ;  /* 0x0000000338387819 */ /* 0x000fc400000012ff */
[----:B------:R-:W-:Y:S02]  /*118e0*/  SHF.R.U64 R60, R60, 0x3, RZ ;  /* 0x000000033c3c7819 */ /* 0x000fe400000012ff */
[----:B------:R-:W-:Y:S01]  /*118f0*/  SHF.R.U64 R64, R64, 0x3, RZ ;  /* 0x0000000340407819 */ /* 0x000fe200000012ff */
[----:B------:R-:W2:Y:S01]  /*11900*/  @P3 LDC R87, c[0x0][0xcf0] ;  /* 0x00033c00ff573b82 */ /* 0x000ea20000000800 */
[----:B------:R-:W-:Y:S02]  /*11910*/  SHF.R.U64 R68, R68, 0x3, RZ ;  /* 0x0000000344447819 */ /* 0x000fe400000012ff */
[----:B------:R-:W-:Y:S02]  /*11920*/  SHF.R.U64 R72, R72, 0x3, RZ ;  /* 0x0000000348487819 */ /* 0x000fe400000012ff */
        /* <DEDUP_REMOVED lines=15> */
[----:B------:R-:W-:Y:S01]  /*11a20*/  LOP3.LUT R80, R80, 0xfffffff8, RZ, 0xc0, !PT ;  /* 0xfffffff850507812 */ /* 0x000fe200078ec0ff */
[----:B------:R-:W-:Y:S01]  /*11a30*/  IMAD.WIDE.U32 R6, R0, UR4, RZ ;  /* 0x0000000400067c25 */ /* 0x000fe2000f8e00ff */
[----:B------:R-:W-:Y:S01]  /*11a40*/  ULDC.64 UR4, c[0x0][0xbe8] ;  /* 0x0002fa0000047ab9 */ /* 0x000fe20000000a00 */
[-C--:B0-----:R-:W-:Y:S01]  /*11a50*/  ISETP.GE.AND P1, PT, R220, R3.reuse, PT ;  /* 0x00000003dc00720c */ /* 0x081fe20003f26270 */
[----:B------:R-:W5:Y:S01]  /*11a60*/  LD.E.128 R52, desc[UR40][R52.64] ;  /* 0x0000002834347980 */ /* 0x000f62000c101d00 */
[----:B------:R-:W-:Y:S01]  /*11a70*/  IMAD.IADD R7, R7, 0x1, R5 ;  /* 0x0000000107077824 */ /* 0x000fe200078e0205 */
[----:B------:R-:W-:Y:S01]  /*11a80*/  SHF.R.S32.HI R5, RZ, 0x1f, R211 ;  /* 0x0000001fff057819 */ /* 0x000fe200000114d3 */
[----:B------:R-:W-:Y:S01]  /*11a90*/  IMAD.IADD R21, R21, 0x1, -R80 ;  /* 0x0000000115157824 */ /* 0x000fe200078e0a50 */
[-C--:B------:R-:W-:Y:S01]  /*11aa0*/  ISETP.GE.AND P0, PT, R219, R3.reuse, PT ;  /* 0x00000003db00720c */ /* 0x080fe20003f06270 */
[----:B------:R-:W-:Y:S01]  /*11ab0*/  IMAD.WIDE.U32 R6, R210, UR4, R6 ;  /* 0x00000004d2067c25 */ /* 0x000fe2000f8e0006 */
[----:B------:R-:W-:Y:S01]  /*11ac0*/  ISETP.GE.AND P2, PT, R188, R3, PT ;  /* 0x00000003bc00720c */ /* 0x000fe20003f46270 */
[----:B------:R-:W5:Y:S02]  /*11ad0*/  LD.E.128 R8, desc[UR40][R8.64] ;  /* 0x0000002808087980 */ /* 0x000f64000c101d00 */
[----:B------:R-:W-:Y:S01]  /*11ae0*/  IMAD R7, R210, UR5, R7 ;  /* 0x00000005d2077c24 */ /* 0x000fe2000f8e0207 */
[----:B------:R-:W-:Y:S01]  /*11af0*/  ULDC.64 UR4, c[0x0][0xbf0] ;  /* 0x0002fc0000047ab9 */ /* 0x000fe20000000a00 */
[--C-:B------:R-:W-:Y:S01]  /*11b00*/  IMAD R80, R21, 0x20, R20.reuse ;  /* 0x0000002015507824 */ /* 0x100fe200078e0214 */
[----:B------:R-:W5:Y:S01]  /*11b10*/  LD.E.128 R56, desc[UR40][R56.64] ;  /* 0x0000002838387980 */ /* 0x000f62000c101d00 */
[----:B------:R-:W-:-:S02]  /*11b20*/  IMAD R0, R213, 0x40, R20 ;  /* 0x00000040d5007824 */ /* 0x000fc400078e0214 */
[----:B------:R-:W-:Y:S01]  /*11b30*/  IMAD R20, R5, UR4, RZ ;  /* 0x0000000405147c24 */ /* 0x000fe2000f8e02ff */
[----:B------:R-:W-:Y:S01]  /*11b40*/  SEL R5, RZ, 0xffffffff, P1 ;  /* 0xffffffffff057807 */ /* 0x000fe20000800000 */
[----:B------:R-:W-:Y:S01]  /*11b50*/  IMAD R82, R213, 0x40, R80 ;  /* 0x00000040d5527824 */ /* 0x000fe200078e0250 */
[----:B------:R-:W-:Y:S01]  /*11b60*/  SEL R80, RZ, 0xffffffff, P0 ;  /* 0xffffffffff507807 */ /* 0x000fe20000000000 */
[----:B------:R-:W-:Y:S01]  /*11b70*/  IMAD R81, R211, UR5, R20 ;  /* 0x00000005d3517c24 */ /* 0x000fe2000f8e0214 */
[----:B------:R-:W-:Y:S01]  /*11b80*/  SEL R21, RZ, 0x1, P2 ;  /* 0x00000001ff157807 */ /* 0x000fe20001000000 */
[----:B------:R-:W-:Y:S01]  /*11b90*/  IMAD.SHL.U32 R84, R5, 0x2, RZ ;  /* 0x0000000205547824 */ /* 0x000fe200078e00ff */
[----:B------:R-:W5:Y:S01]  /*11ba0*/  LD.E.128 R60, desc[UR40][R60.64] ;  /* 0x000000283c3c7980 */ /* 0x000f62000c101d00 */
[----:B-1----:R-:W-:Y:S01]  /*11bb0*/  @P3 IMAD.HI.U32 R20, R82, R85, RZ ;  /* 0x0000005552143227 */ /* 0x002fe200078e00ff */
[----:B------:R-:W-:Y:S02]  /*11bc0*/  ISETP.GE.AND P0, PT, R218, R3, PT ;  /* 0x00000003da00720c */ /* 0x000fe40003f06270 */
[----:B------:R-:W-:Y:S01]  /*11bd0*/  LOP3.LUT R21, R84, 0x2, R21, 0xe2, !PT ;  /* 0x0000000254157812 */ /* 0x000fe200078ee215 */
[----:B------:R-:W-:Y:S01]  /*11be0*/  IMAD.SHL.U32 R80, R80, 0x4, RZ ;  /* 0x0000000450507824 */ /* 0x000fe200078e00ff */
[----:B------:R-:W5:Y:S01]  /*11bf0*/  LD.E.128 R64, desc[UR40][R64.64] ;  /* 0x0000002840407980 */ /* 0x000f62000c101d00 */
[----:B------:R-:W-:Y:S01]  /*11c00*/  IMAD.MOV.U32 R5, RZ, RZ, R82 ;  /* 0x000000ffff057224 */ /* 0x000fe200078e0052 */
[----:B--2---:R-:W-:Y:S01]  /*11c10*/  @P3 SHF.R.U32.HI R5, RZ, R87, R20 ;  /* 0x00000057ff053219 */ /* 0x004fe20000011614 */
[----:B------:R-:W-:Y:S01]  /*11c20*/  IMAD.WIDE.U32 R6, R211, UR4, R6 ;  /* 0x00000004d3067c25 */ /* 0x000fe2000f8e0006 */
[----:B------:R-:W-:Y:S01]  /*11c30*/  LOP3.LUT R20, R80, 0x4, R21, 0xe2, !PT ;  /* 0x0000000450147812 */ /* 0x000fe200078ee215 */
[----:B------:R-:W-:Y:S01]  /*11c40*/  ULDC.64 UR4, c[0x0][0xbe0] ;  /* 0x0002f80000047ab9 */ /* 0x000fe20000000a00 */
[----:B------:R-:W-:Y:S01]  /*11c50*/  SEL R21, RZ, 0xffffffff, P0 ;  /* 0xffffffffff157807 */ /* 0x000fe20000000000 */
[----:B------:R-:W5:Y:S01]  /*11c60*/  LD.E.128 R68, desc[UR40][R68.64] ;  /* 0x0000002844447980 */ /* 0x000f62000c101d00 */
[----:B------:R-:W-:Y:S01]  /*11c70*/  ISETP.GE.AND P0, PT, R217, R3, PT ;  /* 0x00000003d900720c */ /* 0x000fe20003f06270 */
[----:B------:R-:W-:Y:S01]  /*11c80*/  IMAD.IADD R7, R7, 0x1, R81 ;  /* 0x0000000107077824 */ /* 0x000fe200078e0251 */
[--C-:B------:R-:W-:Y:S01]  /*11c90*/  SHF.R.S32.HI R80, RZ, 0x1f, R5.reuse ;  /* 0x0000001fff507819 */ /* 0x100fe20000011405 */
[----:B------:R-:W-:Y:S01]  /*11ca0*/  IMAD.MOV R81, RZ, RZ, -R5 ;  /* 0x000000ffff517224 */ /* 0x000fe200078e0a05 */
[----:B------:R-:W5:Y:S01]  /*11cb0*/  LD.E.128 R72, desc[UR40][R72.64] ;  /* 0x0000002848487980 */ /* 0x000f62000c101d00 */
[----:B------:R-:W-:Y:S01]  /*11cc0*/  IMAD R85, R4, R83, RZ ;  /* 0x0000005304557224 */ /* 0x000fe200078e02ff */
        /* <DEDUP_REMOVED lines=22> */
[----:B------:R-:W-:Y:S01]  /*11e30*/  IMAD R4, R5, UR4, RZ ;  /* 0x0000000405047c24 */ /* 0x000fe2000f8e02ff */
[----:B------:R-:W-:Y:S01]  /*11e40*/  ISETP.GE.AND P0, PT, R83, R3, PT ;  /* 0x000000035300720c */ /* 0x000fe20003f06270 */
[----:B------:R-:W-:Y:S01]  /*11e50*/  VIADD R89, R188, 0x1c0 ;  /* 0x000001c0bc597836 */ /* 0x000fe20000000000 */
[----:B------:R-:W-:Y:S01]  /*11e60*/  LOP3.LUT R20, R81, 0x20, R20, 0xe2, !PT ;  /* 0x0000002051147812 */ /* 0x000fe200078ee214 */
[----:B------:R-:W-:-:S02]  /*11e70*/  IMAD R81, R21, UR5, R4 ;  /* 0x0000000515517c24 */ /* 0x000fc4000f8e0204 */
[----:B------:R-:W-:Y:S01]  /*11e80*/  IMAD.WIDE.U32 R6, R21, UR4, R6 ;  /* 0x0000000415067c25 */ /* 0x000fe2000f8e0006 */
[----:B------:R-:W-:Y:S01]  /*11e90*/  ISETP.GE.AND P1, PT, R0, R85, PT ;  /* 0x000000550000720c */ /* 0x000fe20003f26270 */
[----:B------:R-:W-:Y:S01]  /*11ea0*/  ULDC.64 UR4, c[0x0][0xb80] ;  /* 0x0002e00000047ab9 */ /* 0x000fe20000000a00 */
[----:B------:R-:W-:Y:S01]  /*11eb0*/  SEL R5, RZ, 0x40, P0 ;  /* 0x00000040ff057807 */ /* 0x000fe20000000000 */
[----:B------:R-:W-:Y:S01]  /*11ec0*/  VIADD R4, R2, 0x38820 ;  /* 0x0003882002047836 */ /* 0x000fe20000000000 */
[----:B------:R-:W-:Y:S01]  /*11ed0*/  ISETP.GE.AND P0, PT, R89, R3, PT ;  /* 0x000000035900720c */ /* 0x000fe20003f06270 */
[----:B------:R-:W-:Y:S01]  /*11ee0*/  IMAD.IADD R7, R7, 0x1, R81 ;  /* 0x0000000107077824 */ /* 0x000fe200078e0251 */
[----:B------:R-:W-:Y:S02]  /*11ef0*/  LEA R86, P2, R6, UR4, 0x1 ;  /* 0x0000000406567c11 */ /* 0x000fe4000f8408ff */
[----:B------:R-:W-:Y:S02]  /*11f00*/  LOP3.LUT R82, R20, R5, RZ, 0xfc, !PT ;  /* 0x0000000514527212 */ /* 0x000fe400078efcff */
[----:B------:R-:W-:-:S02]  /*11f10*/  PRMT R4, RZ, 0x654, R4 ;  /* 0x00000654ff047816 */ /* 0x000fc40000000004 */
[----:B------:R-:W-:Y:S02]  /*11f20*/  SEL R5, RZ, 0x80, P0 ;  /* 0x00000080ff057807 */ /* 0x000fe40000000000 */
[----:B------:R-:W-:Y:S01]  /*11f30*/  LEA.HI.X R87, R6, UR5, R7, 0x1, P2 ;  /* 0x0000000506577c11 */ /* 0x000fe200090f0c07 */
[----:B0-----:R0:W-:Y:S01]  /*11f40*/  SYNCS.ARRIVE.TRANS64.RED.A1T0 RZ, [R4+URZ], RZ ;  /* 0x000000ff04ff79a7 */ /* 0x0011e2000810043f */
[----:B------:R-:W-:Y:S01]  /*11f50*/  LOP3.LUT R84, R82, R5, RZ, 0xfc, !PT ;  /* 0x0000000552547212 */ /* 0x000fe200078efcff */
[----:B------:R-:W-:Y:S02]  /*11f60*/  BSSY B1, `(.L_x_1436) ;  /* 0x000002a000017945 */ /* 0x000fe40003800000 */
[----:B------:R1:W2:Y:S01]  /*11f70*/  SHFL.IDX PT, R5, R87, RZ, 0x181f ;  /* 0x00181fff57057589 */ /* 0x0002a200000e0000 */
[----:B----4-:R-:W-:-:S03]  /*11f80*/  SHF.R.S32.HI R152, RZ, 0x1f, R216 ;  /* 0x0000001fff987819 */ /* 0x010fc600000114d8 */
        /* <DEDUP_REMOVED lines=12> */
[----:B0-2---:R-:W-:Y:S02]  /*12050*/  @!P2 IMAD.WIDE R20, R188, 0x2, R4 ;  /* 0x00000002bc14a825 */ /* 0x005fe400078e0204 */
        /* <DEDUP_REMOVED lines=13> */
[CC--:B-1----:R-:W-:Y:S02]  /*12130*/  @!P0 LEA R6, P5, R218.reuse, R4.reuse, 0x1 ;  /* 0x00000004da068211 */ /* 0x0c2fe400078a08ff */
        /* <DEDUP_REMOVED lines=12> */
.L_x_1437:
[----:B------:R-:W-:Y:S05]  /*12200*/  BSYNC B1 ;  /* 0x0000000000017941 */ /* 0x000fea0003800000 */
.L_x_1436:
[----:B------:R-:W-:Y:S01]  /*12210*/  VIADD R0, R0, 0x20 ;  /* 0x0000002000007836 */ /* 0x000fe20000000000 */
[----:B--23--:R1:W2:Y:S04]  /*12220*/  SHFL.IDX PT, R5, R87, 0x1, 0x181f ;  /* 0x00381f0057057f89 */ /* 0x00c2a800000e0000 */
        /* <DEDUP_REMOVED lines=8> */
[----:B------:R-:W-:-:S02]  /*122b0*/  LOP3.LUT P0, RZ, R82, 0x40, RZ, 0xc0, !PT ;  /* 0x0000004052ff7812 */ /* 0x000fc4000780c0ff */
[----:B------:R-:W-:Y:S02]  /*122c0*/  SHF.R.S32.HI R0, RZ, 0x1f, R83 ;  /* 0x0000001fff007819 */ /* 0x000fe40000011453 */
[----:B0----5:R-:W-:Y:S01]  /*122d0*/  @!P5 LEA R8, P1, R220, R4, 0x1 ;  /* 0x00000004dc08d211 */ /* 0x021fe200078208ff */
[----:B--2---:R-:W-:-:S03]  /*122e0*/  @!P6 IMAD.WIDE R6, R188, 0x2, R4 ;  /* 0x00000002bc06e825 */ /* 0x004fc600078e0204 */
[----:B------:R-:W-:Y:S02]  /*122f0*/  @!P5 LEA.HI.X R9, R220, R5, R159, 0x1, P1 ;  /* 0x00000005dc09d211 */ /* 0x000fe400008f0c9f */
[----:B------:R-:W-:Y:S01]  /*12300*/  ISETP.GE.AND P1, PT, R216, R3, PT ;  /* 0x00000003d800720c */ /* 0x000fe20003f26270 */
[----:B------:R0:W-:Y:S04]  /*12310*/  @!P6 ST.E.128 desc[UR40][R6.64], R12 ;  /* 0x0000000c0600e985 */ /* 0x0001e8000c101d28 */
        /* <DEDUP_REMOVED lines=9> */
[C---:B------:R-:W-:Y:S01]  /*123b0*/  @P0 LEA R12, P5, R83.reuse, R4, 0x1 ;  /* 0x00000004530c0211 */ /* 0x040fe200078a08ff */
        /* <DEDUP_REMOVED lines=13> */
.L_x_1435:
[----:B0-----:R-:W2:Y:S01]  /*12490*/  LDL R10, [R1+0x7c] ;  /* 0x00007c00010a7983 */ /* 0x001ea20000100800 */
[----:B-1----:R-:W0:Y:S01]  /*124a0*/  LDC R9, c[0x0][0xce8] ;  /* 0x00033a00ff097b82 */ /* 0x002e220000000800 */
[----:B------:R-:W-:Y:S01]  /*124b0*/  ULDC.64 UR4, c[0x0][0xc08] ;  /* 0x0003020000047ab9 */ /* 0x000fe20000000a00 */
[----:B------:R-:W-:Y:S01]  /*124c0*/  IMAD R11, R213, 0x40, R191 ;  /* 0x00000040d50b7824 */ /* 0x000fe200078e02bf */
[----:B------:R-:W-:Y:S01]  /*124d0*/  BSSY B1, `(.L_x_1439) ;  /* 0x00000f2000017945 */ /* 0x000fe20003800000 */
[----:B------:R-:W-:Y:S01]  /*124e0*/  IMAD R3, R5, UR4, RZ ;  /* 0x0000000405037c24 */ /* 0x000fe2000f8e02ff */
[----:B------:R-:W-:Y:S01]  /*124f0*/  SHF.R.S32.HI R21, RZ, 0x1f, R223 ;  /* 0x0000001fff157819 */ /* 0x000fe200000114df */
[C---:B------:R-:W-:Y:S01]  /*12500*/  IMAD.WIDE.U32 R6, R0.reuse, UR4, RZ ;  /* 0x0000000400067c25 */ /* 0x040fe2000f8e00ff */
[----:B----4-:R-:W-:Y:S02]  /*12510*/  SHF.R.S32.HI R152, RZ, 0x1f, R224 ;  /* 0x0000001fff987819 */ /* 0x010fe400000114e0 */
        /* <DEDUP_REMOVED lines=16> */
[----:B------:R-:W-:Y:S01]  /*12620*/  VIADD R174, R193, 0x70 ;  /* 0x00000070c1ae7836 */ /* 0x000fe20000000000 */
        /* <DEDUP_REMOVED lines=16> */
[----:B------:R-:W1:Y:S01]  /*12730*/  @P0 LDC R0, c[0x0][0xcf0] ;  /* 0x00033c00ff000b82 */ /* 0x000e620000000800 */
        /* <DEDUP_REMOVED lines=36> */
[----:B------:R-:W-:-:S02]  /*12980*/  VIADD R181, R193, 0x50 ;  /* 0x00000050c1b57836 */ /* 0x000fc40000000000 */
[C---:B------:R-:W-:Y:S02]  /*12990*/  VIADD R183, R193.reuse, 0x48 ;  /* 0x00000048c1b77836 */ /* 0x040fe40000000000 */
[C---:B------:R-:W-:Y:S02]  /*129a0*/  VIADD R196, R193.reuse, 0x40 ;  /* 0x00000040c1c47836 */ /* 0x040fe40000000000 */
[C---:B------:R-:W-:Y:S02]  /*129b0*/  VIADD R198, R193.reuse, 0x38 ;  /* 0x00000038c1c67836 */ /* 0x040fe40000000000 */
[C---:B------:R-:W-:Y:S02]  /*129c0*/  VIADD R200, R193.reuse, 0x30 ;  /* 0x00000030c1c87836 */ /* 0x040fe40000000000 */
[C---:B------:R-:W-:Y:S02]  /*129d0*/  VIADD R203, R193.reuse, 0x28 ;  /* 0x00000028c1cb7836 */ /* 0x040fe40000000000 */
[----:B------:R-:W-:-:S02]  /*129e0*/  VIADD R205, R193, 0x20 ;  /* 0x00000020c1cd7836 */ /* 0x000fc40000000000 */
[C---:B------:R-:W-:Y:S02]  /*129f0*/  VIADD R207, R193.reuse, 0x18 ;  /* 0x00000018c1cf7836 */ /* 0x040fe40000000000 */
[C---:B------:R-:W-:Y:S02]  /*12a00*/  VIADD R211, R193.reuse, 0x10 ;  /* 0x00000010c1d37836 */ /* 0x040fe40000000000 */
[----:B------:R-:W-:Y:S02]  /*12a10*/  VIADD R214, R193, 0x8 ;  /* 0x00000008c1d67836 */ /* 0x000fe40000000000 */
[----:B--2---:R-:W-:-:S04]  /*12a20*/  IMAD R3, R213, 0x40, R10 ;  /* 0x00000040d5037824 */ /* 0x004fc800078e020a */
[----:B0-----:R-:W-:-:S04]  /*12a30*/  @P0 IMAD.HI.U32 R8, R3, R8, RZ ;  /* 0x0000000803080227 */ /* 0x001fc800078e00ff */
[----:B------:R-:W-:Y:S01]  /*12a40*/  IMAD.MOV.U32 R5, RZ, RZ, R3 ;  /* 0x000000ffff057224 */ /* 0x000fe200078e0003 */
[----:B-1----:R-:W-:-:S05]  /*12a50*/  @P0 SHF.R.U32.HI R5, RZ, R0, R8 ;  /* 0x00000000ff050219 */ /* 0x002fca0000011608 */
        /* <DEDUP_REMOVED lines=16> */
[----:B------:R0:W1:Y:S01]  /*12b60*/  SHFL.IDX PT, R13, R3, RZ, 0x1c1f ;  /* 0x001c1fff030d7589 */ /* 0x00006200000e0000 */
[----:B------:R-:W-:Y:S01]  /*12b70*/  LEA.HI.X R10, R6, UR5, R4, 0x2, P0 ;  /* 0x00000005060a7c11 */ /* 0x000fe200080f1404 */
[----:B------:R-:W-:Y:S01]  /*12b80*/  VIADD R4, R2, 0x38820 ;  /* 0x0003882002047836 */ /* 0x000fe20000000000 */
[----:B------:R-:W-:-:S03]  /*12b90*/  ISETP.GE.AND P0, PT, R11, R0, PT ;  /* 0x000000000b00720c */ /* 0x000fc60003f06270 */
[----:B------:R0:W2:Y:S01]  /*12ba0*/  SHFL.IDX PT, R12, R10, RZ, 0x1c1f ;  /* 0x001c1fff0a0c7589 */ /* 0x0000a200000e0000 */
        /* <DEDUP_REMOVED lines=8> */
[----:B01----:R-:W-:-:S04]  /*12c30*/  @!P0 LEA R4, P1, R193, R13, 0x2 ;  /* 0x0000000dc1048211 */ /* 0x003fc800078210ff */
[----:B--2---:R-:W-:-:S05]  /*12c40*/  @!P0 LEA.HI.X R5, R193, R12, R222, 0x2, P1 ;  /* 0x0000000cc1058211 */ /* 0x004fca00008f14de */
        /* <DEDUP_REMOVED lines=57> */
[-C--:B-1----:R-:W-:Y:S01]  /*12fe0*/  @!P1 LEA R6, P5, R171, R13.reuse, 0x2 ;  /* 0x0000000dab069211 */ /* 0x082fe200078a10ff */
[----:B------:R0:W-:Y:S01]  /*12ff0*/  @!P0 ST.E.64 desc[UR40][R4.64], R80 ;  /* 0x0000005004008985 */ /* 0x0001e2000c101b28 */
[----:B--2---:R-:W-:Y:S02]  /*13000*/  @!P2 LEA R8, P6, R169, R13, 0x2 ;  /* 0x0000000da908a211 */ /* 0x004fe400078c10ff */
        /* <DEDUP_REMOVED lines=9> */
[----:B-1----:R-:W-:-:S03]  /*130a0*/  @!P4 LEA R6, P0, R236, R13, 0x2 ;  /* 0x0000000dec06c211 */ /* 0x002fc600078010ff */
[----:B------:R0:W-:Y:S01]  /*130b0*/  @!P3 ST.E.64 desc[UR40][R4.64], R92 ;  /* 0x0000005c0400b985 */ /* 0x0001e2000c101b28 */
[-C--:B------:R-:W-:Y:S02]  /*130c0*/  @!P4 LEA.HI.X R7, R236, R12.reuse, R167, 0x2, P0 ;  /* 0x0000000cec07c211 */ /* 0x080fe400000f14a7 */
        /* <DEDUP_REMOVED lines=8> */
[----:B------:R-:W-:Y:S02]  /*13150*/  @!P2 LEA.HI.X R5, R234, R12, R165, 0x2, P6 ;  /* 0x0000000cea05a211 */ /* 0x000fe400030f14a5 */
[----:B-1----:R-:W-:-:S03]  /*13160*/  @!P1 LEA R6, P3, R233, R13, 0x2 ;  /* 0x0000000de9069211 */ /* 0x002fc600078610ff */
[----:B------:R1:W-:Y:S01]  /*13170*/  @!P2 ST.E.64 desc[UR40][R4.64], R104 ;  /* 0x000000680400a985 */ /* 0x0003e2000c101b28 */
[-C--:B------:R-:W-:Y:S02]  /*13180*/  @!P1 LEA.HI.X R7, R233, R12.reuse, R164, 0x2, P3 ;  /* 0x0000000ce9079211 */ /* 0x080fe400018f14a4 */
[----:B------:R-:W-:Y:S02]  /*13190*/  ISETP.GE.AND P3, PT, R229, UR4, PT ;  /* 0x00000004e5007c0c */ /* 0x000fe4000bf66270 */
[CC--:B0-----:R-:W-:Y:S01]  /*131a0*/  @!P0 LEA R8, P6, R232.reuse, R13.reuse, 0x2 ;  /* 0x0000000de8088211 */ /* 0x0c1fe200078c10ff */
[----:B------:R0:W-:Y:S03]  /*131b0*/  @!P1 ST.E.64 desc[UR40][R6.64], R108 ;  /* 0x0000006c06009985 */ /* 0x0001e6000c101b28 */
[----:B------:R-:W-:Y:S02]  /*131c0*/  @!P0 LEA.HI.X R9, R232, R12, R163, 0x2, P6 ;  /* 0x0000000ce8098211 */ /* 0x000fe400030f14a3 */
[----:B-1----:R-:W-:-:S03]  /*131d0*/  @!P5 LEA R4, P1, R231, R13, 0x2 ;  /* 0x0000000de704d211 */ /* 0x002fc600078210ff */
        /* <DEDUP_REMOVED lines=8> */
[CC--:B-1----:R-:W-:Y:S01]  /*13260*/  @!P3 LEA R8, P6, R229.reuse, R13.reuse, 0x2 ;  /* 0x0000000de508b211 */ /* 0x0c2fe200078c10ff */
        /* <DEDUP_REMOVED lines=8> */
[C---:B-1----:R-:W-:Y:S01]  /*132f0*/  @!P1 LEA R6, P6, R227.reuse, R13, 0x2 ;  /* 0x0000000de3069211 */ /* 0x042fe200078c10ff */
[----:B------:R1:W-:Y:S03]  /*13300*/  @!P0 ST.E.64 desc[UR40][R4.64], R128 ;  /* 0x0000008004008985 */ /* 0x0003e6000c101b28 */
[----:B------:R-:W-:-:S03]  /*13310*/  @!P1 LEA.HI.X R7, R227, R12, R158, 0x2, P6 ;  /* 0x0000000ce3079211 */ /* 0x000fc600030f149e */
[CC--:B0-----:R-:W-:Y:S02]  /*13320*/  @!P3 LEA R8, P6, R225.reuse, R13.reuse, 0x2 ;  /* 0x0000000de108b211 */ /* 0x0c1fe400078c10ff */
[----:B------:R0:W-:Y:S02]  /*13330*/  @!P1 ST.E.64 desc[UR40][R6.64], R132 ;  /* 0x0000008406009985 */ /* 0x0001e4000c101b28 */
[----:B------:R-:W-:Y:S02]  /*13340*/  @!P3 LEA.HI.X R9, R225, R12, R156, 0x2, P6 ;  /* 0x0000000ce109b211 */ /* 0x000fe400030f149c */
[----:B-1----:R-:W-:-:S04]  /*13350*/  @!P4 LEA R4, P0, R226, R13, 0x2 ;  /* 0x0000000de204c211 */ /* 0x002fc800078010ff */
        /* <DEDUP_REMOVED lines=9> */
.L_x_1440:
[----:B------:R-:W-:Y:S05]  /*133f0*/  BSYNC B1 ;  /* 0x0000000000017941 */ /* 0x000fea0003800000 */
.L_x_1439:
        /* <DEDUP_REMOVED lines=13> */
[----:B------:R-:W-:Y:S01]  /*134d0*/  @!P1 LEA R6, P5, R211, R24, 0x2 ;  /* 0x00000018d3069211 */ /* 0x000fe200078a10ff */
        /* <DEDUP_REMOVED lines=51> */
[-C--:B----4-:R-:W-:Y:S01]  /*13810*/  @!P1 LEA R6, P3, R173, R24.reuse, 0x2 ;  /* 0x00000018ad069211 */ /* 0x090fe200078610ff */
        /* <DEDUP_REMOVED lines=25> */
[----:B--2---:R-:W-:Y:S02]  /*139b0*/  @!P4 LEA R12, P2, R231, R24, 0x2 ;  /* 0x00000018e70cc211 */ /* 0x004fe400078410ff */
        /* <DEDUP_REMOVED lines=12> */
[-C--:B-1----:R-:W-:Y:S02]  /*13a80*/  @!P4 LEA.HI.X R13, R231, R20.reuse, R162, 0x2, P2 ;  /* 0x00000014e70dc211 */ /* 0x082fe400010f14a2 */
        /* <DEDUP_REMOVED lines=12> */
[----:B--2---:R-:W-:-:S03]  /*13b50*/  @!P4 LEA R8, P0, R227, R24, 0x2 ;  /* 0x00000018e308c211 */ /* 0x004fc600078010ff */
[----:B------:R4:W-:Y:S01]  /*13b60*/  @!P1 ST.E.64 desc[UR40][R6.64], R130 ;  /* 0x0000008206009985 */ /* 0x0009e2000c101b28 */
[-C--:B-1----:R-:W-:Y:S02]  /*13b70*/  @!P2 LEA R12, P1, R225, R24.reuse, 0x2 ;  /* 0x00000018e10ca211 */ /* 0x082fe400078210ff */
        /* <DEDUP_REMOVED lines=16> */
.L_x_1432:
[----:B------:R-:W-:Y:S01]  /*13c80*/  ULDC.64 UR6, c[0x0][0xd08] ;  /* 0x0003420000067ab9 */ /* 0x000fe20000000a00 */
[----:B------:R-:W-:Y:S01]  /*13c90*/  ULDC.64 UR4, c[0x0][0xd00] ;  /* 0x0003400000047ab9 */ /* 0x000fe20000000a00 */
[----:B------:R-:W-:Y:S01]  /*13ca0*/  ISETP.NE.U32.AND P1, PT, RZ, UR6, PT ;  /* 0x00000006ff007c0c */ /* 0x000fe2000bf25070 */
[----:B------:R-:W-:Y:S01]  /*13cb0*/  IMAD.MOV.U32 R3, RZ, RZ, RZ ;  /* 0x000000ffff037224 */ /* 0x000fe200078e00ff */
[----:B------:R-:W-:Y:S02]  /*13cc0*/  ISETP.NE.U32.AND P0, PT, RZ, UR4, PT ;  /* 0x00000004ff007c0c */ /* 0x000fe4000bf05070 */
[----:B------:R-:W-:Y:S02]  /*13cd0*/  ISETP.NE.AND.EX P1, PT, RZ, UR7, PT, P1 ;  /* 0x00000007ff007c0c */ /* 0x000fe4000bf25310 */
[----:B-1----:R-:W-:Y:S02]  /*13ce0*/  IADD3 R4, P2, R214, UR4, RZ ;  /* 0x00000004d6047c10 */ /* 0x002fe4000ff5e0ff */
[----:B------:R-:W-:-:S02]  /*13cf0*/  ISETP.NE.AND.EX P0, PT, RZ, UR5, PT, P0 ;  /* 0x00000005ff007c0c */ /* 0x000fc4000bf05300 */
[----:B0-----:R-:W-:Y:S01]  /*13d00*/  IADD3.X R5, R215, UR5, RZ, P2, !PT ;  /* 0x00000005d7057c10 */ /* 0x001fe200097fe4ff */
[----:B------:R-:W-:Y:S02]  /*13d10*/  ULDC UR4, c[0x0][0xb88] ;  /* 0x0002e20000047ab9 */ /* 0x000fe40000000800 */
[----:B------:R-:W-:-:S04]  /*13d20*/  IMAD.U32 R0, RZ, RZ, UR4 ;  /* 0x00000004ff007e24 */ /* 0x000fc8000f8e00ff */
[----:B------:R-:W-:-:S04]  /*13d30*/  @P1 IADD3 R214, P2, R214, UR6, RZ ;  /* 0x00000006d6d61c10 */ /* 0x000fc8000ff5e0ff */
[----:B------:R-:W-:Y:S01]  /*13d40*/  @P1 IADD3.X R215, R215, UR7, RZ, P2, !PT ;  /* 0x00000007d7d71c10 */ /* 0x000fe200097fe4ff */
[----:B------:R0:W5:Y:S04]  /*13d50*/  @P0 LDG.E R3, desc[UR40][R4.64] ;  /* 0x0000002804030981 */ /* 0x000168000c1e1900 */
[----:B------:R0:W5:Y:S01]  /*13d60*/  @P1 LDG.E R0, desc[UR40][R214.64] ;  /* 0x00000028d6001981 */ /* 0x000162000c1e1900 */
[----:B------:R-:W-:Y:S01]  /*13d70*/  ISETP.NE.AND P2, PT, R212, RZ, PT ;  /* 0x000000ffd400720c */ /* 0x000fe20003f45270 */
[----:B------:R-:W1:-:S12]  /*13d80*/  S2R R6, SR_TID.X ;  /* 0x0000000000067919 */ /* 0x000e580000002100 */
[----:B------:R-:W2:Y:S01]  /*13d90*/  @!P2 LDC R212, c[0x0][0xbd4] ;  /* 0x0002f500ffd4ab82 */ /* 0x000ea20000000800 */
[----:B-1----:R-:W-:Y:S01]  /*13da0*/  VIADD R30, R6, 0xffffff80 ;  /* 0xffffff80061e7836 */ /* 0x002fe20000000000 */
[----:B--2---:R-:W-:-:S04]  /*13db0*/  ISETP.GT.AND P2, PT, R212, 0x1, PT ;  /* 0x00000001d400780c */ /* 0x004fc80003f44270 */
[----:B------:R-:W-:Y:S01]  /*13dc0*/  ISETP.GT.AND P3, PT, R30, 0x3f, PT ;  /* 0x0000003f1e00780c */ /* 0x000fe20003f64270 */
[----:B0-----:R-:W-:-:S12]  /*13dd0*/  @P1 BRA `(.L_x_1441) ;  /* 0x0000000000101947 */ /* 0x001fd80003800000 */
[----:B------:R-:W-:Y:S05]  /*13de0*/  @!P0 BRA `(.L_x_1441) ;  /* 0x00000000000c8947 */ /* 0x000fea0003800000 */
[----:B------:R-:W2:Y:S04]  /*13df0*/  LDG.E R7, desc[UR40][R4.64] ;  /* 0x0000002804077981 */ /* 0x000ea8000c1e1900 */
[----:B-----5:R-:W2:Y:S02]  /*13e00*/  LDG.E R0, desc[UR40][R4.64+0x4] ;  /* 0x0000042804007981 */ /* 0x020ea4000c1e1900 */
[----:B--2---:R-:W-:-:S07]  /*13e10*/  IMAD.IADD R0, R0, 0x1, -R7 ;  /* 0x0000000100007824 */ /* 0x004fce00078e0a07 */
.L_x_1441:
[----:B------:R-:W2:Y:S01]  /*13e20*/  LDL.LU R4, [R1+0x40] ;  /* 0x0000400001047983 */ /* 0x000ea20000300800 */
[----:B------:R-:W-:Y:S01]  /*13e30*/  BSSY B1, `(.L_x_1442) ;  /* 0x0000037000017945 */ /* 0x000fe20003800000 */
[----:B------:R-:W-:Y:S02]  /*13e40*/  SEL R211, R211, RZ, !P0 ;  /* 0x000000ffd3d37207 */ /* 0x000fe40004000000 */
[----:B-----5:R-:W-:Y:S02]  /*13e50*/  SHF.R.S32.HI R26, RZ, 0x1f, R3 ;  /* 0x0000001fff1a7819 */ /* 0x020fe40000011403 */
[----:B--2---:R-:W-:Y:S01]  /*13e60*/  SEL R28, R4, RZ, !P0 ;  /* 0x000000ff041c7207 */ /* 0x004fe20004000000 */
[----:B------:R-:W-:Y:S06]  /*13e70*/  @P3 BRA `(.L_x_1443) ;  /* 0x0000000000c83947 */ /* 0x000fec0003800000 */
[----:B------:R-:W0:Y:S01]  /*13e80*/  S2R R4, SR_TID.X ;  /* 0x0000000000047919 */ /* 0x000e220000002100 */
[----:B------:R-:W1:Y:S02]  /*13e90*/  LDC R31, c[0x0][0xce8] ;  /* 0x00033a00ff1f7b82 */ /* 0x000e640000000800 */
[----:B-1----:R-:W-:Y:S02]  /*13ea0*/  IMAD R5, R0, R31, RZ ;  /* 0x0000001f00057224 */ /* 0x002fe400078e02ff */
[----:B0-----:R-:W-:-:S04]  /*13eb0*/  IMAD R4, R213, 0x40, R4 ;  /* 0x00000040d5047824 */ /* 0x001fc800078e0204 */
        /* <DEDUP_REMOVED lines=8> */
[----:B------:R-:W-:-:S05]  /*13f40*/  SEL R24, R24, 0xa78, P0 ;  /* 0x00000a7818187807 */ /* 0x000fca0000000000 */
[----:B------:R-:W1:Y:S08]  /*13f50*/  LDC.64 R10, c[0x0][R24+0x220] ;  /* 0x00008800180a7b82 */ /* 0x000e700000000a00 */
[----:B------:R-:W2:Y:S08]  /*13f60*/  LDC.64 R12, c[0x0][R24+0x218] ;  /* 0x00008600180c7b82 */ /* 0x000eb00000000a00 */
[----:B------:R-:W5:Y:S08]  /*13f70*/  LDC.64 R8, c[0x0][R24+0x228] ;  /* 0x00008a0018087b82 */ /* 0x000f700000000a00 */
[----:B------:R-:W3:Y:S08]  /*13f80*/  @P1 LDC R20, c[0x0][0xcec] ;  /* 0x00033b00ff141b82 */ /* 0x000ef00000000800 */
[----:B------:R-:W4:Y:S08]  /*13f90*/  LDC.64 R6, c[0x0][R24+0x210] ;  /* 0x0000840018067b82 */ /* 0x000f300000000a00 */
[----:B------:R-:W5:Y:S01]  /*13fa0*/  @P1 LDC R27, c[0x0][0xcf0] ;  /* 0x00033c00ff1b1b82 */ /* 0x000f620000000800 */
[----:B---3--:R-:W-:-:S07]  /*13fb0*/  @P1 IMAD.HI.U32 R20, R29, R20, RZ ;  /* 0x000000141d141227 */ /* 0x008fce00078e00ff */
[----:B0-----:R-:W0:Y:S01]  /*13fc0*/  @!P0 LDC R4, c[0x0][0xc50] ;  /* 0x00031400ff048b82 */ /* 0x001e220000000800 */
[-C--:B-1----:R-:W-:Y:S02]  /*13fd0*/  IMAD R11, R11, R211.reuse, RZ ;  /* 0x000000d30b0b7224 */ /* 0x082fe400078e02ff */
[----:B------:R-:W-:-:S05]  /*13fe0*/  IMAD.WIDE.U32 R14, R10, R211, RZ ;  /* 0x000000d30a0e7225 */ /* 0x000fca00078e00ff */
[----:B------:R-:W1:Y:S01]  /*13ff0*/  @!P0 LDC R5, c[0x0][0xc54] ;  /* 0x00031500ff058b82 */ /* 0x000e620000000800 */
[-C--:B--2---:R-:W-:Y:S02]  /*14000*/  IMAD R25, R13, R210.reuse, RZ ;  /* 0x000000d20d197224 */ /* 0x084fe400078e02ff */
[----:B------:R-:W-:Y:S01]  /*14010*/  IMAD.WIDE.U32 R12, R12, R210, RZ ;  /* 0x000000d20c0c7225 */ /* 0x000fe200078e00ff */
[----:B-----5:R-:W-:-:S03]  /*14020*/  @P1 SHF.R.U32.HI R21, RZ, R27, R20 ;  /* 0x0000001bff151219 */ /* 0x020fc60000011614 */
[----:B------:R-:W-:Y:S01]  /*14030*/  IMAD R27, R10, R28, R11 ;  /* 0x0000001c0a1b7224 */ /* 0x000fe200078e020b */
[----:B------:R-:W-:Y:S01]  /*14040*/  SEL R11, R222, RZ, P0 ;  /* 0x000000ffde0b7207 */ /* 0x000fe20000000000 */
[----:B------:R-:W-:Y:S01]  /*14050*/  IMAD.IADD R25, R13, 0x1, R25 ;  /* 0x000000010d197824 */ /* 0x000fe200078e0219 */
[----:B------:R-:W-:Y:S01]  /*14060*/  IADD3 R12, P1, P3, R14, R12, R3 ;  /* 0x0000000c0e0c7210 */ /* 0x000fe20007b3e003 */
[----:B------:R-:W-:Y:S02]  /*14070*/  IMAD.MOV R10, RZ, RZ, -R21 ;  /* 0x000000ffff0a7224 */ /* 0x000fe400078e0a15 */
[----:B------:R-:W-:Y:S02]  /*14080*/  IMAD.IADD R27, R15, 0x1, R27 ;  /* 0x000000010f1b7824 */ /* 0x000fe400078e021b */
[-C--:B------:R-:W-:Y:S02]  /*14090*/  IMAD R13, R9, R11.reuse, RZ ;  /* 0x0000000b090d7224 */ /* 0x080fe400078e02ff */
[----:B------:R-:W-:-:S04]  /*140a0*/  IMAD.WIDE.U32 R8, R8, R11, RZ ;  /* 0x0000000b08087225 */ /* 0x000fc800078e00ff */
[----:B------:R-:W-:Y:S01]  /*140b0*/  IMAD R11, R31, R10, R29 ;  /* 0x0000000a1f0b7224 */ /* 0x000fe200078e021d */
[----:B------:R-:W-:Y:S01]  /*140c0*/  IADD3.X R10, R27, R25, R26, P1, P3 ;  /* 0x000000191b0a7210 */ /* 0x000fe20000fe641a */
[----:B------:R-:W-:Y:S01]  /*140d0*/  IMAD.IADD R13, R9, 0x1, R13 ;  /* 0x00000001090d7824 */ /* 0x000fe200078e020d */
[----:B------:R-:W-:Y:S01]  /*140e0*/  IADD3 R8, P0, P1, R21, R12, R8 ;  /* 0x0000000c15087210 */ /* 0x000fe2000791e008 */
[----:B----4-:R-:W-:Y:S01]  /*140f0*/  IMAD R7, R7, R11, RZ ;  /* 0x0000000b07077224 */ /* 0x010fe200078e02ff */
        /* <DEDUP_REMOVED lines=8> */
[----:B-1----:R-:W-:-:S05]  /*14180*/  LEA.HI.X R5, R8, R5, R6, 0x2, P0 ;  /* 0x0000000508057211 */ /* 0x002fca00000f1406 */
[----:B------:R0:W-:Y:S02]  /*14190*/  STG.E desc[UR40][R4.64], R7 ;  /* 0x0000000704007986 */ /* 0x0001e4000c101928 */
.L_x_1443:
[----:B------:R-:W-:Y:S05]  /*141a0*/  BSYNC B1 ;  /* 0x0000000000017941 */ /* 0x000fea0003800000 */
.L_x_1442:
[----:B------:R-:W-:Y:S05]  /*141b0*/  @P2 BRA `(.L_x_1438) ;  /* 0x0000000800742947 */ /* 0x000fea0003800000 */
[----:B------:R-:W1:Y:S01]  /*141c0*/  LDC R9, c[0x0][0xce8] ;  /* 0x00033a00ff097b82 */ /* 0x000e620000000800 */
        /* <DEDUP_REMOVED lines=10> */
[C---:B------:R-:W-:Y:S01]  /*14270*/  VIADD R29, R188.reuse, 0x180 ;  /* 0x00000180bc1d7836 */ /* 0x040fe20000000000 */
[----:B------:R-:W-:Y:S01]  /*14280*/  SHF.R.S32.HI R32, RZ, 0x1f, R216 ;  /* 0x0000001fff207819 */ /* 0x000fe200000114d8 */
[----:B------:R-:W-:Y:S01]  /*14290*/  IMAD.IADD R5, R5, 0x1, R3 ;  /* 0x0000000105057824 */ /* 0x000fe200078e0203 */
[----:B------:R-:W-:Y:S01]  /*142a0*/  LOP3.LUT R3, R7, 0xfffffff8, RZ, 0xc0, !PT ;  /* 0xfffffff807037812 */ /* 0x000fe200078ec0ff */
[----:B------:R-:W-:Y:S01]  /*142b0*/  VIADD R31, R188, 0x1c0 ;  /* 0x000001c0bc1f7836 */ /* 0x000fe20000000000 */
[----:B------:R-:W-:Y:S01]  /*142c0*/  SHF.R.S32.HI R33, RZ, 0x1f, R217 ;  /* 0x0000001fff217819 */ /* 0x000fe200000114d9 */
[----:B------:R-:W-:Y:S01]  /*142d0*/  IMAD.WIDE.U32 R4, R210, UR4, R4 ;  /* 0x00000004d2047c25 */ /* 0x000fe2000f8e0004 */
[----:B------:R-:W-:-:S02]  /*142e0*/  SHF.R.S32.HI R34, RZ, 0x1f, R218 ;  /* 0x0000001fff227819 */ /* 0x000fc400000114da */
[----:B------:R-:W-:Y:S01]  /*142f0*/  SHF.R.S32.HI R35, RZ, 0x1f, R219 ;  /* 0x0000001fff237819 */ /* 0x000fe200000114db */
[----:B------:R-:W-:Y:S01]  /*14300*/  IMAD.IADD R3, R30, 0x1, -R3 ;  /* 0x000000011e037824 */ /* 0x000fe200078e0a03 */
[----:B------:R-:W-:Y:S01]  /*14310*/  SHF.R.S32.HI R30, RZ, 0x1f, R31 ;  /* 0x0000001fff1e7819 */ /* 0x000fe2000001141f */
[----:B------:R-:W-:Y:S01]  /*14320*/  IMAD R5, R210, UR5, R5 ;  /* 0x00000005d2057c24 */ /* 0x000fe2000f8e0205 */
[----:B-1----:R-:W-:Y:S01]  /*14330*/  ISETP.NE.AND P0, PT, R9, 0x1, PT ;  /* 0x000000010900780c */ /* 0x002fe20003f05270 */
[----:B------:R-:W-:Y:S01]  /*14340*/  IMAD R6, R3, 0x20, R26 ;  /* 0x0000002003067824 */ /* 0x000fe200078e021a */
[----:B------:R-:W-:Y:S01]  /*14350*/  ULDC.64 UR4, c[0x0][0xbf0] ;  /* 0x0002fc0000047ab9 */ /* 0x000fe20000000a00 */
[----:B------:R-:W-:Y:S01]  /*14360*/  IMAD R27, R0, R9, RZ ;  /* 0x00000009001b7224 */ /* 0x000fe200078e02ff */
        /* <DEDUP_REMOVED lines=10> */
[----:B------:R-:W-:Y:S01]  /*14410*/  IMAD.MOV.U32 R3, RZ, RZ, R8 ;  /* 0x000000ffff037224 */ /* 0x000fe200078e0008 */
[----:B------:R-:W-:Y:S01]  /*14420*/  SEL R0, RZ, 0x1, P2 ;  /* 0x00000001ff007807 */ /* 0x000fe20001000000 */
[----:B------:R-:W-:Y:S01]  /*14430*/  IMAD.IADD R5, R5, 0x1, R7 ;  /* 0x0000000105057824 */ /* 0x000fe200078e0207 */
[----:B------:R-:W-:Y:S01]  /*14440*/  ISETP.GE.AND P2, PT, R31, R21, PT ;  /* 0x000000151f00720c */ /* 0x000fe20003f46270 */
[----:B------:R-:W-:Y:S01]  /*14450*/  IMAD R26, R213, 0x40, R26 ;  /* 0x00000040d51a7824 */ /* 0x000fe200078e021a */
[----:B------:R-:W1:Y:S01]  /*14460*/  @P0 LDC R13, c[0x0][0xcf0] ;  /* 0x00033c00ff0d0b82 */ /* 0x000e620000000800 */
[----:B0-----:R-:W-:-:S05]  /*14470*/  @P0 IMAD.HI.U32 R6, R8, R11, RZ ;  /* 0x0000000b08060227 */ /* 0x001fca00078e00ff */
[----:B-1----:R-:W-:Y:S02]  /*14480*/  @P0 SHF.R.U32.HI R3, RZ, R13, R6 ;  /* 0x0000000dff030219 */ /* 0x002fe40000011606 */
        /* <DEDUP_REMOVED lines=41> */
[----:B------:R0:W1:Y:S04]  /*14720*/  SHFL.IDX PT, R4, R20, RZ, 0x181f ;  /* 0x00181fff14047589 */ /* 0x00006800000e0000 */
[----:B------:R0:W2:Y:S01]  /*14730*/  SHFL.IDX PT, R5, R3, RZ, 0x181f ;  /* 0x00181fff03057589 */ /* 0x0000a200000e0000 */
[----:B------:R-:W-:Y:S05]  /*14740*/  @P0 BRA `(.L_x_1445) ;  /* 0x00000000007c0947 */ /* 0x000fea0003800000 */
[-C--:B------:R-:W-:Y:S02]  /*14750*/  ISETP.GE.AND P2, PT, R220, R21.reuse, PT ;  /* 0x00000015dc00720c */ /* 0x080fe40003f46270 */
[-C--:B------:R-:W-:Y:S02]  /*14760*/  ISETP.GE.AND P1, PT, R188, R21.reuse, PT ;  /* 0x00000015bc00720c */ /* 0x080fe40003f26270 */
[-C--:B------:R-:W-:Y:S02]  /*14770*/  ISETP.GE.AND P5, PT, R219, R21.reuse, PT ;  /* 0x00000015db00720c */ /* 0x080fe40003fa6270 */
[----:B------:R-:W-:-:S07]  /*14780*/  ISETP.GE.AND P3, PT, R218, R21, PT ;  /* 0x00000015da00720c */ /* 0x000fce0003f66270 */
[-C--:B-1----:R-:W-:Y:S02]  /*14790*/  @!P2 LEA R8, P0, R220, R4.reuse, 0x1 ;  /* 0x00000004dc08a211 */ /* 0x082fe400078008ff */
[----:B--2---:R-:W-:Y:S02]  /*147a0*/  @!P1 IMAD.WIDE R6, R188, 0x2, R4 ;  /* 0x00000002bc069825 */ /* 0x004fe400078e0204 */
        /* <DEDUP_REMOVED lines=12> */
[----:B-1----:R-:W-:-:S02]  /*14870*/  @!P1 LEA R8, P6, R216, R4, 0x1 ;  /* 0x00000004d8089211 */ /* 0x002fc400078c08ff */
[-C--:B------:R-:W-:Y:S01]  /*14880*/  @!P2 LEA R6, P5, R217, R4.reuse, 0x1 ;  /* 0x00000004d906a211 */ /* 0x080fe200078a08ff */
        /* <DEDUP_REMOVED lines=11> */
.L_x_1445:
[----:B------:R-:W-:Y:S05]  /*14940*/  BSYNC B1 ;  /* 0x0000000000017941 */ /* 0x000fea0003800000 */
.L_x_1444:
[----:B------:R-:W-:Y:S01]  /*14950*/  VIADD R0, R26, 0x20 ;  /* 0x000000201a007836 */ /* 0x000fe20000000000 */
[----:B--2---:R2:W0:Y:S04]  /*14960*/  SHFL.IDX PT, R5, R3, 0x1, 0x181f ;  /* 0x00381f0003057f89 */ /* 0x00442800000e0000 */
[----:B------:R-:W-:Y:S01]  /*14970*/  ISETP.GE.AND P0, PT, R0, R27, PT ;  /* 0x0000001b0000720c */ /* 0x000fe20003f06270 */
[----:B-1----:R2:W1:-:S12]  /*14980*/  SHFL.IDX PT, R4, R20, 0x1, 0x181f ;  /* 0x00381f0014047f89 */ /* 0x00245800000e0000 */
[----:B--2---:R-:W-:Y:S05]  /*14990*/  @P0 BRA `(.L_x_1438) ;  /* 0x00000000007c0947 */ /* 0x004fea0003800000 */
[-C--:B------:R-:W-:Y:S02]  /*149a0*/  ISETP.GE.AND P5, PT, R220, R21.reuse, PT ;  /* 0x00000015dc00720c */ /* 0x080fe40003fa6270 */
[-C--:B------:R-:W-:Y:S02]  /*149b0*/  ISETP.GE.AND P4, PT, R188, R21.reuse, PT ;  /* 0x00000015bc00720c */ /* 0x080fe40003f86270 */
[-C--:B------:R-:W-:Y:S02]  /*149c0*/  ISETP.GE.AND P0, PT, R219, R21.reuse, PT ;  /* 0x00000015db00720c */ /* 0x080fe40003f06270 */
[----:B------:R-:W-:Y:S02]  /*149d0*/  ISETP.GE.AND P1, PT, R218, R21, PT ;  /* 0x00000015da00720c */ /* 0x000fe40003f26270 */
[----:B------:R-:W-:-:S05]  /*149e0*/  LOP3.LUT P2, RZ, R24, 0x40, RZ, 0xc0, !PT ;  /* 0x0000004018ff7812 */ /* 0x000fca000784c0ff */
[-C--:B-1----:R-:W-:Y:S02]  /*149f0*/  @!P5 LEA R8, P3, R220, R4.reuse, 0x1 ;  /* 0x00000004dc08d211 */ /* 0x082fe400078608ff */
        /* <DEDUP_REMOVED lines=12> */
[-C--:B0-----:R-:W-:Y:S02]  /*14ac0*/  @!P3 LEA R6, P6, R217, R4.reuse, 0x1 ;  /* 0x00000004d906b211 */ /* 0x081fe400078c08ff */
[-C--:B------:R-:W-:Y:S01]  /*14ad0*/  @P2 LEA R14, P0, R29, R4.reuse, 0x1 ;  /* 0x000000041d0e2211 */ /* 0x080fe200078008ff */
        /* <DEDUP_REMOVED lines=11> */
.L_x_1438:
[----:B------:R-:W-:Y:S05]  /*14b90*/  BSYNC B0 ;  /* 0x0000000000007941 */ /* 0x000fea0003800000 */
.L_x_1431:
[----:B------:R-:W-:Y:S02]  /*14ba0*/  ULDC UR4, c[0x0][0xd3c] ;  /* 0x00034f0000047ab9 */ /* 0x000fe40000000800 */
[----:B----4-:R-:W-:-:S13]  /*14bb0*/  ISETP.GE.AND P0, PT, R155, UR4, PT ;  /* 0x000000049b007c0c */ /* 0x010fda000bf06270 */
[----:B------:R-:W-:Y:S05]  /*14bc0*/  @!P0 BRA `(.L_x_1446) ;  /* 0xfffffec800908947 */ /* 0x000fea000383ffff */
[----:B------:R-:W-:Y:S05]  /*14bd0*/  BRA `(.L_x_1324) ;  /* 0x000000a0005c7947 */ /* 0x000fea0003800000 */
.L_x_1322:
[----:B------:R-:W-:-:S08]  /*14be0*/  NOP ;  /* 0x0000000000007918 */ /* 0x000fd00000000000 */
[----:B------:R-:W0:-:S00]  /*14bf0*/  USETMAXREG.DEALLOC.CTAPOOL 0x18 ;  /* 0x00000018000079c8 */ /* 0x000e0000080e0500 */
        /* <DEDUP_REMOVED lines=18> */
.L_x_1447:
        /* <DEDUP_REMOVED lines=43> */
.L_x_1451:
        /* <DEDUP_REMOVED lines=38> */
.L_x_1449:
        /* <DEDUP_REMOVED lines=20> */
.L_x_1452:
        /* <DEDUP_REMOVED lines=54> */
.L_x_1450:
[----:B------:R-:W-:Y:S01]  /*156d0*/  IMAD.U32 R2, RZ, RZ, UR6 ;  /* 0x00000006ff027e24 */ /* 0x000fe2000f8e00ff */
[----:B------:R0:W-:Y:S04]  /*156e0*/  STL [R1+0x4], RZ ;  /* 0x000004ff01007387 */ /* 0x0001e80000100800 */
[----:B------:R0:W-:Y:S04]  /*156f0*/  STL [R1+0x8], RZ ;  /* 0x000008ff01007387 */ /* 0x0001e80000100800 */
[----:B------:R0:W-:Y:S02]  /*15700*/  STL [R1], R2 ;  /* 0x0000000201007387 */ /* 0x0001e40000100800 */
.L_x_1453:
[----:B------:R-:W2:Y:S04]  /*15710*/  LDL R8, [R1] ;  /* 0x0000000001087983 */ /* 0x000ea80000100800 */
[----:B------:R-:W2:Y:S04]  /*15720*/  LDL R9, [R1+0x4] ;  /* 0x0000040001097983 */ /* 0x000ea80000100800 */
[----:B------:R-:W2:Y:S04]  /*15730*/  LDL R10, [R1+0x8] ;  /* 0x00000800010a7983 */ /* 0x000ea80000100800 */
[----:B------:R-:W2:Y:S01]  /*15740*/  LDL R11, [R1+0xc] ;  /* 0x00000c00010b7983 */ /* 0x000ea20000100800 */
[----:B------:R-:W-:-:S13]  /*15750*/  ISETP.NE.AND P0, PT, R0, RZ, PT ;  /* 0x000000ff0000720c */ /* 0x000fda0003f05270 */
[----:B-1----:R-:W1:Y:S01]  /*15760*/  @!P0 S2R R3, SR_CgaCtaId ;  /* 0x0000000000038919 */ /* 0x002e620000008800 */
[----:B------:R-:W-:-:S04]  /*15770*/  @!P0 MOV R0, 0x400 ;  /* 0x0000040000008802 */ /* 0x000fc80000000f00 */
[----:B-1----:R-:W-:-:S05]  /*15780*/  @!P0 LEA R0, R3, R0, 0x18 ;  /* 0x0000000003008211 */ /* 0x002fca00078ec0ff */
[----:B--2---:R2:W-:Y:S01]  /*15790*/  @!P0 STS.128 [R0+0x388d0], R8 ;  /* 0x0388d00800008388 */ /* 0x0045e20000000c00 */
[----:B------:R-:W-:Y:S06]  /*157a0*/  BAR.ARV 0x5, 0x180 ;  /* 0x0146000000007b1d */ /* 0x000fec0000002000 */
.L_x_1448:
        /* <DEDUP_REMOVED lines=15> */
[----:B0-----:R-:W-:Y:S01]  /*158a0*/  IMAD.SHL.U32 R2, R4, 0x8, RZ ;  /* 0x0000000804027824 */ /* 0x001fe200078e00ff */
[----:B------:R-:W-:Y:S01]  /*158b0*/  LOP3.LUT R0, R0, 0x38, RZ, 0xc0, !PT ;  /* 0x0000003800007812 */ /* 0x000fe200078ec0ff */
[----:B------:R-:W-:Y:S01]  /*158c0*/  ULDC.64 UR38, c[0x0][0x198] ;  /* 0x0000660000267ab9 */ /* 0x000fe20000000a00 */
[----:B------:R-:W-:Y:S01]  /*158d0*/  LOP3.LUT R3, R3, 0x38, R6, 0x78, !PT ;  /* 0x0000003803037812 */ /* 0x000fe200078e7806 */
[----:B------:R-:W-:Y:S01]  /*158e0*/  IMAD.SHL.U32 R6, R6, 0x10, RZ ;  /* 0x0000001006067824 */ /* 0x000fe200078e00ff */
[----:B------:R-:W-:-:S02]  /*158f0*/  ULDC UR36, c[0x0][0xc] ;  /* 0x0000030000247ab9 */ /* 0x000fc40000000800 */
        /* <DEDUP_REMOVED lines=11> */
[----:B------:R-:W-:Y:S01]  /*159b0*/  STL [R1+0x20], R2 ;  /* 0x0000200201007387 */ /* 0x000fe20000100800 */
[----:B0-----:R-:W-:-:S03]  /*159c0*/  LOP3.LUT R3, R0, 0x80, RZ, 0xfc, !PT ;  /* 0x0000008000037812 */ /* 0x001fc600078efcff */
[----:B------:R-:W-:Y:S01]  /*159d0*/  STL [R1+0x10], RZ ;  /* 0x000010ff01007387 */ /* 0x000fe20000100800 */
[----:B------:R-:W-:-:S03]  /*159e0*/  LOP3.LUT R3, R0, 0x140, RZ, 0xfc, !PT ;  /* 0x0000014000037812 */ /* 0x000fc600078efcff */
[----:B------:R0:W-:Y:S02]  /*159f0*/  STL [R1+0x1c], R2 ;  /* 0x00001c0201007387 */ /* 0x0001e40000100800 */
[C---:B0-----:R-:W-:Y:S02]  /*15a00*/  LOP3.LUT R2, R0.reuse, 0xc0, RZ, 0xfc, !PT ;  /* 0x000000c000027812 */ /* 0x041fe400078efcff */
[C---:B------:R-:W-:Y:S02]  /*15a10*/  LOP3.LUT R2, R0.reuse, 0x180, RZ, 0xfc, !PT ;  /* 0x0000018000027812 */ /* 0x040fe400078efcff */
[----:B------:R-:W-:-:S07]  /*15a20*/  LOP3.LUT R0, R0, 0x1c0, RZ, 0xfc, !PT ;  /* 0x000001c000007812 */ /* 0x000fce00078efcff */
.L_x_1626:
[----:B------:R-:W2:Y:S01]  /*15a30*/  LDL R0, [R1+0xc] ;  /* 0x00000c0001007983 */ /* 0x000ea20000100800 */
[----:B------:R-:W2:Y:S01]  /*15a40*/  LDC.64 R2, c[0x0][0xd88] ;  /* 0x00036200ff027b82 */ /* 0x000ea20000000a00 */
[----:B------:R-:W-:Y:S05]  /*15a50*/  YIELD ;  /* 0x0000000000007946 */ /* 0x000fea0003800000 */
[----:B------:R-:W-:Y:S01]  /*15a60*/  ULDC.64 UR4, c[0x0][0xb20] ;  /* 0x0002c80000047ab9 */ /* 0x000fe20000000a00 */
[----:B-1----:R-:W-:Y:S02]  /*15a70*/  CS2R R8, SRZ ;  /* 0x0000000000087805 */ /* 0x002fe4000001ff00 */
[----:B------:R-:W-:Y:S01]  /*15a80*/  ISETP.NE.U32.AND P0, PT, RZ, UR4, PT ;  /* 0x00000004ff007c0c */ /* 0x000fe2000bf05070 */
[----:B------:R-:W-:Y:S01]  /*15a90*/  ULDC.64 UR10, c[0x0][0xb10] ;  /* 0x0002c400000a7ab9 */ /* 0x000fe20000000a00 */
[----:B------:R-:W-:Y:S01]  /*15aa0*/  ULDC.64 UR8, c[0x0][0xb08] ;  /* 0x0002c20000087ab9 */ /* 0x000fe20000000a00 */
[----:B------:R-:W-:Y:S01]  /*15ab0*/  ULDC.64 UR6, c[0x0][0xb00] ;  /* 0x0002c00000067ab9 */ /* 0x000fe20000000a00 */
[----:B--2---:R-:W-:-:S05]  /*15ac0*/  IMAD.WIDE R2, R0, 0x4, R2 ;  /* 0x0000000400027825 */ /* 0x004fca00078e0202 */
[----:B------:R-:W2:Y:S01]  /*15ad0*/  LDG.E R13, desc[UR40][R2.64] ;  /* 0x00000028020d7981 */ /* 0x000ea2000c1e1900 */
[----:B------:R-:W-:Y:S01]  /*15ae0*/  ISETP.NE.AND.EX P0, PT, RZ, UR5, PT, P0 ;  /* 0x00000005ff007c0c */ /* 0x000fe2000bf05300 */
[----:B------:R-:W-:Y:S01]  /*15af0*/  IMAD.MOV.U32 R0, RZ, RZ, RZ ;  /* 0x000000ffff007224 */ /* 0x000fe200078e00ff */
[----:B0-2---:R-:W-:Y:S01]  /*15b00*/  SHF.R.S32.HI R4, RZ, 0x1f, R13 ;  /* 0x0000001fff047819 */ /* 0x005fe2000001140d */
[----:B------:R-:W-:-:S10]  /*15b10*/  IMAD.SHL.U32 R17, R13, 0x4, RZ ;  /* 0x000000040d117824 */ /* 0x000fd400078e00ff */
[C---:B------:R-:W-:Y:S01]  /*15b20*/  @P0 LEA R2, P1, R13.reuse, UR4, 0x2 ;  /* 0x000000040d020c11 */ /* 0x040fe2000f8210ff */
[----:B------:R-:W-:Y:S03]  /*15b30*/  STL [R1+0x30], R13 ;  /* 0x0000300d01007387 */ /* 0x000fe60000100800 */
[C-C-:B------:R-:W-:Y:S01]  /*15b40*/  @P0 LEA.HI.X R3, R13.reuse, UR5, R4.reuse, 0x2, P1 ;  /* 0x000000050d030c11 */ /* 0x140fe200088f1404 */
[----:B------:R-:W-:Y:S01]  /*15b50*/  ULDC.64 UR4, c[0x0][0xaf8] ;  /* 0x0002be0000047ab9 */ /* 0x000fe20000000a00 */
[----:B---3--:R-:W-:Y:S01]  /*15b60*/  SHF.L.U64.HI R14, R13, 0x2, R4 ;  /* 0x000000020d0e7819 */ /* 0x008fe20000010204 */
        /* <DEDUP_REMOVED lines=8> */
[----:B------:R-:W-:Y:S02]  /*15bf0*/  ISETP.NE.U32.AND P2, PT, RZ, UR8, PT ;  /* 0x00000008ff007c0c */ /* 0x000fe4000bf45070 */
[C---:B------:R-:W-:Y:S02]  /*15c00*/  IADD3 R6, P5, R17.reuse, UR6, RZ ;  /* 0x0000000611067c10 */ /* 0x040fe4000ffbe0ff */
[----:B-1----:R-:W-:-:S02]  /*15c10*/  IADD3 R2, P4, R17, UR4, RZ ;  /* 0x0000000411027c10 */ /* 0x002fc4000ff9e0ff */
[----:B------:R-:W-:Y:S02]  /*15c20*/  ISETP.NE.AND.EX P3, PT, RZ, UR11, PT, P3 ;  /* 0x0000000bff007c0c */ /* 0x000fe4000bf65330 */
[C---:B------:R-:W-:Y:S02]  /*15c30*/  IADD3.X R3, R14.reuse, UR5, RZ, P4, !PT ;  /* 0x000000050e037c10 */ /* 0x040fe4000a7fe4ff */
[----:B0-----:R-:W-:Y:S02]  /*15c40*/  IADD3 R4, P4, R17, UR8, RZ ;  /* 0x0000000811047c10 */ /* 0x001fe4000ff9e0ff */
        /* <DEDUP_REMOVED lines=30> */
.L_x_1455:
        /* <DEDUP_REMOVED lines=17> */
.L_x_1456:
[----:B------:R-:W-:Y:S05]  /*15f40*/  @!P0 BRA `(.L_x_1457) ;  /* 0x00000000000c8947 */ /* 0x000fea0003800000 */
[----:B------:R-:W2:Y:S04]  /*15f50*/  LDG.E R8, desc[UR40][R6.64] ;  /* 0x0000002806087981 */ /* 0x000ea8000c1e1900 */
[----:B------:R-:W2:Y:S02]  /*15f60*/  LDG.E R6, desc[UR40][R6.64+0x4] ;  /* 0x0000042806067981 */ /* 0x000ea4000c1e1900 */
[----:B--2---:R-:W-:-:S07]  /*15f70*/  IMAD.IADD R8, R6, 0x1, -R8 ;  /* 0x0000000106087824 */ /* 0x004fce00078e0a08 */
.L_x_1457:
[----:B-----5:R-:W-:Y:S02]  /*15f80*/  IMAD.IADD R6, R8, 0x1, -R0 ;  /* 0x0000000108067824 */ /* 0x020fe400078e0a00 */
[----:B------:R-:W2:Y:S04]  /*15f90*/  @P2 LDG.E R0, desc[UR40][R4.64] ;  /* 0x0000002804002981 */ /* 0x000ea8000c1e1900 */
[----:B------:R-:W2:Y:S01]  /*15fa0*/  @P2 LDG.E R4, desc[UR40][R4.64+0x4] ;  /* 0x0000042804042981 */ /* 0x000ea2000c1e1900 */
[----:B------:R-:W-:Y:S01]  /*15fb0*/  LOP3.LUT R14, R10, 0xff, RZ, 0xc0, !PT ;  /* 0x000000ff0a0e7812 */ /* 0x000fe200078ec0ff */
[----:B------:R-:W-:Y:S01]  /*15fc0*/  BSSY B0, `(.L_x_1458) ;  /* 0x000002a000007945 */ /* 0x000fe20003800000 */
[----:B------:R-:W-:-:S03]  /*15fd0*/  SHF.R.U32.HI R10, RZ, 0x10, R10 ;  /* 0x00000010ff0a7819 */ /* 0x000fc6000001160a */
[----:B------:R3:W-:Y:S01]  /*15fe0*/  STL [R1+0x70], R14 ;  /* 0x0000700e01007387 */ /* 0x0007e20000100800 */
[----:B--2---:R-:W-:-:S04]  /*15ff0*/  @P2 IMAD.IADD R11, R4, 0x1, -R0 ;  /* 0x00000001040b2824 */ /* 0x004fc800078e0a00 */
[----:B01----:R-:W-:-:S04]  /*16000*/  IMAD.IADD R2, R6, 0x1, R11 ;  /* 0x0000000106027824 */ /* 0x003fc800078e020b */
[C---:B------:R-:W-:Y:S01]  /*16010*/  VIADD R0, R2.reuse, 0x3f ;  /* 0x0000003f02007836 */ /* 0x040fe20000000000 */
[----:B------:R-:W-:-:S04]  /*16020*/  ISETP.GE.AND P1, PT, R2, 0x1, PT ;  /* 0x000000010200780c */ /* 0x000fc80003f26270 */
[----:B------:R-:W-:-:S04]  /*16030*/  SHF.R.S32.HI R2, RZ, 0x1f, R0 ;  /* 0x0000001fff027819 */ /* 0x000fc80000011400 */
[----:B------:R-:W-:-:S04]  /*16040*/  LEA.HI R0, R2, R0, RZ, 0x6 ;  /* 0x0000000002007211 */ /* 0x000fc800078f30ff */
[----:B------:R-:W-:Y:S01]  /*16050*/  SHF.R.S32.HI R12, RZ, 0x6, R0 ;  /* 0x00000006ff0c7819 */ /* 0x000fe20000011400 */
[----:B------:R-:W-:-:S04]  /*16060*/  IMAD.MOV.U32 R0, RZ, RZ, RZ ;  /* 0x000000ffff007224 */ /* 0x000fc800078e00ff */
[----:B------:R3:W-:Y:S01]  /*16070*/  STL [R1+0x40], R12 ;  /* 0x0000400c01007387 */ /* 0x0007e20000100800 */
[----:B------:R-:W-:Y:S05]  /*16080*/  @!P1 BRA `(.L_x_1459) ;  /* 0x0000000000749947 */ /* 0x000fea0003800000 */
[----:B------:R-:W-:Y:S01]  /*16090*/  ISETP.NE.AND P0, PT, R10, RZ, PT ;  /* 0x000000ff0a00720c */ /* 0x000fe20003f05270 */
[----:B------:R-:W-:-:S03]  /*160a0*/  ULDC UR4, c[0x0][0xae8] ;  /* 0x0002ba0000047ab9 */ /* 0x000fc60000000800 */
[----:B------:R-:W-:-:S04]  /*160b0*/  SEL R2, R10, UR4, P0 ;  /* 0x000000040a027c07 */ /* 0x000fc80008000000 */
[----:B------:R-:W-:Y:S02]  /*160c0*/  IABS R3, R2 ;  /* 0x0000000200037213 */ /* 0x000fe40000000000 */
[----:B------:R-:W-:Y:S02]  /*160d0*/  IADD3 R0, R2, -0x1, R12 ;  /* 0xffffffff02007810 */ /* 0x000fe40007ffe00c */
[----:B------:R-:W0:Y:S08]  /*160e0*/  I2F.RP R4, R3 ;  /* 0x0000000300047306 */ /* 0x000e300000209400 */
[----:B0-----:R-:W0:Y:S02]  /*160f0*/  MUFU.RCP R4, R4 ;  /* 0x0000000400047308 */ /* 0x001e240000001000 */
[----:B0-----:R-:W-:-:S06]  /*16100*/  VIADD R4, R4, 0xffffffe ;  /* 0x0ffffffe04047836 */ /* 0x001fcc0000000000 */
[----:B------:R0:W1:Y:S02]  /*16110*/  F2I.FTZ.U32.TRUNC.NTZ R5, R4 ;  /* 0x0000000400057305 */ /* 0x000064000021f000 */
[----:B0-----:R-:W-:-:S04]  /*16120*/  LOP3.LUT R4, R0, R2, RZ, 0x3c, !PT ;  /* 0x0000000200047212 */ /* 0x001fc800078e3cff */
[----:B------:R-:W-:Y:S01]  /*16130*/  ISETP.GE.AND P4, PT, R4, RZ, PT ;  /* 0x000000ff0400720c */ /* 0x000fe20003f86270 */
[----:B-1----:R-:W-:-:S04]  /*16140*/  IMAD.MOV R4, RZ, RZ, -R5 ;  /* 0x000000ffff047224 */ /* 0x002fc800078e0a05 */
[----:B------:R-:W-:Y:S02]  /*16150*/  IMAD R7, R4, R3, RZ ;  /* 0x0000000304077224 */ /* 0x000fe400078e02ff */
[----:B------:R-:W-:-:S04]  /*16160*/  IMAD.MOV.U32 R4, RZ, RZ, RZ ;  /* 0x000000ffff047224 */ /* 0x000fc800078e00ff */
[----:B------:R-:W-:Y:S01]  /*16170*/  IMAD.HI.U32 R7, R5, R7, R4 ;  /* 0x0000000705077227 */ /* 0x000fe200078e0004 */
[----:B------:R-:W-:Y:S02]  /*16180*/  IABS R4, R0 ;  /* 0x0000000000047213 */ /* 0x000fe40000000000 */
[----:B------:R-:W-:-:S05]  /*16190*/  IABS R0, R2 ;  /* 0x0000000200007213 */ /* 0x000fca0000000000 */
        /* <DEDUP_REMOVED lines=12> */
.L_x_1459:
[----:B------:R-:W-:Y:S05]  /*16260*/  BSYNC B0 ;  /* 0x0000000000007941 */ /* 0x000fea0003800000 */
.L_x_1458:
[-C--:B------:R-:W-:Y:S01]  /*16270*/  IMAD R2, R14, R0.reuse, RZ ;  /* 0x000000000e027224 */ /* 0x080fe200078e02ff */
[----:B------:R-:W-:Y:S04]  /*16280*/  BSSY B0, `(.L_x_1460) ;  /* 0x00001b8000007945 */ /* 0x000fe80003800000 */
[C---:B------:R-:W-:Y:S01]  /*16290*/  VIADDMNMX R0, R2.reuse, R0, R12, PT ;  /* 0x0000000002007246 */ /* 0x040fe2000380010c */
[----:B------:R-:W-:-:S04]  /*162a0*/  IMAD R2, R2, 0x40, -R6 ;  /* 0x0000004002027824 */ /* 0x000fc800078e0a06 */
[----:B------:R-:W-:Y:S01]  /*162b0*/  IMAD R6, R0, 0x40, -R6 ;  /* 0x0000004000067824 */ /* 0x000fe200078e0a06 */
[----:B------:R-:W-:-:S04]  /*162c0*/  VIMNMX R2, RZ, R2, !PT ;  /* 0x00000002ff027248 */ /* 0x000fc80007fe0100 */
        /* <DEDUP_REMOVED lines=14> */
[----:B------:R-:W0:Y:S02]  /*163b0*/  S2R R3, SR_TID.X ;  /* 0x0000000000037919 */ /* 0x000e240000002100 */
[----:B0-----:R-:W-:-:S04]  /*163c0*/  SHF.R.U32.HI R3, RZ, 0x5, R3 ;  /* 0x00000005ff037819 */ /* 0x001fc80000011603 */
[----:B------:R-:W-:-:S05]  /*163d0*/  LOP3.LUT R3, R3, 0x3, RZ, 0xc0, !PT ;  /* 0x0000000303037812 */ /* 0x000fca00078ec0ff */
[----:B---3--:R0:W1:Y:S02]  /*163e0*/  SHFL.IDX PT, R14, R3, RZ, 0x1f ;  /* 0x00001fff030e7589 */ /* 0x00806400000e0000 */
.L_x_1658:
[----:B-1----:R-:W-:Y:S02]  /*163f0*/  ISETP.NE.AND P0, PT, R14, RZ, PT ;  /* 0x000000ff0e00720c */ /* 0x002fe40003f05270 */
[----:B------:R-:W-:-:S11]  /*16400*/  PLOP3.LUT P6, PT, PT, PT, PT, 0x8, 0x0 ;  /* 0x000000000000781c */ /* 0x000fd60003fce170 */
[----:B------:R-:W-:Y:S05]  /*16410*/  @P0 BRA `(.L_x_1463) ;  /* 0x00000000000c0947 */ /* 0x000fea0003800000 */
[----:B------:R-:W-:-:S03]  /*16420*/  UMOV UR4, 0xffffffff ;  /* 0xffffffff00047882 */ /* 0x000fc60000000000 */
[----:B------:R-:W-:Y:S05]  /*16430*/  BRA.DIV UR4, `(.L_x_1464) ;  /* 0x0000009204487947 */ /* 0x000fea000b800000 */
[----:B------:R-:W-:-:S13]  /*16440*/  ELECT P6, URZ, PT ;  /* 0x00000000003f782f */ /* 0x000fda00038c0000 */
.L_x_1463:
        /* <DEDUP_REMOVED lines=9> */
.L_x_1661:
[----:B------:R-:W-:Y:S05]  /*164e0*/  BSYNC B1 ;  /* 0x0000000000017941 */ /* 0x000fea0003800000 */
.L_x_1465:
        /* <DEDUP_REMOVED lines=12> */
.L_x_1662:
[----:B------:R-:W-:Y:S05]  /*165b0*/  BSYNC B2 ;  /* 0x0000000000027941 */ /* 0x000fea0003800000 */
.L_x_1469:
        /* <DEDUP_REMOVED lines=9> */
.L_x_1472:
[----:B------:R-:W-:Y:S05]  /*16650*/  BSYNC B2 ;  /* 0x0000000000027941 */ /* 0x000fea0003800000 */
.L_x_1471:
        /* <DEDUP_REMOVED lines=13> */
.L_x_1473:
        /* <DEDUP_REMOVED lines=13> */
.L_x_1663:
[----:B------:R-:W-:Y:S05]  /*16800*/  BSYNC B2 ;  /* 0x0000000000027941 */ /* 0x000fea0003800000 */
.L_x_1474:
        /* <DEDUP_REMOVED lines=11> */
.L_x_1477:
[----:B------:R-:W-:Y:S05]  /*168c0*/  BSYNC B2 ;  /* 0x0000000000027941 */ /* 0x000fea0003800000 */
.L_x_1476:
        /* <DEDUP_REMOVED lines=10> */
.L_x_1478:
        /* <DEDUP_REMOVED lines=15> */
.L_x_1479:
        /* <DEDUP_REMOVED lines=15> */
.L_x_1480:
        /* <DEDUP_REMOVED lines=15> */
.L_x_1481:
        /* <DEDUP_REMOVED lines=15> */
.L_x_1482:
        /* <DEDUP_REMOVED lines=15> */
.L_x_1483:
        /* <DEDUP_REMOVED lines=15> */
.L_x_1484:
        /* <DEDUP_REMOVED lines=15> */
.L_x_1485:
        /* <DEDUP_REMOVED lines=10> */
.L_x_1468:
[----:B------:R-:W-:Y:S05]  /*170a0*/  BSYNC B1 ;  /* 0x0000000000017941 */ /* 0x000fea0003800000 */
.L_x_1467:
        /* <DEDUP_REMOVED lines=13> */
.L_x_1505:
[----:B------:R-:W-:Y:S05]  /*17180*/  YIELD ;  /* 0x0000000000007946 */ /* 0x000fea0003800000 */
[----:B------:R-:W-:Y:S04]  /*17190*/  BSSY B1, `(.L_x_1486) ;  /* 0x00000ba000017945 */ /* 0x000fe80003800000 */
[----:B-1----:R-:W-:Y:S05]  /*171a0*/  @!P6 BRA `(.L_x_1487) ;  /* 0x0000000800e0e947 */ /* 0x002fea0003800000 */
[----:B0-----:R-:W2:Y:S04]  /*171b0*/  LDL R4, [R1+0x10] ;  /* 0x0000100001047983 */ /* 0x001ea80000100800 */
        /* <DEDUP_REMOVED lines=9> */
.L_x_1664:
[----:B------:R-:W-:Y:S05]  /*17250*/  BSYNC B2 ;  /* 0x0000000000027941 */ /* 0x000fea0003800000 */
.L_x_1488:
        /* <DEDUP_REMOVED lines=9> */
.L_x_1491:
[----:B------:R-:W-:Y:S05]  /*172f0*/  BSYNC B2 ;  /* 0x0000000000027941 */ /* 0x000fea0003800000 */
.L_x_1490:
        /* <DEDUP_REMOVED lines=12> */
.L_x_1492:
        /* <DEDUP_REMOVED lines=13> */
.L_x_1665:
[----:B------:R-:W-:Y:S05]  /*17490*/  BSYNC B2 ;  /* 0x0000000000027941 */ /* 0x000fea0003800000 */
.L_x_1493:
        /* <DEDUP_REMOVED lines=11> */
.L_x_1496:
[----:B------:R-:W-:Y:S05]  /*17550*/  BSYNC B2 ;  /* 0x0000000000027941 */ /* 0x000fea0003800000 */
.L_x_1495:
        /* <DEDUP_REMOVED lines=10> */
.L_x_1497:
        /* <DEDUP_REMOVED lines=15> */
.L_x_1498:
        /* <DEDUP_REMOVED lines=15> */
.L_x_1499:
        /* <DEDUP_REMOVED lines=15> */
.L_x_1500:
        /* <DEDUP_REMOVED lines=15> */
.L_x_1501:
        /* <DEDUP_REMOVED lines=15> */
.L_x_1502:
        /* <DEDUP_REMOVED lines=15> */
.L_x_1503:
        /* <DEDUP_REMOVED lines=15> */
.L_x_1504:
        /* <DEDUP_REMOVED lines=10> */
.L_x_1487:
[----:B------:R-:W-:Y:S05]  /*17d30*/  BSYNC B1 ;  /* 0x0000000000017941 */ /* 0x000fea0003800000 */
.L_x_1486:
[----:B------:R-:W2:Y:S04]  /*17d40*/  LDL.LU R8, [R1+0x10] ;  /* 0x0000100001087983 */ /* 0x000ea80000300800 */
[----:B0-----:R-:W3:Y:S01]  /*17d50*/  LDL.LU R6, [R1+0x20] ;  /* 0x0000200001067983 */ /* 0x001ee20000300800 */
        /* <DEDUP_REMOVED lines=10> */
.L_x_1461:
[----:B------:R-:W-:Y:S05]  /*17e00*/  BSYNC B0 ;  /* 0x0000000000007941 */ /* 0x000fea0003800000 */
.L_x_1460:
[----:B------:R2:W5:Y:S01]  /*17e10*/  LDL R7, [R1+0x40] ;  /* 0x0000400001077983 */ /* 0x0005620000100800 */
[----:B------:R-:W-:Y:S05]  /*17e20*/  @!P0 WARPSYNC.ALL ;  /* 0x0000000000008948 */ /* 0x000fea0003800000 */
[----:B------:R2:W-:Y:S01]  /*17e30*/  STL [R1+0x44], RZ ;  /* 0x000044ff01007387 */ /* 0x0005e20000100800 */
[----:B------:R-:W-:Y:S01]  /*17e40*/  BSSY B0, `(.L_x_1506) ;  /* 0x0000020000007945 */ /* 0x000fe20003800000 */
[----:B------:R-:W-:Y:S06]  /*17e50*/  @!P0 BAR.SYNC.DEFER_BLOCKING 0xc, 0x180 ;  /* 0x0306000000008b1d */ /* 0x000fec0000010000 */
[----:B--2---:R-:W-:Y:S05]  /*17e60*/  @!P1 BRA `(.L_x_1507) ;  /* 0x0000000000749947 */ /* 0x004fea0003800000 */
[----:B------:R-:W-:-:S13]  /*17e70*/  ISETP.NE.AND P0, PT, R10, RZ, PT ;  /* 0x000000ff0a00720c */ /* 0x000fda0003f05270 */
[----:B------:R-:W2:Y:S02]  /*17e80*/  @!P0 LDC R10, c[0x0][0xae8] ;  /* 0x0002ba00ff0a8b82 */ /* 0x000ea40000000800 */
[----:B--2---:R-:W-:-:S04]  /*17e90*/  IABS R0, R10 ;  /* 0x0000000a00007213 */ /* 0x004fc80000000000 */
[----:B------:R-:W2:Y:S08]  /*17ea0*/  I2F.RP R2, R0 ;  /* 0x0000000000027306 */ /* 0x000eb00000209400 */
[----:B--2---:R-:W2:Y:S02]  /*17eb0*/  MUFU.RCP R2, R2 ;  /* 0x0000000200027308 */ /* 0x004ea40000001000 */
[----:B--2---:R-:W-:-:S06]  /*17ec0*/  VIADD R2, R2, 0xffffffe ;  /* 0x0ffffffe02027836 */ /* 0x004fcc0000000000 */
[----:B------:R-:W2:Y:S02]  /*17ed0*/  F2I.FTZ.U32.TRUNC.NTZ R3, R2 ;  /* 0x0000000200037305 */ /* 0x000ea4000021f000 */
[----:B--2---:R-:W-:-:S04]  /*17ee0*/  IMAD.MOV R2, RZ, RZ, -R3 ;  /* 0x000000ffff027224 */ /* 0x004fc800078e0a03 */
[----:B01----:R-:W-:Y:S02]  /*17ef0*/  IMAD R4, R2, R0, RZ ;  /* 0x0000000002047224 */ /* 0x003fe400078e02ff */
        /* <DEDUP_REMOVED lines=20> */
.L_x_1507:
[----:B------:R-:W-:Y:S05]  /*18040*/  BSYNC B0 ;  /* 0x0000000000007941 */ /* 0x000fea0003800000 */
.L_x_1506:
[----:B------:R-:W4:Y:S04]  /*18050*/  LDL R0, [R1+0x44] ;  /* 0x0000440001007983 */ /* 0x000f280000100800 */
[----:B--2---:R-:W4:Y:S01]  /*18060*/  LDL R2, [R1+0x70] ;  /* 0x0000700001027983 */ /* 0x004f220000100800 */
[----:B------:R-:W-:Y:S01]  /*18070*/  BSSY B7, `(.L_x_1508) ;  /* 0x00005b9000077945 */ /* 0x000fe20003800000 */
[----:B----4-:R-:W-:-:S05]  /*18080*/  IMAD R2, R2, R0, RZ ;  /* 0x0000000002027224 */ /* 0x010fca00078e02ff */
[----:B-----5:R-:W-:Y:S01]  /*18090*/  VIADDMNMX R0, R2, R0, R7, PT ;  /* 0x0000000002007246 */ /* 0x020fe20003800107 */
[----:B------:R2:W-:Y:S03]  /*180a0*/  STL [R1+0x2c], R2 ;  /* 0x00002c0201007387 */ /* 0x0005e60000100800 */
[----:B------:R-:W-:Y:S01]  /*180b0*/  ISETP.GT.AND P0, PT, R0, R2, PT ;  /* 0x000000020000720c */ /* 0x000fe20003f04270 */
[----:B------:R2:W-:-:S12]  /*180c0*/  STL [R1+0x48], R0 ;  /* 0x0000480001007387 */ /* 0x0005d80000100800 */
[----:B--2---:R-:W-:Y:S05]  /*180d0*/  @P0 BRA `(.L_x_1509) ;  /* 0x0000000000480947 */ /* 0x004fea0003800000 */
[----:B------:R-:W2:Y:S02]  /*180e0*/  S2R R0, SR_TID.X ;  /* 0x0000000000007919 */ /* 0x000ea40000002100 */
[----:B--2---:R-:W-:-:S04]  /*180f0*/  LOP3.LUT R0, R0, 0x7f, RZ, 0xc0, !PT ;  /* 0x0000007f00007812 */ /* 0x004fc800078ec0ff */
[----:B------:R-:W-:-:S13]  /*18100*/  ISETP.NE.AND P0, PT, R0, RZ, PT ;  /* 0x000000ff0000720c */ /* 0x000fda0003f05270 */
[----:B------:R-:W-:Y:S05]  /*18110*/  @P0 BRA `(.L_x_1510) ;  /* 0x0000005800b80947 */ /* 0x000fea0003800000 */
[----:B------:R-:W2:Y:S01]  /*18120*/  S2R R2, SR_LANEID ;  /* 0x0000000000027919 */ /* 0x000ea20000000000 */
[----:B------:R-:W-:Y:S01]  /*18130*/  VOTEU.ANY UR4, UPT, PT ;  /* 0x0000000000047886 */ /* 0x000fe200038e0100 */
[----:B01----:R-:W0:Y:S01]  /*18140*/  LDC.64 R4, c[0x0][0xd60] ;  /* 0x00035800ff047b82 */ /* 0x003e220000000a00 */
[----:B------:R-:W2:Y:S02]  /*18150*/  FLO.U32 R0, UR4 ;  /* 0x0000000400007d00 */ /* 0x000ea400080e0000 */
[----:B--2---:R-:W-:-:S06]  /*18160*/  ISETP.EQ.U32.AND P0, PT, R0, R2, PT ;  /* 0x000000020000720c */ /* 0x004fcc0003f02070 */
[----:B------:R-:W0:Y:S07]  /*18170*/  POPC R2, UR4 ;  /* 0x0000000400027d09 */ /* 0x000e2e0008000000 */
[----:B0-----:R-:W2:Y:S04]  /*18180*/  @P0 ATOMG.E.ADD.STRONG.GPU PT, R2, desc[UR40][R4.64], R2 ;  /* 0x00000002040209a8 */ /* 0x001ea800081ee1e8 */
[----:B--2---:R0:W1:Y:S02]  /*18190*/  SHFL.IDX PT, R2, R2, R0, 0x1f ;  /* 0x00001f0002027589 */ /* 0x00406400000e0000 */
[----:B0-----:R-:W0:Y:S02]  /*181a0*/  S2R R0, SR_LTMASK ;  /* 0x0000000000007919 */ /* 0x001e240000003900 */
[----:B0-----:R-:W-:-:S06]  /*181b0*/  LOP3.LUT R0, R0, UR4, RZ, 0xc0, !PT ;  /* 0x0000000400007c12 */ /* 0x001fcc000f8ec0ff */
[----:B------:R-:W1:Y:S02]  /*181c0*/  POPC R0, R0 ;  /* 0x0000000000007309 */ /* 0x000e640000000000 */
[----:B-1----:R-:W-:-:S05]  /*181d0*/  IADD3 R0, R2, UR36, R0 ;  /* 0x0000002402007c10 */ /* 0x002fca000fffe000 */
[----:B------:R4:W-:Y:S01]  /*181e0*/  STL [R1], R0 ;  /* 0x0000000001007387 */ /* 0x0009e20000100800 */
[----:B------:R-:W-:Y:S05]  /*181f0*/  BRA `(.L_x_1510) ;  /* 0x0000005800807947 */ /* 0x000fea0003800000 */
.L_x_1509:
        /* <DEDUP_REMOVED lines=8> */
[----:B01----:R-:W-:Y:S02]  /*18280*/  IMAD.U32 R4, RZ, RZ, UR6 ;  /* 0x00000006ff047e24 */ /* 0x003fe4000f8e00ff */
[----:B------:R-:W0:Y:S01]  /*18290*/  LDC.64 R2, c[0x4][R2] ;  /* 0x0100000002027b82 */ /* 0x000e220000000a00 */
[----:B------:R-:W-:Y:S02]  /*182a0*/  IMAD.U32 R5, RZ, RZ, UR7 ;  /* 0x00000007ff057e24 */ /* 0x000fe4000f8e00ff */
[----:B------:R-:W-:Y:S02]  /*182b0*/  IMAD.U32 R6, RZ, RZ, UR8 ;  /* 0x00000008ff067e24 */ /* 0x000fe4000f8e00ff */
[----:B------:R-:W-:-:S02]  /*182c0*/  IMAD.U32 R7, RZ, RZ, UR9 ;  /* 0x00000009ff077e24 */ /* 0x000fc4000f8e00ff */
[----:B------:R-:W-:Y:S02]  /*182d0*/  IMAD.U32 R10, RZ, RZ, UR4 ;  /* 0x00000004ff0a7e24 */ /* 0x000fe4000f8e00ff */
[----:B------:R-:W-:Y:S02]  /*182e0*/  IMAD.U32 R11, RZ, RZ, UR5 ;  /* 0x00000005ff0b7e24 */ /* 0x000fe4000f8e00ff */
[----:B------:R-:W-:Y:S02]  /*182f0*/  IMAD.MOV.U32 R8, RZ, RZ, 0x70 ;  /* 0x00000070ff087424 */ /* 0x000fe400078e00ff */
[----:B---3--:R-:W-:Y:S02]  /*18300*/  IMAD.MOV.U32 R12, RZ, RZ, 0x1 ;  /* 0x00000001ff0c7424 */ /* 0x008fe400078e00ff */
[----:B------:R-:W-:-:S07]  /*18310*/  IMAD.MOV.U32 R13, RZ, RZ, RZ ;  /* 0x000000ffff0d7224 */ /* 0x000fce00078e00ff */
[----:B------:R-:W-:-:S07]  /*18320*/  LEPC R20, `(.L_x_1512) ;  /* 0x000000001014794e */ /* 0x000fce0000000000 */
[----:B0-----:R-:W-:Y:S05]  /*18330*/  CALL.ABS.NOINC R2 ;  /* 0x0000000002007343 */ /* 0x001fea0003c00000 */
.L_x_1512:
[----:B------:R-:W-:Y:S05]  /*18340*/  BSYNC B6 ;  /* 0x0000000000067941 */ /* 0x000fea0003800000 */
.L_x_1511:
        /* <DEDUP_REMOVED lines=9> */
[----:B01----:R-:W-:Y:S02]  /*183e0*/  IMAD.U32 R4, RZ, RZ, UR6 ;  /* 0x00000006ff047e24 */ /* 0x003fe4000f8e00ff */
[----:B------:R-:W-:Y:S02]  /*183f0*/  IMAD.U32 R5, RZ, RZ, UR7 ;  /* 0x00000007ff057e24 */ /* 0x000fe4000f8e00ff */
[----:B------:R-:W-:Y:S02]  /*18400*/  IMAD.U32 R6, RZ, RZ, UR8 ;  /* 0x00000008ff067e24 */ /* 0x000fe4000f8e00ff */
[----:B------:R-:W-:-:S02]  /*18410*/  IMAD.U32 R7, RZ, RZ, UR9 ;  /* 0x00000009ff077e24 */ /* 0x000fc4000f8e00ff */
[----:B------:R-:W-:Y:S02]  /*18420*/  IMAD.U32 R10, RZ, RZ, UR4 ;  /* 0x00000004ff0a7e24 */ /* 0x000fe4000f8e00ff */
[----:B------:R-:W-:Y:S02]  /*18430*/  IMAD.U32 R11, RZ, RZ, UR5 ;  /* 0x00000005ff0b7e24 */ /* 0x000fe4000f8e00ff */
[----:B------:R-:W-:Y:S02]  /*18440*/  IMAD.MOV.U32 R8, RZ, RZ, 0x70 ;  /* 0x00000070ff087424 */ /* 0x000fe400078e00ff */
[----:B---3--:R-:W-:Y:S02]  /*18450*/  IMAD.MOV.U32 R12, RZ, RZ, 0x1 ;  /* 0x00000001ff0c7424 */ /* 0x008fe400078e00ff */
[----:B--2---:R-:W-:-:S07]  /*18460*/  IMAD.MOV.U32 R13, RZ, RZ, RZ ;  /* 0x000000ffff0d7224 */ /* 0x004fce00078e00ff */
[----:B------:R-:W-:-:S07]  /*18470*/  LEPC R20, `(.L_x_1515) ;  /* 0x000000001014794e */ /* 0x000fce0000000000 */
[----:B----4-:R-:W-:Y:S05]  /*18480*/  CALL.ABS.NOINC R2 ;  /* 0x0000000002007343 */ /* 0x010fea0003c00000 */
.L_x_1515:
        /* <DEDUP_REMOVED lines=16> */
.L_x_1514:
[----:B------:R-:W-:Y:S05]  /*18590*/  BSYNC B6 ;  /* 0x0000000000067941 */ /* 0x000fea0003800000 */
.L_x_1513:
[----:B01----:R-:W2:Y:S01]  /*185a0*/  LDL.LU R4, [R1+0x24] ;  /* 0x0000240001047983 */ /* 0x003ea20000300800 */
[----:B------:R-:W-:-:S03]  /*185b0*/  ULDC.64 UR4, c[0x0][0xaf0] ;  /* 0x0002bc0000047ab9 */ /* 0x000fc60000000a00 */
[----:B------:R-:W4:Y:S01]  /*185c0*/  LDL R7, [R1+0x8] ;  /* 0x0000080001077983 */ /* 0x000f220000100800 */
[----:B------:R-:W-:-:S03]  /*185d0*/  ISETP.NE.U32.AND P0, PT, RZ, UR4, PT ;  /* 0x00000004ff007c0c */ /* 0x000fc6000bf05070 */
[----:B------:R-:W5:Y:S01]  /*185e0*/  LDL R0, [R1+0x48] ;  /* 0x0000480001007983 */ /* 0x000f620000100800 */
[----:B------:R-:W-:-:S13]  /*185f0*/  ISETP.NE.AND.EX P0, PT, RZ, UR5, PT, P0 ;  /* 0x00000005ff007c0c */ /* 0x000fda000bf05300 */
[----:B------:R-:W-:-:S04]  /*18600*/  @P0 IADD3 R2, P1, R17, UR4, RZ ;  /* 0x0000000411020c10 */ /* 0x000fc8000ff3e0ff */
[----:B--2---:R-:W-:Y:S01]  /*18610*/  @P0 IADD3.X R3, R4, UR5, RZ, P1, !PT ;  /* 0x0000000504030c10 */ /* 0x004fe20008ffe4ff */
[----:B------:R-:W-:-:S04]  /*18620*/  ULDC.64 UR4, c[0x0][0xb00] ;  /* 0x0002c00000047ab9 */ /* 0x000fc80000000a00 */
[----:B----4-:R0:W2:Y:S02]  /*18630*/  @P0 LDG.E R7, desc[UR40][R2.64] ;  /* 0x0000002802070981 */ /* 0x0100a4000c1e1900 */
[----:B0-----:R-:W0:Y:S01]  /*18640*/  LDC.64 R2, c[0x0][0x418] ;  /* 0x00010600ff027b82 */ /* 0x001e220000000a00 */
[----:B-----5:R-:W-:Y:S01]  /*18650*/  VIADD R0, R0, 0xffffffff ;  /* 0xffffffff00007836 */ /* 0x020fe20000000000 */
[----:B--2---:R-:W-:Y:S01]  /*18660*/  SHF.R.S32.HI R8, RZ, 0x1f, R7 ;  /* 0x0000001fff087819 */ /* 0x004fe20000011407 */
[----:B------:R1:W-:Y:S04]  /*18670*/  @P0 STL [R1+0x8], R7 ;  /* 0x0000080701000387 */ /* 0x0003e80000100800 */
[----:B------:R1:W-:Y:S01]  /*18680*/  STL [R1+0x24], R8 ;  /* 0x0000240801007387 */ /* 0x0003e20000100800 */
[----:B0-----:R-:W-:Y:S01]  /*18690*/  LOP3.LUT P0, RZ, R2, UR4, RZ, 0xfc, !PT ;  /* 0x0000000402ff7c12 */ /* 0x001fe2000f80fcff */
[----:B------:R-:W-:-:S03]  /*186a0*/  UMOV UR4, 0xffffffff ;  /* 0xffffffff00047882 */ /* 0x000fc60000000000 */
[----:B------:R-:W-:-:S04]  /*186b0*/  LOP3.LUT P0, RZ, R3, UR5, RZ, 0xfc, P0 ;  /* 0x0000000503ff7c12 */ /* 0x000fc8000800fcff */
[----:B------:R-:W-:Y:S01]  /*186c0*/  SEL R17, R7, RZ, !P0 ;  /* 0x000000ff07117207 */ /* 0x000fe20004000000 */
[----:B-1----:R-:W-:Y:S08]  /*186d0*/  BRA.DIV UR4, `(.L_x_1516) ;  /* 0x0000007204247947 */ /* 0x002ff0000b800000 */
[----:B------:R-:W0:Y:S02]  /*186e0*/  S2R R4, SR_TID.X ;  /* 0x0000000000047919 */ /* 0x000e240000002100 */
[----:B0-----:R-:W-:-:S04]  /*186f0*/  SHF.R.U32.HI R4, RZ, 0x5, R4 ;  /* 0x00000005ff047819 */ /* 0x001fc80000011604 */
[----:B------:R-:W-:-:S05]  /*18700*/  LOP3.LUT R4, R4, 0x3, RZ, 0xc0, !PT ;  /* 0x0000000304047812 */ /* 0x000fca00078ec0ff */
[----:B---3--:R0:W1:Y:S02]  /*18710*/  SHFL.IDX PT, R14, R4, RZ, 0x1f ;  /* 0x00001fff040e7589 */ /* 0x00806400000e0000 */
.L_x_1668:
        /* <DEDUP_REMOVED lines=11> */
.L_x_1671:
        /* <DEDUP_REMOVED lines=24> */
.L_x_1519:
[----:B-1----:R-:W2:Y:S01]  /*18950*/  LDL R2, [R1+0x1c] ;  /* 0x00001c0001027983 */ /* 0x002ea20000100800 */
[----:B0-----:R-:W-:Y:S01]  /*18960*/  IMAD R0, R19, 0x8, R18 ;  /* 0x0000000813007824 */ /* 0x001fe200078e0212 */
[----:B--2---:R-:W-:-:S04]  /*18970*/  SHF.L.U32 R2, R2, 0x1f, RZ ;  /* 0x0000001f02027819 */ /* 0x004fc800000006ff */
[----:B------:R-:W0:Y:S02]  /*18980*/  SYNCS.PHASECHK.TRANS64.TRYWAIT P0, [R0+URZ+0x38840], R2 ;  /* 0x03884002000075a7 */ /* 0x000e24000800017f */
[----:B0-----:R-:W-:Y:S05]  /*18990*/  @!P0 BRA `(.L_x_1520) ;  /* 0x0000006c00c88947 */ /* 0x001fea0003800000 */
.L_x_1672:
        /* <DEDUP_REMOVED lines=11> */
.L_x_1521:
        /* <DEDUP_REMOVED lines=24> */
.L_x_1517:
[----:B0-----:R-:W2:Y:S04]  /*18bd0*/  LDL.LU R4, [R1+0x30] ;  /* 0x0000300001047983 */ /* 0x001ea80000300800 */
[----:B------:R-:W3:Y:S04]  /*18be0*/  LDL.LU R3, [R1+0x50] ;  /* 0x0000500001037983 */ /* 0x000ee80000300800 */
[----:B-1----:R-:W4:Y:S01]  /*18bf0*/  LDL R2, [R1+0x38] ;  /* 0x0000380001027983 */ /* 0x002f220000100800 */
        /* <DEDUP_REMOVED lines=10> */
[----:B------:R4:W-:Y:S02]  /*18ca0*/  STL [R1+0x3c], R0 ;  /* 0x00003c0001007387 */ /* 0x0009e40000100800 */
        /* <DEDUP_REMOVED lines=8> */
[----:B------:R-:W-:Y:S02]  /*18d30*/  IMAD.U32 R4, RZ, RZ, UR4 ;  /* 0x00000004ff047e24 */ /* 0x000fe4000f8e00ff */
[----:B0-----:R-:W0:Y:S01]  /*18d40*/  LDC.64 R2, c[0x4][R2] ;  /* 0x0100000002027b82 */ /* 0x001e220000000a00 */
        /* <DEDUP_REMOVED lines=10> */
.L_x_1523:
[----:B------:R-:W-:Y:S05]  /*18df0*/  BSYNC B6 ;  /* 0x0000000000067941 */ /* 0x000fea0003800000 */
.L_x_1522:
[----:B------:R-:W2:Y:S01]  /*18e00*/  LDL R10, [R1+0x4] ;  /* 0x00000400010a7983 */ /* 0x000ea20000100800 */
[----:B------:R-:W1:Y:S01]  /*18e10*/  LDC R7, c[0x0][0x448] ;  /* 0x00011200ff077b82 */ /* 0x000e620000000800 */
[----:B------:R-:W-:Y:S01]  /*18e20*/  ULDC.64 UR4, c[0x0][0x298] ;  /* 0x0000a60000047ab9 */ /* 0x000fe20000000a00 */
[----:B------:R-:W-:Y:S01]  /*18e30*/  ULDC.64 UR6, c[0x0][0x280] ;  /* 0x0000a00000067ab9 */ /* 0x000fe20000000a00 */
[----:B------:R-:W3:Y:S04]  /*18e40*/  LDL R4, [R1+0x58] ;  /* 0x0000580001047983 */ /* 0x000ee80000100800 */
[----:B------:R-:W4:Y:S04]  /*18e50*/  LDL R9, [R1+0x38] ;  /* 0x0000380001097983 */ /* 0x000f280000100800 */
[----:B------:R-:W4:Y:S01]  /*18e60*/  LDL R8, [R1+0x60] ;  /* 0x0000600001087983 */ /* 0x000f220000100800 */
[----:B------:R-:W1:Y:S01]  /*18e70*/  S2R R2, SR_TID.X ;  /* 0x0000000000027919 */ /* 0x000e620000002100 */
[----:B0-----:R-:W0:Y:S02]  /*18e80*/  S2R R0, SR_TID.X ;  /* 0x0000000000007919 */ /* 0x001e240000002100 */
[----:B------:R-:W4:Y:S01]  /*18e90*/  LDL R6, [R1+0x3c] ;  /* 0x00003c0001067983 */ /* 0x000f220000100800 */
[----:B-1----:R-:W-:-:S13]  /*18ea0*/  ISETP.NE.AND P0, PT, R7, 0x1, PT ;  /* 0x000000010700780c */ /* 0x002fda0003f05270 */
[----:B------:R-:W1:Y:S01]  /*18eb0*/  @P0 LDC R3, c[0x0][0x450] ;  /* 0x00011400ff030b82 */ /* 0x000e620000000800 */
[----:B------:R-:W-:-:S04]  /*18ec0*/  LOP3.LUT R2, R2, 0x7f, RZ, 0xc0, !PT ;  /* 0x0000007f02027812 */ /* 0x000fc800078ec0ff */
[----:B------:R-:W-:Y:S01]  /*18ed0*/  SHF.R.U32.HI R2, RZ, 0x3, R2 ;  /* 0x00000003ff027819 */ /* 0x000fe20000011602 */
[----:B0-----:R-:W-:-:S05]  /*18ee0*/  IMAD.SHL.U32 R0, R0, 0x10, RZ ;  /* 0x0000001000007824 */ /* 0x001fca00078e00ff */
[----:B------:R-:W-:Y:S02]  /*18ef0*/  LOP3.LUT R0, R2, 0x70, R0, 0xf8, !PT ;  /* 0x0000007002007812 */ /* 0x000fe400078ef800 */
[----:B------:R-:W0:Y:S03]  /*18f00*/  @P0 LDC R2, c[0x0][0x44c] ;  /* 0x00011300ff020b82 */ /* 0x000e260000000800 */
[----:B--2---:R-:W-:-:S04]  /*18f10*/  IMAD R5, R10, 0x40, R0 ;  /* 0x000000400a057824 */ /* 0x004fc800078e0200 */
[----:B0-----:R-:W-:-:S04]  /*18f20*/  @P0 IMAD.HI.U32 R2, R5, R2, RZ ;  /* 0x0000000205020227 */ /* 0x001fc800078e00ff */
[----:B------:R-:W-:Y:S01]  /*18f30*/  IMAD.MOV.U32 R0, RZ, RZ, R5 ;  /* 0x000000ffff007224 */ /* 0x000fe200078e0005 */
[----:B-1----:R-:W-:Y:S01]  /*18f40*/  @P0 SHF.R.U32.HI R0, RZ, R3, R2 ;  /* 0x00000003ff000219 */ /* 0x002fe20000011602 */
[----:B---3--:R-:W-:-:S04]  /*18f50*/  IMAD R2, R4, UR4, RZ ;  /* 0x0000000404027c24 */ /* 0x008fc8000f8e02ff */
        /* <DEDUP_REMOVED lines=76> */
.L_x_1681:
        /* <DEDUP_REMOVED lines=12> */
.L_x_1525:
        /* <DEDUP_REMOVED lines=37> */
.L_x_1527:
[----:B------:R-:W-:Y:S05]  /*19730*/  BSYNC B6 ;  /* 0x0000000000067941 */ /* 0x000fea0003800000 */
.L_x_1526:
[----:B-1----:R-:W2:Y:S01]  /*19740*/  LDL.LU R5, [R1+0x38] ;  /* 0x0000380001057983 */ /* 0x002ea20000300800 */
[----:B------:R-:W0:Y:S01]  /*19750*/  LDC R7, c[0x0][0x448] ;  /* 0x00011200ff077b82 */ /* 0x000e220000000800 */
[----:B------:R-:W-:Y:S02]  /*19760*/  ULDC.64 UR4, c[0x0][0x3d8] ;  /* 0x0000f60000047ab9 */ /* 0x000fe40000000a00 */
[----:B------:R-:W2:Y:S04]  /*19770*/  LDL.LU.64 R2, [R1+0x58] ;  /* 0x0000580001027983 */ /* 0x000ea80000300a00 */
[----:B------:R-:W3:Y:S04]  /*19780*/  LDL.LU R0, [R1+0x60] ;  /* 0x0000600001007983 */ /* 0x000ee80000300800 */
[----:B------:R-:W4:Y:S04]  /*19790*/  LDL.LU R4, [R1+0x3c] ;  /* 0x00003c0001047983 */ /* 0x000f280000300800 */
[----:B------:R-:W5:Y:S04]  /*197a0*/  LDL.LU R6, [R1+0x30] ;  /* 0x0000300001067983 */ /* 0x000f680000300800 */
[----:B------:R-:W5:Y:S01]  /*197b0*/  LDL.LU R8, [R1+0x14] ;  /* 0x0000140001087983 */ /* 0x000f620000300800 */
[----:B0-----:R-:W-:Y:S01]  /*197c0*/  ISETP.NE.AND P0, PT, R7, 0x1, PT ;  /* 0x000000010700780c */ /* 0x001fe20003f05270 */
[----:B------:R-:W0:Y:S02]  /*197d0*/  S2R R10, SR_TID.X ;  /* 0x00000000000a7919 */ /* 0x000e240000002100 */
[----:B0-----:R-:W-:-:S05]  /*197e0*/  IMAD.SHL.U32 R10, R10, 0x8, RZ ;  /* 0x000000080a0a7824 */ /* 0x001fca00078e00ff */
[----:B------:R-:W-:Y:S01]  /*197f0*/  LOP3.LUT R10, R10, 0x38, RZ, 0xc0, !PT ;  /* 0x000000380a0a7812 */ /* 0x000fe200078ec0ff */
[----:B--2---:R-:W-:-:S04]  /*19800*/  IMAD.MOV.U32 R3, RZ, RZ, R5 ;  /* 0x000000ffff037224 */ /* 0x004fc800078e0005 */
        /* <DEDUP_REMOVED lines=8> */
[----:B------:R-:W1:Y:S02]  /*19890*/  @P0 LDC R4, c[0x0][0x44c] ;  /* 0x00011300ff040b82 */ /* 0x000e640000000800 */
[----:B------:R-:W-:Y:S02]  /*198a0*/  IMAD.IADD R3, R3, 0x1, R0 ;  /* 0x0000000103037824 */ /* 0x000fe400078e0200 */
[----:B-----5:R-:W-:Y:S02]  /*198b0*/  IMAD.MOV.U32 R0, RZ, RZ, R6 ;  /* 0x000000ffff007224 */ /* 0x020fe400078e0006 */
[----:B-1----:R-:W-:-:S05]  /*198c0*/  @P0 IMAD.HI.U32 R4, R6, R4, RZ ;  /* 0x0000000406040227 */ /* 0x002fca00078e00ff */
[----:B0-----:R-:W-:-:S05]  /*198d0*/  @P0 SHF.R.U32.HI R0, RZ, R5, R4 ;  /* 0x00000005ff000219 */ /* 0x001fca0000011604 */
[----:B------:R-:W-:-:S04]  /*198e0*/  IMAD.MOV R4, RZ, RZ, -R0 ;  /* 0x000000ffff047224 */ /* 0x000fc800078e0a00 */
[----:B------:R-:W-:Y:S02]  /*198f0*/  IMAD R4, R7, R4, R6 ;  /* 0x0000000407047224 */ /* 0x000fe400078e0206 */
[----:B------:R-:W0:Y:S01]  /*19900*/  S2R R6, SR_TID.X ;  /* 0x0000000000067919 */ /* 0x000e220000002100 */
[----:B------:R-:W-:Y:S01]  /*19910*/  SHF.R.S32.HI R5, RZ, 0x1f, R0 ;  /* 0x0000001fff057819 */ /* 0x000fe20000011400 */
[----:B------:R-:W-:-:S04]  /*19920*/  IMAD.WIDE.U32 R2, R0, UR4, R2 ;  /* 0x0000000400027c25 */ /* 0x000fc8000f8e0002 */
[----:B------:R-:W-:-:S04]  /*19930*/  IMAD R5, R5, UR4, RZ ;  /* 0x0000000405057c24 */ /* 0x000fc8000f8e02ff */
[----:B------:R-:W-:Y:S01]  /*19940*/  IMAD R0, R0, UR5, R5 ;  /* 0x0000000500007c24 */ /* 0x000fe2000f8e0205 */
[----:B------:R-:W-:-:S03]  /*19950*/  ULDC.64 UR4, c[0x0][0x3c8] ;  /* 0x0000f20000047ab9 */ /* 0x000fc60000000a00 */
[----:B------:R-:W-:Y:S01]  /*19960*/  IMAD.IADD R3, R3, 0x1, R0 ;  /* 0x0000000103037824 */ /* 0x000fe200078e0200 */
[----:B------:R-:W-:Y:S01]  /*19970*/  SHF.R.S32.HI R0, RZ, 0x1f, R4 ;  /* 0x0000001fff007819 */ /* 0x000fe20000011404 */
[----:B------:R-:W-:-:S04]  /*19980*/  IMAD.WIDE.U32 R2, R4, UR4, R2 ;  /* 0x0000000404027c25 */ /* 0x000fc8000f8e0002 */
[----:B------:R-:W-:Y:S02]  /*19990*/  IMAD R0, R0, UR4, RZ ;  /* 0x0000000400007c24 */ /* 0x000fe4000f8e02ff */
[----:B0-----:R-:W-:-:S05]  /*199a0*/  IMAD.SHL.U32 R6, R6, 0x8, RZ ;  /* 0x0000000806067824 */ /* 0x001fca00078e00ff */
[----:B------:R-:W-:Y:S01]  /*199b0*/  LOP3.LUT R6, R6, 0x38, RZ, 0xc0, !PT ;  /* 0x0000003806067812 */ /* 0x000fe200078ec0ff */
[----:B------:R-:W-:Y:S01]  /*199c0*/  IMAD R4, R4, UR5, R0 ;  /* 0x0000000504047c24 */ /* 0x000fe2000f8e0200 */
[----:B------:R-:W-:Y:S02]  /*199d0*/  ULDC.64 UR4, c[0x0][0x390] ;  /* 0x0000e40000047ab9 */ /* 0x000fe40000000a00 */
[C---:B------:R-:W-:Y:S02]  /*199e0*/  LOP3.LUT R9, R6.reuse, 0x80, RZ, 0xfc, !PT ;  /* 0x0000008006097812 */ /* 0x040fe400078efcff */
[----:B------:R-:W-:Y:S02]  /*199f0*/  LOP3.LUT R6, R6, 0x40, RZ, 0xfc, !PT ;  /* 0x0000004006067812 */ /* 0x000fe400078efcff */
[----:B------:R-:W-:Y:S01]  /*19a00*/  LEA R0, P0, R2, UR4, 0x1 ;  /* 0x0000000402007c11 */ /* 0x000fe2000f8008ff */
[----:B------:R-:W-:Y:S02]  /*19a10*/  ULDC UR4, c[0x0][0x3b8] ;  /* 0x0000ee0000047ab9 */ /* 0x000fe40000000800 */
[----:B------:R-:W-:-:S02]  /*19a20*/  ISETP.GE.AND P1, PT, R6, UR4, PT ;  /* 0x0000000406007c0c */ /* 0x000fc4000bf26270 */
[----:B------:R-:W0:Y:S01]  /*19a30*/  S2R R6, SR_TID.X ;  /* 0x0000000000067919 */ /* 0x000e220000002100 */
[----:B------:R-:W-:Y:S02]  /*19a40*/  ISETP.GE.AND P3, PT, R10, UR4, PT ;  /* 0x000000040a007c0c */ /* 0x000fe4000bf66270 */
[----:B------:R-:W-:Y:S02]  /*19a50*/  ISETP.GE.AND P2, PT, R9, UR4, PT ;  /* 0x0000000409007c0c */ /* 0x000fe4000bf46270 */
[----:B------:R-:W-:-:S09]  /*19a60*/  LOP3.LUT R8, R8, 0xfffffff7, RZ, 0xc0, !PT ;  /* 0xfffffff708087812 */ /* 0x000fd200078ec0ff */
[----:B------:R-:W-:-:S04]  /*19a70*/  @P3 LOP3.LUT R8, R8, 0x8, RZ, 0xfc, !PT ;  /* 0x0000000808083812 */ /* 0x000fc800078efcff */
[----:B------:R-:W-:-:S04]  /*19a80*/  LOP3.LUT R8, R8, 0xfffffffd, RZ, 0xc0, !PT ;  /* 0xfffffffd08087812 */ /* 0x000fc800078ec0ff */
[----:B------:R-:W-:-:S04]  /*19a90*/  @P2 LOP3.LUT R8, R8, 0x2, RZ, 0xfc, !PT ;  /* 0x0000000208082812 */ /* 0x000fc800078efcff */
[----:B------:R-:W-:Y:S01]  /*19aa0*/  LOP3.LUT R8, R8, 0xfffffffb, RZ, 0xc0, !PT ;  /* 0xfffffffb08087812 */ /* 0x000fe200078ec0ff */
[----:B0-----:R-:W-:-:S03]  /*19ab0*/  IMAD.SHL.U32 R6, R6, 0x8, RZ ;  /* 0x0000000806067824 */ /* 0x001fc600078e00ff */
[----:B------:R-:W-:Y:S01]  /*19ac0*/  @P1 LOP3.LUT R8, R8, 0x4, RZ, 0xfc, !PT ;  /* 0x0000000408081812 */ /* 0x000fe200078efcff */
[----:B------:R-:W-:Y:S01]  /*19ad0*/  IMAD.IADD R4, R3, 0x1, R4 ;  /* 0x0000000103047824 */ /* 0x000fe200078e0204 */
[----:B------:R-:W-:-:S03]  /*19ae0*/  LOP3.LUT R6, R6, 0x38, RZ, 0xc0, !PT ;  /* 0x0000003806067812 */ /* 0x000fc600078ec0ff */
[----:B------:R0:W-:Y:S01]  /*19af0*/  STL [R1+0x14], R8 ;  /* 0x0000140801007387 */ /* 0x0001e20000100800 */
[----:B------:R-:W-:Y:S02]  /*19b00*/  LEA.HI.X R4, R2, UR5, R4, 0x1, P0 ;  /* 0x0000000502047c11 */ /* 0x000fe400080f0c04 */
[C---:B0-----:R-:W-:Y:S02]  /*19b10*/  LOP3.LUT R8, R6.reuse, 0x100, RZ, 0xfc, !PT ;  /* 0x0000010006087812 */ /* 0x041fe400078efcff */
[----:B------:R-:W-:Y:S02]  /*19b20*/  LOP3.LUT R6, R6, 0xc0, RZ, 0xfc, !PT ;  /* 0x000000c006067812 */ /* 0x000fe400078efcff */
[----:B------:R-:W-:Y:S02]  /*19b30*/  ISETP.GE.AND P0, PT, R8, UR4, PT ;  /* 0x0000000408007c0c */ /* 0x000fe4000bf06270 */
[----:B------:R-:W0:Y:S01]  /*19b40*/  S2R R8, SR_TID.X ;  /* 0x0000000000087919 */ /* 0x000e220000002100 */
[----:B------:R-:W-:-:S02]  /*19b50*/  ISETP.GE.AND P5, PT, R6, UR4, PT ;  /* 0x0000000406007c0c */ /* 0x000fc4000bfa6270 */
[----:B------:R-:W1:Y:S01]  /*19b60*/  S2R R6, SR_TID.X ;  /* 0x0000000000067919 */ /* 0x000e620000002100 */
[----:B------:R-:W-:Y:S02]  /*19b70*/  SEL R5, RZ, 0x1, P3 ;  /* 0x00000001ff057807 */ /* 0x000fe40001800000 */
[----:B------:R-:W-:Y:S02]  /*19b80*/  SEL R3, RZ, 0x4, P2 ;  /* 0x00000004ff037807 */ /* 0x000fe40001000000 */
[----:B------:R-:W-:-:S04]  /*19b90*/  SEL R2, RZ, 0x2, P1 ;  /* 0x00000002ff027807 */ /* 0x000fc80000800000 */
[----:B------:R-:W-:Y:S02]  /*19ba0*/  IADD3 R2, R3, R2, R5 ;  /* 0x0000000203027210 */ /* 0x000fe40007ffe005 */
[----:B------:R-:W-:Y:S02]  /*19bb0*/  SEL R5, RZ, 0x10, P0 ;  /* 0x00000010ff057807 */ /* 0x000fe40000000000 */
[----:B------:R-:W-:Y:S01]  /*19bc0*/  SEL R3, RZ, 0x8, P5 ;  /* 0x00000008ff037807 */ /* 0x000fe20002800000 */
[----:B0-----:R-:W-:Y:S02]  /*19bd0*/  IMAD.SHL.U32 R8, R8, 0x8, RZ ;  /* 0x0000000808087824 */ /* 0x001fe400078e00ff */
[----:B-1----:R-:W-:-:S03]  /*19be0*/  IMAD.SHL.U32 R6, R6, 0x8, RZ ;  /* 0x0000000806067824 */ /* 0x002fc600078e00ff */
[----:B------:R-:W-:-:S04]  /*19bf0*/  LOP3.LUT R8, R8, 0x38, RZ, 0xc0, !PT ;  /* 0x0000003808087812 */ /* 0x000fc800078ec0ff */
[----:B------:R-:W-:Y:S02]  /*19c00*/  LOP3.LUT R9, R8, 0x180, RZ, 0xfc, !PT ;  /* 0x0000018008097812 */ /* 0x000fe400078efcff */
[----:B------:R-:W-:Y:S02]  /*19c10*/  LOP3.LUT R6, R6, 0x38, RZ, 0xc0, !PT ;  /* 0x0000003806067812 */ /* 0x000fe400078ec0ff */
[----:B------:R-:W-:Y:S02]  /*19c20*/  ISETP.GE.AND P1, PT, R9, UR4, PT ;  /* 0x0000000409007c0c */ /* 0x000fe4000bf26270 */
[----:B------:R-:W-:Y:S02]  /*19c30*/  LOP3.LUT R8, R6, 0x140, RZ, 0xfc, !PT ;  /* 0x0000014006087812 */ /* 0x000fe400078efcff */
[----:B------:R-:W-:Y:S02]  /*19c40*/  IADD3 R2, R5, R2, R3 ;  /* 0x0000000205027210 */ /* 0x000fe40007ffe003 */
[----:B------:R-:W-:-:S02]  /*19c50*/  SEL R5, RZ, 0x40, P1 ;  /* 0x00000040ff057807 */ /* 0x000fc40000800000 */
[----:B------:R-:W-:Y:S02]  /*19c60*/  LOP3.LUT R6, R6, 0x1c0, RZ, 0xfc, !PT ;  /* 0x000001c006067812 */ /* 0x000fe400078efcff */
[----:B------:R-:W-:Y:S02]  /*19c70*/  ISETP.GE.AND P1, PT, R8, UR4, PT ;  /* 0x0000000408007c0c */ /* 0x000fe4000bf26270 */
[----:B------:R-:W-:Y:S02]  /*19c80*/  ISETP.GE.AND P2, PT, R6, UR4, PT ;  /* 0x0000000406007c0c */ /* 0x000fe4000bf46270 */
[----:B------:R-:W-:Y:S01]  /*19c90*/  SEL R3, RZ, 0x20, P1 ;  /* 0x00000020ff037807 */ /* 0x000fe20000800000 */
[----:B------:R-:W-:Y:S01]  /*19ca0*/  UMOV UR4, 0xffffffff ;  /* 0xffffffff00047882 */ /* 0x000fe20000000000 */
[----:B------:R-:W-:Y:S02]  /*19cb0*/  SEL R6, RZ, 0x80, P2 ;  /* 0x00000080ff067807 */ /* 0x000fe40001000000 */
[----:B------:R-:W-:-:S05]  /*19cc0*/  IADD3 R5, R5, R2, R3 ;  /* 0x0000000205057210 */ /* 0x000fca0007ffe003 */
[----:B------:R-:W-:Y:S01]  /*19cd0*/  IMAD.IADD R6, R5, 0x1, R6 ;  /* 0x0000000105067824 */ /* 0x000fe200078e0206 */
[----:B------:R-:W-:Y:S06]  /*19ce0*/  BRA.DIV UR4, `(.L_x_1528) ;  /* 0x0000006204687947 */ /* 0x000fec000b800000 */
[----:B------:R-:W2:Y:S04]  /*19cf0*/  LDL.LU R8, [R1+0x4c] ;  /* 0x00004c0001087983 */ /* 0x000ea80000300800 */
[----:B------:R-:W3:Y:S04]  /*19d00*/  LDL.LU R3, [R1+0x4] ;  /* 0x0000040001037983 */ /* 0x000ee80000300800 */
[----:B------:R-:W4:Y:S04]  /*19d10*/  LDL.LU R2, [R1+0x50] ;  /* 0x0000500001027983 */ /* 0x000f280000300800 */
[----:B------:R-:W5:Y:S04]  /*19d20*/  LDL.LU R12, [R1+0x14] ;  /* 0x00001400010c7983 */ /* 0x000f680000300800 */
[----:B------:R-:W5:Y:S04]  /*19d30*/  LDL R11, [R1+0x18] ;  /* 0x00001800010b7983 */ /* 0x000f680000100800 */
[----:B------:R-:W5:Y:S01]  /*19d40*/  LDL.LU R10, [R1+0x64] ;  /* 0x00006400010a7983 */ /* 0x000f620000300800 */
[----:B------:R-:W0:Y:S02]  /*19d50*/  S2R R13, SR_TID.X ;  /* 0x00000000000d7919 */ /* 0x000e240000002100 */
[----:B0-----:R-:W-:-:S05]  /*19d60*/  IMAD.SHL.U32 R13, R13, 0x8, RZ ;  /* 0x000000080d0d7824 */ /* 0x001fca00078e00ff */
[----:B------:R-:W-:Y:S01]  /*19d70*/  LOP3.LUT R13, R13, 0x38, RZ, 0xc0, !PT ;  /* 0x000000380d0d7812 */ /* 0x000fe200078ec0ff */
[----:B------:R-:W-:Y:S04]  /*19d80*/  SHFL.IDX PT, R14, R0, 0x1, 0x181f ;  /* 0x00381f00000e7f89 */ /* 0x000fe800000e0000 */
[----:B------:R-:W-:Y:S01]  /*19d90*/  SHFL.IDX PT, R9, R4, 0x1, 0x181f ;  /* 0x00381f0004097f89 */ /* 0x000fe200000e0000 */
[----:B--2---:R-:W-:-:S05]  /*19da0*/  IMAD R7, R8, R7, RZ ;  /* 0x0000000708077224 */ /* 0x004fca00078e02ff */
[-C--:B---3--:R-:W-:Y:S02]  /*19db0*/  ISETP.GE.AND P2, PT, R3, R7.reuse, PT ;  /* 0x000000070300720c */ /* 0x088fe40003f46270 */
[----:B----4-:R-:W-:Y:S02]  /*19dc0*/  ISETP.GE.AND P3, PT, R2, R7, PT ;  /* 0x000000070200720c */ /* 0x010fe40003f66270 */
[----:B-----5:R-:W-:-:S04]  /*19dd0*/  LOP3.LUT R12, R12, 0xfffffbff, RZ, 0xc0, !PT ;  /* 0xfffffbff0c0c7812 */ /* 0x020fc800078ec0ff */
[----:B------:R-:W-:-:S05]  /*19de0*/  @P1 LOP3.LUT R12, R12, 0x400, RZ, 0xfc, !PT ;  /* 0x000004000c0c1812 */ /* 0x000fca00078efcff */
[----:B------:R-:W-:Y:S02]  /*19df0*/  @!P2 LOP3.LUT R2, R5, 0x40, RZ, 0xc0, !PT ;  /* 0x000000400502a812 */ /* 0x000fe400078ec0ff */
[C---:B------:R-:W-:Y:S02]  /*19e00*/  LOP3.LUT P1, RZ, R12.reuse, 0x8, RZ, 0xc0, !PT ;  /* 0x000000080cff7812 */ /* 0x040fe4000782c0ff */
[C---:B------:R-:W-:Y:S02]  /*19e10*/  LOP3.LUT P4, RZ, R12.reuse, 0x2, RZ, 0xc0, !PT ;  /* 0x000000020cff7812 */ /* 0x040fe4000788c0ff */
[----:B------:R-:W-:Y:S02]  /*19e20*/  LOP3.LUT R12, R12, 0xfffffeff, RZ, 0xc0, !PT ;  /* 0xfffffeff0c0c7812 */ /* 0x000fe400078ec0ff */
[----:B------:R-:W-:Y:S02]  /*19e30*/  @!P2 SHF.R.U32.HI R2, RZ, 0x2, R2 ;  /* 0x00000002ff02a819 */ /* 0x000fe40000011602 */
[----:B------:R-:W-:-:S02]  /*19e40*/  @P3 LOP3.LUT R12, R12, 0x100, RZ, 0xfc, !PT ;  /* 0x000001000c0c3812 */ /* 0x000fc400078efcff */
[----:B------:R-:W-:Y:S02]  /*19e50*/  @!P2 ISETP.NE.U32.AND P3, PT, R2, RZ, PT ;  /* 0x000000ff0200a20c */ /* 0x000fe40003f65070 */
[----:B------:R-:W-:Y:S02]  /*19e60*/  @!P2 LOP3.LUT R2, R6, 0x80, RZ, 0xc0, !PT ;  /* 0x000000800602a812 */ /* 0x000fe400078ec0ff */
[----:B------:R-:W-:Y:S02]  /*19e70*/  LOP3.LUT R12, R12, 0xffffffdf, RZ, 0xc0, !PT ;  /* 0xffffffdf0c0c7812 */ /* 0x000fe400078ec0ff */
[----:B------:R-:W-:-:S07]  /*19e80*/  @!P2 SHF.R.U32.HI R2, RZ, 0x3, R2 ;  /* 0x00000003ff02a819 */ /* 0x000fce0000011602 */
[----:B------:R-:W-:Y:S02]  /*19e90*/  @P3 LOP3.LUT R12, R12, 0x20, RZ, 0xfc, !PT ;  /* 0x000000200c0c3812 */ /* 0x000fe400078efcff */
[----:B------:R-:W-:Y:S02]  /*19ea0*/  @!P2 ISETP.NE.U32.AND P3, PT, R2, RZ, PT ;  /* 0x000000ff0200a20c */ /* 0x000fe40003f65070 */
[----:B------:R-:W0:Y:S04]  /*19eb0*/  SHFL.IDX PT, R2, R0, RZ, 0x181f ;  /* 0x00181fff00027589 */ /* 0x000e2800000e0000 */
[----:B------:R-:W1:Y:S01]  /*19ec0*/  SHFL.IDX PT, R8, R4, RZ, 0x181f ;  /* 0x00181fff04087589 */ /* 0x000e6200000e0000 */
[----:B------:R-:W-:Y:S02]  /*19ed0*/  LOP3.LUT R12, R12, 0xfffffdff, RZ, 0xc0, !PT ;  /* 0xfffffdff0c0c7812 */ /* 0x000fe400078ec0ff */
[----:B0-----:R-:W-:-:S05]  /*19ee0*/  @!P2 LEA R3, P6, R13, R2, 0x1 ;  /* 0x000000020d03a211 */ /* 0x001fca00078c08ff */
[----:B-1----:R-:W-:-:S05]  /*19ef0*/  @!P2 IMAD.X R2, RZ, RZ, R8, P6 ;  /* 0x000000ffff02a224 */ /* 0x002fca00030e0608 */
[-C--:B------:R-:W-:Y:S02]  /*19f00*/  @!P2 LOP3.LUT R3, R3, R2.reuse, RZ, 0x3c, !PT ;  /* 0x000000020303a212 */ /* 0x080fe400078e3cff */
[----:B------:R-:W-:Y:S02]  /*19f10*/  @P3 LOP3.LUT R12, R12, 0x200, RZ, 0xfc, !PT ;  /* 0x000002000c0c3812 */ /* 0x000fe400078efcff */
[C---:B------:R-:W-:Y:S02]  /*19f20*/  @!P2 LOP3.LUT R2, R3.reuse, R2, RZ, 0x3c, !PT ;  /* 0x000000020302a212 */ /* 0x040fe400078e3cff */
[C---:B------:R-:W-:Y:S02]  /*19f30*/  LOP3.LUT P6, RZ, R12.reuse, 0x4, RZ, 0xc0, !PT ;  /* 0x000000040cff7812 */ /* 0x040fe400078cc0ff */
[----:B------:R-:W-:Y:S02]  /*19f40*/  @!P2 LOP3.LUT R3, R3, R2, RZ, 0x3c, !PT ;  /* 0x000000020303a212 */ /* 0x000fe400078e3cff */
[----:B------:R-:W-:-:S03]  /*19f50*/  LOP3.LUT P3, RZ, R12, 0x20, RZ, 0xc0, !PT ;  /* 0x000000200cff7812 */ /* 0x000fc6000786c0ff */
[----:B------:R-:W-:Y:S01]  /*19f60*/  @!P2 LDGSTS.E.BYPASS.LTC128B.128 [R11+0x26400], desc[UR40][R2.64], !P1 ;  /* 0x26400000020bafae */ /* 0x000fe2000c901d68 */
[----:B------:R-:W-:-:S05]  /*19f70*/  LOP3.LUT P1, RZ, R12, 0x400, RZ, 0xc0, !PT ;  /* 0x000004000cff7812 */ /* 0x000fca000782c0ff */
[----:B------:R-:W-:Y:S04]  /*19f80*/  @!P2 LDGSTS.E.BYPASS.LTC128B.128 [R11+0x28400], desc[UR40][R2.64+0x80], !P6 ;  /* 0x28400080020bafae */ /* 0x000fe8000f101d68 */
[----:B------:R-:W-:Y:S04]  /*19f90*/  @!P2 LDGSTS.E.BYPASS.LTC128B.128 [R11+0x2a400], desc[UR40][R2.64+0x100], !P4 ;  /* 0x2a400100020bafae */ /* 0x000fe8000e101d68 */
[----:B------:R-:W-:Y:S04]  /*19fa0*/  @!P2 LDGSTS.E.BYPASS.LTC128B.128 [R11+0x2c400], desc[UR40][R2.64+0x180], !P5 ;  /* 0x2c400180020bafae */ /* 0x000fe8000e901d68 */
[----:B------:R-:W-:Y:S04]  /*19fb0*/  @!P2 LDGSTS.E.BYPASS.LTC128B.128 [R11+0x2e400], desc[UR40][R2.64+0x200], !P0 ;  /* 0x2e400200020bafae */ /* 0x000fe8000c101d68 */
[----:B------:R-:W-:Y:S04]  /*19fc0*/  @!P2 LDGSTS.E.BYPASS.LTC128B.128 [R11+0x30400], desc[UR40][R2.64+0x280], !P1 ;  /* 0x30400280020bafae */ /* 0x000fe8000c901d68 */
[----:B------:R-:W-:Y:S01]  /*19fd0*/  @!P2 LDGSTS.E.BYPASS.LTC128B.128 [R11+0x32400], desc[UR40][R2.64+0x300], P3 ;  /* 0x32400300020bafae */ /* 0x000fe20009901d68 */
[----:B------:R-:W-:-:S13]  /*19fe0*/  LOP3.LUT P3, RZ, R12, 0x200, RZ, 0xc0, !PT ;  /* 0x000002000cff7812 */ /* 0x000fda000786c0ff */
[----:B------:R0:W-:Y:S01]  /*19ff0*/  @!P2 LDGSTS.E.BYPASS.LTC128B.128 [R11+0x34400], desc[UR40][R2.64+0x380], P3 ;  /* 0x34400380020bafae */ /* 0x0001e20009901d68 */
[----:B------:R-:W-:-:S13]  /*1a000*/  LOP3.LUT P3, RZ, R12, 0x100, RZ, 0xc0, !PT ;  /* 0x000001000cff7812 */ /* 0x000fda000786c0ff */
[----:B------:R-:W-:-:S05]  /*1a010*/  @!P3 LEA R14, P2, R13, R14, 0x1 ;  /* 0x0000000e0d0eb211 */ /* 0x000fca00078408ff */
[----:B------:R-:W-:Y:S01]  /*1a020*/  @!P3 IMAD.X R9, RZ, RZ, R9, P2 ;  /* 0x000000ffff09b224 */ /* 0x000fe200010e0609 */
[----:B------:R-:W-:Y:S02]  /*1a030*/  LOP3.LUT P2, RZ, R12, 0x8, RZ, 0xc0, !PT ;  /* 0x000000080cff7812 */ /* 0x000fe4000784c0ff */
[----:B------:R-:W-:Y:S01]  /*1a040*/  @!P3 LOP3.LUT R8, R5, 0x40, RZ, 0xc0, !PT ;  /* 0x000000400508b812 */ /* 0x000fe200078ec0ff */
[----:B0-----:R-:W-:Y:S02]  /*1a050*/  @!P3 IMAD.MOV.U32 R2, RZ, RZ, R14 ;  /* 0x000000ffff02b224 */ /* 0x001fe400078e000e */
        /* <DEDUP_REMOVED lines=37> */
[----:B------:R0:W-:Y:S04]  /*1a2b0*/  STL [R1+0x14], R12 ;  /* 0x0000140c01007387 */ /* 0x0001e80000100800 */
[----:B------:R0:W-:Y:S04]  /*1a2c0*/  @!P2 LDGSTS.E.BYPASS.LTC128B.128 [R11+0x35400], desc[UR40][R2.64+0x380], P3 ;  /* 0x35400380020bafae */ /* 0x0001e80009901d68 */
[----:B------:R-:W1:Y:S04]  /*1a2d0*/  SHFL.IDX PT, R4, R4, 0x3, 0x181f ;  /* 0x00781f0004047f89 */ /* 0x000e6800000e0000 */
[----:B------:R-:W2:Y:S02]  /*1a2e0*/  SHFL.IDX PT, R0, R0, 0x3, 0x181f ;  /* 0x00781f0000007f89 */ /* 0x000ea400000e0000 */
.L_x_1691:
[----:B0-----:R-:W3:Y:S01]  /*1a2f0*/  LDL.LU R2, [R1+0x68] ;  /* 0x0000680001027983 */ /* 0x001ee20000300800 */
[----:B------:R-:W-:Y:S01]  /*1a300*/  BSSY B0, `(.L_x_1529) ;  /* 0x000001e000007945 */ /* 0x000fe20003800000 */
[----:B---3--:R-:W-:-:S13]  /*1a310*/  ISETP.GE.AND P2, PT, R2, R7, PT ;  /* 0x000000070200720c */ /* 0x008fda0003f46270 */
[----:B------:R-:W-:Y:S05]  /*1a320*/  @P2 BRA `(.L_x_1530) ;  /* 0x00000000006c2947 */ /* 0x000fea0003800000 */
[----:B------:R-:W3:Y:S04]  /*1a330*/  LDL R3, [R1+0x14] ;  /* 0x0000140001037983 */ /* 0x000ee80000100800 */
[----:B------:R-:W4:Y:S01]  /*1a340*/  LDL R8, [R1+0x18] ;  /* 0x0000180001087983 */ /* 0x000f220000100800 */
[----:B------:R-:W-:Y:S02]  /*1a350*/  LOP3.LUT R5, R5, 0x40, RZ, 0xc0, !PT ;  /* 0x0000004005057812 */ /* 0x000fe400078ec0ff */
[----:B------:R-:W-:Y:S01]  /*1a360*/  LOP3.LUT R6, R6, 0x80, RZ, 0xc0, !PT ;  /* 0x0000008006067812 */ /* 0x000fe200078ec0ff */
[----:B------:R-:W0:Y:S01]  /*1a370*/  S2R R2, SR_TID.X ;  /* 0x0000000000027919 */ /* 0x000e220000002100 */
[----:B------:R-:W-:Y:S02]  /*1a380*/  SHF.R.U32.HI R5, RZ, 0x2, R5 ;  /* 0x00000002ff057819 */ /* 0x000fe40000011605 */
[----:B------:R-:W-:Y:S01]  /*1a390*/  SHF.R.U32.HI R6, RZ, 0x3, R6 ;  /* 0x00000003ff067819 */ /* 0x000fe20000011606 */
[----:B0-----:R-:W-:-:S05]  /*1a3a0*/  IMAD.SHL.U32 R2, R2, 0x8, RZ ;  /* 0x0000000802027824 */ /* 0x001fca00078e00ff */
[----:B------:R-:W-:-:S04]  /*1a3b0*/  LOP3.LUT R2, R2, 0x38, RZ, 0xc0, !PT ;  /* 0x0000003802027812 */ /* 0x000fc800078ec0ff */
[----:B--2---:R-:W-:Y:S02]  /*1a3c0*/  LEA R2, P2, R2, R0, 0x1 ;  /* 0x0000000002027211 */ /* 0x004fe400078408ff */
[C---:B---3--:R-:W-:Y:S02]  /*1a3d0*/  LOP3.LUT P6, RZ, R3.reuse, 0x8, RZ, 0xc0, !PT ;  /* 0x0000000803ff7812 */ /* 0x048fe400078cc0ff */
[C---:B------:R-:W-:Y:S02]  /*1a3e0*/  LOP3.LUT P4, RZ, R3.reuse, 0x4, RZ, 0xc0, !PT ;  /* 0x0000000403ff7812 */ /* 0x040fe4000788c0ff */
[----:B------:R-:W-:Y:S01]  /*1a3f0*/  LOP3.LUT P3, RZ, R3, 0x2, RZ, 0xc0, !PT ;  /* 0x0000000203ff7812 */ /* 0x000fe2000786c0ff */
[----:B-1----:R-:W-:Y:S01]  /*1a400*/  IMAD.X R3, RZ, RZ, R4, P2 ;  /* 0x000000ffff037224 */ /* 0x002fe200010e0604 */
[----:B------:R-:W-:-:S07]  /*1a410*/  ISETP.NE.U32.AND P2, PT, R5, RZ, PT ;  /* 0x000000ff0500720c */ /* 0x000fce0003f45070 */
[----:B------:R-:W-:Y:S01]  /*1a420*/  @!PT LDS RZ, [RZ] ;  /* 0x00000000fffff984 */ /* 0x000fe20000000800 */
[----:B------:R-:W-:Y:S01]  /*1a430*/  @!PT LDS RZ, [RZ] ;  /* 0x00000000fffff984 */ /* 0x000fe20000000800 */
[----:B------:R-:W-:Y:S01]  /*1a440*/  @!PT LDS RZ, [RZ] ;  /* 0x00000000fffff984 */ /* 0x000fe20000000800 */
[----:B----4-:R0:W-:Y:S04]  /*1a450*/  LDGSTS.E.BYPASS.LTC128B.128 [R8+0x27c00], desc[UR40][R2.64], !P6 ;  /* 0x27c0000002087fae */ /* 0x0101e8000f101d68 */
        /* <DEDUP_REMOVED lines=8> */
.L_x_1530:
[----:B------:R-:W-:Y:S05]  /*1a4e0*/  BSYNC B0 ;  /* 0x0000000000007941 */ /* 0x000fea0003800000 */
.L_x_1529:
[----:B------:R-:W-:Y:S01]  /*1a4f0*/  NOP ;  /* 0x0000000000007918 */ /* 0x000fe20000000000 */
[----:B------:R-:W-:-:S13]  /*1a500*/  PLOP3.LUT P0, PT, PT, PT, PT, 0x80, 0x0 ;  /* 0x000000000000781c */ /* 0x000fda0003f0f070 */
.L_x_1531:
        /* <DEDUP_REMOVED lines=18> */
.L_x_1692:
[----:B------:R-:W-:Y:S05]  /*1a630*/  BSYNC B0 ;  /* 0x0000000000007941 */ /* 0x000fea0003800000 */
.L_x_1532:
        /* <DEDUP_REMOVED lines=13> */
.L_x_1693:
[----:B------:R-:W-:Y:S05]  /*1a710*/  BSYNC B1 ;  /* 0x0000000000017941 */ /* 0x000fea0003800000 */
.L_x_1536:
        /* <DEDUP_REMOVED lines=9> */
.L_x_1539:
[----:B------:R-:W-:Y:S05]  /*1a7b0*/  BSYNC B1 ;  /* 0x0000000000017941 */ /* 0x000fea0003800000 */
.L_x_1538:
        /* <DEDUP_REMOVED lines=11> */
[----:B-1----:R-:W-:-:S07]  /*1a870*/  VIADD R4, R2, 0x400 ;  /* 0x0000040002047836 */ /* 0x002fce0000000000 */
.L_x_1540:
        /* <DEDUP_REMOVED lines=15> */
.L_x_1541:
        /* <DEDUP_REMOVED lines=15> */
.L_x_1542:
        /* <DEDUP_REMOVED lines=15> */
.L_x_1543:
        /* <DEDUP_REMOVED lines=15> */
.L_x_1544:
        /* <DEDUP_REMOVED lines=15> */
.L_x_1545:
        /* <DEDUP_REMOVED lines=15> */
.L_x_1546:
        /* <DEDUP_REMOVED lines=15> */
.L_x_1547:
        /* <DEDUP_REMOVED lines=10> */
.L_x_1535:
[----:B------:R-:W-:Y:S05]  /*1afb0*/  BSYNC B0 ;  /* 0x0000000000007941 */ /* 0x000fea0003800000 */
.L_x_1534:
        /* <DEDUP_REMOVED lines=54> */
.L_x_1554:
        /* <DEDUP_REMOVED lines=8> */
.L_x_1694:
[----:B------:R-:W-:Y:S05]  /*1b3a0*/  BSYNC B3 ;  /* 0x0000000000037941 */ /* 0x000fea0003800000 */
.L_x_1555:
        /* <DEDUP_REMOVED lines=9> */
.L_x_1558:
[----:B------:R-:W-:Y:S05]  /*1b440*/  BSYNC B3 ;  /* 0x0000000000037941 */ /* 0x000fea0003800000 */
.L_x_1557:
        /* <DEDUP_REMOVED lines=12> */
.L_x_1559:
        /* <DEDUP_REMOVED lines=13> */
.L_x_1695:
[----:B------:R-:W-:Y:S05]  /*1b5e0*/  BSYNC B3 ;  /* 0x0000000000037941 */ /* 0x000fea0003800000 */
.L_x_1560:
        /* <DEDUP_REMOVED lines=11> */
.L_x_1563:
[----:B------:R-:W-:Y:S05]  /*1b6a0*/  BSYNC B3 ;  /* 0x0000000000037941 */ /* 0x000fea0003800000 */
.L_x_1562:
        /* <DEDUP_REMOVED lines=9> */
.L_x_1564:
        /* <DEDUP_REMOVED lines=15> */
.L_x_1565:
        /* <DEDUP_REMOVED lines=15> */
.L_x_1566:
        /* <DEDUP_REMOVED lines=15> */
.L_x_1567:
        /* <DEDUP_REMOVED lines=15> */
.L_x_1568:
        /* <DEDUP_REMOVED lines=15> */
.L_x_1569:
        /* <DEDUP_REMOVED lines=15> */
.L_x_1570:
        /* <DEDUP_REMOVED lines=15> */
.L_x_1571:
        /* <DEDUP_REMOVED lines=10> */
.L_x_1553:
[----:B------:R-:W-:Y:S05]  /*1be70*/  BSYNC B1 ;  /* 0x0000000000017941 */ /* 0x000fea0003800000 */
.L_x_1552:
[----:B------:R-:W2:Y:S02]  /*1be80*/  LDL.LU R5, [R1+0x48] ;  /* 0x0000480001057983 */ /* 0x000ea40000300800 */
[----:B--2---:R-:W-:-:S07]  /*1be90*/  VIADD R0, R5, 0xfffffffd ;  /* 0xfffffffd05007836 */ /* 0x004fce0000000000 */
.L_x_1551:
[----:B------:R-:W-:Y:S05]  /*1bea0*/  BSYNC B2 ;  /* 0x0000000000027941 */ /* 0x000fea0003800000 */
.L_x_1550:
[----:B------:R-:W-:Y:S01]  /*1beb0*/  VIADD R8, R8, 0xfffffffe ;  /* 0xfffffffe08087836 */ /* 0x000fe20000000000 */
[----:B------:R-:W-:-:S04]  /*1bec0*/  LOP3.LUT R4, RZ, R4, RZ, 0x33, !PT ;  /* 0x00000004ff047212 */ /* 0x000fc800078e33ff */
[----:B------:R-:W-:-:S13]  /*1bed0*/  ISETP.NE.AND P0, PT, R8, R4, PT ;  /* 0x000000040800720c */ /* 0x000fda0003f05270 */
[----:B------:R-:W-:Y:S05]  /*1bee0*/  @!P0 BRA `(.L_x_1549) ;  /* 0x0000001800d88947 */ /* 0x000fea0003800000 */
.L_x_1612:
        /* <DEDUP_REMOVED lines=35> */
.L_x_1574:
        /* <DEDUP_REMOVED lines=8> */
.L_x_1696:
[----:B------:R-:W-:Y:S05]  /*1c1a0*/  BSYNC B2 ;  /* 0x0000000000027941 */ /* 0x000fea0003800000 */
.L_x_1575:
        /* <DEDUP_REMOVED lines=9> */
.L_x_1578:
[----:B------:R-:W-:Y:S05]  /*1c240*/  BSYNC B2 ;  /* 0x0000000000027941 */ /* 0x000fea0003800000 */
.L_x_1577:
        /* <DEDUP_REMOVED lines=12> */
.L_x_1579:
        /* <DEDUP_REMOVED lines=13> */
.L_x_1697:
[----:B------:R-:W-:Y:S05]  /*1c3e0*/  BSYNC B2 ;  /* 0x0000000000027941 */ /* 0x000fea0003800000 */
.L_x_1580:
        /* <DEDUP_REMOVED lines=11> */
.L_x_1583:
[----:B------:R-:W-:Y:S05]  /*1c4a0*/  BSYNC B2 ;  /* 0x0000000000027941 */ /* 0x000fea0003800000 */
.L_x_1582:
        /* <DEDUP_REMOVED lines=9> */
.L_x_1584:
        /* <DEDUP_REMOVED lines=15> */
.L_x_1585:
        /* <DEDUP_REMOVED lines=15> */
.L_x_1586:
        /* <DEDUP_REMOVED lines=15> */
.L_x_1587:
        /* <DEDUP_REMOVED lines=15> */
.L_x_1588:
        /* <DEDUP_REMOVED lines=15> */
.L_x_1589:
        /* <DEDUP_REMOVED lines=15> */
.L_x_1590:
        /* <DEDUP_REMOVED lines=15> */
.L_x_1591:
        /* <DEDUP_REMOVED lines=10> */
.L_x_1573:
[----:B------:R-:W-:Y:S05]  /*1cc70*/  BSYNC B1 ;  /* 0x0000000000017941 */ /* 0x000fea0003800000 */
.L_x_1572:
        /* <DEDUP_REMOVED lines=35> */
.L_x_1594:
        /* <DEDUP_REMOVED lines=8> */
.L_x_1698:
[----:B------:R-:W-:Y:S05]  /*1cf30*/  BSYNC B2 ;  /* 0x0000000000027941 */ /* 0x000fea0003800000 */
.L_x_1595:
        /* <DEDUP_REMOVED lines=9> */
.L_x_1598:
[----:B------:R-:W-:Y:S05]  /*1cfd0*/  BSYNC B2 ;  /* 0x0000000000027941 */ /* 0x000fea0003800000 */
.L_x_1597:
        /* <DEDUP_REMOVED lines=12> */
.L_x_1599:
        /* <DEDUP_REMOVED lines=13> */
.L_x_1699:
[----:B------:R-:W-:Y:S05]  /*1d170*/  BSYNC B2 ;  /* 0x0000000000027941 */ /* 0x000fea0003800000 */
.L_x_1600:
        /* <DEDUP_REMOVED lines=11> */
.L_x_1603:
[----:B------:R-:W-:Y:S05]  /*1d230*/  BSYNC B2 ;  /* 0x0000000000027941 */ /* 0x000fea0003800000 */
.L_x_1602:
        /* <DEDUP_REMOVED lines=9> */
.L_x_1604:
        /* <DEDUP_REMOVED lines=15> */
.L_x_1605:
        /* <DEDUP_REMOVED lines=15> */
.L_x_1606:
        /* <DEDUP_REMOVED lines=15> */
.L_x_1607:
        /* <DEDUP_REMOVED lines=15> */
.L_x_1608:
        /* <DEDUP_REMOVED lines=15> */
.L_x_1609:
        /* <DEDUP_REMOVED lines=15> */
.L_x_1610:
        /* <DEDUP_REMOVED lines=15> */
.L_x_1611:
        /* <DEDUP_REMOVED lines=10> */
.L_x_1593:
[----:B------:R-:W-:Y:S05]  /*1da00*/  BSYNC B1 ;  /* 0x0000000000017941 */ /* 0x000fea0003800000 */
.L_x_1592:
[----:B------:R-:W2:Y:S01]  /*1da10*/  LDL R5, [R1+0x2c] ;  /* 0x00002c0001057983 */ /* 0x000ea20000100800 */
[----:B------:R-:W-:Y:S01]  /*1da20*/  VIADD R0, R0, 0xfffffffe ;  /* 0xfffffffe00007836 */ /* 0x000fe20000000000 */
[----:B--2---:R-:W-:-:S13]  /*1da30*/  ISETP.GT.AND P0, PT, R6, R5, PT ;  /* 0x000000050600720c */ /* 0x004fda0003f04270 */
[----:B------:R-:W-:Y:S05]  /*1da40*/  @P0 BRA `(.L_x_1612) ;  /* 0xffffffe400280947 */ /* 0x000fea000383ffff */
.L_x_1549:
[----:B------:R-:W-:Y:S05]  /*1da50*/  BSYNC B0 ;  /* 0x0000000000007941 */ /* 0x000fea0003800000 */
.L_x_1548:
        /* <DEDUP_REMOVED lines=11> */
[----:B-1----:R-:W1:Y:S01]  /*1db10*/  S2R R2, SR_LANEID ;  /* 0x0000000000027919 */ /* 0x002e620000000000 */
[----:B------:R-:W-:Y:S01]  /*1db20*/  VOTEU.ANY UR4, UPT, PT ;  /* 0x0000000000047886 */ /* 0x000fe200038e0100 */
[----:B------:R-:W2:Y:S01]  /*1db30*/  LDC.64 R4, c[0x0][0xd60] ;  /* 0x00035800ff047b82 */ /* 0x000ea20000000a00 */
[----:B------:R-:W1:Y:S02]  /*1db40*/  FLO.U32 R0, UR4 ;  /* 0x0000000400007d00 */ /* 0x000e6400080e0000 */
[----:B-1----:R-:W-:-:S06]  /*1db50*/  ISETP.EQ.U32.AND P1, PT, R0, R2, PT ;  /* 0x000000020000720c */ /* 0x002fcc0003f22070 */
[----:B------:R-:W2:Y:S07]  /*1db60*/  POPC R2, UR4 ;  /* 0x0000000400027d09 */ /* 0x000eae0008000000 */
[----:B--2---:R-:W2:Y:S04]  /*1db70*/  @P1 ATOMG.E.ADD.STRONG.GPU PT, R2, desc[UR40][R4.64], R2 ;  /* 0x00000002040219a8 */ /* 0x004ea800081ee1e8 */
[----:B--2---:R1:W2:Y:S02]  /*1db80*/  SHFL.IDX PT, R2, R2, R0, 0x1f ;  /* 0x00001f0002027589 */ /* 0x0042a400000e0000 */
[----:B-1----:R-:W1:Y:S02]  /*1db90*/  S2R R0, SR_LTMASK ;  /* 0x0000000000007919 */ /* 0x002e640000003900 */
[----:B-1----:R-:W-:-:S06]  /*1dba0*/  LOP3.LUT R0, R0, UR4, RZ, 0xc0, !PT ;  /* 0x0000000400007c12 */ /* 0x002fcc000f8ec0ff */
[----:B------:R-:W2:Y:S02]  /*1dbb0*/  POPC R0, R0 ;  /* 0x0000000000007309 */ /* 0x000ea40000000000 */
[----:B--2---:R-:W-:-:S05]  /*1dbc0*/  IADD3 R0, R2, UR36, R0 ;  /* 0x0000002402007c10 */ /* 0x004fca000fffe000 */
[----:B------:R2:W-:Y:S02]  /*1dbd0*/  STL [R1], R0 ;  /* 0x0000000001007387 */ /* 0x0005e40000100800 */
.L_x_1614:
[----:B------:R-:W-:Y:S05]  /*1dbe0*/  BSYNC B0 ;  /* 0x0000000000007941 */ /* 0x000fea0003800000 */
.L_x_1613:
[----:B------:R-:W-:-:S07]  /*1dbf0*/  SEL R19, R19, RZ, P0 ;  /* 0x000000ff13137207 */ /* 0x000fce0000000000 */
.L_x_1510:
[----:B------:R-:W-:Y:S05]  /*1dc00*/  BSYNC B7 ;  /* 0x0000000000077941 */ /* 0x000fea0003800000 */
.L_x_1508:
[----:B--2-4-:R-:W2:Y:S02]  /*1dc10*/  LDL R0, [R1+0x14] ;  /* 0x0000140001007983 */ /* 0x014ea40000100800 */
[----:B--2---:R-:W-:-:S13]  /*1dc20*/  LOP3.LUT P0, RZ, R0, 0x40, RZ, 0xc0, !PT ;  /* 0x0000004000ff7812 */ /* 0x004fda000780c0ff */
[----:B------:R-:W-:Y:S05]  /*1dc30*/  @!P0 BRA `(.L_x_1615) ;  /* 0x00000000002c8947 */ /* 0x000fea0003800000 */
[----:B------:R-:W-:Y:S05]  /*1dc40*/  WARPSYNC.ALL ;  /* 0x0000000000007948 */ /* 0x000fea0003800000 */
[----:B------:R-:W2:Y:S08]  /*1dc50*/  S2UR UR5, SR_CgaCtaId ;  /* 0x00000000000579c3 */ /* 0x000eb00000008800 */
[----:B------:R-:W-:Y:S06]  /*1dc60*/  BAR.SYNC.DEFER_BLOCKING 0x5, 0x180 ;  /* 0x0146000000007b1d */ /* 0x000fec0000010000 */
[----:B------:R-:W-:-:S02]  /*1dc70*/  UMOV UR4, 0x400 ;  /* 0x0000040000047882 */ /* 0x000fc40000000000 */
[----:B--2---:R-:W-:-:S06]  /*1dc80*/  ULEA UR4, UR5, UR4, 0x18 ;  /* 0x0000000405047291 */ /* 0x004fcc000f8ec03f */
[----:B------:R-:W-:-:S05]  /*1dc90*/  IMAD.U32 R18, RZ, RZ, UR4 ;  /* 0x00000004ff127e24 */ /* 0x000fca000f8e00ff */
[----:B01----:R-:W0:Y:S04]  /*1dca0*/  LDS.128 R4, [R18+0x388d0] ;  /* 0x0388d00012047984 */ /* 0x003e280000000c00 */
[----:B0-----:R1:W-:Y:S04]  /*1dcb0*/  STL.64 [R1], R4 ;  /* 0x0000000401007387 */ /* 0x0013e80000100a00 */
[----:B------:R1:W-:Y:S01]  /*1dcc0*/  STL.64 [R1+0x8], R6 ;  /* 0x0000080601007387 */ /* 0x0003e20000100a00 */
[----:B------:R-:W-:Y:S06]  /*1dcd0*/  BAR.ARV 0x4, 0x180 ;  /* 0x0106000000007b1d */ /* 0x000fec0000002000 */
[----:B------:R-:W-:Y:S05]  /*1dce0*/  BRA `(.L_x_1616) ;  /* 0x0000000c00247947 */ /* 0x000fea0003800000 */
.L_x_1615:
[----:B------:R-:W2:Y:S01]  /*1dcf0*/  S2R R16, SR_TID.X ;  /* 0x0000000000107919 */ /* 0x000ea20000002100 */
[----:B------:R-:W-:Y:S01]  /*1dd00*/  UMOV UR4, 0xffffffff ;  /* 0xffffffff00047882 */ /* 0x000fe20000000000 */
[----:B--2---:R-:W-:-:S04]  /*1dd10*/  LOP3.LUT R16, R16, 0x1f, RZ, 0xc0, !PT ;  /* 0x0000001f10107812 */ /* 0x004fc800078ec0ff */
[----:B------:R-:W-:Y:S01]  /*1dd20*/  ISETP.NE.AND P0, PT, R16, 0x1f, PT ;  /* 0x0000001f1000780c */ /* 0x000fe20003f05270 */
[----:B------:R-:W-:-:S12]  /*1dd30*/  BRA.DIV UR4, `(.L_x_1617) ;  /* 0x0000002e04d87947 */ /* 0x000fd8000b800000 */
[----:B-1----:R-:W2:Y:S01]  /*1dd40*/  LDL.LU R2, [R1] ;  /* 0x0000000001027983 */ /* 0x002ea20000300800 */
[----:B------:R-:W-:-:S03]  /*1dd50*/  ULDC UR4, c[0x0][0xd3c] ;  /* 0x00034f0000047ab9 */ /* 0x000fc60000000800 */
[----:B------:R-:W4:Y:S01]  /*1dd60*/  LDL R3, [R1+0xc] ;  /* 0x00000c0001037983 */ /* 0x000f220000100800 */
[----:B--2---:R-:W-:Y:S02]  /*1dd70*/  IMAD.MOV.U32 R10, RZ, RZ, R2 ;  /* 0x000000ffff0a7224 */ /* 0x004fe400078e0002 */
[----:B----4-:R-:W-:-:S05]  /*1dd80*/  IMAD.IADD R0, R3, 0x1, R16 ;  /* 0x0000000103007824 */ /* 0x010fca00078e0210 */
[----:B------:R-:W-:-:S13]  /*1dd90*/  ISETP.GE.OR P1, PT, R0, UR4, !P0 ;  /* 0x0000000400007c0c */ /* 0x000fda000c726670 */
[----:B------:R-:W1:Y:S08]  /*1dda0*/  @!P1 LDC.64 R2, c[0x0][0xd80] ;  /* 0x00036000ff029b82 */ /* 0x000e700000000a00 */
[----:B0-----:R-:W0:Y:S01]  /*1ddb0*/  @!P1 LDC.64 R6, c[0x0][0xd78] ;  /* 0x00035e00ff069b82 */ /* 0x001e220000000a00 */
[----:B-1----:R-:W-:-:S05]  /*1ddc0*/  @!P1 IMAD.WIDE R2, R0, 0x4, R2 ;  /* 0x0000000400029825 */ /* 0x002fca00078e0202 */
[----:B------:R0:W2:Y:S02]  /*1ddd0*/  @!P1 LDG.E R8, desc[UR40][R2.64] ;  /* 0x0000002802089981 */ /* 0x0000a4000c1e1900 */
[----:B0-----:R-:W-:-:S06]  /*1dde0*/  @!P1 IMAD.WIDE R2, R0, 0x4, R6 ;  /* 0x0000000400029825 */ /* 0x001fcc00078e0206 */
[----:B------:R-:W4:Y:S01]  /*1ddf0*/  @!P1 LDG.E R2, desc[UR40][R2.64] ;  /* 0x0000002802029981 */ /* 0x000f22000c1e1900 */
[----:B------:R-:W-:Y:S01]  /*1de00*/  IMAD.MOV.U32 R0, RZ, RZ, RZ ;  /* 0x000000ffff007224 */ /* 0x000fe200078e00ff */
[C---:B------:R-:W-:Y:S01]  /*1de10*/  ISETP.GE.U32.AND P2, PT, R16.reuse, 0x2, PT ;  /* 0x000000021000780c */ /* 0x040fe20003f46070 */
[----:B------:R-:W-:Y:S01]  /*1de20*/  IMAD.MOV.U32 R6, RZ, RZ, RZ ;  /* 0x000000ffff067224 */ /* 0x000fe200078e00ff */
[C---:B------:R-:W-:Y:S01]  /*1de30*/  ISETP.GE.U32.AND P3, PT, R16.reuse, 0x4, PT ;  /* 0x000000041000780c */ /* 0x040fe20003f66070 */
[----:B------:R-:W-:Y:S01]  /*1de40*/  SHFL.IDX PT, R5, R10, RZ, 0x1f ;  /* 0x00001fff0a057589 */ /* 0x000fe200000e0000 */
[C---:B------:R-:W-:Y:S02]  /*1de50*/  ISETP.GE.U32.AND P4, PT, R16.reuse, 0x8, PT ;  /* 0x000000081000780c */ /* 0x040fe40003f86070 */
[----:B------:R-:W-:Y:S01]  /*1de60*/  ISETP.GE.U32.AND P5, PT, R16, 0x10, PT ;  /* 0x000000101000780c */ /* 0x000fe20003fa6070 */
[----:B------:R-:W-:Y:S01]  /*1de70*/  SHFL.IDX PT, R4, R10, 0x1, 0x1f ;  /* 0x00201f000a047f89 */ /* 0x000fe200000e0000 */
[----:B--2---:R-:W-:-:S02]  /*1de80*/  @!P1 IMAD.MOV.U32 R0, RZ, RZ, R8 ;  /* 0x000000ffff009224 */ /* 0x004fc400078e0008 */
[----:B------:R-:W-:Y:S02]  /*1de90*/  IMAD.MOV.U32 R8, RZ, RZ, RZ ;  /* 0x000000ffff087224 */ /* 0x000fe400078e00ff */
[----:B----4-:R-:W-:Y:S01]  /*1dea0*/  @!P1 IMAD.MOV.U32 R6, RZ, RZ, R2 ;  /* 0x000000ffff069224 */ /* 0x010fe200078e0002 */
        /* <DEDUP_REMOVED lines=18> */
.L_x_1709:
[----:B------:R-:W-:Y:S02]  /*1dfd0*/  ULDC UR4, c[0x0][0xd38] ;  /* 0x00034e0000047ab9 */ /* 0x000fe40000000800 */
[----:B------:R-:W-:-:S04]  /*1dfe0*/  IMAD.U32 R3, RZ, RZ, UR4 ;  /* 0x00000004ff037e24 */ /* 0x000fc8000f8e00ff */
[----:B-1----:R-:W-:-:S04]  /*1dff0*/  IMAD R9, R9, R3, RZ ;  /* 0x0000000309097224 */ /* 0x002fc800078e02ff */
[----:B------:R-:W-:-:S05]  /*1e000*/  IMAD.IADD R4, R4, 0x1, R9 ;  /* 0x0000000104047824 */ /* 0x000fca00078e0209 */
[----:B------:R-:W-:-:S13]  /*1e010*/  ISETP.GT.AND P6, PT, R4, R5, PT ;  /* 0x000000050400720c */ /* 0x000fda0003fc4270 */
[----:B------:R-:W-:Y:S05]  /*1e020*/  @P6 BRA `(.L_x_1618) ;  /* 0x0000000000ac6947 */ /* 0x000fea0003800000 */
.L_x_1621:
[----:B------:R-:W2:Y:S01]  /*1e030*/  LDL.LU R2, [R1+0xc] ;  /* 0x00000c0001027983 */ /* 0x000ea20000300800 */
[----:B------:R-:W1:Y:S01]  /*1e040*/  LDC R0, c[0x0][0xd3c] ;  /* 0x00034f00ff007b82 */ /* 0x000e620000000800 */
[----:B--2---:R-:W-:-:S05]  /*1e050*/  VIADD R2, R2, 0x1f ;  /* 0x0000001f02027836 */ /* 0x004fca0000000000 */
[----:B-1----:R-:W-:-:S13]  /*1e060*/  ISETP.GE.AND P6, PT, R2, R0, PT ;  /* 0x000000000200720c */ /* 0x002fda0003fc6270 */
[----:B------:R-:W-:Y:S05]  /*1e070*/  @P6 BRA `(.L_x_1619) ;  /* 0x0000000400d86947 */ /* 0x000fea0003800000 */
[----:B------:R-:W1:Y:S01]  /*1e080*/  S2R R3, SR_TID.X ;  /* 0x0000000000037919 */ /* 0x000e620000002100 */
[----:B------:R2:W-:Y:S01]  /*1e090*/  STL [R1+0xc], R2 ;  /* 0x00000c0201007387 */ /* 0x0005e20000100800 */
[----:B-1----:R-:W-:-:S05]  /*1e0a0*/  LOP3.LUT R3, R3, 0x1f, RZ, 0xc0, !PT ;  /* 0x0000001f03037812 */ /* 0x002fca00078ec0ff */
[----:B------:R-:W-:-:S05]  /*1e0b0*/  IMAD.IADD R6, R2, 0x1, R3 ;  /* 0x0000000102067824 */ /* 0x000fca00078e0203 */
[----:B------:R-:W-:Y:S01]  /*1e0c0*/  ISETP.GE.OR P6, PT, R6, R0, !P0 ;  /* 0x000000000600720c */ /* 0x000fe200047c6670 */
[----:B------:R-:W-:-:S12]  /*1e0d0*/  IMAD.MOV.U32 R0, RZ, RZ, RZ ;  /* 0x000000ffff007224 */ /* 0x000fd800078e00ff */
[----:B--2---:R-:W1:Y:S02]  /*1e0e0*/  @!P6 LDC.64 R2, c[0x0][0xd80] ;  /* 0x00036000ff02eb82 */ /* 0x004e640000000a00 */
[----:B-1----:R-:W-:-:S05]  /*1e0f0*/  @!P6 IMAD.WIDE R2, R6, 0x4, R2 ;  /* 0x000000040602e825 */ /* 0x002fca00078e0202 */
[----:B------:R1:W2:Y:S02]  /*1e100*/  @!P6 LDG.E R0, desc[UR40][R2.64] ;  /* 0x000000280200e981 */ /* 0x0002a4000c1e1900 */
[----:B-1----:R-:W1:Y:S02]  /*1e110*/  @!P6 LDC.64 R2, c[0x0][0xd78] ;  /* 0x00035e00ff02eb82 */ /* 0x002e640000000a00 */
[----:B-1----:R-:W-:-:S04]  /*1e120*/  @!P6 IMAD.WIDE R2, R6, 0x4, R2 ;  /* 0x000000040602e825 */ /* 0x002fc800078e0202 */
[----:B------:R-:W-:-:S06]  /*1e130*/  IMAD.MOV.U32 R6, RZ, RZ, RZ ;  /* 0x000000ffff067224 */ /* 0x000fcc00078e00ff */
[----:B------:R-:W2:Y:S01]  /*1e140*/  @!P6 LDG.E R6, desc[UR40][R2.64] ;  /* 0x000000280206e981 */ /* 0x000ea2000c1e1900 */
[----:B------:R-:W-:Y:S01]  /*1e150*/  UMOV UR4, 0xffffffff ;  /* 0xffffffff00047882 */ /* 0x000fe20000000000 */
[----:B--2---:R-:W-:Y:S02]  /*1e160*/  IMAD R2, R6, R0, RZ ;  /* 0x0000000006027224 */ /* 0x004fe400078e02ff */
[----:B------:R-:W-:Y:S05]  /*1e170*/  BRA.DIV UR4, `(.L_x_1620) ;  /* 0x0000003204287947 */ /* 0x000fea000b800000 */
        /* <DEDUP_REMOVED lines=14> */
[----:B0-----:R-:W-:-:S05]  /*1e260*/  IMAD.IADD R7, R2, 0x1, R3 ;  /* 0x0000000102077824 */ /* 0x001fca00078e0203 */
[----:B------:R0:W1:Y:S02]  /*1e270*/  SHFL.IDX PT, R9, R7, 0x1f, 0x1f ;  /* 0x03e01f0007097f89 */ /* 0x00006400000e0000 */
.L_x_1717:
[----:B------:R-:W-:Y:S02]  /*1e280*/  ULDC UR4, c[0x0][0xd38] ;  /* 0x00034e0000047ab9 */ /* 0x000fe40000000800 */
[----:B------:R-:W-:-:S04]  /*1e290*/  IMAD.U32 R3, RZ, RZ, UR4 ;  /* 0x00000004ff037e24 */ /* 0x000fc8000f8e00ff */
[----:B-1----:R-:W-:-:S04]  /*1e2a0*/  IMAD R9, R9, R3, RZ ;  /* 0x0000000309097224 */ /* 0x002fc800078e02ff */
[----:B------:R-:W-:-:S05]  /*1e2b0*/  IMAD.IADD R4, R9, 0x1, R4 ;  /* 0x0000000109047824 */ /* 0x000fca00078e0204 */
[----:B------:R-:W-:-:S13]  /*1e2c0*/  ISETP.GT.AND P6, PT, R4, R5, PT ;  /* 0x000000050400720c */ /* 0x000fda0003fc4270 */
[----:B------:R-:W-:Y:S05]  /*1e2d0*/  @!P6 BRA `(.L_x_1621) ;  /* 0xfffffffc0054e947 */ /* 0x000fea000383ffff */
.L_x_1618:
        /* <DEDUP_REMOVED lines=8> */
[----:B------:R1:W4:Y:S02]  /*1e360*/  SHFL.IDX PT, R6, R6, R2, 0x1f ;  /* 0x00001f0206067589 */ /* 0x00032400000e0000 */
.L_x_1722:
[----:B------:R-:W-:-:S13]  /*1e370*/  ISETP.NE.AND P0, PT, R4, RZ, PT ;  /* 0x000000ff0400720c */ /* 0x000fda0003f05270 */
[----:B------:R-:W-:Y:S05]  /*1e380*/  @!P0 BRA `(.L_x_1623) ;  /* 0x0000000000148947 */ /* 0x000fea0003800000 */
[----:B------:R-:W-:Y:S01]  /*1e390*/  UMOV UR4, 0xffffffff ;  /* 0xffffffff00047882 */ /* 0x000fe20000000000 */
[----:B---3--:R-:W-:Y:S02]  /*1e3a0*/  VIADD R12, R2, 0xffffffff ;  /* 0xffffffff020c7836 */ /* 0x008fe40000000000 */
[----:B------:R-:W-:Y:S05]  /*1e3b0*/  BRA.DIV UR4, `(.L_x_1624) ;  /* 0x0000003204cc7947 */ /* 0x000fea000b800000 */
[----:B0-----:R0:W3:Y:S02]  /*1e3c0*/  SHFL.IDX PT, R7, R7, R12, 0x1f ;  /* 0x00001f0c07077589 */ /* 0x0010e400000e0000 */
.L_x_1725:
[----:B---3--:R-:W-:-:S07]  /*1e3d0*/  IMAD.MOV.U32 R8, RZ, RZ, R7 ;  /* 0x000000ffff087224 */ /* 0x008fce00078e0007 */
.L_x_1623:
[----:B0-----:R-:W5:Y:S01]  /*1e3e0*/  LDL.LU R7, [R1+0xc] ;  /* 0x00000c0001077983 */ /* 0x001f620000300800 */
[----:B--2---:R-:W-:Y:S01]  /*1e3f0*/  IABS R4, R0 ;  /* 0x0000000000047213 */ /* 0x004fe20000000000 */
[----:B------:R-:W-:Y:S02]  /*1e400*/  IMAD R10, R8, R3, R9 ;  /* 0x00000003080a7224 */ /* 0x000fe400078e0209 */
[----:B------:R-:W-:Y:S01]  /*1e410*/  IMAD.MOV.U32 R8, RZ, RZ, RZ ;  /* 0x000000ffff087224 */ /* 0x000fe200078e00ff */
[----:B------:R-:W0:Y:S02]  /*1e420*/  I2F.RP R3, R4 ;  /* 0x0000000400037306 */ /* 0x000e240000209400 */
[----:B------:R5:W-:Y:S06]  /*1e430*/  STL [R1], R10 ;  /* 0x0000000a01007387 */ /* 0x000bec0000100800 */
[----:B0-----:R-:W0:Y:S02]  /*1e440*/  MUFU.RCP R3, R3 ;  /* 0x0000000300037308 */ /* 0x001e240000001000 */
[----:B0-----:R-:W-:-:S06]  /*1e450*/  VIADD R3, R3, 0xffffffe ;  /* 0x0ffffffe03037836 */ /* 0x001fcc0000000000 */
[----:B------:R-:W0:Y:S02]  /*1e460*/  F2I.FTZ.U32.TRUNC.NTZ R9, R3 ;  /* 0x0000000300097305 */ /* 0x000e24000021f000 */
[----:B0-----:R-:W-:-:S04]  /*1e470*/  IMAD.MOV R3, RZ, RZ, -R9 ;  /* 0x000000ffff037224 */ /* 0x001fc800078e0a09 */
[----:B------:R-:W-:-:S04]  /*1e480*/  IMAD R3, R3, R4, RZ ;  /* 0x0000000403037224 */ /* 0x000fc800078e02ff */
[----:B------:R-:W-:-:S04]  /*1e490*/  IMAD.HI.U32 R8, R9, R3, R8 ;  /* 0x0000000309087227 */ /* 0x000fc800078e0008 */
[----:B------:R-:W-:-:S05]  /*1e4a0*/  IMAD.IADD R3, R5, 0x1, -R10 ;  /* 0x0000000105037824 */ /* 0x000fca00078e0a0a */
[----:B------:R-:W-:-:S05]  /*1e4b0*/  IABS R5, R3 ;  /* 0x0000000300057213 */ /* 0x000fca0000000000 */
[----:B------:R-:W-:-:S04]  /*1e4c0*/  IMAD.HI.U32 R8, R8, R5, RZ ;  /* 0x0000000508087227 */ /* 0x000fc800078e00ff */
[----:B-----5:R-:W-:Y:S01]  /*1e4d0*/  IMAD.MOV.U32 R10, RZ, RZ, R7 ;  /* 0x000000ffff0a7224 */ /* 0x020fe200078e0007 */
[----:B------:R-:W-:-:S03]  /*1e4e0*/  IABS R7, R0 ;  /* 0x0000000000077213 */ /* 0x000fc60000000000 */
[----:B------:R-:W-:Y:S02]  /*1e4f0*/  IMAD.IADD R10, R2, 0x1, R10 ;  /* 0x00000001020a7824 */ /* 0x000fe400078e020a */
[----:B------:R-:W-:-:S04]  /*1e500*/  IMAD.MOV R7, RZ, RZ, -R7 ;  /* 0x000000ffff077224 */ /* 0x000fc800078e0a07 */
[----:B------:R-:W-:Y:S01]  /*1e510*/  IMAD R5, R8, R7, R5 ;  /* 0x0000000708057224 */ /* 0x000fe200078e0205 */
[----:B----4-:R-:W-:-:S04]  /*1e520*/  IABS R7, R6 ;  /* 0x0000000600077213 */ /* 0x010fc80000000000 */
[----:B------:R-:W-:-:S13]  /*1e530*/  ISETP.GT.U32.AND P1, PT, R4, R5, PT ;  /* 0x000000050400720c */ /* 0x000fda0003f24070 */
[----:B------:R-:W-:Y:S02]  /*1e540*/  @!P1 IMAD.IADD R5, R5, 0x1, -R4 ;  /* 0x0000000105059824 */ /* 0x000fe400078e0a04 */
[----:B------:R-:W-:Y:S01]  /*1e550*/  @!P1 VIADD R8, R8, 0x1 ;  /* 0x0000000108089836 */ /* 0x000fe20000000000 */
[----:B------:R-:W-:Y:S02]  /*1e560*/  ISETP.NE.AND P1, PT, R0, RZ, PT ;  /* 0x000000ff0000720c */ /* 0x000fe40003f25270 */
[----:B------:R-:W-:Y:S02]  /*1e570*/  ISETP.GE.U32.AND P0, PT, R5, R4, PT ;  /* 0x000000040500720c */ /* 0x000fe40003f06070 */
[----:B------:R-:W0:Y:S11]  /*1e580*/  I2F.RP R4, R7 ;  /* 0x0000000700047306 */ /* 0x000e360000209400 */
        /* <DEDUP_REMOVED lines=17> */
[----:B------:R-:W-:Y:S02]  /*1e6a0*/  IMAD R5, R4, R9, R5 ;  /* 0x0000000904057224 */ /* 0x000fe400078e0205 */
[----:B-1----:R-:W-:-:S03]  /*1e6b0*/  IMAD.IADD R2, R3, 0x1, -R0 ;  /* 0x0000000103027824 */ /* 0x002fc600078e0a00 */
        /* <DEDUP_REMOVED lines=14> */
[----:B------:R2:W-:Y:S04]  /*1e7a0*/  STL [R1+0x8], R0 ;  /* 0x0000080001007387 */ /* 0x0005e80000100800 */
[----:B------:R2:W-:Y:S04]  /*1e7b0*/  STL [R1+0xc], R10 ;  /* 0x00000c0a01007387 */ /* 0x0005e80000100800 */
[----:B------:R2:W-:Y:S01]  /*1e7c0*/  STL [R1+0x4], R2 ;  /* 0x0000040201007387 */ /* 0x0005e20000100800 */
[----:B------:R-:W-:Y:S05]  /*1e7d0*/  BRA `(.L_x_1625) ;  /* 0x0000000000287947 */ /* 0x000fea0003800000 */
.L_x_1619:
[----:B------:R-:W-:Y:S01]  /*1e7e0*/  UMOV UR4, URZ ;  /* 0x0000003f00047c82 */ /* 0x000fe20008000000 */
[----:B------:R-:W-:Y:S01]  /*1e7f0*/  ULDC UR6, c[0x0][0xd3c] ;  /* 0x00034f0000067ab9 */ /* 0x000fe20000000800 */
[----:B------:R-:W-:Y:S01]  /*1e800*/  UMOV UR5, URZ ;  /* 0x0000003f00057c82 */ /* 0x000fe20008000000 */
[----:B------:R-:W-:Y:S01]  /*1e810*/  IMAD.U32 R3, RZ, RZ, UR4 ;  /* 0x00000004ff037e24 */ /* 0x000fe2000f8e00ff */
[----:B------:R1:W-:Y:S01]  /*1e820*/  STL [R1], R5 ;  /* 0x0000000501007387 */ /* 0x0003e20000100800 */
[----:B------:R-:W-:Y:S02]  /*1e830*/  IMAD.U32 R0, RZ, RZ, UR6 ;  /* 0x00000006ff007e24 */ /* 0x000fe4000f8e00ff */
[----:B------:R-:W-:Y:S01]  /*1e840*/  IMAD.U32 R2, RZ, RZ, UR5 ;  /* 0x00000005ff027e24 */ /* 0x000fe2000f8e00ff */
[----:B------:R1:W-:Y:S04]  /*1e850*/  STL [R1+0x4], R3 ;  /* 0x0000040301007387 */ /* 0x0003e80000100800 */
[----:B------:R1:W-:Y:S04]  /*1e860*/  STL [R1+0xc], R0 ;  /* 0x00000c0001007387 */ /* 0x0003e80000100800 */
[----:B------:R1:W-:Y:S02]  /*1e870*/  STL [R1+0x8], R2 ;  /* 0x0000080201007387 */ /* 0x0003e40000100800 */
.L_x_1625:
[----:B-12---:R-:W0:Y:S04]  /*1e880*/  LDL R2, [R1+0xc] ;  /* 0x00000c0001027983 */ /* 0x006e280000100800 */
[----:B------:R-:W2:Y:S04]  /*1e890*/  LDL R3, [R1+0x8] ;  /* 0x0000080001037983 */ /* 0x000ea80000100800 */
[----:B------:R-:W4:Y:S04]  /*1e8a0*/  LDL R5, [R1+0x4] ;  /* 0x0000040001057983 */ /* 0x000f280000100800 */
[----:B------:R-:W4:Y:S01]  /*1e8b0*/  LDL R4, [R1] ;  /* 0x0000000001047983 */ /* 0x000f220000100800 */
[----:B------:R-:W1:Y:S01]  /*1e8c0*/  S2R R0, SR_TID.X ;  /* 0x0000000000007919 */ /* 0x000e620000002100 */
[----:B------:R-:W-:Y:S05]  /*1e8d0*/  WARPSYNC.ALL ;  /* 0x0000000000007948 */ /* 0x000fea0003800000 */
[----:B-1----:R-:W-:Y:S01]  /*1e8e0*/  LOP3.LUT R0, R0, 0x1f, RZ, 0xc0, !PT ;  /* 0x0000001f00007812 */ /* 0x002fe200078ec0ff */
[----:B------:R-:W-:Y:S03]  /*1e8f0*/  BAR.SYNC.DEFER_BLOCKING 0x4, 0x180 ;  /* 0x0106000000007b1d */ /* 0x000fe60000010000 */
[----:B------:R-:W-:-:S13]  /*1e900*/  ISETP.NE.AND P0, PT, R0, RZ, PT ;  /* 0x000000ff0000720c */ /* 0x000fda0003f05270 */
[----:B------:R-:W1:Y:S01]  /*1e910*/  @!P0 S2R R0, SR_CgaCtaId ;  /* 0x0000000000008919 */ /* 0x000e620000008800 */
[----:B0-----:R-:W-:Y:S01]  /*1e920*/  IMAD.MOV.U32 R7, RZ, RZ, R2 ;  /* 0x000000ffff077224 */ /* 0x001fe200078e0002 */
[----:B------:R-:W-:Y:S01]  /*1e930*/  @!P0 MOV R2, 0x400 ;  /* 0x0000040000028802 */ /* 0x000fe20000000f00 */
[----:B--2---:R-:W-:-:S03]  /*1e940*/  IMAD.MOV.U32 R6, RZ, RZ, R3 ;  /* 0x000000ffff067224 */ /* 0x004fc600078e0003 */
[----:B-1----:R-:W-:-:S05]  /*1e950*/  @!P0 LEA R18, R0, R2, 0x18 ;  /* 0x0000000200128211 */ /* 0x002fca00078ec0ff */
[----:B----4-:R0:W-:Y:S01]  /*1e960*/  @!P0 STS.128 [R18+0x388d0], R4 ;  /* 0x0388d00412008388 */ /* 0x0101e20000000c00 */
[----:B------:R-:W-:Y:S06]  /*1e970*/  BAR.ARV 0x5, 0x180 ;  /* 0x0146000000007b1d */ /* 0x000fec0000002000 */
.L_x_1616:
[----:B------:R-:W2:Y:S01]  /*1e980*/  LDL R0, [R1+0xc] ;  /* 0x00000c0001007983 */ /* 0x000ea20000100800 */
[----:B------:R-:W-:Y:S02]  /*1e990*/  ULDC UR4, c[0x0][0xd3c] ;  /* 0x00034f0000047ab9 */ /* 0x000fe40000000800 */
[----:B--2---:R-:W-:-:S13]  /*1e9a0*/  ISETP.GE.AND P0, PT, R0, UR4, PT ;  /* 0x0000000400007c0c */ /* 0x004fda000bf06270 */
[----:B------:R-:W-:Y:S05]  /*1e9b0*/  @!P0 BRA `(.L_x_1626) ;  /* 0xffffff70001c8947 */ /* 0x000fea000383ffff */
[----:B------:R-:W-:Y:S05]  /*1e9c0*/  BSYNC B8 ;  /* 0x0000000000087941 */ /* 0x000fea0003800000 */
.L_x_1454:
        /* <DEDUP_REMOVED lines=12> */
.L_x_1726:
[----:B------:R-:W-:Y:S05]  /*1ea90*/  BSYNC B0 ;  /* 0x0000000000007941 */ /* 0x000fea0003800000 */
.L_x_1627:
[----:B------:R-:W-:-:S03]  /*1eaa0*/  UMOV UR4, 0xffffffff ;  /* 0xffffffff00047882 */ /* 0x000fc60000000000 */
[----:B------:R-:W-:Y:S05]  /*1eab0*/  BRA.DIV UR4, `(.L_x_1629) ;  /* 0x0000002e04487947 */ /* 0x000fea000b800000 */
[----:B------:R-:W1:Y:S02]  /*1eac0*/  S2R R2, SR_TID.X ;  /* 0x0000000000027919 */ /* 0x000e640000002100 */
[----:B-1----:R-:W-:-:S04]  /*1ead0*/  SHF.R.U32.HI R2, RZ, 0x5, R2 ;  /* 0x00000005ff027819 */ /* 0x002fc80000011602 */
[----:B------:R-:W-:-:S05]  /*1eae0*/  LOP3.LUT R2, R2, 0x3, RZ, 0xc0, !PT ;  /* 0x0000000302027812 */ /* 0x000fca00078ec0ff */
[----:B---3--:R1:W2:Y:S02]  /*1eaf0*/  SHFL.IDX PT, R14, R2, RZ, 0x1f ;  /* 0x00001fff020e7589 */ /* 0x0082a400000e0000 */
.L_x_1729:
[----:B--2---:R-:W-:-:S13]  /*1eb00*/  ISETP.NE.AND P0, PT, R14, RZ, PT ;  /* 0x000000ff0e00720c */ /* 0x004fda0003f05270 */
[----:B------:R-:W-:Y:S05]  /*1eb10*/  @P0 BRA `(.L_x_1324) ;  /* 0x00000000008c0947 */ /* 0x000fea0003800000 */
[----:B------:R-:W-:-:S03]  /*1eb20*/  UMOV UR4, 0xffffffff ;  /* 0xffffffff00047882 */ /* 0x000fc60000000000 */
[----:B------:R-:W-:Y:S05]  /*1eb30*/  BRA.DIV UR4, `(.L_x_1630) ;  /* 0x0000002e045c7947 */ /* 0x000fea000b800000 */
[----:B------:R-:W-:-:S13]  /*1eb40*/  ELECT P6, URZ, PT ;  /* 0x00000000003f782f */ /* 0x000fda00038c0000 */
.L_x_1732:
[----:B------:R-:W-:Y:S05]  /*1eb50*/  @!P6 BRA `(.L_x_1324) ;  /* 0x00000000007ce947 */ /* 0x000fea0003800000 */
[----:B-1----:R-:W2:Y:S02]  /*1eb60*/  LDL.LU R2, [R1+0x74] ;  /* 0x0000740001027983 */ /* 0x002ea40000300800 */
[----:B--2---:R-:W-:-:S04]  /*1eb70*/  LOP3.LUT R2, R2, 0x2, RZ, 0xfc, !PT ;  /* 0x0000000202027812 */ /* 0x004fc800078efcff */
[----:B------:R-:W-:-:S13]  /*1eb80*/  ISETP.NE.AND P2, PT, R2, 0x3, PT ;  /* 0x000000030200780c */ /* 0x000fda0003f45270 */
[----:B------:R-:W-:Y:S05]  /*1eb90*/  @!P2 BRA `(.L_x_1631) ;  /* 0x000000000004a947 */ /* 0x000fea0003800000 */
[----:B------:R-:W-:Y:S01]  /*1eba0*/  BPT.TRAP 0x1 ;  /* 0x000000040000795c */ /* 0x000fe20000300000 */
.L_x_1631:
        /* <DEDUP_REMOVED lines=13> */
.L_x_1733:
[----:B------:R-:W1:Y:S02]  /*1ec80*/  SYNCS.PHASECHK.TRANS64.TRYWAIT P0, [R7+URZ], R2 ;  /* 0x00000002070075a7 */ /* 0x000e64000800017f */
[----:B-1----:R-:W-:Y:S05]  /*1ec90*/  @!P0 BRA `(.L_x_1633) ;  /* 0x0000002c00388947 */ /* 0x002fea0003800000 */
.L_x_1734:
[----:B------:R-:W-:Y:S05]  /*1eca0*/  @!P2 BRA `(.L_x_1634) ;  /* 0x000000000004a947 */ /* 0x000fea0003800000 */
[----:B------:R-:W-:Y:S01]  /*1ecb0*/  BPT.TRAP 0x1 ;  /* 0x000000040000795c */ /* 0x000fe20000300000 */
.L_x_1634:
[----:B------:R-:W-:-:S04]  /*1ecc0*/  VIADD R0, R0, 0x38860 ;  /* 0x0003886000007836 */ /* 0x000fc80000000000 */
[----:B------:R-:W-:-:S04]  /*1ecd0*/  IMAD R4, R19, 0x8, R0 ;  /* 0x0000000813047824 */ /* 0x000fc800078e0200 */
[----:B------:R-:W2:Y:S02]  /*1ece0*/  SYNCS.PHASECHK.TRANS64.TRYWAIT P0, [R4+URZ], R5 ;  /* 0x00000005040075a7 */ /* 0x000ea4000800017f */
[----:B--2---:R-:W-:Y:S05]  /*1ecf0*/  @!P0 BRA `(.L_x_1635) ;  /* 0x0000002c00348947 */ /* 0x004fea0003800000 */
.L_x_1735:
[----:B------:R-:W-:-:S07]  /*1ed00*/  IMAD R3, R3, 0x8, R0 ;  /* 0x0000000803037824 */ /* 0x000fce00078e0200 */
.L_x_1636:
[----:B---3--:R3:W4:Y:S02]  /*1ed10*/  SYNCS.PHASECHK.TRANS64.TRYWAIT P0, [R3+URZ], R2 ;  /* 0x00000002030075a7 */ /* 0x008724000800017f */
[----:B----4-:R-:W-:Y:S05]  /*1ed20*/  @!P0 NANOSLEEP.SYNCS 0x989680 ;  /* 0x009896800000895d */ /* 0x010fea0003900000 */
[----:B------:R-:W4:Y:S02]  /*1ed30*/  @!P0 SYNCS.PHASECHK.TRANS64 P0, [R3+URZ], R2 ;  /* 0x00000002030085a7 */ /* 0x000f24000800007f */
[----:B----4-:R-:W-:Y:S05]  /*1ed40*/  @!P0 BRA `(.L_x_1636) ;  /* 0xfffffffc00f08947 */ /* 0x010fea000383ffff */
.L_x_1324:
[----:B------:R-:W-:Y:S05]  /*1ed50*/  BSYNC B9 ;  /* 0x0000000000097941 */ /* 0x000fea0003800000 */
.L_x_1321:
[----:B------:R-:W-:Y:S05]  /*1ed60*/  EXIT ;  /* 0x000000000000794d */ /* 0x000fea0003800000 */
.L_x_1342:
[----:B0-----:R0:W1:Y:S02]  /*1ed70*/  SYNCS.PHASECHK.TRANS64.TRYWAIT P5, [R73+URZ+0x38890], R76 ;  /* 0x0388904c490075a7 */ /* 0x00106400080a017f */
[----:B-1----:R-:W-:Y:S05]  /*1ed80*/  @!P5 NANOSLEEP.SYNCS 0x989680 ;  /* 0x009896800000d95d */ /* 0x002fea0003900000 */
[----:B------:R-:W1:Y:S02]  /*1ed90*/  @!P5 SYNCS.PHASECHK.TRANS64 P5, [R73+URZ+0x38890], R76 ;  /* 0x0388904c4900d5a7 */ /* 0x000e6400080a007f */
[----:B-1----:R-:W-:Y:S05]  /*1eda0*/  @!P5 BRA `(.L_x_1342) ;  /* 0xfffffffc00f0d947 */ /* 0x002fea000383ffff */
[----:B------:R-:W-:Y:S05]  /*1edb0*/  BRA `(.L_x_1637) ;  /* 0xfffffe3c00ec7947 */ /* 0x000fea000383ffff */
.L_x_1352:
[----:B0-----:R0:W1:Y:S02]  /*1edc0*/  SYNCS.PHASECHK.TRANS64.TRYWAIT P5, [R73+URZ+0x38890], R76 ;  /* 0x0388904c490075a7 */ /* 0x00106400080a017f */
[----:B-1----:R-:W-:Y:S05]  /*1edd0*/  @!P5 NANOSLEEP.SYNCS 0x989680 ;  /* 0x009896800000d95d */ /* 0x002fea0003900000 */
[----:B------:R-:W1:Y:S02]  /*1ede0*/  @!P5 SYNCS.PHASECHK.TRANS64 P5, [R73+URZ+0x38890], R76 ;  /* 0x0388904c4900d5a7 */ /* 0x000e6400080a007f */
[----:B-1----:R-:W-:Y:S05]  /*1edf0*/  @!P5 BRA `(.L_x_1352) ;  /* 0xfffffffc00f0d947 */ /* 0x002fea000383ffff */
[----:B------:R-:W-:Y:S05]  /*1ee00*/  BRA `(.L_x_1638) ;  /* 0xfffffe4800587947 */ /* 0x000fea000383ffff */
.L_x_1357:
[----:B0-----:R0:W1:Y:S02]  /*1ee10*/  SYNCS.PHASECHK.TRANS64.TRYWAIT P4, [R73+URZ+0x38890], R76 ;  /* 0x0388904c490075a7 */ /* 0x001064000808017f */
[----:B-1----:R-:W-:Y:S05]  /*1ee20*/  @!P4 NANOSLEEP.SYNCS 0x989680 ;  /* 0x009896800000c95d */ /* 0x002fea0003900000 */
[----:B------:R-:W1:Y:S02]  /*1ee30*/  @!P4 SYNCS.PHASECHK.TRANS64 P4, [R73+URZ+0x38890], R76 ;  /* 0x0388904c4900c5a7 */ /* 0x000e64000808007f */
[----:B-1----:R-:W-:Y:S05]  /*1ee40*/  @!P4 BRA `(.L_x_1357) ;  /* 0xfffffffc00f0c947 */ /* 0x002fea000383ffff */
[----:B------:R-:W-:Y:S05]  /*1ee50*/  BRA `(.L_x_1639) ;  /* 0xfffffe5000887947 */ /* 0x000fea000383ffff */
.L_x_1361:
[----:B--2---:R2:W0:Y:S02]  /*1ee60*/  SYNCS.PHASECHK.TRANS64.TRYWAIT P3, [R73+URZ+0x388b0], R76 ;  /* 0x0388b04c490075a7 */ /* 0x004424000806017f */
[----:B0-----:R-:W-:Y:S05]  /*1ee70*/  @!P3 NANOSLEEP.SYNCS 0x989680 ;  /* 0x009896800000b95d */ /* 0x001fea0003900000 */
[----:B------:R-:W0:Y:S02]  /*1ee80*/  @!P3 SYNCS.PHASECHK.TRANS64 P3, [R73+URZ+0x388b0], R76 ;  /* 0x0388b04c4900b5a7 */ /* 0x000e24000806007f */
[----:B0-----:R-:W-:Y:S05]  /*1ee90*/  @!P3 BRA `(.L_x_1361) ;  /* 0xfffffffc00f0b947 */ /* 0x001fea000383ffff */
[----:B------:R-:W-:Y:S05]  /*1eea0*/  BRA `(.L_x_1640) ;  /* 0xfffffe5400047947 */ /* 0x000fea000383ffff */
.L_x_1388:
        /* <DEDUP_REMOVED lines=8> */
.L_x_1642:
[----:B------:R-:W-:Y:S05]  /*1ef30*/  BSYNC B1 ;  /* 0x0000000000017941 */ /* 0x000fea0003800000 */
.L_x_1641:
        /* <DEDUP_REMOVED lines=8> */
.L_x_1643:
[----:B------:R-:W-:Y:S02]  /*1efc0*/  IMAD.MOV.U32 R13, RZ, RZ, R24 ;  /* 0x000000ffff0d7224 */ /* 0x000fe400078e0018 */
[----:B------:R-:W-:-:S07]  /*1efd0*/  IMAD.MOV.U32 R20, RZ, RZ, R14 ;  /* 0x000000ffff147224 */ /* 0x000fce00078e000e */
[----:B------:R-:W-:Y:S05]  /*1efe0*/  WARPSYNC.COLLECTIVE R15, `(.L_x_1644) ;  /* 0x000000000f087348 */ /* 0x000fea0003c00000 */
[----:B------:R0:W1:Y:S02]  /*1eff0*/  SHFL.IDX P6, R14, R13, R12, R11 ;  /* 0x0000000c0d0e7389 */ /* 0x00006400000c000b */
[----:B01----:R-:W-:Y:S01]  /*1f000*/  ENDCOLLECTIVE ;  /* 0x000000000000791b */ /* 0x003fe20003800000 */
.L_x_1644:
[----:B------:R-:W-:Y:S02]  /*1f010*/  IMAD.MOV.U32 R13, RZ, RZ, R27 ;  /* 0x000000ffff0d7224 */ /* 0x000fe400078e001b */
[----:B------:R-:W-:-:S07]  /*1f020*/  IMAD.MOV.U32 R24, RZ, RZ, R14 ;  /* 0x000000ffff187224 */ /* 0x000fce00078e000e */
[----:B------:R-:W-:Y:S05]  /*1f030*/  WARPSYNC.COLLECTIVE R15, `(.L_x_1645) ;  /* 0x000000000f087348 */ /* 0x000fea0003c00000 */
[----:B------:R0:W1:Y:S02]  /*1f040*/  SHFL.IDX P6, R14, R13, R12, R11 ;  /* 0x0000000c0d0e7389 */ /* 0x00006400000c000b */
[----:B01----:R-:W-:Y:S01]  /*1f050*/  ENDCOLLECTIVE ;  /* 0x000000000000791b */ /* 0x003fe20003800000 */
.L_x_1645:
[----:B------:R-:W-:Y:S01]  /*1f060*/  IMAD.MOV.U32 R21, RZ, RZ, R14 ;  /* 0x000000ffff157224 */ /* 0x000fe200078e000e */
[----:B------:R-:W-:Y:S06]  /*1f070*/  BRA `(.L_x_1646) ;  /* 0xfffffe8400587947 */ /* 0x000fec000383ffff */
.L_x_1392:
[----:B0-----:R0:W1:Y:S02]  /*1f080*/  SYNCS.PHASECHK.TRANS64.TRYWAIT P0, [R2+URZ+0x38800], R25 ;  /* 0x03880019020075a7 */ /* 0x001064000800017f */
[----:B-1----:R-:W-:Y:S05]  /*1f090*/  @!P0 NANOSLEEP.SYNCS 0x989680 ;  /* 0x009896800000895d */ /* 0x002fea0003900000 */
[----:B------:R-:W1:Y:S02]  /*1f0a0*/  @!P0 SYNCS.PHASECHK.TRANS64 P0, [R2+URZ+0x38800], R25 ;  /* 0x03880019020085a7 */ /* 0x000e64000800007f */
[----:B-1----:R-:W-:Y:S05]  /*1f0b0*/  @!P0 BRA `(.L_x_1392) ;  /* 0xfffffffc00f08947 */ /* 0x002fea000383ffff */
[----:B------:R-:W-:Y:S05]  /*1f0c0*/  BRA `(.L_x_1647) ;  /* 0xfffffe8800707947 */ /* 0x000fea000383ffff */
.L_x_1400:
        /* <DEDUP_REMOVED lines=8> */
.L_x_1649:
[----:B------:R-:W-:Y:S05]  /*1f150*/  BSYNC B1 ;  /* 0x0000000000017941 */ /* 0x000fea0003800000 */
.L_x_1648:
        /* <DEDUP_REMOVED lines=8> */
.L_x_1650:
[----:B------:R-:W-:Y:S02]  /*1f1e0*/  IMAD.MOV.U32 R13, RZ, RZ, R24 ;  /* 0x000000ffff0d7224 */ /* 0x000fe400078e0018 */
[----:B------:R-:W-:-:S07]  /*1f1f0*/  IMAD.MOV.U32 R3, RZ, RZ, R14 ;  /* 0x000000ffff037224 */ /* 0x000fce00078e000e */
[----:B------:R-:W-:Y:S05]  /*1f200*/  WARPSYNC.COLLECTIVE R15, `(.L_x_1651) ;  /* 0x000000000f087348 */ /* 0x000fea0003c00000 */
[----:B------:R0:W1:Y:S02]  /*1f210*/  SHFL.IDX P6, R14, R13, R12, R11 ;  /* 0x0000000c0d0e7389 */ /* 0x00006400000c000b */
[----:B01----:R-:W-:Y:S01]  /*1f220*/  ENDCOLLECTIVE ;  /* 0x000000000000791b */ /* 0x003fe20003800000 */
.L_x_1651:
[----:B------:R-:W-:Y:S02]  /*1f230*/  IMAD.MOV.U32 R13, RZ, RZ, R27 ;  /* 0x000000ffff0d7224 */ /* 0x000fe400078e001b */
[----:B------:R-:W-:-:S07]  /*1f240*/  IMAD.MOV.U32 R4, RZ, RZ, R14 ;  /* 0x000000ffff047224 */ /* 0x000fce00078e000e */
[----:B------:R-:W-:Y:S05]  /*1f250*/  WARPSYNC.COLLECTIVE R15, `(.L_x_1652) ;  /* 0x000000000f087348 */ /* 0x000fea0003c00000 */
[----:B------:R0:W1:Y:S02]  /*1f260*/  SHFL.IDX P6, R14, R13, R12, R11 ;  /* 0x0000000c0d0e7389 */ /* 0x00006400000c000b */
[----:B01----:R-:W-:Y:S01]  /*1f270*/  ENDCOLLECTIVE ;  /* 0x000000000000791b */ /* 0x003fe20003800000 */
.L_x_1652:
[----:B------:R-:W-:Y:S02]  /*1f280*/  IMAD.MOV.U32 R12, RZ, RZ, R3 ;  /* 0x000000ffff0c7224 */ /* 0x000fe400078e0003 */
[----:B------:R-:W-:Y:S01]  /*1f290*/  IMAD.MOV.U32 R13, RZ, RZ, R0 ;  /* 0x000000ffff0d7224 */ /* 0x000fe200078e0000 */
[----:B------:R-:W-:Y:S06]  /*1f2a0*/  BRA `(.L_x_1653) ;  /* 0xfffffe9000e07947 */ /* 0x000fec000383ffff */
.L_x_1404:
[----:B0-----:R0:W1:Y:S02]  /*1f2b0*/  SYNCS.PHASECHK.TRANS64.TRYWAIT P1, [R2+URZ+0x38800], R27 ;  /* 0x0388001b020075a7 */ /* 0x001064000802017f */
[----:B-1----:R-:W-:Y:S05]  /*1f2c0*/  @!P1 NANOSLEEP.SYNCS 0x989680 ;  /* 0x009896800000995d */ /* 0x002fea0003900000 */
[----:B------:R-:W1:Y:S02]  /*1f2d0*/  @!P1 SYNCS.PHASECHK.TRANS64 P1, [R2+URZ+0x38800], R27 ;  /* 0x0388001b020095a7 */ /* 0x000e64000802007f */
[----:B-1----:R-:W-:Y:S05]  /*1f2e0*/  @!P1 BRA `(.L_x_1404) ;  /* 0xfffffffc00f09947 */ /* 0x002fea000383ffff */
[----:B------:R-:W-:Y:S05]  /*1f2f0*/  BRA `(.L_x_1654) ;  /* 0xfffffe9400b07947 */ /* 0x000fea000383ffff */
.L_x_1410:
[----:B0-----:R0:W1:Y:S02]  /*1f300*/  SYNCS.PHASECHK.TRANS64.TRYWAIT P1, [R20+URZ+0x38830], R15 ;  /* 0x0388300f140075a7 */ /* 0x001064000802017f */
[----:B-1----:R-:W-:Y:S05]  /*1f310*/  @!P1 NANOSLEEP.SYNCS 0x989680 ;  /* 0x009896800000995d */ /* 0x002fea0003900000 */
[----:B------:R-:W1:Y:S02]  /*1f320*/  @!P1 SYNCS.PHASECHK.TRANS64 P1, [R20+URZ+0x38830], R15 ;  /* 0x0388300f140095a7 */ /* 0x000e64000802007f */
[----:B-1----:R-:W-:Y:S05]  /*1f330*/  @!P1 BRA `(.L_x_1410) ;  /* 0xfffffffc00f09947 */ /* 0x002fea000383ffff */
[----:B------:R-:W-:Y:S05]  /*1f340*/  BRA `(.L_x_1409) ;  /* 0xfffffea000e07947 */ /* 0x000fea000383ffff */
.L_x_1412:
[----:B-1----:R1:W2:Y:S02]  /*1f350*/  SYNCS.PHASECHK.TRANS64.TRYWAIT P1, [R2+URZ+0x38810], R11 ;  /* 0x0388100b020075a7 */ /* 0x0022a4000802017f */
[----:B--2---:R-:W-:Y:S05]  /*1f360*/  @!P1 NANOSLEEP.SYNCS 0x989680 ;  /* 0x009896800000995d */ /* 0x004fea0003900000 */
[----:B------:R-:W2:Y:S02]  /*1f370*/  @!P1 SYNCS.PHASECHK.TRANS64 P1, [R2+URZ+0x38810], R11 ;  /* 0x0388100b020095a7 */ /* 0x000ea4000802007f */
[----:B--2---:R-:W-:Y:S05]  /*1f380*/  @!P1 BRA `(.L_x_1412) ;  /* 0xfffffffc00f09947 */ /* 0x004fea000383ffff */
[----:B------:R-:W-:Y:S05]  /*1f390*/  BRA `(.L_x_1655) ;  /* 0xfffffea400907947 */ /* 0x000fea000383ffff */
.L_x_1417:
[----:B-1----:R1:W3:Y:S02]  /*1f3a0*/  SYNCS.PHASECHK.TRANS64.TRYWAIT P1, [R20+URZ+0x38850], R15 ;  /* 0x0388500f140075a7 */ /* 0x0022e4000802017f */
[----:B---3--:R-:W-:Y:S05]  /*1f3b0*/  @!P1 NANOSLEEP.SYNCS 0x989680 ;  /* 0x009896800000995d */ /* 0x008fea0003900000 */
[----:B------:R-:W3:Y:S02]  /*1f3c0*/  @!P1 SYNCS.PHASECHK.TRANS64 P1, [R20+URZ+0x38850], R15 ;  /* 0x0388500f140095a7 */ /* 0x000ee4000802007f */
[----:B---3--:R-:W-:Y:S05]  /*1f3d0*/  @!P1 BRA `(.L_x_1417) ;  /* 0xfffffffc00f09947 */ /* 0x008fea000383ffff */
[----:B------:R-:W-:Y:S05]  /*1f3e0*/  BRA `(.L_x_1416) ;  /* 0xfffffea400c07947 */ /* 0x000fea000383ffff */
.L_x_1424:
[----:B-1----:R1:W2:Y:S02]  /*1f3f0*/  SYNCS.PHASECHK.TRANS64.TRYWAIT P3, [R196+URZ+0x38830], R11 ;  /* 0x0388300bc40075a7 */ /* 0x0022a4000806017f */
[----:B--2---:R-:W-:Y:S05]  /*1f400*/  @!P3 NANOSLEEP.SYNCS 0x989680 ;  /* 0x009896800000b95d */ /* 0x004fea0003900000 */
[----:B------:R-:W2:Y:S02]  /*1f410*/  @!P3 SYNCS.PHASECHK.TRANS64 P3, [R196+URZ+0x38830], R11 ;  /* 0x0388300bc400b5a7 */ /* 0x000ea4000806007f */
[----:B--2---:R-:W-:Y:S05]  /*1f420*/  @!P3 BRA `(.L_x_1424) ;  /* 0xfffffffc00f0b947 */ /* 0x004fea000383ffff */
[----:B------:R-:W-:Y:S05]  /*1f430*/  BRA `(.L_x_1423) ;  /* 0xfffffed000647947 */ /* 0x000fea000383ffff */
.L_x_1429:
[----:B---3--:R3:W4:Y:S02]  /*1f440*/  SYNCS.PHASECHK.TRANS64.TRYWAIT P3, [R196+URZ+0x38850], R11 ;  /* 0x0388500bc40075a7 */ /* 0x008724000806017f */
[----:B----4-:R-:W-:Y:S05]  /*1f450*/  @!P3 NANOSLEEP.SYNCS 0x989680 ;  /* 0x009896800000b95d */ /* 0x010fea0003900000 */
[----:B------:R-:W4:Y:S02]  /*1f460*/  @!P3 SYNCS.PHASECHK.TRANS64 P3, [R196+URZ+0x38850], R11 ;  /* 0x0388500bc400b5a7 */ /* 0x000f24000806007f */
[----:B----4-:R-:W-:Y:S05]  /*1f470*/  @!P3 BRA `(.L_x_1429) ;  /* 0xfffffffc00f0b947 */ /* 0x010fea000383ffff */
[----:B------:R-:W-:Y:S05]  /*1f480*/  BRA `(.L_x_1428) ;  /* 0xfffffed400007947 */ /* 0x000fea000383ffff */
.L_x_1462:
[----:B------:R-:W0:Y:S01]  /*1f490*/  S2R R3, SR_TID.X ;  /* 0x0000000000037919 */ /* 0x000e220000002100 */
[----:B------:R-:W-:Y:S01]  /*1f4a0*/  BSSY B1, `(.L_x_1656) ;  /* 0x000000a000017945 */ /* 0x000fe20003800000 */
[----:B---3--:R-:W-:Y:S02]  /*1f4b0*/  IMAD.MOV.U32 R12, RZ, RZ, RZ ;  /* 0x000000ffff0c7224 */ /* 0x008fe400078e00ff */
[----:B------:R-:W-:Y:S02]  /*1f4c0*/  IMAD.MOV.U32 R11, RZ, RZ, 0x1f ;  /* 0x0000001fff0b7424 */ /* 0x000fe400078e00ff */
[----:B------:R-:W-:Y:S01]  /*1f4d0*/  IMAD.MOV.U32 R15, RZ, RZ, -0x1 ;  /* 0xffffffffff0f7424 */ /* 0x000fe200078e00ff */
[----:B0-----:R-:W-:-:S04]  /*1f4e0*/  SHF.R.U32.HI R3, RZ, 0x5, R3 ;  /* 0x00000005ff037819 */ /* 0x001fc80000011603 */
[----:B------:R-:W-:-:S05]  /*1f4f0*/  LOP3.LUT R3, R3, 0x3, RZ, 0xc0, !PT ;  /* 0x0000000303037812 */ /* 0x000fca00078ec0ff */
[----:B------:R-:W-:-:S07]  /*1f500*/  IMAD.MOV.U32 R13, RZ, RZ, R3 ;  /* 0x000000ffff0d7224 */ /* 0x000fce00078e0003 */
[----:B------:R-:W-:Y:S05]  /*1f510*/  WARPSYNC.COLLECTIVE R15, `(.L_x_1657) ;  /* 0x000000000f087348 */ /* 0x000fea0003c00000 */
[----:B------:R0:W1:Y:S02]  /*1f520*/  SHFL.IDX P6, R14, R13, R12, R11 ;  /* 0x0000000c0d0e7389 */ /* 0x00006400000c000b */
[----:B01----:R-:W-:Y:S01]  /*1f530*/  ENDCOLLECTIVE ;  /* 0x000000000000791b */ /* 0x003fe20003800000 */
.L_x_1657:
[----:B------:R-:W-:Y:S05]  /*1f540*/  BSYNC B1 ;  /* 0x0000000000017941 */ /* 0x000fea0003800000 */
.L_x_1656:
[----:B------:R-:W-:Y:S05]  /*1f550*/  BRA `(.L_x_1658) ;  /* 0xffffff6c00a47947 */ /* 0x000fea000383ffff */
.L_x_1464:
[----:B------:R-:W-:Y:S01]  /*1f560*/  BSSY B1, `(.L_x_1659) ;  /* 0x0000006000017945 */ /* 0x000fe20003800000 */
[----:B------:R-:W-:-:S07]  /*1f570*/  IMAD.MOV.U32 R15, RZ, RZ, -0x1 ;  /* 0xffffffffff0f7424 */ /* 0x000fce00078e00ff */
[----:B0-----:R-:W-:Y:S05]  /*1f580*/  WARPSYNC.COLLECTIVE R15, `(.L_x_1660) ;  /* 0x000000000f0c7348 */ /* 0x001fea0003c00000 */
[----:B------:R-:W-:Y:S02]  /*1f590*/  ELECT P6, UR62, PT ;  /* 0x00000000003e782f */ /* 0x000fe400038c0000 */
[----:B------:R-:W-:Y:S01]  /*1f5a0*/  MOV R14, UR62 ;  /* 0x0000003e000e7c02 */ /* 0x000fe20008000f00 */
[----:B0-----:R-:W-:Y:S10]  /*1f5b0*/  ENDCOLLECTIVE ;  /* 0x000000000000791b */ /* 0x001ff40003800000 */
.L_x_1660:
[----:B------:R-:W-:Y:S05]  /*1f5c0*/  BSYNC B1 ;  /* 0x0000000000017941 */ /* 0x000fea0003800000 */
.L_x_1659:
[----:B------:R-:W-:Y:S05]  /*1f5d0*/  BRA `(.L_x_1463) ;  /* 0xffffff6c009c7947 */ /* 0x000fea000383ffff */
.L_x_1466:
[----:B0-----:R0:W1:Y:S02]  /*1f5e0*/  SYNCS.PHASECHK.TRANS64.TRYWAIT P0, [R18+URZ+0x38820], R3 ;  /* 0x03882003120075a7 */ /* 0x001064000800017f */
[----:B-1----:R-:W-:Y:S05]  /*1f5f0*/  @!P0 NANOSLEEP.SYNCS 0x989680 ;  /* 0x009896800000895d */ /* 0x002fea0003900000 */
[----:B------:R-:W1:Y:S02]  /*1f600*/  @!P0 SYNCS.PHASECHK.TRANS64 P0, [R18+URZ+0x38820], R3 ;  /* 0x03882003120085a7 */ /* 0x000e64000800007f */
[----:B-1----:R-:W-:Y:S05]  /*1f610*/  @!P0 BRA `(.L_x_1466) ;  /* 0xfffffffc00f08947 */ /* 0x002fea000383ffff */
[----:B------:R-:W-:Y:S05]  /*1f620*/  BRA `(.L_x_1661) ;  /* 0xffffff6c00ac7947 */ /* 0x000fea000383ffff */
.L_x_1470:
[----:B-1----:R1:W2:Y:S02]  /*1f630*/  SYNCS.PHASECHK.TRANS64.TRYWAIT P0, [R4+URZ+0x388a0], R8 ;  /* 0x0388a008040075a7 */ /* 0x0022a4000800017f */
[----:B--2---:R-:W-:Y:S05]  /*1f640*/  @!P0 NANOSLEEP.SYNCS 0x989680 ;  /* 0x009896800000895d */ /* 0x004fea0003900000 */
[----:B------:R-:W2:Y:S02]  /*1f650*/  @!P0 SYNCS.PHASECHK.TRANS64 P0, [R4+URZ+0x388a0], R8 ;  /* 0x0388a008040085a7 */ /* 0x000ea4000800007f */
[----:B--2---:R-:W-:Y:S05]  /*1f660*/  @!P0 BRA `(.L_x_1470) ;  /* 0xfffffffc00f08947 */ /* 0x004fea000383ffff */
[----:B------:R-:W-:Y:S05]  /*1f670*/  BRA `(.L_x_1662) ;  /* 0xffffff6c00cc7947 */ /* 0x000fea000383ffff */
.L_x_1475:
[----:B0-----:R0:W2:Y:S02]  /*1f680*/  SYNCS.PHASECHK.TRANS64.TRYWAIT P0, [R4+URZ+0x388c0], R8 ;  /* 0x0388c008040075a7 */ /* 0x0010a4000800017f */
[----:B--2---:R-:W-:Y:S05]  /*1f690*/  @!P0 NANOSLEEP.SYNCS 0x989680 ;  /* 0x009896800000895d */ /* 0x004fea0003900000 */
[----:B------:R-:W2:Y:S02]  /*1f6a0*/  @!P0 SYNCS.PHASECHK.TRANS64 P0, [R4+URZ+0x388c0], R8 ;  /* 0x0388c008040085a7 */ /* 0x000ea4000800007f */
[----:B--2---:R-:W-:Y:S05]  /*1f6b0*/  @!P0 BRA `(.L_x_1475) ;  /* 0xfffffffc00f08947 */ /* 0x004fea000383ffff */
[----:B------:R-:W-:Y:S05]  /*1f6c0*/  BRA `(.L_x_1663) ;  /* 0xffffff70004c7947 */ /* 0x000fea000383ffff */
.L_x_1489:
[----:B0-----:R0:W1:Y:S02]  /*1f6d0*/  SYNCS.PHASECHK.TRANS64.TRYWAIT P2, [R4+URZ+0x388a0], R5 ;  /* 0x0388a005040075a7 */ /* 0x001064000804017f */
[----:B-1----:R-:W-:Y:S05]  /*1f6e0*/  @!P2 NANOSLEEP.SYNCS 0x989680 ;  /* 0x009896800000a95d */ /* 0x002fea0003900000 */
[----:B------:R-:W1:Y:S02]  /*1f6f0*/  @!P2 SYNCS.PHASECHK.TRANS64 P2, [R4+URZ+0x388a0], R5 ;  /* 0x0388a0050400a5a7 */ /* 0x000e64000804007f */
[----:B-1----:R-:W-:Y:S05]  /*1f700*/  @!P2 BRA `(.L_x_1489) ;  /* 0xfffffffc00f0a947 */ /* 0x002fea000383ffff */
[----:B------:R-:W-:Y:S05]  /*1f710*/  BRA `(.L_x_1664) ;  /* 0xffffff7800cc7947 */ /* 0x000fea000383ffff */
.L_x_1494:
[----:B-1----:R1:W2:Y:S02]  /*1f720*/  SYNCS.PHASECHK.TRANS64.TRYWAIT P2, [R4+URZ+0x388c0], R5 ;  /* 0x0388c005040075a7 */ /* 0x0022a4000804017f */
[----:B--2---:R-:W-:Y:S05]  /*1f730*/  @!P2 NANOSLEEP.SYNCS 0x989680 ;  /* 0x009896800000a95d */ /* 0x004fea0003900000 */
[----:B------:R-:W2:Y:S02]  /*1f740*/  @!P2 SYNCS.PHASECHK.TRANS64 P2, [R4+URZ+0x388c0], R5 ;  /* 0x0388c0050400a5a7 */ /* 0x000ea4000804007f */
[----:B--2---:R-:W-:Y:S05]  /*1f750*/  @!P2 BRA `(.L_x_1494) ;  /* 0xfffffffc00f0a947 */ /* 0x004fea000383ffff */
[----:B------:R-:W-:Y:S05]  /*1f760*/  BRA `(.L_x_1665) ;  /* 0xffffff7c00487947 */ /* 0x000fea000383ffff */
.L_x_1516:
        /* <DEDUP_REMOVED lines=11> */
.L_x_1667:
[----:B------:R-:W-:Y:S05]  /*1f820*/  BSYNC B0 ;  /* 0x0000000000007941 */ /* 0x000fea0003800000 */
.L_x_1666:
[----:B------:R-:W-:Y:S05]  /*1f830*/  BRA `(.L_x_1668) ;  /* 0xffffff8c00b87947 */ /* 0x000fea000383ffff */
.L_x_1518:
[----:B------:R-:W-:Y:S01]  /*1f840*/  BSSY B0, `(.L_x_1669) ;  /* 0x0000006000007945 */ /* 0x000fe20003800000 */
[----:B------:R-:W-:-:S07]  /*1f850*/  IMAD.MOV.U32 R15, RZ, RZ, -0x1 ;  /* 0xffffffffff0f7424 */ /* 0x000fce00078e00ff */
[----:B0-----:R-:W-:Y:S05]  /*1f860*/  WARPSYNC.COLLECTIVE R15, `(.L_x_1670) ;  /* 0x000000000f0c7348 */ /* 0x001fea0003c00000 */
[----:B------:R-:W-:Y:S02]  /*1f870*/  ELECT P6, UR62, PT ;  /* 0x00000000003e782f */ /* 0x000fe400038c0000 */
[----:B------:R-:W-:Y:S01]  /*1f880*/  MOV R14, UR62 ;  /* 0x0000003e000e7c02 */ /* 0x000fe20008000f00 */
[----:B0-----:R-:W-:Y:S10]  /*1f890*/  ENDCOLLECTIVE ;  /* 0x000000000000791b */ /* 0x001ff40003800000 */
.L_x_1670:
[----:B------:R-:W-:Y:S05]  /*1f8a0*/  BSYNC B0 ;  /* 0x0000000000007941 */ /* 0x000fea0003800000 */
.L_x_1669:
[----:B------:R-:W-:Y:S05]  /*1f8b0*/  BRA `(.L_x_1671) ;  /* 0xffffff8c00c47947 */ /* 0x000fea000383ffff */
.L_x_1520:
[----:B0-----:R0:W1:Y:S02]  /*1f8c0*/  SYNCS.PHASECHK.TRANS64.TRYWAIT P0, [R0+URZ+0x38840], R2 ;  /* 0x03884002000075a7 */ /* 0x001064000800017f */
[----:B-1----:R-:W-:Y:S05]  /*1f8d0*/  @!P0 NANOSLEEP.SYNCS 0x989680 ;  /* 0x009896800000895d */ /* 0x002fea0003900000 */
[----:B------:R-:W1:Y:S02]  /*1f8e0*/  @!P0 SYNCS.PHASECHK.TRANS64 P0, [R0+URZ+0x38840], R2 ;  /* 0x03884002000085a7 */ /* 0x000e64000800007f */
[----:B-1----:R-:W-:Y:S05]  /*1f8f0*/  @!P0 BRA `(.L_x_1520) ;  /* 0xfffffffc00f08947 */ /* 0x002fea000383ffff */
[----:B------:R-:W-:Y:S05]  /*1f900*/  BRA `(.L_x_1672) ;  /* 0xffffff9000247947 */ /* 0x000fea000383ffff */
.L_x_1524:
        /* <DEDUP_REMOVED lines=9> */
.L_x_1673:
[----:B------:R-:W-:Y:S02]  /*1f9a0*/  IMAD.MOV.U32 R13, RZ, RZ, R3 ;  /* 0x000000ffff0d7224 */ /* 0x000fe400078e0003 */
[----:B------:R-:W-:Y:S01]  /*1f9b0*/  IMAD.MOV.U32 R4, RZ, RZ, R14 ;  /* 0x000000ffff047224 */ /* 0x000fe200078e000e */
[----:B------:R-:W-:-:S07]  /*1f9c0*/  LOP3.LUT R6, R6, 0x7f, RZ, 0xc0, !PT ;  /* 0x0000007f06067812 */ /* 0x000fce00078ec0ff */
[----:B------:R-:W-:Y:S05]  /*1f9d0*/  WARPSYNC.COLLECTIVE R15, `(.L_x_1674) ;  /* 0x000000000f087348 */ /* 0x000fea0003c00000 */
[----:B------:R0:W1:Y:S02]  /*1f9e0*/  SHFL.IDX P6, R14, R13, R12, R11 ;  /* 0x0000000c0d0e7389 */ /* 0x00006400000c000b */
[----:B01----:R-:W-:Y:S01]  /*1f9f0*/  ENDCOLLECTIVE ;  /* 0x000000000000791b */ /* 0x003fe20003800000 */
.L_x_1674:
        /* <DEDUP_REMOVED lines=9> */
.L_x_1675:
[----:B------:R-:W-:Y:S02]  /*1fa90*/  IMAD.MOV.U32 R13, RZ, RZ, R3 ;  /* 0x000000ffff0d7224 */ /* 0x000fe400078e0003 */
[----:B------:R-:W-:-:S07]  /*1faa0*/  IMAD.MOV.U32 R6, RZ, RZ, R14 ;  /* 0x000000ffff067224 */ /* 0x000fce00078e000e */
[----:B------:R-:W-:Y:S05]  /*1fab0*/  WARPSYNC.COLLECTIVE R15, `(.L_x_1676) ;  /* 0x000000000f087348 */ /* 0x000fea0003c00000 */
[----:B------:R0:W1:Y:S02]  /*1fac0*/  SHFL.IDX P6, R14, R13, R12, R11 ;  /* 0x0000000c0d0e7389 */ /* 0x00006400000c000b */
[----:B01----:R-:W-:Y:S01]  /*1fad0*/  ENDCOLLECTIVE ;  /* 0x000000000000791b */ /* 0x003fe20003800000 */
.L_x_1676:
        /* <DEDUP_REMOVED lines=22> */
.L_x_1677:
        /* <DEDUP_REMOVED lines=10> */
.L_x_1678:
        /* <DEDUP_REMOVED lines=11> */
.L_x_1679:
        /* <DEDUP_REMOVED lines=14> */
.L_x_1680:
[----:B------:R-:W-:Y:S01]  /*1fe70*/  IMAD.MOV.U32 R3, RZ, RZ, R14 ;  /* 0x000000ffff037224 */ /* 0x000fe200078e000e */
[----:B------:R-:W-:Y:S06]  /*1fe80*/  BRA `(.L_x_1681) ;  /* 0xffffff9400647947 */ /* 0x000fec000383ffff */
.L_x_1528:
[----:B------:R-:W2:Y:S04]  /*1fe90*/  LDL.LU R13, [R1+0x4c] ;  /* 0x00004c00010d7983 */ /* 0x000ea80000300800 */
[----:B------:R-:W3:Y:S04]  /*1fea0*/  LDL.LU R12, [R1+0x4] ;  /* 0x00000400010c7983 */ /* 0x000ee80000300800 */
[----:B------:R-:W4:Y:S04]  /*1feb0*/  LDL.LU R11, [R1+0x50] ;  /* 0x00005000010b7983 */ /* 0x000f280000300800 */
[----:B------:R-:W5:Y:S04]  /*1fec0*/  LDL.LU R9, [R1+0x64] ;  /* 0x0000640001097983 */ /* 0x000f680000300800 */
[----:B------:R-:W5:Y:S01]  /*1fed0*/  LDL.LU R8, [R1+0x14] ;  /* 0x0000140001087983 */ /* 0x000f620000300800 */
[----:B------:R-:W-:Y:S01]  /*1fee0*/  BSSY B0, `(.L_x_1682) ;  /* 0x0000017000007945 */ /* 0x000fe20003800000 */
[----:B------:R-:W-:-:S02]  /*1fef0*/  IMAD.MOV.U32 R15, RZ, RZ, -0x1 ;  /* 0xffffffffff0f7424 */ /* 0x000fc400078e00ff */
[----:B--2---:R-:W-:Y:S02]  /*1ff00*/  IMAD R7, R13, R7, RZ ;  /* 0x000000070d077224 */ /* 0x004fe400078e02ff */
[----:B------:R-:W-:-:S03]  /*1ff10*/  IMAD.MOV.U32 R13, RZ, RZ, R4 ;  /* 0x000000ffff0d7224 */ /* 0x000fc600078e0004 */
[-C--:B---3--:R-:W-:Y:S01]  /*1ff20*/  ISETP.GE.AND P2, PT, R12, R7.reuse, PT ;  /* 0x000000070c00720c */ /* 0x088fe20003f46270 */
[----:B------:R-:W-:Y:S01]  /*1ff30*/  IMAD.MOV.U32 R12, RZ, RZ, RZ ;  /* 0x000000ffff0c7224 */ /* 0x000fe200078e00ff */
[-C--:B----4-:R-:W-:Y:S01]  /*1ff40*/  ISETP.GE.AND P3, PT, R11, R7.reuse, PT ;  /* 0x000000070b00720c */ /* 0x090fe20003f66270 */
[----:B------:R-:W-:Y:S01]  /*1ff50*/  IMAD.MOV.U32 R11, RZ, RZ, 0x181f ;  /* 0x0000181fff0b7424 */ /* 0x000fe200078e00ff */
[----:B-----5:R-:W-:Y:S02]  /*1ff60*/  ISETP.GE.AND P4, PT, R9, R7, PT ;  /* 0x000000070900720c */ /* 0x020fe40003f86270 */
[----:B------:R-:W-:-:S07]  /*1ff70*/  LOP3.LUT R8, R8, 0xffffffdf, RZ, 0xc0, !PT ;  /* 0xffffffdf08087812 */ /* 0x000fce00078ec0ff */
        /* <DEDUP_REMOVED lines=8> */
[----:B------:R-:W-:-:S05]  /*20000*/  @P6 LOP3.LUT R8, R8, 0x10, RZ, 0xfc, !PT ;  /* 0x0000001008086812 */ /* 0x000fca00078efcff */
[----:B------:R0:W-:Y:S02]  /*20010*/  STL [R1+0x14], R8 ;  /* 0x0000140801007387 */ /* 0x0001e40000100800 */
[----:B0-----:R-:W-:Y:S05]  /*20020*/  WARPSYNC.COLLECTIVE R15, `(.L_x_1683) ;  /* 0x000000000f087348 */ /* 0x001fea0003c00000 */
[----:B------:R1:W2:Y:S02]  /*20030*/  SHFL.IDX P6, R14, R13, R12, R11 ;  /* 0x0000000c0d0e7389 */ /* 0x0002a400000c000b */
[----:B012---:R-:W-:Y:S01]  /*20040*/  ENDCOLLECTIVE ;  /* 0x000000000000791b */ /* 0x007fe20003800000 */
.L_x_1683:
[----:B------:R-:W-:Y:S05]  /*20050*/  BSYNC B0 ;  /* 0x0000000000007941 */ /* 0x000fea0003800000 */
.L_x_1682:
[----:B------:R0:W-:Y:S04]  /*20060*/  STL [R1+0x90], R16 ;  /* 0x0000901001007387 */ /* 0x0001e80000100800 */
[----:B0-----:R0:W5:Y:S04]  /*20070*/  LDL.LU R16, [R1+0x14] ;  /* 0x0000140001107983 */ /* 0x0011680000300800 */
[----:B------:R1:W-:Y:S04]  /*20080*/  STL [R1+0x8c], R7 ;  /* 0x00008c0701007387 */ /* 0x0003e80000100800 */
[----:B-1----:R0:W5:Y:S01]  /*20090*/  LDL R7, [R1+0x18] ;  /* 0x0000180001077983 */ /* 0x0021620000100800 */
[----:B------:R-:W-:-:S02]  /*200a0*/  IMAD.MOV.U32 R13, RZ, RZ, R0 ;  /* 0x000000ffff0d7224 */ /* 0x000fc400078e0000 */
[----:B------:R-:W-:Y:S02]  /*200b0*/  IMAD.MOV.U32 R12, RZ, RZ, RZ ;  /* 0x000000ffff0c7224 */ /* 0x000fe400078e00ff */
[----:B------:R-:W-:Y:S02]  /*200c0*/  IMAD.MOV.U32 R11, RZ, RZ, 0x181f ;  /* 0x0000181fff0b7424 */ /* 0x000fe400078e00ff */
[----:B------:R-:W-:Y:S02]  /*200d0*/  IMAD.MOV.U32 R15, RZ, RZ, -0x1 ;  /* 0xffffffffff0f7424 */ /* 0x000fe400078e00ff */
[----:B0-----:R-:W-:-:S07]  /*200e0*/  IMAD.MOV.U32 R8, RZ, RZ, R14 ;  /* 0x000000ffff087224 */ /* 0x001fce00078e000e */
[----:B-----5:R-:W-:Y:S05]  /*200f0*/  WARPSYNC.COLLECTIVE R15, `(.L_x_1684) ;  /* 0x000000000f087348 */ /* 0x020fea0003c00000 */
[----:B------:R0:W1:Y:S02]  /*20100*/  SHFL.IDX P6, R14, R13, R12, R11 ;  /* 0x0000000c0d0e7389 */ /* 0x00006400000c000b */
[----:B01---5:R-:W-:Y:S01]  /*20110*/  ENDCOLLECTIVE ;  /* 0x000000000000791b */ /* 0x023fe20003800000 */
.L_x_1684:
[----:B------:R-:W-:Y:S02]  /*20120*/  IMAD.MOV.U32 R13, RZ, RZ, R4 ;  /* 0x000000ffff0d7224 */ /* 0x000fe400078e0004 */
[----:B------:R-:W-:Y:S02]  /*20130*/  IMAD.MOV.U32 R12, RZ, RZ, 0x1 ;  /* 0x00000001ff0c7424 */ /* 0x000fe400078e00ff */
[----:B------:R-:W-:-:S05]  /*20140*/  IMAD.MOV.U32 R2, RZ, RZ, R14 ;  /* 0x000000ffff027224 */ /* 0x000fca00078e000e */
[----:B------:R-:W-:-:S05]  /*20150*/  @!P2 LEA R3, P6, R10, R2, 0x1 ;  /* 0x000000020a03a211 */ /* 0x000fca00078c08ff */
[----:B------:R-:W-:-:S05]  /*20160*/  @!P2 IMAD.X R2, RZ, RZ, R8, P6 ;  /* 0x000000ffff02a224 */ /* 0x000fca00030e0608 */
[----:B------:R-:W-:-:S04]  /*20170*/  @!P2 LOP3.LUT R3, R3, R2, RZ, 0x3c, !PT ;  /* 0x000000020303a212 */ /* 0x000fc800078e3cff */
[----:B------:R-:W-:-:S04]  /*20180*/  @!P2 LOP3.LUT R2, R3, R2, RZ, 0x3c, !PT ;  /* 0x000000020302a212 */ /* 0x000fc800078e3cff */
[----:B------:R-:W-:Y:S02]  /*20190*/  @!P2 LOP3.LUT R3, R3, R2, RZ, 0x3c, !PT ;  /* 0x000000020303a212 */ /* 0x000fe400078e3cff */
[----:B------:R-:W-:-:S04]  /*201a0*/  LOP3.LUT R16, R16, 0xffff7fff, RZ, 0xc0, !PT ;  /* 0xffff7fff10107812 */ /* 0x000fc800078ec0ff */
[----:B------:R-:W-:-:S04]  /*201b0*/  @P0 LOP3.LUT R16, R16, 0x8000, RZ, 0xfc, !PT ;  /* 0x0000800010100812 */ /* 0x000fc800078efcff */
[C---:B------:R-:W-:Y:S02]  /*201c0*/  LOP3.LUT P0, RZ, R16.reuse, 0x8, RZ, 0xc0, !PT ;  /* 0x0000000810ff7812 */ /* 0x040fe4000780c0ff */
[----:B------:R-:W-:-:S04]  /*201d0*/  LOP3.LUT R16, R16, 0xffffbfff, RZ, 0xc0, !PT ;  /* 0xffffbfff10107812 */ /* 0x000fc800078ec0ff */
[----:B------:R-:W-:-:S04]  /*201e0*/  @P1 LOP3.LUT R16, R16, 0x4000, RZ, 0xfc, !PT ;  /* 0x0000400010101812 */ /* 0x000fc800078efcff */
[C---:B------:R-:W-:Y:S02]  /*201f0*/  LOP3.LUT P1, RZ, R16.reuse, 0x4, RZ, 0xc0, !PT ;  /* 0x0000000410ff7812 */ /* 0x040fe4000782c0ff */
[----:B------:R-:W-:Y:S01]  /*20200*/  LOP3.LUT R16, R16, 0xffffdfff, RZ, 0xc0, !PT ;  /* 0xffffdfff10107812 */ /* 0x000fe200078ec0ff */
[----:B------:R-:W-:Y:S01]  /*20210*/  @!PT LDS RZ, [RZ] ;  /* 0x00000000fffff984 */ /* 0x000fe20000000800 */
[----:B------:R-:W-:Y:S01]  /*20220*/  @!PT LDS RZ, [RZ] ;  /* 0x00000000fffff984 */ /* 0x000fe20000000800 */
[----:B------:R-:W-:Y:S01]  /*20230*/  @!PT LDS RZ, [RZ] ;  /* 0x00000000fffff984 */ /* 0x000fe20000000800 */
[----:B------:R0:W-:Y:S03]  /*20240*/  @!P2 LDGSTS.E.BYPASS.LTC128B.128 [R7+0x26400], desc[UR40][R2.64], !P0 ;  /* 0x264000000207afae */ /* 0x0001e6000c101d68 */
[----:B------:R-:W-:-:S04]  /*20250*/  @P3 LOP3.LUT R16, R16, 0x2000, RZ, 0xfc, !PT ;  /* 0x0000200010103812 */ /* 0x000fc800078efcff */
[C---:B------:R-:W-:Y:S02]  /*20260*/  LOP3.LUT P3, RZ, R16.reuse, 0x2, RZ, 0xc0, !PT ;  /* 0x0000000210ff7812 */ /* 0x040fe4000786c0ff */
[----:B------:R-:W-:Y:S01]  /*20270*/  LOP3.LUT R16, R16, 0xfffffbff, RZ, 0xc0, !PT ;  /* 0xfffffbff10107812 */ /* 0x000fe200078ec0ff */
[----:B------:R0:W-:Y:S03]  /*20280*/  @!P2 LDGSTS.E.BYPASS.LTC128B.128 [R7+0x28400], desc[UR40][R2.64+0x80], !P1 ;  /* 0x284000800207afae */ /* 0x0001e6000c901d68 */
[----:B------:R-:W-:-:S04]  /*20290*/  @P4 LOP3.LUT R16, R16, 0x400, RZ, 0xfc, !PT ;  /* 0x0000040010104812 */ /* 0x000fc800078efcff */
[C---:B------:R-:W-:Y:S02]  /*202a0*/  LOP3.LUT P0, RZ, R16.reuse, 0x8000, RZ, 0xc0, !PT ;  /* 0x0000800010ff7812 */ /* 0x040fe4000780c0ff */
[C---:B------:R-:W-:Y:S01]  /*202b0*/  LOP3.LUT P1, RZ, R16.reuse, 0x4000, RZ, 0xc0, !PT ;  /* 0x0000400010ff7812 */ /* 0x040fe2000782c0ff */
[----:B------:R0:W-:Y:S01]  /*202c0*/  @!P2 LDGSTS.E.BYPASS.LTC128B.128 [R7+0x2a400], desc[UR40][R2.64+0x100], !P3 ;  /* 0x2a4001000207afae */ /* 0x0001e2000d901d68 */
[C---:B------:R-:W-:Y:S02]  /*202d0*/  LOP3.LUT P6, RZ, R16.reuse, 0x20, RZ, 0xc0, !PT ;  /* 0x0000002010ff7812 */ /* 0x040fe400078cc0ff */
[C---:B------:R-:W-:Y:S01]  /*202e0*/  LOP3.LUT P3, RZ, R16.reuse, 0x2000, RZ, 0xc0, !PT ;  /* 0x0000200010ff7812 */ /* 0x040fe2000786c0ff */
[----:B------:R0:W-:Y:S01]  /*202f0*/  @!P2 LDGSTS.E.BYPASS.LTC128B.128 [R7+0x2c400], desc[UR40][R2.64+0x180], !P5 ;  /* 0x2c4001800207afae */ /* 0x0001e2000e901d68 */
[C---:B------:R-:W-:Y:S02]  /*20300*/  LOP3.LUT P4, RZ, R16.reuse, 0x10, RZ, 0xc0, !PT ;  /* 0x0000001010ff7812 */ /* 0x040fe4000788c0ff */
[----:B------:R-:W-:-:S03]  /*20310*/  LOP3.LUT R16, R16, 0xfffff7ff, RZ, 0xc0, !PT ;  /* 0xfffff7ff10107812 */ /* 0x000fc600078ec0ff */
[----:B------:R0:W-:Y:S01]  /*20320*/  @!P2 LDGSTS.E.BYPASS.LTC128B.128 [R7+0x2e400], desc[UR40][R2.64+0x200], !P0 ;  /* 0x2e4002000207afae */ /* 0x0001e2000c101d68 */
[----:B------:R-:W-:-:S03]  /*20330*/  @P5 LOP3.LUT R16, R16, 0x800, RZ, 0xfc, !PT ;  /* 0x0000080010105812 */ /* 0x000fc600078efcff */
[----:B------:R0:W-:Y:S01]  /*20340*/  @!P2 LDGSTS.E.BYPASS.LTC128B.128 [R7+0x30400], desc[UR40][R2.64+0x280], !P1 ;  /* 0x304002800207afae */ /* 0x0001e2000c901d68 */
[C---:B------:R-:W-:Y:S02]  /*20350*/  LOP3.LUT P5, RZ, R16.reuse, 0x4, RZ, 0xc0, !PT ;  /* 0x0000000410ff7812 */ /* 0x040fe400078ac0ff */
[----:B------:R-:W-:Y:S01]  /*20360*/  @!P3 LOP3.LUT R8, R5, 0x40, RZ, 0xc0, !PT ;  /* 0x000000400508b812 */ /* 0x000fe200078ec0ff */
[----:B------:R0:W-:Y:S01]  /*20370*/  @!P2 LDGSTS.E.BYPASS.LTC128B.128 [R7+0x32400], desc[UR40][R2.64+0x300], P6 ;  /* 0x324003000207afae */ /* 0x0001e2000b101d68 */
[----:B------:R-:W-:Y:S02]  /*20380*/  LOP3.LUT R16, R16, 0xffffefff, RZ, 0xc0, !PT ;  /* 0xffffefff10107812 */ /* 0x000fe400078ec0ff */
[----:B------:R-:W-:-:S07]  /*20390*/  @!P3 SHF.R.U32.HI R8, RZ, 0x2, R8 ;  /* 0x00000002ff08b819 */ /* 0x000fce0000011608 */
[----:B0-----:R-:W-:Y:S05]  /*203a0*/  WARPSYNC.COLLECTIVE R15, `(.L_x_1685) ;  /* 0x000000000f087348 */ /* 0x001fea0003c00000 */
[----:B------:R1:W2:Y:S02]  /*203b0*/  SHFL.IDX P6, R14, R13, R12, R11 ;  /* 0x0000000c0d0e7389 */ /* 0x0002a400000c000b */
[----:B012---:R-:W-:Y:S01]  /*203c0*/  ENDCOLLECTIVE ;  /* 0x000000000000791b */ /* 0x007fe20003800000 */
.L_x_1685:
[----:B------:R-:W-:Y:S01]  /*203d0*/  @!PT LDS RZ, [RZ] ;  /* 0x00000000fffff984 */ /* 0x000fe20000000800 */
[----:B------:R-:W-:Y:S01]  /*203e0*/  @!PT LDS RZ, [RZ] ;  /* 0x00000000fffff984 */ /* 0x000fe20000000800 */
[----:B------:R-:W-:Y:S01]  /*203f0*/  @!PT LDS RZ, [RZ] ;  /* 0x00000000fffff984 */ /* 0x000fe20000000800 */
[----:B------:R0:W-:Y:S01]  /*20400*/  @!P2 LDGSTS.E.BYPASS.LTC128B.128 [R7+0x34400], desc[UR40][R2.64+0x380], P4 ;  /* 0x344003800207afae */ /* 0x0001e2000a101d68 */
[----:B------:R-:W-:Y:S02]  /*20410*/  @!P3 ISETP.NE.U32.AND P2, PT, R8, RZ, PT ;  /* 0x000000ff0800b20c */ /* 0x000fe40003f45070 */
[----:B------:R-:W-:Y:S02]  /*20420*/  @P5 LOP3.LUT R16, R16, 0x1000, RZ, 0xfc, !PT ;  /* 0x0000100010105812 */ /* 0x000fe400078efcff */
[----:B------:R-:W-:Y:S02]  /*20430*/  @!P3 LOP3.LUT R8, R6, 0x80, RZ, 0xc0, !PT ;  /* 0x000000800608b812 */ /* 0x000fe400078ec0ff */
[C---:B------:R-:W-:Y:S02]  /*20440*/  LOP3.LUT P5, RZ, R16.reuse, 0x8, RZ, 0xc0, !PT ;  /* 0x0000000810ff7812 */ /* 0x040fe400078ac0ff */
[----:B------:R-:W-:Y:S01]  /*20450*/  LOP3.LUT R16, R16, 0xffffffdf, RZ, 0xc0, !PT ;  /* 0xffffffdf10107812 */ /* 0x000fe200078ec0ff */
[----:B------:R-:W-:Y:S01]  /*20460*/  IMAD.MOV.U32 R13, RZ, RZ, R0 ;  /* 0x000000ffff0d7224 */ /* 0x000fe200078e0000 */
[----:B------:R-:W-:-:S03]  /*20470*/  @!P3 SHF.R.U32.HI R8, RZ, 0x3, R8 ;  /* 0x00000003ff08b819 */ /* 0x000fc60000011608 */
[----:B------:R-:W-:Y:S02]  /*20480*/  @P2 LOP3.LUT R16, R16, 0x20, RZ, 0xfc, !PT ;  /* 0x0000002010102812 */ /* 0x000fe400078efcff */
[----:B------:R-:W-:Y:S01]  /*20490*/  @!P3 ISETP.NE.U32.AND P4, PT, R8, RZ, PT ;  /* 0x000000ff0800b20c */ /* 0x000fe20003f85070 */
[----:B0-----:R-:W-:-:S12]  /*204a0*/  IMAD.MOV.U32 R9, RZ, RZ, R14 ;  /* 0x000000ffff097224 */ /* 0x001fd800078e000e */
[----:B------:R-:W-:Y:S05]  /*204b0*/  WARPSYNC.COLLECTIVE R15, `(.L_x_1686) ;  /* 0x000000000f087348 */ /* 0x000fea0003c00000 */
[----:B------:R0:W1:Y:S02]  /*204c0*/  SHFL.IDX P6, R14, R13, R12, R11 ;  /* 0x0000000c0d0e7389 */ /* 0x00006400000c000b */
[----:B01----:R-:W-:Y:S01]  /*204d0*/  ENDCOLLECTIVE ;  /* 0x000000000000791b */ /* 0x003fe20003800000 */
.L_x_1686:
        /* <DEDUP_REMOVED lines=29> */
.L_x_1687:
        /* <DEDUP_REMOVED lines=8> */
[----:B------:R0:W-:Y:S01]  /*20730*/  STL [R1+0x14], R16 ;  /* 0x0000141001007387 */ /* 0x0001e20000100800 */
[----:B------:R-:W-:-:S11]  /*20740*/  IMAD.MOV.U32 R10, RZ, RZ, R14 ;  /* 0x000000ffff0a7224 */ /* 0x000fd600078e000e */
[----:B0-----:R-:W-:Y:S05]  /*20750*/  WARPSYNC.COLLECTIVE R15, `(.L_x_1688) ;  /* 0x000000000f087348 */ /* 0x001fea0003c00000 */
[----:B------:R1:W2:Y:S02]  /*20760*/  SHFL.IDX P6, R14, R13, R12, R11 ;  /* 0x0000000c0d0e7389 */ /* 0x0002a400000c000b */
[----:B012---:R-:W-:Y:S01]  /*20770*/  ENDCOLLECTIVE ;  /* 0x000000000000791b */ /* 0x007fe20003800000 */
.L_x_1688:
        /* <DEDUP_REMOVED lines=20> */
[----:B------:R-:W-:-:S03]  /*208c0*/  LOP3.LUT P2, RZ, R16, 0x80, RZ, 0xc0, !PT ;  /* 0x0000008010ff7812 */ /* 0x000fc6000784c0ff */
[----:B------:R0:W5:Y:S10]  /*208d0*/  LDL.LU R16, [R1+0x90] ;  /* 0x0000900001107983 */ /* 0x0001740000300800 */
        /* <DEDUP_REMOVED lines=13> */
.L_x_1689:
[----:B------:R-:W-:Y:S02]  /*209b0*/  IMAD.MOV.U32 R13, RZ, RZ, R0 ;  /* 0x000000ffff0d7224 */ /* 0x000fe400078e0000 */
[----:B------:R-:W-:-:S07]  /*209c0*/  IMAD.MOV.U32 R4, RZ, RZ, R14 ;  /* 0x000000ffff047224 */ /* 0x000fce00078e000e */
[----:B------:R-:W-:Y:S05]  /*209d0*/  WARPSYNC.COLLECTIVE R15, `(.L_x_1690) ;  /* 0x000000000f087348 */ /* 0x000fea0003c00000 */
[----:B------:R0:W1:Y:S02]  /*209e0*/  SHFL.IDX P6, R14, R13, R12, R11 ;  /* 0x0000000c0d0e7389 */ /* 0x00006400000c000b */
[----:B01----:R-:W-:Y:S01]  /*209f0*/  ENDCOLLECTIVE ;  /* 0x000000000000791b */ /* 0x003fe20003800000 */
.L_x_1690:
[----:B------:R-:W-:Y:S01]  /*20a00*/  IMAD.MOV.U32 R0, RZ, RZ, R14 ;  /* 0x000000ffff007224 */ /* 0x000fe200078e000e */
[----:B------:R-:W-:Y:S06]  /*20a10*/  BRA `(.L_x_1691) ;  /* 0xffffff9800347947 */ /* 0x000fec000383ffff */
.L_x_1533:
[----:B0-----:R0:W2:Y:S02]  /*20a20*/  SYNCS.PHASECHK.TRANS64.TRYWAIT P0, [R18+URZ+0x38820], R0 ;  /* 0x03882000120075a7 */ /* 0x0010a4000800017f */
[----:B--2---:R-:W-:Y:S05]  /*20a30*/  @!P0 NANOSLEEP.SYNCS 0x989680 ;  /* 0x009896800000895d */ /* 0x004fea0003900000 */
[----:B------:R-:W2:Y:S02]  /*20a40*/  @!P0 SYNCS.PHASECHK.TRANS64 P0, [R18+URZ+0x38820], R0 ;  /* 0x03882000120085a7 */ /* 0x000ea4000800007f */
[----:B--2---:R-:W-:Y:S05]  /*20a50*/  @!P0 BRA `(.L_x_1533) ;  /* 0xfffffffc00f08947 */ /* 0x004fea000383ffff */
[----:B------:R-:W-:Y:S05]  /*20a60*/  BRA `(.L_x_1692) ;  /* 0xffffff9800f07947 */ /* 0x000fea000383ffff */
.L_x_1537:
[----:B0-----:R0:W2:Y:S02]  /*20a70*/  SYNCS.PHASECHK.TRANS64.TRYWAIT P0, [R0+URZ+0x38860], R2 ;  /* 0x03886002000075a7 */ /* 0x0010a4000800017f */
[----:B--2---:R-:W-:Y:S05]  /*20a80*/  @!P0 NANOSLEEP.SYNCS 0x989680 ;  /* 0x009896800000895d */ /* 0x004fea0003900000 */
[----:B------:R-:W2:Y:S02]  /*20a90*/  @!P0 SYNCS.PHASECHK.TRANS64 P0, [R0+URZ+0x38860], R2 ;  /* 0x03886002000085a7 */ /* 0x000ea4000800007f */
[----:B--2---:R-:W-:Y:S05]  /*20aa0*/  @!P0 BRA `(.L_x_1537) ;  /* 0xfffffffc00f08947 */ /* 0x004fea000383ffff */
[----:B------:R-:W-:Y:S05]  /*20ab0*/  BRA `(.L_x_1693) ;  /* 0xffffff9c00147947 */ /* 0x000fea000383ffff */
.L_x_1556:
[----:B-1----:R1:W2:Y:S02]  /*20ac0*/  SYNCS.PHASECHK.TRANS64.TRYWAIT P0, [R2+URZ+0x38840], R6 ;  /* 0x03884006020075a7 */ /* 0x0022a4000800017f */
[----:B--2---:R-:W-:Y:S05]  /*20ad0*/  @!P0 NANOSLEEP.SYNCS 0x989680 ;  /* 0x009896800000895d */ /* 0x004fea0003900000 */
[----:B------:R-:W2:Y:S02]  /*20ae0*/  @!P0 SYNCS.PHASECHK.TRANS64 P0, [R2+URZ+0x38840], R6 ;  /* 0x03884006020085a7 */ /* 0x000ea4000800007f */
[----:B--2---:R-:W-:Y:S05]  /*20af0*/  @!P0 BRA `(.L_x_1556) ;  /* 0xfffffffc00f08947 */ /* 0x004fea000383ffff */
[----:B------:R-:W-:Y:S05]  /*20b00*/  BRA `(.L_x_1694) ;  /* 0xffffffa800247947 */ /* 0x000fea000383ffff */
.L_x_1561:
[----:B0-----:R0:W2:Y:S02]  /*20b10*/  SYNCS.PHASECHK.TRANS64.TRYWAIT P0, [R2+URZ+0x38860], R6 ;  /* 0x03886006020075a7 */ /* 0x0010a4000800017f */
[----:B--2---:R-:W-:Y:S05]  /*20b20*/  @!P0 NANOSLEEP.SYNCS 0x989680 ;  /* 0x009896800000895d */ /* 0x004fea0003900000 */
[----:B------:R-:W2:Y:S02]  /*20b30*/  @!P0 SYNCS.PHASECHK.TRANS64 P0, [R2+URZ+0x38860], R6 ;  /* 0x03886006020085a7 */ /* 0x000ea4000800007f */
[----:B--2---:R-:W-:Y:S05]  /*20b40*/  @!P0 BRA `(.L_x_1561) ;  /* 0xfffffffc00f08947 */ /* 0x004fea000383ffff */
[----:B------:R-:W-:Y:S05]  /*20b50*/  BRA `(.L_x_1695) ;  /* 0xffffffa800a07947 */ /* 0x000fea000383ffff */
.L_x_1576:
[----:B-1----:R1:W2:Y:S02]  /*20b60*/  SYNCS.PHASECHK.TRANS64.TRYWAIT P0, [R3+URZ+0x38840], R2 ;  /* 0x03884002030075a7 */ /* 0x0022a4000800017f */
[----:B--2---:R-:W-:Y:S05]  /*20b70*/  @!P0 NANOSLEEP.SYNCS 0x989680 ;  /* 0x009896800000895d */ /* 0x004fea0003900000 */
[----:B------:R-:W2:Y:S02]  /*20b80*/  @!P0 SYNCS.PHASECHK.TRANS64 P0, [R3+URZ+0x38840], R2 ;  /* 0x03884002030085a7 */ /* 0x000ea4000800007f */
[----:B--2---:R-:W-:Y:S05]  /*20b90*/  @!P0 BRA `(.L_x_1576) ;  /* 0xfffffffc00f08947 */ /* 0x004fea000383ffff */
[----:B------:R-:W-:Y:S05]  /*20ba0*/  BRA `(.L_x_1696) ;  /* 0xffffffb4007c7947 */ /* 0x000fea000383ffff */
.L_x_1581:
[----:B--2---:R2:W3:Y:S02]  /*20bb0*/  SYNCS.PHASECHK.TRANS64.TRYWAIT P0, [R3+URZ+0x38860], R2 ;  /* 0x03886002030075a7 */ /* 0x0044e4000800017f */
[----:B---3--:R-:W-:Y:S05]  /*20bc0*/  @!P0 NANOSLEEP.SYNCS 0x989680 ;  /* 0x009896800000895d */ /* 0x008fea0003900000 */
[----:B------:R-:W3:Y:S02]  /*20bd0*/  @!P0 SYNCS.PHASECHK.TRANS64 P0, [R3+URZ+0x38860], R2 ;  /* 0x03886002030085a7 */ /* 0x000ee4000800007f */
[----:B---3--:R-:W-:Y:S05]  /*20be0*/  @!P0 BRA `(.L_x_1581) ;  /* 0xfffffffc00f08947 */ /* 0x008fea000383ffff */
[----:B------:R-:W-:Y:S05]  /*20bf0*/  BRA `(.L_x_1697) ;  /* 0xffffffb400f87947 */ /* 0x000fea000383ffff */
.L_x_1596:
[----:B-1----:R1:W2:Y:S02]  /*20c00*/  SYNCS.PHASECHK.TRANS64.TRYWAIT P0, [R3+URZ+0x38840], R2 ;  /* 0x03884002030075a7 */ /* 0x0022a4000800017f */
[----:B--2---:R-:W-:Y:S05]  /*20c10*/  @!P0 NANOSLEEP.SYNCS 0x989680 ;  /* 0x009896800000895d */ /* 0x004fea0003900000 */
[----:B------:R-:W2:Y:S02]  /*20c20*/  @!P0 SYNCS.PHASECHK.TRANS64 P0, [R3+URZ+0x38840], R2 ;  /* 0x03884002030085a7 */ /* 0x000ea4000800007f */
[----:B--2---:R-:W-:Y:S05]  /*20c30*/  @!P0 BRA `(.L_x_1596) ;  /* 0xfffffffc00f08947 */ /* 0x004fea000383ffff */
[----:B------:R-:W-:Y:S05]  /*20c40*/  BRA `(.L_x_1698) ;  /* 0xffffffc000b87947 */ /* 0x000fea000383ffff */
.L_x_1601:
[----:B--2---:R2:W3:Y:S02]  /*20c50*/  SYNCS.PHASECHK.TRANS64.TRYWAIT P0, [R3+URZ+0x38860], R2 ;  /* 0x03886002030075a7 */ /* 0x0044e4000800017f */
[----:B---3--:R-:W-:Y:S05]  /*20c60*/  @!P0 NANOSLEEP.SYNCS 0x989680 ;  /* 0x009896800000895d */ /* 0x008fea0003900000 */
[----:B------:R-:W3:Y:S02]  /*20c70*/  @!P0 SYNCS.PHASECHK.TRANS64 P0, [R3+URZ+0x38860], R2 ;  /* 0x03886002030085a7 */ /* 0x000ee4000800007f */
[----:B---3--:R-:W-:Y:S05]  /*20c80*/  @!P0 BRA `(.L_x_1601) ;  /* 0xfffffffc00f08947 */ /* 0x008fea000383ffff */
[----:B------:R-:W-:Y:S05]  /*20c90*/  BRA `(.L_x_1699) ;  /* 0xffffffc400347947 */ /* 0x000fea000383ffff */
.L_x_1617:
[----:B-1----:R-:W2:Y:S01]  /*20ca0*/  LDL R2, [R1] ;  /* 0x0000000001027983 */ /* 0x002ea20000100800 */
[----:B------:R-:W-:Y:S01]  /*20cb0*/  BSSY B0, `(.L_x_1700) ;  /* 0x0000008000007945 */ /* 0x000fe20003800000 */
[----:B---3--:R-:W-:Y:S02]  /*20cc0*/  IMAD.MOV.U32 R12, RZ, RZ, RZ ;  /* 0x000000ffff0c7224 */ /* 0x008fe400078e00ff */
[----:B------:R-:W-:Y:S02]  /*20cd0*/  IMAD.MOV.U32 R11, RZ, RZ, 0x1f ;  /* 0x0000001fff0b7424 */ /* 0x000fe400078e00ff */
[----:B------:R-:W-:Y:S02]  /*20ce0*/  IMAD.MOV.U32 R15, RZ, RZ, -0x1 ;  /* 0xffffffffff0f7424 */ /* 0x000fe400078e00ff */
[----:B--2---:R-:W-:-:S07]  /*20cf0*/  IMAD.MOV.U32 R13, RZ, RZ, R2 ;  /* 0x000000ffff0d7224 */ /* 0x004fce00078e0002 */
[----:B0-----:R-:W-:Y:S05]  /*20d00*/  WARPSYNC.COLLECTIVE R15, `(.L_x_1701) ;  /* 0x000000000f087348 */ /* 0x001fea0003c00000 */
[----:B------:R1:W2:Y:S02]  /*20d10*/  SHFL.IDX P6, R14, R13, R12, R11 ;  /* 0x0000000c0d0e7389 */ /* 0x0002a400000c000b */
[----:B012---:R-:W-:Y:S01]  /*20d20*/  ENDCOLLECTIVE ;  /* 0x000000000000791b */ /* 0x007fe20003800000 */
.L_x_1701:
[----:B------:R-:W-:Y:S05]  /*20d30*/  BSYNC B0 ;  /* 0x0000000000007941 */ /* 0x000fea0003800000 */
.L_x_1700:
        /* <DEDUP_REMOVED lines=9> */
.L_x_1702:
        /* <DEDUP_REMOVED lines=26> */
.L_x_1703:
        /* <DEDUP_REMOVED lines=8> */
.L_x_1704:
        /* <DEDUP_REMOVED lines=8> */
.L_x_1705:
        /* <DEDUP_REMOVED lines=8> */
.L_x_1706:
        /* <DEDUP_REMOVED lines=8> */
.L_x_1707:
        /* <DEDUP_REMOVED lines=9> */
.L_x_1708:
[----:B------:R-:W-:Y:S01]  /*21200*/  IMAD.MOV.U32 R9, RZ, RZ, R14 ;  /* 0x000000ffff097224 */ /* 0x000fe200078e000e */
[----:B------:R-:W-:Y:S06]  /*21210*/  BRA `(.L_x_1709) ;  /* 0xffffffcc006c7947 */ /* 0x000fec000383ffff */
.L_x_1620:
[----:B------:R-:W-:Y:S01]  /*21220*/  BSSY B0, `(.L_x_1710) ;  /* 0x0000008000007945 */ /* 0x000fe20003800000 */
[----:B------:R-:W-:Y:S02]  /*21230*/  IMAD.MOV.U32 R13, RZ, RZ, R2 ;  /* 0x000000ffff0d7224 */ /* 0x000fe400078e0002 */
[----:B---3--:R-:W-:Y:S02]  /*21240*/  IMAD.MOV.U32 R12, RZ, RZ, 0x1 ;  /* 0x00000001ff0c7424 */ /* 0x008fe400078e00ff */
[----:B------:R-:W-:Y:S02]  /*21250*/  IMAD.MOV.U32 R11, RZ, RZ, RZ ;  /* 0x000000ffff0b7224 */ /* 0x000fe400078e00ff */
[----:B------:R-:W-:-:S07]  /*21260*/  IMAD.MOV.U32 R15, RZ, RZ, -0x1 ;  /* 0xffffffffff0f7424 */ /* 0x000fce00078e00ff */
[----:B0-----:R-:W-:Y:S05]  /*21270*/  WARPSYNC.COLLECTIVE R15, `(.L_x_1711) ;  /* 0x000000000f087348 */ /* 0x001fea0003c00000 */
[----:B------:R1:W2:Y:S02]  /*21280*/  SHFL.UP P6, R14, R13, R12, R11 ;  /* 0x0400000c0d0e7389 */ /* 0x0002a400000c000b */
[----:B012---:R-:W-:Y:S01]  /*21290*/  ENDCOLLECTIVE ;  /* 0x000000000000791b */ /* 0x007fe20003800000 */
.L_x_1711:
[----:B------:R-:W-:Y:S05]  /*212a0*/  BSYNC B0 ;  /* 0x0000000000007941 */ /* 0x000fea0003800000 */
.L_x_1710:
        /* <DEDUP_REMOVED lines=10> */
.L_x_1712:
        /* <DEDUP_REMOVED lines=8> */
.L_x_1713:
        /* <DEDUP_REMOVED lines=8> */
.L_x_1714:
        /* <DEDUP_REMOVED lines=8> */
.L_x_1715:
        /* <DEDUP_REMOVED lines=9> */
.L_x_1716:
[----:B------:R-:W-:Y:S01]  /*21560*/  IMAD.MOV.U32 R9, RZ, RZ, R14 ;  /* 0x000000ffff097224 */ /* 0x000fe200078e000e */
[----:B------:R-:W-:Y:S06]  /*21570*/  BRA `(.L_x_1717) ;  /* 0xffffffcc00407947 */ /* 0x000fec000383ffff */
.L_x_1622:
[----:B------:R-:W-:Y:S01]  /*21580*/  BSSY B0, `(.L_x_1718) ;  /* 0x0000006000007945 */ /* 0x000fe20003800000 */
[----:B------:R-:W-:Y:S01]  /*21590*/  PLOP3.LUT P6, PT, P6, PT, PT, 0x8, 0x0 ;  /* 0x000000000000781c */ /* 0x000fe200037ce170 */
[----:B------:R-:W-:-:S12]  /*215a0*/  IMAD.MOV.U32 R15, RZ, RZ, -0x1 ;  /* 0xffffffffff0f7424 */ /* 0x000fd800078e00ff */
[----:B0--3--:R-:W-:Y:S05]  /*215b0*/  WARPSYNC.COLLECTIVE R15, `(.L_x_1719) ;  /* 0x000000000f087348 */ /* 0x009fea0003c00000 */
[----:B---3--:R-:W-:Y:S01]  /*215c0*/  VOTE.ANY R14, PT, P6 ;  /* 0x00000000000e7806 */ /* 0x008fe200030e0100 */
[----:B0-----:R-:W-:Y:S06]  /*215d0*/  ENDCOLLECTIVE ;  /* 0x000000000000791b */ /* 0x001fec0003800000 */
.L_x_1719:
[----:B------:R-:W-:Y:S05]  /*215e0*/  BSYNC B0 ;  /* 0x0000000000007941 */ /* 0x000fea0003800000 */
.L_x_1718:
        /* <DEDUP_REMOVED lines=9> */
.L_x_1720:
[----:B------:R-:W-:Y:S02]  /*21680*/  IMAD.MOV.U32 R13, RZ, RZ, R6 ;  /* 0x000000ffff0d7224 */ /* 0x000fe400078e0006 */
[----:B------:R-:W-:-:S07]  /*21690*/  IMAD.MOV.U32 R0, RZ, RZ, R14 ;  /* 0x000000ffff007224 */ /* 0x000fce00078e000e */
[----:B------:R-:W-:Y:S05]  /*216a0*/  WARPSYNC.COLLECTIVE R15, `(.L_x_1721) ;  /* 0x000000000f087348 */ /* 0x000fea0003c00000 */
[----:B------:R0:W1:Y:S02]  /*216b0*/  SHFL.IDX P6, R14, R13, R12, R11 ;  /* 0x0000000c0d0e7389 */ /* 0x00006400000c000b */
[----:B01----:R-:W-:Y:S01]  /*216c0*/  ENDCOLLECTIVE ;  /* 0x000000000000791b */ /* 0x003fe20003800000 */
.L_x_1721:
[----:B------:R-:W-:Y:S01]  /*216d0*/  IMAD.MOV.U32 R6, RZ, RZ, R14 ;  /* 0x000000ffff067224 */ /* 0x000fe200078e000e */
[----:B------:R-:W-:Y:S06]  /*216e0*/  BRA `(.L_x_1722) ;  /* 0xffffffcc00207947 */ /* 0x000fec000383ffff */
.L_x_1624:
[----:B------:R-:W-:Y:S01]  /*216f0*/  BSSY B0, `(.L_x_1723) ;  /* 0x0000007000007945 */ /* 0x000fe20003800000 */
[----:B------:R-:W-:Y:S02]  /*21700*/  IMAD.MOV.U32 R13, RZ, RZ, R7 ;  /* 0x000000ffff0d7224 */ /* 0x000fe400078e0007 */
[----:B------:R-:W-:Y:S02]  /*21710*/  IMAD.MOV.U32 R11, RZ, RZ, 0x1f ;  /* 0x0000001fff0b7424 */ /* 0x000fe400078e00ff */
[----:B------:R-:W-:-:S07]  /*21720*/  IMAD.MOV.U32 R15, RZ, RZ, -0x1 ;  /* 0xffffffffff0f7424 */ /* 0x000fce00078e00ff */
[----:B012-4-:R-:W-:Y:S05]  /*21730*/  WARPSYNC.COLLECTIVE R15, `(.L_x_1724) ;  /* 0x000000000f087348 */ /* 0x017fea0003c00000 */
[----:B------:R3:W0:Y:S02]  /*21740*/  SHFL.IDX P6, R14, R13, R12, R11 ;  /* 0x0000000c0d0e7389 */ /* 0x00062400000c000b */
[----:B01234-:R-:W-:Y:S01]  /*21750*/  ENDCOLLECTIVE ;  /* 0x000000000000791b */ /* 0x01ffe20003800000 */
.L_x_1724:
[----:B------:R-:W-:Y:S05]  /*21760*/  BSYNC B0 ;  /* 0x0000000000007941 */ /* 0x000fea0003800000 */
.L_x_1723:
[----:B------:R-:W-:Y:S01]  /*21770*/  IMAD.MOV.U32 R7, RZ, RZ, R14 ;  /* 0x000000ffff077224 */ /* 0x000fe200078e000e */
[----:B------:R-:W-:Y:S06]  /*21780*/  BRA `(.L_x_1725) ;  /* 0xffffffcc00107947 */ /* 0x000fec000383ffff */
.L_x_1628:
[----:B0-----:R0:W1:Y:S02]  /*21790*/  SYNCS.PHASECHK.TRANS64.TRYWAIT P0, [R0+URZ+0x38820], R3 ;  /* 0x03882003000075a7 */ /* 0x001064000800017f */
[----:B-1----:R-:W-:Y:S05]  /*217a0*/  @!P0 NANOSLEEP.SYNCS 0x989680 ;  /* 0x009896800000895d */ /* 0x002fea0003900000 */
[----:B------:R-:W1:Y:S02]  /*217b0*/  @!P0 SYNCS.PHASECHK.TRANS64 P0, [R0+URZ+0x38820], R3 ;  /* 0x03882003000085a7 */ /* 0x000e64000800007f */
[----:B-1----:R-:W-:Y:S05]  /*217c0*/  @!P0 BRA `(.L_x_1628) ;  /* 0xfffffffc00f08947 */ /* 0x002fea000383ffff */
[----:B------:R-:W-:Y:S05]  /*217d0*/  BRA `(.L_x_1726) ;  /* 0xffffffd000ac7947 */ /* 0x000fea000383ffff */
.L_x_1629:
        /* <DEDUP_REMOVED lines=11> */
.L_x_1728:
[----:B------:R-:W-:Y:S05]  /*21890*/  BSYNC B0 ;  /* 0x0000000000007941 */ /* 0x000fea0003800000 */
.L_x_1727:
[----:B------:R-:W-:Y:S05]  /*218a0*/  BRA `(.L_x_1729) ;  /* 0xffffffd000947947 */ /* 0x000fea000383ffff */
.L_x_1630:
[----:B------:R-:W-:Y:S01]  /*218b0*/  BSSY B0, `(.L_x_1730) ;  /* 0x0000006000007945 */ /* 0x000fe20003800000 */
[----:B------:R-:W-:-:S07]  /*218c0*/  IMAD.MOV.U32 R15, RZ, RZ, -0x1 ;  /* 0xffffffffff0f7424 */ /* 0x000fce00078e00ff */
[----:B01----:R-:W-:Y:S05]  /*218d0*/  WARPSYNC.COLLECTIVE R15, `(.L_x_1731) ;  /* 0x000000000f0c7348 */ /* 0x003fea0003c00000 */
[----:B------:R-:W-:Y:S02]  /*218e0*/  ELECT P6, UR62, PT ;  /* 0x00000000003e782f */ /* 0x000fe400038c0000 */
[----:B------:R-:W-:Y:S01]  /*218f0*/  MOV R14, UR62 ;  /* 0x0000003e000e7c02 */ /* 0x000fe20008000f00 */
[----:B01----:R-:W-:Y:S10]  /*21900*/  ENDCOLLECTIVE ;  /* 0x000000000000791b */ /* 0x003ff40003800000 */
.L_x_1731:
[----:B------:R-:W-:Y:S05]  /*21910*/  BSYNC B0 ;  /* 0x0000000000007941 */ /* 0x000fea0003800000 */
.L_x_1730:
[----:B------:R-:W-:Y:S05]  /*21920*/  BRA `(.L_x_1732) ;  /* 0xffffffd000887947 */ /* 0x000fea000383ffff */
.L_x_1632:
[----:B0-----:R0:W1:Y:S02]  /*21930*/  SYNCS.PHASECHK.TRANS64.TRYWAIT P0, [R6+URZ], R5 ;  /* 0x00000005060075a7 */ /* 0x001064000800017f */
[----:B-1----:R-:W-:Y:S05]  /*21940*/  @!P0 NANOSLEEP.SYNCS 0x989680 ;  /* 0x009896800000895d */ /* 0x002fea0003900000 */
[----:B------:R-:W1:Y:S02]  /*21950*/  @!P0 SYNCS.PHASECHK.TRANS64 P0, [R6+URZ], R5 ;  /* 0x00000005060085a7 */ /* 0x000e64000800007f */
[----:B-1----:R-:W-:Y:S05]  /*21960*/  @!P0 BRA `(.L_x_1632) ;  /* 0xfffffffc00f08947 */ /* 0x002fea000383ffff */
[----:B------:R-:W-:Y:S05]  /*21970*/  BRA `(.L_x_1733) ;  /* 0xffffffd000c07947 */ /* 0x000fea000383ffff */
.L_x_1633:
[----:B-1----:R1:W2:Y:S02]  /*21980*/  SYNCS.PHASECHK.TRANS64.TRYWAIT P0, [R7+URZ], R2 ;  /* 0x00000002070075a7 */ /* 0x0022a4000800017f */
[----:B--2---:R-:W-:Y:S05]  /*21990*/  @!P0 NANOSLEEP.SYNCS 0x989680 ;  /* 0x009896800000895d */ /* 0x004fea0003900000 */
[----:B------:R-:W2:Y:S02]  /*219a0*/  @!P0 SYNCS.PHASECHK.TRANS64 P0, [R7+URZ], R2 ;  /* 0x00000002070085a7 */ /* 0x000ea4000800007f */
[----:B--2---:R-:W-:Y:S05]  /*219b0*/  @!P0 BRA `(.L_x_1633) ;  /* 0xfffffffc00f08947 */ /* 0x004fea000383ffff */
[----:B------:R-:W-:Y:S05]  /*219c0*/  BRA `(.L_x_1734) ;  /* 0xffffffd000b47947 */ /* 0x000fea000383ffff */
.L_x_1635:
[----:B--2---:R2:W3:Y:S02]  /*219d0*/  SYNCS.PHASECHK.TRANS64.TRYWAIT P0, [R4+URZ], R5 ;  /* 0x00000005040075a7 */ /* 0x0044e4000800017f */
[----:B---3--:R-:W-:Y:S05]  /*219e0*/  @!P0 NANOSLEEP.SYNCS 0x989680 ;  /* 0x009896800000895d */ /* 0x008fea0003900000 */
[----:B------:R-:W3:Y:S02]  /*219f0*/  @!P0 SYNCS.PHASECHK.TRANS64 P0, [R4+URZ], R5 ;  /* 0x00000005040085a7 */ /* 0x000ee4000800007f */
[----:B---3--:R-:W-:Y:S05]  /*21a00*/  @!P0 BRA `(.L_x_1635) ;  /* 0xfffffffc00f08947 */ /* 0x008fea000383ffff */
[----:B------:R-:W-:Y:S05]  /*21a10*/  BRA `(.L_x_1735) ;  /* 0xffffffd000b87947 */ /* 0x000fea000383ffff */
.L_x_1736:
        /* <DEDUP_REMOVED lines=14> */
.L_x_5871:


//--------------------- .text._ZN7cutlass13device_kernelIN5flash11enable_sm90INS1_16FlashAttnFwdSm90INS1_25CollectiveMainloopFwdSm90ILi2EN4cute5tupleIJNS5_1CILi1EEES8_S8_EEENS6_IJNS7_ILi64EEESA_SA_EEELi512ENS_10bfloat16_tEfNS_4arch4Sm90ELb0ELb1ELb0ELb0ELb0ELb0ELb0ELb0ELb0ELb1ELb1ELb0EEENS1_21CollectiveEpilogueFwdINS6_IJSA_NS7_ILi512EEESA_EEES9_SC_SE_Li256ELb0ELb1ELb1ELb0EEENS1_19SingleTileSchedulerILb0ELb1ELb1ELi64EEEEEEEEEvNT_6ParamsE --------------------------
	.section	.text._ZN7cutlass13device_kernelIN5flash11enable_sm90INS1_16FlashAttnFwdSm90INS1_25CollectiveMainloopFwdSm90ILi2EN4cute5tupleIJNS5_1CILi1EEES8_S8_EEENS6_IJNS7_ILi64EEESA_SA_EEELi512ENS_10bfloat16_tEfNS_4arch4Sm90ELb0ELb1ELb0ELb0ELb0ELb0ELb0ELb0ELb0ELb1ELb1ELb0EEENS1_21CollectiveEpilogueFwdINS6_IJSA_NS7_ILi512EEESA_EEES9_SC_SE_Li256ELb0ELb1ELb1ELb0EEENS1_19SingleTileSchedulerILb0ELb1ELb1ELi64EEEEEEEEEvNT_6ParamsE,"ax",@progbits
	.align	128
.text._ZN7cutlass13device_kernelIN5flash11enable_sm90INS1_16FlashAttnFwdSm90INS1_25CollectiveMainloopFwdSm90ILi2EN4cute5tupleIJNS5_1CILi1EEES8_S8_EEENS6_IJNS7_ILi64EEESA_SA_EEELi512ENS_10bfloat16_tEfNS_4arch4Sm90ELb0ELb1ELb0ELb0ELb0ELb0ELb0ELb0ELb0ELb1ELb1ELb0EEENS1_21CollectiveEpilogueFwdINS6_IJSA_NS7_ILi512EEESA_EEES9_SC_SE_Li256ELb0ELb1ELb1ELb0EEENS1_19SingleTileSchedulerILb0ELb1ELb1ELi64EEEEEEEEEvNT_6ParamsE:
        .type           _ZN7cutlass13device_kernelIN5flash11enable_sm90INS1_16FlashAttnFwdSm90INS1_25CollectiveMainloopFwdSm90ILi2EN4cute5tupleIJNS5_1CILi1EEES8_S8_EEENS6_IJNS7_ILi64EEESA_SA_EEELi512ENS_10bfloat16_tEfNS_4arch4Sm90ELb0ELb1ELb0ELb0ELb0ELb0ELb0ELb0ELb0ELb1ELb1ELb0EEENS1_21CollectiveEpilogueFwdINS6_IJSA_NS7_ILi512EEESA_EEES9_SC_SE_Li256ELb0ELb1ELb1ELb0EEENS1_19SingleTileSchedulerILb0ELb1ELb1ELi64EEEEEEEEEvNT_6ParamsE,@function
        .size           _ZN7cutlass13device_kernelIN5flash11enable_sm90INS1_16FlashAttnFwdSm90INS1_25CollectiveMainloopFwdSm90ILi2EN4cute5tupleIJNS5_1CILi1EEES8_S8_EEENS6_IJNS7_ILi64EEESA_SA_EEELi512ENS_10bfloat16_tEfNS_4arch4Sm90ELb0ELb1ELb0ELb0ELb0ELb0ELb0ELb0ELb0ELb1ELb1ELb0EEENS1_21CollectiveEpilogueFwdINS6_IJSA_NS7_ILi512EEESA_EEES9_SC_SE_Li256ELb0ELb1ELb1ELb0EEENS1_19SingleTileSchedulerILb0ELb1ELb1ELi64EEEEEEEEEvNT_6ParamsE,(.L_x_5872 - _ZN7cutlass13device_kernelIN5flash11enable_sm90INS1_16FlashAttnFwdSm90INS1_25CollectiveMainloopFwdSm90ILi2EN4cute5tupleIJNS5_1CILi1EEES8_S8_EEENS6_IJNS7_ILi64EEESA_SA_EEELi512ENS_10bfloat16_tEfNS_4arch4Sm90ELb0ELb1ELb0ELb0ELb0ELb0ELb0ELb0ELb0ELb1ELb1ELb0EEENS1_21CollectiveEpilogueFwdINS6_IJSA_NS7_ILi512EEESA_EEES9_SC_SE_Li256ELb0ELb1ELb1ELb0EEENS1_19SingleTileSchedulerILb0ELb1ELb1ELi64EEEEEEEEEvNT_6ParamsE)
        .other          _ZN7cutlass13device_kernelIN5flash11enable_sm90INS1_16FlashAttnFwdSm90INS1_25CollectiveMainloopFwdSm90ILi2EN4cute5tupleIJNS5_1CILi1EEES8_S8_EEENS6_IJNS7_ILi64EEESA_SA_EEELi512ENS_10bfloat16_tEfNS_4arch4Sm90ELb0ELb1ELb0ELb0ELb0ELb0ELb0ELb0ELb0ELb1ELb1ELb0EEENS1_21CollectiveEpilogueFwdINS6_IJSA_NS7_ILi512EEESA_EEES9_SC_SE_Li256ELb0ELb1ELb1ELb0EEENS1_19SingleTileSchedulerILb0ELb1ELb1ELi64EEEEEEEEEvNT_6ParamsE,@"STO_CUDA_ENTRY STV_DEFAULT"
_ZN7cutlass13device_kernelIN5flash11enable_sm90INS1_16FlashAttnFwdSm90INS1_25CollectiveMainloopFwdSm90ILi2EN4cute5tupleIJNS5_1CILi1EEES8_S8_EEENS6_IJNS7_ILi64EEESA_SA_EEELi512ENS_10bfloat16_tEfNS_4arch4Sm90ELb0ELb1ELb0ELb0ELb0ELb0ELb0ELb0ELb0ELb1ELb1ELb0EEENS1_21CollectiveEpilogueFwdINS6_IJSA_NS7_ILi512EEESA_EEES9_SC_SE_Li256ELb0ELb1ELb1ELb0EEENS1_19SingleTileSchedulerILb0ELb1ELb1ELi64EEEEEEEEEvNT_6ParamsE:
        /* <DEDUP_REMOVED lines=18> */
.L_x_1738:
[----:B------:R-:W-:Y:S05]  /*0120*/  BSYNC B0 ;  /* 0x0000000000007941 */ /* 0x000fea0003800000 */
.L_x_1737:
        /* <DEDUP_REMOVED lines=37> */
.L_x_1739:
        /* <DEDUP_REMOVED lines=22> */
.L_x_1740:
        /* <DEDUP_REMOVED lines=18> */
.L_x_1741:
        /* <DEDUP_REMOVED lines=22> */
.L_x_1742:
        /* <DEDUP_REMOVED lines=22> */
.L_x_1743:
[----:B------:R-:W-:Y:S01]  /*08c0*/  PLOP3.LUT P0, PT, PT, PT, UP0, 0x80, 0x0 ;  /* 0x000000000000781c */ /* 0x000fe20003f0f008 */
[----:B------:R-:W-:Y:S01]  /*08d0*/  UMOV UR45, 0x1 ;  /* 0x00000001002d7882 */ /* 0x000fe20000000000 */
[----:B------:R-:W-:Y:S01]  /*08e0*/  NOP ;  /* 0x0000000000007918 */ /* 0x000fe20000000000 */
[----:B------:R-:W-:Y:S01]  /*08f0*/  USEL UR45, UR45, 0x2, !UP0 ;  /* 0x000000022d2d7887 */ /* 0x000fe2000c000000 */
[----:B------:R-:W-:Y:S01]  /*0900*/  BSSY B6, `(.L_x_1744) ;  /* 0x000139b000067945 */ /* 0x000fe20003800000 */
[----:B------:R-:W-:Y:S01]  /*0910*/  ULDC.64 UR48, c[0x0][0x208] ;  /* 0x0000820000307ab9 */ /* 0x000fe20000000a00 */
[----:B012-4-:R-:W-:Y:S07]  /*0920*/  BAR.SYNC.DEFER_BLOCKING 0x0 ;  /* 0x0000000000007b1d */ /* 0x017fee0000010000 */
[----:B------:R-:W-:Y:S05]  /*0930*/  @!P0 BRA `(.L_x_1745) ;  /* 0x000000ec00b48947 */ /* 0x000fea0003800000 */
.L_x_1746:
[----:B------:R-:W-:-:S08]  /*0940*/  NOP ;  /* 0x0000000000007918 */ /* 0x000fd00000000000 */
[----:B------:R-:W0:Y:S02]  /*0950*/  USETMAXREG.TRY_ALLOC.CTAPOOL UP0, 0xf0 ;  /* 0x000000f0000079c8 */ /* 0x000e240008000600 */
[----:B0-----:R-:W-:-:S13]  /*0960*/  PLOP3.LUT P0, PT, PT, PT, UP0, 0x80, 0x0 ;  /* 0x000000000000781c */ /* 0x001fda0003f0f008 */
[----:B------:R-:W-:Y:S05]  /*0970*/  @!P0 BRA `(.L_x_1746) ;  /* 0xfffffffc00f08947 */ /* 0x000fea000383ffff */
[----:B------:R-:W0:Y:S01]  /*0980*/  S2R R2, SR_TID.X ;  /* 0x0000000000027919 */ /* 0x000e220000002100 */
[----:B------:R-:W1:Y:S01]  /*0990*/  S2UR UR6, SR_CTAID.Y ;  /* 0x00000000000679c3 */ /* 0x000e620000002600 */
[----:B------:R-:W-:Y:S02]  /*09a0*/  ULDC UR7, c[0x0][0xc50] ;  /* 0x0003140000077ab9 */ /* 0x000fe40000000800 */
[----:B------:R-:W-:-:S05]  /*09b0*/  UISETP.NE.AND UP0, UPT, UR7, 0x1, UPT ;  /* 0x000000010700788c */ /* 0x000fca000bf05270 */
[----:B------:R-:W2:Y:S06]  /*09c0*/  S2UR UR8, SR_CTAID.Z ;  /* 0x00000000000879c3 */ /* 0x000eac0000002700 */
[----:B------:R-:W-:Y:S01]  /*09d0*/  @UP0 ULDC UR4, c[0x0][0xc54] ;  /* 0x0003150000040ab9 */ /* 0x000fe20000000800 */
[----:B------:R-:W-:Y:S01]  /*09e0*/  @UP0 ULDC UR10, c[0x0][0xc58] ;  /* 0x00031600000a0ab9 */ /* 0x000fe20000000800 */
[----:B-1----:R-:W-:Y:S02]  /*09f0*/  UIMAD.WIDE.U32 UR4, UR6, UR4, URZ ;  /* 0x00000004060472a5 */ /* 0x002fe4000f8e003f */
[----:B------:R-:W-:-:S02]  /*0a00*/  UMOV UR40, UR6 ;  /* 0x0000000600287c82 */ /* 0x000fc40008000000 */
[----:B------:R-:W-:Y:S01]  /*0a10*/  @UP0 USHF.R.U32.HI UR40, URZ, UR10, UR5 ;  /* 0x0000000a3f280299 */ /* 0x000fe20008011605 */
[----:B0-----:R-:W-:-:S03]  /*0a20*/  LOP3.LUT R0, R2, 0xffffff80, RZ, 0xc0, !PT ;  /* 0xffffff8002007812 */ /* 0x001fc600078ec0ff */
[----:B------:R-:W-:Y:S01]  /*0a30*/  UIADD3 UR4, -UR40, URZ, URZ ;  /* 0x0000003f28047290 */ /* 0x000fe2000fffe13f */
[----:B------:R-:W-:-:S03]  /*0a40*/  ISETP.NE.AND P0, PT, R0, 0x80, PT ;  /* 0x000000800000780c */ /* 0x000fc60003f05270 */
[----:B------:R-:W-:-:S10]  /*0a50*/  UIMAD UR4, UR7, UR4, UR6 ;  /* 0x00000004070472a4 */ /* 0x000fd4000f8e0206 */
[----:B------:R-:W-:Y:S06]  /*0a60*/  @!P0 BAR.ARV 0x8, 0x100 ;  /* 0x0204000000008b1d */ /* 0x000fec0000002000 */
[----:B------:R-:W-:-:S13]  /*0a70*/  ISETP.GE.U32.AND P0, PT, R2, 0x100, PT ;  /* 0x000001000200780c */ /* 0x000fda0003f06070 */
[----:B------:R-:W-:Y:S06]  /*0a80*/  @P0 BAR.ARV 0xf, 0x100 ;  /* 0x03c4000000000b1d */ /* 0x000fec0000002000 */
[----:B--2---:R-:W-:-:S13]  /*0a90*/  ISETP.LE.AND P0, PT, RZ, UR8, PT ;  /* 0x00000008ff007c0c */ /* 0x004fda000bf03270 */
[----:B------:R-:W-:Y:S05]  /*0aa0*/  @!P0 BRA `(.L_x_1747) ;  /* 0x0000013800008947 */ /* 0x000fea0003800000 */
[----:B------:R-:W-:Y:S01]  /*0ab0*/  ULDC.64 UR6, c[0x0][0x418] ;  /* 0x0001060000067ab9 */ /* 0x000fe20000000a00 */
[----:B------:R-:W0:Y:S01]  /*0ac0*/  S2UR UR41, SR_CTAID.X ;  /* 0x00000000002979c3 */ /* 0x000e220000002500 */
[----:B------:R-:W-:Y:S01]  /*0ad0*/  UISETP.NE.U32.AND UP0, UPT, UR6, URZ, UPT ;  /* 0x0000003f0600728c */ /* 0x000fe2000bf05070 */
[----:B------:R-:W-:Y:S01]  /*0ae0*/  VIADD R16, R2, 0xffffff80 ;  /* 0xffffff8002107836 */ /* 0x000fe20000000000 */
[----:B------:R-:W-:Y:S01]  /*0af0*/  ULDC UR39, c[0x0][0x424] ;  /* 0x0001090000277ab9 */ /* 0x000fe20000000800 */
[----:B------:R-:W-:Y:S01]  /*0b00*/  ULDC UR8, c[0x0][0x2f0] ;  /* 0x0000bc0000087ab9 */ /* 0x000fe20000000800 */
[----:B------:R-:W-:-:S04]  /*0b10*/  UISETP.NE.AND.EX UP0, UPT, UR7, URZ, UPT, UP0 ;  /* 0x0000003f0700728c */ /* 0x000fc8000bf05300 */
[----:B------:R-:W-:Y:S02]  /*0b20*/  USEL UR39, UR39, 0x1, UP0 ;  /* 0x0000000127277887 */ /* 0x000fe40008000000 */
[----:B------:R-:W-:Y:S02]  /*0b30*/  UISETP.NE.AND UP0, UPT, UR9, 0x1, UPT ;  /* 0x000000010900788c */ /* 0x000fe4000bf05270 */
[----:B------:R-:W-:-:S04]  /*0b40*/  UIMAD UR5, UR39, UR8, 0x3f ;  /* 0x0000003f270574a4 */ /* 0x000fc8000f8e0208 */
[----:B------:R-:W-:Y:S01]  /*0b50*/  PLOP3.LUT P0, PT, PT, PT, UP0, 0x80, 0x0 ;  /* 0x000000000000781c */ /* 0x000fe20003f0f008 */
[----:B------:R-:W-:-:S04]  /*0b60*/  USHF.R.S32.HI UR6, URZ, 0x1f, UR5 ;  /* 0x0000001f3f067899 */ /* 0x000fc80008011405 */
[----:B------:R-:W-:Y:S02]  /*0b70*/  ULEA.HI UR5, UR6, UR5, URZ, 0x6 ;  /* 0x0000000506057291 */ /* 0x000fe4000f8f303f */
[----:B0-----:R-:W-:Y:S02]  /*0b80*/  USHF.L.U32 UR41, UR41, 0x6, URZ ;  /* 0x0000000629297899 */ /* 0x001fe4000800063f */
[----:B------:R-:W-:-:S04]  /*0b90*/  USHF.R.S32.HI UR5, URZ, 0x6, UR5 ;  /* 0x000000063f057899 */ /* 0x000fc80008011405 */
[----:B------:R-:W-:Y:S08]  /*0ba0*/  @!P0 BRA `(.L_x_1748) ;  /* 0x0000002400148947 */ /* 0x000ff00003800000 */
[----:B------:R-:W-:Y:S01]  /*0bb0*/  ULDC UR6, c[0x0][0x448] ;  /* 0x0001120000067ab9 */ /* 0x000fe20000000800 */
[----:B------:R-:W-:Y:S02]  /*0bc0*/  UIADD3 UR9, UR41, 0x3f, URZ ;  /* 0x0000003f29097890 */ /* 0x000fe4000fffe03f */
[----:B------:R-:W-:Y:S01]  /*0bd0*/  UISETP.NE.AND UP1, UPT, UR6, 0x1, UPT ;  /* 0x000000010600788c */ /* 0x000fe2000bf25270 */
[----:B------:R-:W-:Y:S02]  /*0be0*/  ULDC UR13, c[0x0][0x288] ;  /* 0x0000a200000d7ab9 */ /* 0x000fe40000000800 */
[----:B------:R-:W-:Y:S01]  /*0bf0*/  ULDC.64 UR6, c[0x0][0x9e0] ;  /* 0x0002780000067ab9 */ /* 0x000fe20000000a00 */
[----:B------:R-:W-:Y:S02]  /*0c00*/  UIADD3 UR12, -UR13, 0x1, URZ ;  /* 0x000000010d0c7890 */ /* 0x000fe4000fffe13f */
[----:B------:R-:W-:Y:S02]  /*0c10*/  UISETP.GE.AND UP0, UPT, UR7, 0x1, UPT ;  /* 0x000000010700788c */ /* 0x000fe4000bf06270 */
[----:B------:R-:W-:-:S03]  /*0c20*/  UIMAD UR12, UR39, UR8, UR12 ;  /* 0x00000008270c72a4 */ /* 0x000fc6000f8e020c */
[----:B------:R-:W-:Y:S01]  /*0c30*/  @UP1 ULDC UR10, c[0x0][0x44c] ;  /* 0x00011300000a1ab9 */ /* 0x000fe20000000800 */
[----:B------:R-:W-:Y:S01]  /*0c40*/  PLOP3.LUT P1, PT, PT, PT, UP0, 0x80, 0x0 ;  /* 0x000000000000781c */ /* 0x000fe20003f2f008 */
[----:B------:R-:W-:Y:S01]  /*0c50*/  UIMAD.WIDE.U32 UR10, UR9, UR10, URZ ;  /* 0x0000000a090a72a5 */ /* 0x000fe2000f8e003f */
[----:B------:R-:W-:-:S03]  /*0c60*/  @UP1 ULDC UR14, c[0x0][0x450] ;  /* 0x00011400000e1ab9 */ /* 0x000fc60000000800 */
[----:B------:R-:W-:-:S04]  /*0c70*/  @UP1 USHF.R.U32.HI UR9, URZ, UR14, UR11 ;  /* 0x0000000e3f091299 */ /* 0x000fc8000801160b */
[----:B------:R-:W-:-:S04]  /*0c80*/  UIADD3 UR12, UR12, UR9, URZ ;  /* 0x000000090c0c7290 */ /* 0x000fc8000fffe03f */
[----:B------:R-:W-:Y:S01]  /*0c90*/  UIADD3 UR6, UR12, UR6, URZ ;  /* 0x000000060c067290 */ /* 0x000fe2000fffe03f */
[----:B------:R-:W-:Y:S11]  /*0ca0*/  @!P1 BRA `(.L_x_1749) ;  /* 0x0000000000449947 */ /* 0x000ff60003800000 */
[----:B------:R-:W-:Y:S01]  /*0cb0*/  ISETP.LT.AND P0, PT, RZ, UR12, PT ;  /* 0x0000000cff007c0c */ /* 0x000fe2000bf01270 */
[----:B------:R-:W-:-:S12]  /*0cc0*/  UIADD3 UR9, UR12, -0x1, URZ ;  /* 0xffffffff0c097890 */ /* 0x000fd8000fffe03f */
[----:B------:R-:W-:Y:S05]  /*0cd0*/  @P0 BRA `(.L_x_1750) ;  /* 0x00000000001c0947 */ /* 0x000fea0003800000 */
[----:B------:R-:W-:Y:S02]  /*0ce0*/  UISETP.NE.AND UP0, UPT, UR7, 0x1, UPT ;  /* 0x000000010700788c */ /* 0x000fe4000bf05270 */
[----:B------:R-:W-:-:S09]  /*0cf0*/  UIADD3 UR9, -UR12, URZ, URZ ;  /* 0x0000003f0c097290 */ /* 0x000fd2000fffe13f */
[----:B------:R-:W-:Y:S02]  /*0d00*/  @UP0 ULDC.64 UR14, c[0x0][0x9e8] ;  /* 0x00027a00000e0ab9 */ /* 0x000fe40000000a00 */
[----:B------:R-:W-:-:S04]  /*0d10*/  UIMAD.WIDE.U32 UR10, UR9, UR14, URZ ;  /* 0x0000000e090a72a5 */ /* 0x000fc8000f8e003f */
[----:B------:R-:W-:-:S04]  /*0d20*/  @UP0 USHF.R.U32.HI UR9, URZ, UR15, UR11 ;  /* 0x0000000f3f090299 */ /* 0x000fc8000801160b */
[----:B------:R-:W-:Y:S01]  /*0d30*/  ULOP3.LUT UR9, URZ, UR9, URZ, 0x33, !UPT ;  /* 0x000000093f097292 */ /* 0x000fe2000f8e333f */
[----:B------:R-:W-:Y:S11]  /*0d40*/  BRA `(.L_x_1751) ;  /* 0x0000000000107947 */ /* 0x000ff60003800000 */
.L_x_1750:
[----:B------:R-:W-:-:S11]  /*0d50*/  UISETP.NE.AND UP0, UPT, UR7, 0x1, UPT ;  /* 0x000000010700788c */ /* 0x000fd6000bf05270 */
[----:B------:R-:W-:Y:S02]  /*0d60*/  @UP0 ULDC.64 UR14, c[0x0][0x9e8] ;  /* 0x00027a00000e0ab9 */ /* 0x000fe40000000a00 */
[----:B------:R-:W-:-:S04]  /*0d70*/  UIMAD.WIDE.U32 UR10, UR9, UR14, URZ ;  /* 0x0000000e090a72a5 */ /* 0x000fc8000f8e003f */
[----:B------:R-:W-:-:S12]  /*0d80*/  @UP0 USHF.R.U32.HI UR9, URZ, UR15, UR11 ;  /* 0x0000000f3f090299 */ /* 0x000fd8000801160b */
.L_x_1751:
[----:B------:R-:W-:-:S04]  /*0d90*/  UIMAD UR9, UR9, UR7, UR7 ;  /* 0x00000007090972a4 */ /* 0x000fc8000f8e0207 */
[----:B------:R-:W-:-:S04]  /*0da0*/  UISETP.LT.AND UP0, UPT, UR6, UR9, UPT ;  /* 0x000000090600728c */ /* 0x000fc8000bf01270 */
[----:B------:R-:W-:-:S12]  /*0db0*/  USEL UR6, UR6, UR9, UP0 ;  /* 0x0000000906067287 */ /* 0x000fd80008000000 */
.L_x_1749:
[----:B------:R-:W-:Y:S01]  /*0dc0*/  UIADD3 UR6, UR6, 0x3f, URZ ;  /* 0x0000003f06067890 */ /* 0x000fe2000fffe03f */
[----:B------:R-:W-:Y:S01]  /*0dd0*/  @UP1 ULDC UR10, c[0x0][0x44c] ;  /* 0x00011300000a1ab9 */ /* 0x000fe20000000800 */
[----:B------:R-:W-:Y:S01]  /*0de0*/  @UP1 ULDC UR12, c[0x0][0x450] ;  /* 0x00011400000c1ab9 */ /* 0x000fe20000000800 */
[----:B------:R-:W-:Y:S02]  /*0df0*/  UIMAD.WIDE.U32 UR10, UR41, UR10, URZ ;  /* 0x0000000a290a72a5 */ /* 0x000fe4000f8e003f */
[----:B------:R-:W-:Y:S02]  /*0e00*/  USHF.R.S32.HI UR9, URZ, 0x1f, UR6 ;  /* 0x0000001f3f097899 */ /* 0x000fe40008011406 */
[----:B------:R-:W-:Y:S02]  /*0e10*/  UIMAD UR8, UR39, UR8, -UR13 ;  /* 0x00000008270872a4 */ /* 0x000fe4000f8e0a0d */
[----:B------:R-:W-:Y:S02]  /*0e20*/  @UP1 USHF.R.U32.HI UR41, URZ, UR12, UR11 ;  /* 0x0000000c3f291299 */ /* 0x000fe4000801160b */
[----:B------:R-:W-:-:S02]  /*0e30*/  ULEA.HI UR9, UR9, UR6, URZ, 0x6 ;  /* 0x0000000609097291 */ /* 0x000fc4000f8f303f */
[----:B------:R-:W-:Y:S02]  /*0e40*/  UIADD3 UR8, UR8, UR41, URZ ;  /* 0x0000002908087290 */ /* 0x000fe4000fffe03f */
[----:B------:R-:W-:Y:S01]  /*0e50*/  USHF.R.S32.HI UR9, URZ, 0x6, UR9 ;  /* 0x000000063f097899 */ /* 0x000fe20008011409 */
[----:B------:R-:W-:Y:S02]  /*0e60*/  ULDC UR6, c[0x0][0x9dc] ;  /* 0x0002770000067ab9 */ /* 0x000fe40000000800 */
[----:B------:R-:W-:Y:S02]  /*0e70*/  UIADD3 UR6, UR8, -UR6, URZ ;  /* 0x8000000608067290 */ /* 0x000fe4000fffe03f */
[----:B------:R-:W-:-:S04]  /*0e80*/  UISETP.LT.AND UP0, UPT, UR5, UR9, UPT ;  /* 0x000000090500728c */ /* 0x000fc8000bf01270 */
[----:B------:R-:W-:Y:S01]  /*0e90*/  USEL UR10, UR5, UR9, UP0 ;  /* 0x00000009050a7287 */ /* 0x000fe20008000000 */
[----:B------:R-:W-:Y:S01]  /*0ea0*/  IMAD.U32 R0, RZ, RZ, UR6 ;  /* 0x00000006ff007e24 */ /* 0x000fe2000f8e00ff */
[----:B------:R-:W-:Y:S10]  /*0eb0*/  @!P1 BRA `(.L_x_1752) ;  /* 0x0000000000449947 */ /* 0x000ff40003800000 */
[----:B------:R-:W-:Y:S02]  /*0ec0*/  UMOV UR5, UR8 ;  /* 0x0000000800057c82 */ /* 0x000fe40008000000 */
[----:B------:R-:W-:-:S06]  /*0ed0*/  UISETP.GT.AND UP0, UPT, UR5, -0x1, UPT ;  /* 0xffffffff0500788c */ /* 0x000fcc000bf04270 */
[----:B------:R-:W-:-:S13]  /*0ee0*/  PLOP3.LUT P0, PT, PT, PT, UP0, 0x80, 0x0 ;  /* 0x000000000000781c */ /* 0x000fda0003f0f008 */
[----:B------:R-:W-:Y:S05]  /*0ef0*/  @P0 BRA `(.L_x_1753) ;  /* 0x00000000001c0947 */ /* 0x000fea0003800000 */
[----:B------:R-:W-:Y:S02]  /*0f00*/  UISETP.NE.AND UP0, UPT, UR7, 0x1, UPT ;  /* 0x000000010700788c */ /* 0x000fe4000bf05270 */
[----:B------:R-:W-:-:S09]  /*0f10*/  ULOP3.LUT UR5, URZ, UR5, URZ, 0x33, !UPT ;  /* 0x000000053f057292 */ /* 0x000fd2000f8e333f */
[----:B------:R-:W-:Y:S02]  /*0f20*/  @UP0 ULDC.64 UR12, c[0x0][0x9e8] ;  /* 0x00027a00000c0ab9 */ /* 0x000fe40000000a00 */
[----:B------:R-:W-:-:S04]  /*0f30*/  UIMAD.WIDE.U32 UR8, UR5, UR12, URZ ;  /* 0x0000000c050872a5 */ /* 0x000fc8000f8e003f */
[----:B------:R-:W-:-:S04]  /*0f40*/  @UP0 USHF.R.U32.HI UR5, URZ, UR13, UR9 ;  /* 0x0000000d3f050299 */ /* 0x000fc80008011609 */
[----:B------:R-:W-:Y:S01]  /*0f50*/  ULOP3.LUT UR5, URZ, UR5, URZ, 0x33, !UPT ;  /* 0x000000053f057292 */ /* 0x000fe2000f8e333f */
[----:B------:R-:W-:Y:S11]  /*0f60*/  BRA `(.L_x_1754) ;  /* 0x0000000000107947 */ /* 0x000ff60003800000 */
.L_x_1753:
[----:B------:R-:W-:-:S11]  /*0f70*/  UISETP.NE.AND UP0, UPT, UR7, 0x1, UPT ;  /* 0x000000010700788c */ /* 0x000fd6000bf05270 */
[----:B------:R-:W-:Y:S02]  /*0f80*/  @UP0 ULDC.64 UR12, c[0x0][0x9e8] ;  /* 0x00027a00000c0ab9 */ /* 0x000fe40000000a00 */
[----:B------:R-:W-:-:S04]  /*0f90*/  UIMAD.WIDE.U32 UR8, UR5, UR12, URZ ;  /* 0x0000000c050872a5 */ /* 0x000fc8000f8e003f */
[----:B------:R-:W-:-:S12]  /*0fa0*/  @UP0 USHF.R.U32.HI UR5, URZ, UR13, UR9 ;  /* 0x0000000d3f050299 */ /* 0x000fd80008011609 */
.L_x_1754:
[----:B------:R-:W-:-:S06]  /*0fb0*/  UIMAD UR5, UR5, UR7, URZ ;  /* 0x00000007050572a4 */ /* 0x000fcc000f8e023f */
[----:B------:R-:W-:-:S07]  /*0fc0*/  VIMNMX R0, R0, UR5, !PT ;  /* 0x0000000500007c48 */ /* 0x000fce000ffe0100 */
.L_x_1752:
[----:B------:R-:W-:Y:S01]  /*0fd0*/  SHF.R.S32.HI R3, RZ, 0x1f, R0 ;  /* 0x0000001fff037819 */ /* 0x000fe20000011400 */
[----:B------:R-:W-:Y:S01]  /*0fe0*/  USHF.R.U32.HI UR5, URZ, 0x10, UR4 ;  /* 0x000000103f057899 */ /* 0x000fe20008011604 */
[----:B------:R-:W-:Y:S01]  /*0ff0*/  PLOP3.LUT P0, PT, PT, PT, PT, 0x80, 0x0 ;  /* 0x000000000000781c */ /* 0x000fe20003f0f070 */
[----:B------:R-:W-:Y:S01]  /*1000*/  ULOP3.LUT UR4, UR4, 0xffff, URZ, 0xc0, !UPT ;  /* 0x0000ffff04047892 */ /* 0x000fe2000f8ec03f */
[----:B------:R-:W-:Y:S01]  /*1010*/  LEA.HI R3, R3, R0, RZ, 0x6 ;  /* 0x0000000003037211 */ /* 0x000fe200078f30ff */
[----:B------:R-:W-:Y:S01]  /*1020*/  UISETP.NE.AND UP0, UPT, UR5, URZ, UPT ;  /* 0x0000003f0500728c */ /* 0x000fe2000bf05270 */
[----:B------:R-:W-:Y:S01]  /*1030*/  CS2R R4, SRZ ;  /* 0x0000000000047805 */ /* 0x000fe2000001ff00 */
[----:B------:R-:W-:Y:S01]  /*1040*/  IMAD.MOV.U32 R2, RZ, RZ, RZ ;  /* 0x000000ffff027224 */ /* 0x000fe200078e00ff */
[----:B------:R-:W-:Y:S02]  /*1050*/  SHF.R.S32.HI R3, RZ, 0x6, R3 ;  /* 0x00000006ff037819 */ /* 0x000fe40000011403 */
[----:B------:R-:W-:-:S02]  /*1060*/  CS2R R150, SRZ ;  /* 0x0000000000967805 */ /* 0x000fc4000001ff00 */
[----:B------:R-:W-:Y:S02]  /*1070*/  CS2R R148, SRZ ;  /* 0x0000000000947805 */ /* 0x000fe4000001ff00 */
[----:B------:R-:W-:Y:S02]  /*1080*/  CS2R R146, SRZ ;  /* 0x0000000000927805 */ /* 0x000fe4000001ff00 */
[----:B------:R-:W-:Y:S02]  /*1090*/  VIMNMX R10, RZ, R3, !PT ;  /* 0x00000003ff0a7248 */ /* 0x000fe40007fe0100 */
[----:B------:R-:W-:Y:S02]  /*10a0*/  CS2R R144, SRZ ;  /* 0x0000000000907805 */ /* 0x000fe4000001ff00 */
[----:B------:R-:W-:Y:S02]  /*10b0*/  CS2R R142, SRZ ;  /* 0x00000000008e7805 */ /* 0x000fe4000001ff00 */
[----:B------:R-:W-:-:S02]  /*10c0*/  CS2R R140, SRZ ;  /* 0x00000000008c7805 */ /* 0x000fc4000001ff00 */
[----:B------:R-:W-:Y:S01]  /*10d0*/  ISETP.LT.AND P1, PT, R10, UR10, PT ;  /* 0x0000000a0a007c0c */ /* 0x000fe2000bf21270 */
[----:B------:R-:W-:Y:S01]  /*10e0*/  @!UP0 ULDC UR5, c[0x0][0x9f0] ;  /* 0x00027c0000058ab9 */ /* 0x000fe20000000800 */
        /* <DEDUP_REMOVED lines=51> */
[----:B------:R-:W-:Y:S01]  /*1420*/  IMAD.MOV.U32 R37, RZ, RZ, RZ ;  /* 0x000000ffff257224 */ /* 0x000fe200078e00ff */
[----:B------:R-:W-:Y:S06]  /*1430*/  @!P1 BRA `(.L_x_1755) ;  /* 0x0000000000749947 */ /* 0x000fec0003800000 */
[----:B------:R-:W-:Y:S01]  /*1440*/  IMAD.U32 R5, RZ, RZ, UR5 ;  /* 0x00000005ff057e24 */ /* 0x000fe2000f8e00ff */
[----:B------:R-:W-:-:S04]  /*1450*/  UIADD3 UR6, UR5, -0x1, UR10 ;  /* 0xffffffff05067890 */ /* 0x000fc8000fffe00a */
[-C--:B------:R-:W-:Y:S02]  /*1460*/  IABS R8, R5.reuse ;  /* 0x0000000500087213 */ /* 0x080fe40000000000 */
[----:B------:R-:W-:Y:S02]  /*1470*/  IADD3 R0, -R10, UR6, RZ ;  /* 0x000000060a007c10 */ /* 0x000fe4000fffe1ff */
[----:B------:R-:W0:Y:S01]  /*1480*/  I2F.RP R3, R8 ;  /* 0x0000000800037306 */ /* 0x000e220000209400 */
[----:B------:R-:W-:-:S07]  /*1490*/  IABS R11, R5 ;  /* 0x00000005000b7213 */ /* 0x000fce0000000000 */
[----:B0-----:R-:W0:Y:S02]  /*14a0*/  MUFU.RCP R3, R3 ;  /* 0x0000000300037308 */ /* 0x001e240000001000 */
[----:B0-----:R-:W-:Y:S01]  /*14b0*/  VIADD R6, R3, 0xffffffe ;  /* 0x0ffffffe03067836 */ /* 0x001fe20000000000 */
[----:B------:R-:W-:-:S05]  /*14c0*/  IADD3 R3, RZ, -R11, RZ ;  /* 0x8000000bff037210 */ /* 0x000fca0007ffe0ff */
[----:B------:R0:W1:Y:S02]  /*14d0*/  F2I.FTZ.U32.TRUNC.NTZ R7, R6 ;  /* 0x0000000600077305 */ /* 0x000064000021f000 */
[----:B0-----:R-:W-:Y:S02]  /*14e0*/  IMAD.MOV.U32 R6, RZ, RZ, RZ ;  /* 0x000000ffff067224 */ /* 0x001fe400078e00ff */
[----:B-1----:R-:W-:-:S04]  /*14f0*/  IMAD.MOV R9, RZ, RZ, -R7 ;  /* 0x000000ffff097224 */ /* 0x002fc800078e0a07 */
[----:B------:R-:W-:Y:S01]  /*1500*/  IMAD R5, R9, R8, RZ ;  /* 0x0000000809057224 */ /* 0x000fe200078e02ff */
[----:B------:R-:W-:Y:S02]  /*1510*/  IABS R9, R0 ;  /* 0x0000000000097213 */ /* 0x000fe40000000000 */
[----:B------:R-:W-:Y:S01]  /*1520*/  LOP3.LUT R0, R0, UR5, RZ, 0x3c, !PT ;  /* 0x0000000500007c12 */ /* 0x000fe2000f8e3cff */
[----:B------:R-:W-:-:S03]  /*1530*/  IMAD.HI.U32 R7, R7, R5, R6 ;  /* 0x0000000507077227 */ /* 0x000fc600078e0006 */
[----:B------:R-:W-:Y:S01]  /*1540*/  ISETP.GE.AND P3, PT, R0, RZ, PT ;  /* 0x000000ff0000720c */ /* 0x000fe20003f66270 */
[----:B------:R-:W-:-:S04]  /*1550*/  IMAD.MOV.U32 R6, RZ, RZ, R9 ;  /* 0x000000ffff067224 */ /* 0x000fc800078e0009 */
        /* <DEDUP_REMOVED lines=8> */
[----:B------:R-:W-:-:S04]  /*15e0*/  IMAD.MOV.U32 R5, RZ, RZ, R7 ;  /* 0x000000ffff057224 */ /* 0x000fc800078e0007 */
[----:B------:R-:W-:Y:S01]  /*15f0*/  @!P3 IMAD.MOV R5, RZ, RZ, -R5 ;  /* 0x000000ffff05b224 */ /* 0x000fe200078e0a05 */
[----:B------:R-:W-:-:S07]  /*1600*/  @!P2 LOP3.LUT R5, RZ, UR5, RZ, 0x33, !PT ;  /* 0x00000005ff05ac12 */ /* 0x000fce000f8e33ff */
.L_x_1755:
[----:B------:R-:W-:Y:S01]  /*1610*/  IMAD R0, R5, UR4, R10 ;  /* 0x0000000405007c24 */ /* 0x000fe2000f8e020a */
        /* <DEDUP_REMOVED lines=11> */
[----:B------:R-:W0:Y:S01]  /*16d0*/  S2UR UR8, SR_CgaCtaId ;  /* 0x00000000000879c3 */ /* 0x000e220000008800 */
[----:B------:R-:W-:Y:S02]  /*16e0*/  UMOV UR7, 0x400 ;  /* 0x0000040000077882 */ /* 0x000fe40000000000 */
[----:B------:R-:W-:-:S04]  /*16f0*/  LEA.HI R5, R5, R16, RZ, 0x7 ;  /* 0x0000001005057211 */ /* 0x000fc800078f38ff */
[----:B------:R-:W-:Y:S02]  /*1700*/  SHF.R.S32.HI R2, RZ, 0x7, R5 ;  /* 0x00000007ff027819 */ /* 0x000fe40000011405 */
[----:B------:R-:W-:-:S04]  /*1710*/  LOP3.LUT R5, R5, 0xffffff80, RZ, 0xc0, !PT ;  /* 0xffffff8005057812 */ /* 0x000fc800078ec0ff */
[----:B------:R-:W1:Y:S01]  /*1720*/  SHFL.IDX PT, R2, R2, RZ, 0x1f ;  /* 0x00001fff02027589 */ /* 0x000e6200000e0000 */
[----:B------:R-:W-:-:S04]  /*1730*/  IADD3 R5, R16, -R5, RZ ;  /* 0x8000000510057210 */ /* 0x000fc80007ffe0ff */
        /* <DEDUP_REMOVED lines=13> */
[----:B------:R-:W-:Y:S01]  /*1810*/  IMAD.IADD R7, R6, 0x1, -R7 ;  /* 0x0000000106077824 */ /* 0x000fe200078e0a07 */
[----:B------:R-:W-:Y:S02]  /*1820*/  ULOP3.LUT UR4, UR45, 0x1, URZ, 0xfc, !UPT ;  /* 0x000000012d047892 */ /* 0x000fe4000f8efc3f */
[----:B------:R-:W-:Y:S01]  /*1830*/  ULEA UR6, UR6, UR5, 0xf ;  /* 0x0000000506067291 */ /* 0x000fe2000f8e783f */
[----:B------:R-:W-:Y:S01]  /*1840*/  IMAD R4, R4, 0x10, R7 ;  /* 0x0000001004047824 */ /* 0x000fe200078e0207 */
[----:B------:R-:W-:-:S02]  /*1850*/  UISETP.NE.AND UP0, UPT, UR4, 0x3, UPT ;  /* 0x000000030400788c */ /* 0x000fc4000bf05270 */
[----:B------:R-:W-:-:S04]  /*1860*/  UIADD3 UR6, UR6, 0x400, URZ ;  /* 0x0000040006067890 */ /* 0x000fc8000fffe03f */
[----:B------:R-:W-:Y:S01]  /*1870*/  PLOP3.LUT P0, PT, PT, PT, UP0, 0x80, 0x0 ;  /* 0x000000000000781c */ /* 0x000fe20003f0f008 */
[----:B------:R-:W-:-:S04]  /*1880*/  USHF.R.U32.HI UR6, URZ, 0x4, UR6 ;  /* 0x000000043f067899 */ /* 0x000fc80008011606 */
[----:B------:R-:W-:-:S04]  /*1890*/  ULOP3.LUT UR6, UR6, 0x3fff, URZ, 0xc0, !UPT ;  /* 0x00003fff06067892 */ /* 0x000fc8000f8ec03f */
[----:B------:R-:W-:-:S04]  /*18a0*/  ULOP3.LUT UR6, UR6, 0x2000000, URZ, 0xfc, !UPT ;  /* 0x0200000006067892 */ /* 0x000fc8000f8efc3f */
[----:B------:R-:W-:Y:S08]  /*18b0*/  @!P0 BRA `(.L_x_1757) ;  /* 0x0000000000048947 */ /* 0x000ff00003800000 */
[----:B------:R-:W-:Y:S01]  /*18c0*/  BPT.TRAP 0x1 ;  /* 0x000000040000795c */ /* 0x000fe20000300000 */
.L_x_1757:
[----:B------:R-:W-:-:S04]  /*18d0*/  SHF.L.U32 R2, RZ, 0x1f, RZ ;  /* 0x0000001fff027819 */ /* 0x000fc800000006ff */
[----:B------:R-:W0:Y:S02]  /*18e0*/  SYNCS.PHASECHK.TRANS64.TRYWAIT P1, [UR5+0x28c50], R2 ;  /* 0x028c5002ff0075a7 */ /* 0x000e240008020145 */
[----:B0-----:R-:W-:Y:S05]  /*18f0*/  @!P1 BRA `(.L_x_1758) ;  /* 0x0000012800749947 */ /* 0x001fea0003800000 */
.L_x_1952:
[----:B------:R-:W-:Y:S01]  /*1900*/  BAR.SYNC.DEFER_BLOCKING 0xe, 0x100 ;  /* 0x0384000000007b1d */ /* 0x000fe20000010000 */
[----:B------:R-:W-:Y:S01]  /*1910*/  UIADD3 UR4, UR5, 0x26800, URZ ;  /* 0x0002680005047890 */ /* 0x000fe2000fffe03f */
[----:B------:R-:W-:Y:S01]  /*1920*/  VIADD R3, R3, 0xfffffffe ;  /* 0xfffffffe03037836 */ /* 0x000fe20000000000 */
[----:B------:R-:W-:Y:S01]  /*1930*/  UIADD3 UR14, UR6, 0x80, URZ ;  /* 0x00000080060e7890 */ /* 0x000fe2000fffe03f */
[----:B0-----:R-:W-:Y:S01]  /*1940*/  IMAD.U32 R2, RZ, RZ, UR5 ;  /* 0x00000005ff027e24 */ /* 0x001fe2000f8e00ff */
        /* <DEDUP_REMOVED lines=44> */
.L_x_1764:
[----:B------:R-:W-:Y:S01]  /*1c10*/  BAR.SYNC.DEFER_BLOCKING 0xe, 0x100 ;  /* 0x0384000000007b1d */ /* 0x000fe20000010000 */
[----:B------:R-:W-:Y:S01]  /*1c20*/  IMAD.U32 R5, RZ, RZ, UR4 ;  /* 0x00000004ff057e24 */ /* 0x000fe2000f8e00ff */
[----:B------:R-:W-:Y:S01]  /*1c30*/  UIADD3 UR4, UR4, 0x1, URZ ;  /* 0x0000000104047890 */ /* 0x000fe2000fffe03f */
[----:B------:R-:W-:Y:S02]  /*1c40*/  ISETP.GT.AND P3, PT, R3, R0, PT ;  /* 0x000000000300720c */ /* 0x000fe40003f64270 */
[----:B01----:R-:W-:Y:S01]  /*1c50*/  IMAD R2, R5, 0x40, R4 ;  /* 0x0000004005027824 */ /* 0x003fe200078e0204 */
[----:B------:R-:W-:Y:S01]  /*1c60*/  UISETP.NE.AND UP0, UPT, UR4, 0x2, UPT ;  /* 0x000000020400788c */ /* 0x000fe2000bf05270 */
[----:B------:R-:W-:-:S03]  /*1c70*/  IADD3 R3, R3, -0x1, RZ ;  /* 0xffffffff03037810 */ /* 0x000fc60007ffe0ff */
        /* <DEDUP_REMOVED lines=136> */
.L_x_1760:
[----:B------:R-:W-:Y:S01]  /*2500*/  ULEA UR7, UR4, UR5, 0x3 ;  /* 0x0000000504077291 */ /* 0x000fe2000f8e183f */
[----:B------:R-:W-:-:S08]  /*2510*/  SHF.L.U32 R2, R7, 0x1f, RZ ;  /* 0x0000001f07027819 */ /* 0x000fd000000006ff */
[----:B------:R0:W1:Y:S01]  /*2520*/  SYNCS.PHASECHK.TRANS64.TRYWAIT P1, [UR7+0x28c50], R2 ;  /* 0x028c5002ff0075a7 */ /* 0x0000620008020147 */
[----:B------:R-:W-:Y:S05]  /*2530*/  @!P0 BRA `(.L_x_1761) ;  /* 0x0000000000048947 */ /* 0x000fea0003800000 */
[----:B------:R-:W-:Y:S01]  /*2540*/  BPT.TRAP 0x1 ;  /* 0x000000040000795c */ /* 0x000fe20000300000 */
.L_x_1761:
[----:B-1----:R-:W-:Y:S05]  /*2550*/  @P1 BRA `(.L_x_1762) ;  /* 0x0000000000081947 */ /* 0x002fea0003800000 */
[----:B------:R-:W1:Y:S02]  /*2560*/  SYNCS.PHASECHK.TRANS64.TRYWAIT P1, [UR7+0x28c50], R2 ;  /* 0x028c5002ff0075a7 */ /* 0x000e640008020147 */
[----:B-1----:R-:W-:Y:S05]  /*2570*/  @!P1 BRA `(.L_x_1763) ;  /* 0x0000011c006c9947 */ /* 0x002fea0003800000 */
.L_x_1762:
        /* <DEDUP_REMOVED lines=30> */
.L_x_1759:
[----:B------:R-:W-:Y:S01]  /*2760*/  BAR.SYNC.DEFER_BLOCKING 0xe, 0x100 ;  /* 0x0384000000007b1d */ /* 0x000fe20000010000 */
[----:B------:R-:W-:Y:S01]  /*2770*/  VIADD R4, R4, UR4 ;  /* 0x0000000404047c36 */ /* 0x000fe20008000000 */
[----:B------:R-:W-:-:S04]  /*2780*/  PLOP3.LUT P0, PT, PT, PT, PT, 0x8, 0x0 ;  /* 0x000000000000781c */ /* 0x000fc80003f0e170 */
[----:B------:R-:W-:-:S05]  /*2790*/  LEA R4, R4, UR5, 0x2 ;  /* 0x0000000504047c11 */ /* 0x000fca000f8e10ff */
[----:B01----:R-:W0:Y:S04]  /*27a0*/  LDS R2, [R4+0x28800] ;  /* 0x0288000004027984 */ /* 0x003e280000000800 */
[----:B------:R1:W2:Y:S02]  /*27b0*/  LDS R0, [R4+0x28820] ;  /* 0x0288200004007984 */ /* 0x0002a40000000800 */
[----:B-1----:R-:W-:Y:S02]  /*27c0*/  IMAD.MOV.U32 R4, RZ, RZ, RZ ;  /* 0x000000ffff047224 */ /* 0x002fe400078e00ff */
        /* <DEDUP_REMOVED lines=131> */
.L_x_1748:
        /* <DEDUP_REMOVED lines=26> */
.L_x_1766:
[----:B------:R-:W-:-:S11]  /*31a0*/  UISETP.NE.AND UP1, UPT, UR7, 0x1, UPT ;  /* 0x000000010700788c */ /* 0x000fd6000bf25270 */
[----:B------:R-:W-:Y:S02]  /*31b0*/  @UP1 ULDC.64 UR14, c[0x0][0x9e8] ;  /* 0x00027a00000e1ab9 */ /* 0x000fe40000000a00 */
[----:B------:R-:W-:-:S04]  /*31c0*/  UIMAD.WIDE.U32 UR10, UR9, UR14, URZ ;  /* 0x0000000e090a72a5 */ /* 0x000fc8000f8e003f */
[----:B------:R-:W-:-:S12]  /*31d0*/  @UP1 USHF.R.U32.HI UR9, URZ, UR15, UR11 ;  /* 0x0000000f3f091299 */ /* 0x000fd8000801160b */
.L_x_1767:
[----:B------:R-:W-:-:S04]  /*31e0*/  UIMAD UR9, UR9, UR7, UR7 ;  /* 0x00000007090972a4 */ /* 0x000fc8000f8e0207 */
[----:B------:R-:W-:-:S04]  /*31f0*/  UISETP.LT.AND UP1, UPT, UR6, UR9, UPT ;  /* 0x000000090600728c */ /* 0x000fc8000bf21270 */
[----:B------:R-:W-:-:S12]  /*3200*/  USEL UR6, UR6, UR9, UP1 ;  /* 0x0000000906067287 */ /* 0x000fd80008800000 */
.L_x_1765:
[----:B------:R-:W-:Y:S01]  /*3210*/  UIADD3 UR6, UR6, 0x3f, URZ ;  /* 0x0000003f06067890 */ /* 0x000fe2000fffe03f */
[----:B------:R-:W-:Y:S01]  /*3220*/  @UP0 ULDC UR10, c[0x0][0x44c] ;  /* 0x00011300000a0ab9 */ /* 0x000fe20000000800 */
[----:B------:R-:W-:Y:S02]  /*3230*/  @UP0 ULDC UR13, c[0x0][0x450] ;  /* 0x00011400000d0ab9 */ /* 0x000fe40000000800 */
[----:B------:R-:W-:Y:S02]  /*3240*/  USHF.R.S32.HI UR9, URZ, 0x1f, UR6 ;  /* 0x0000001f3f097899 */ /* 0x000fe40008011406 */
[----:B------:R-:W-:Y:S02]  /*3250*/  UIMAD.WIDE.U32 UR10, UR41, UR10, URZ ;  /* 0x0000000a290a72a5 */ /* 0x000fe4000f8e003f */
[----:B------:R-:W-:Y:S02]  /*3260*/  ULEA.HI UR9, UR9, UR6, URZ, 0x6 ;  /* 0x0000000609097291 */ /* 0x000fe4000f8f303f */
[----:B------:R-:W-:Y:S01]  /*3270*/  UIMAD UR8, UR39, UR8, -UR12 ;  /* 0x00000008270872a4 */ /* 0x000fe2000f8e0a0c */
[----:B------:R-:W-:Y:S01]  /*3280*/  UMOV UR6, UR41 ;  /* 0x0000002900067c82 */ /* 0x000fe20008000000 */
[----:B------:R-:W-:-:S02]  /*3290*/  USHF.R.S32.HI UR9, URZ, 0x6, UR9 ;  /* 0x000000063f097899 */ /* 0x000fc40008011409 */
[----:B------:R-:W-:Y:S02]  /*32a0*/  @UP0 USHF.R.U32.HI UR6, URZ, UR13, UR11 ;  /* 0x0000000d3f060299 */ /* 0x000fe4000801160b */
[----:B------:R-:W-:Y:S02]  /*32b0*/  UISETP.LT.AND UP0, UPT, UR5, UR9, UPT ;  /* 0x000000090500728c */ /* 0x000fe4000bf01270 */
[----:B------:R-:W-:Y:S02]  /*32c0*/  UIADD3 UR6, UR8, UR6, URZ ;  /* 0x0000000608067290 */ /* 0x000fe4000fffe03f */
[----:B------:R-:W-:Y:S01]  /*32d0*/  USEL UR10, UR5, UR9, UP0 ;  /* 0x00000009050a7287 */ /* 0x000fe20008000000 */
[----:B------:R-:W-:Y:S02]  /*32e0*/  ULDC UR8, c[0x0][0x9dc] ;  /* 0x0002770000087ab9 */ /* 0x000fe40000000800 */
[----:B------:R-:W-:Y:S01]  /*32f0*/  UIADD3 UR5, UR6, -UR8, URZ ;  /* 0x8000000806057290 */ /* 0x000fe2000fffe03f */
[----:B------:R-:W-:Y:S11]  /*3300*/  @!P1 BRA `(.L_x_1768) ;  /* 0x0000000000449947 */ /* 0x000ff60003800000 */
        /* <DEDUP_REMOVED lines=10> */
.L_x_1769:
[----:B------:R-:W-:-:S11]  /*33b0*/  UISETP.NE.AND UP0, UPT, UR7, 0x1, UPT ;  /* 0x000000010700788c */ /* 0x000fd6000bf05270 */
[----:B------:R-:W-:Y:S02]  /*33c0*/  @UP0 ULDC.64 UR12, c[0x0][0x9e8] ;  /* 0x00027a00000c0ab9 */ /* 0x000fe40000000a00 */
[----:B------:R-:W-:-:S04]  /*33d0*/  UIMAD.WIDE.U32 UR8, UR6, UR12, URZ ;  /* 0x0000000c060872a5 */ /* 0x000fc8000f8e003f */
[----:B------:R-:W-:-:S12]  /*33e0*/  @UP0 USHF.R.U32.HI UR6, URZ, UR13, UR9 ;  /* 0x0000000d3f060299 */ /* 0x000fd80008011609 */
.L_x_1770:
[----:B------:R-:W-:-:S04]  /*33f0*/  UIMAD UR6, UR6, UR7, URZ ;  /* 0x00000007060672a4 */ /* 0x000fc8000f8e023f */
[----:B------:R-:W-:-:S04]  /*3400*/  UISETP.LT.AND UP0, UPT, UR5, UR6, UPT ;  /* 0x000000060500728c */ /* 0x000fc8000bf01270 */
[----:B------:R-:W-:-:S12]  /*3410*/  USEL UR5, UR5, UR6, !UP0 ;  /* 0x0000000605057287 */ /* 0x000fd8000c000000 */
.L_x_1768:
[----:B------:R-:W-:Y:S02]  /*3420*/  USHF.R.S32.HI UR6, URZ, 0x1f, UR5 ;  /* 0x0000001f3f067899 */ /* 0x000fe40008011405 */
[----:B------:R-:W-:Y:S02]  /*3430*/  USHF.R.U32.HI UR12, URZ, 0x10, UR4 ;  /* 0x000000103f0c7899 */ /* 0x000fe40008011604 */
[----:B------:R-:W-:Y:S02]  /*3440*/  ULEA.HI UR6, UR6, UR5, URZ, 0x6 ;  /* 0x0000000506067291 */ /* 0x000fe4000f8f303f */
[----:B------:R-:W-:Y:S02]  /*3450*/  UISETP.NE.AND UP1, UPT, UR12, URZ, UPT ;  /* 0x0000003f0c00728c */ /* 0x000fe4000bf25270 */
[----:B------:R-:W-:Y:S02]  /*3460*/  USHF.R.S32.HI UR6, URZ, 0x6, UR6 ;  /* 0x000000063f067899 */ /* 0x000fe40008011406 */
[----:B------:R-:W-:-:S02]  /*3470*/  ULOP3.LUT UR9, UR4, 0xffff, URZ, 0xc0, !UPT ;  /* 0x0000ffff04097892 */ /* 0x000fc4000f8ec03f */
[----:B------:R-:W-:Y:S01]  /*3480*/  UISETP.LT.AND UP0, UPT, URZ, UR6, UPT ;  /* 0x000000063f00728c */ /* 0x000fe2000bf01270 */
[----:B------:R-:W-:-:S03]  /*3490*/  UMOV UR4, URZ ;  /* 0x0000003f00047c82 */ /* 0x000fc60008000000 */
[----:B------:R-:W-:Y:S01]  /*34a0*/  USEL UR38, URZ, UR6, !UP0 ;  /* 0x000000063f267287 */ /* 0x000fe2000c000000 */
[----:B------:R-:W-:-:S03]  /*34b0*/  @!UP1 ULDC UR12, c[0x0][0x9f0] ;  /* 0x00027c00000c9ab9 */ /* 0x000fc60000000800 */
[----:B------:R-:W-:-:S06]  /*34c0*/  UISETP.GT.AND UP0, UPT, UR10, UR38, UPT ;  /* 0x000000260a00728c */ /* 0x000fcc000bf04270 */
[----:B------:R-:W-:-:S13]  /*34d0*/  PLOP3.LUT P0, PT, PT, PT, UP0, 0x80, 0x0 ;  /* 0x000000000000781c */ /* 0x000fda0003f0f008 */
[----:B------:R-:W-:Y:S05]  /*34e0*/  @!P0 BRA `(.L_x_1771) ;  /* 0x0000000000888947 */ /* 0x000fea0003800000 */
[----:B------:R-:W-:Y:S01]  /*34f0*/  IMAD.U32 R3, RZ, RZ, UR12 ;  /* 0x0000000cff037e24 */ /* 0x000fe2000f8e00ff */
[----:B------:R-:W-:-:S04]  /*3500*/  UIADD3 UR4, UR12, -0x1, UR10 ;  /* 0xffffffff0c047890 */ /* 0x000fc8000fffe00a */
[-C--:B------:R-:W-:Y:S01]  /*3510*/  IABS R0, R3.reuse ;  /* 0x0000000300007213 */ /* 0x080fe20000000000 */
[----:B------:R-:W-:Y:S01]  /*3520*/  UIADD3 UR6, -UR38, UR4, URZ ;  /* 0x0000000426067290 */ /* 0x000fe2000fffe13f */
[----:B------:R-:W-:Y:S02]  /*3530*/  IABS R5, R3 ;  /* 0x0000000300057213 */ /* 0x000fe40000000000 */
[----:B------:R-:W-:Y:S01]  /*3540*/  R2UR UR11, R0 ;  /* 0x00000000000b72ca */ /* 0x000fe200000e0000 */
[----:B------:R-:W-:Y:S02]  /*3550*/  UMOV UR4, URZ ;  /* 0x0000003f00047c82 */ /* 0x000fe40008000000 */
[----:B------:R-:W-:Y:S01]  /*3560*/  IMAD.U32 R4, RZ, RZ, UR6 ;  /* 0x00000006ff047e24 */ /* 0x000fe2000f8e00ff */
[----:B------:R-:W-:-:S04]  /*3570*/  ULOP3.LUT UR6, UR6, UR12, URZ, 0x3c, !UPT ;  /* 0x0000000c06067292 */ /* 0x000fc8000f8e3c3f */
[----:B------:R-:W-:-:S04]  /*3580*/  IABS R4, R4 ;  /* 0x0000000400047213 */ /* 0x000fc80000000000 */
[----:B------:R-:W-:Y:S01]  /*3590*/  MOV R3, R4 ;  /* 0x0000000400037202 */ /* 0x000fe20000000f00 */
[----:B------:R-:W0:Y:S03]  /*35a0*/  I2F.RP R0, UR11 ;  /* 0x0000000b00007d06 */ /* 0x000e260008209400 */
[----:B------:R-:W-:-:S05]  /*35b0*/  R2UR UR8, R3 ;  /* 0x00000000030872ca */ /* 0x000fca00000e0000 */
[----:B0-----:R-:W0:Y:S02]  /*35c0*/  MUFU.RCP R0, R0 ;  /* 0x0000000000007308 */ /* 0x001e240000001000 */
[----:B0-----:R-:W-:Y:S02]  /*35d0*/  VIADD R2, R0, 0xffffffe ;  /* 0x0ffffffe00027836 */ /* 0x001fe40000000000 */
        /* <DEDUP_REMOVED lines=19> */
.L_x_1771:
[----:B------:R-:W-:Y:S01]  /*3710*/  UIMAD UR38, UR9, UR4, UR38 ;  /* 0x00000004092672a4 */ /* 0x000fe2000f8e0226 */
[----:B------:R-:W-:Y:S01]  /*3720*/  IMAD.U32 R0, RZ, RZ, UR10 ;  /* 0x0000000aff007e24 */ /* 0x000fe2000f8e00ff */
[----:B------:R-:W-:Y:S01]  /*3730*/  PLOP3.LUT P0, PT, PT, PT, PT, 0x80, 0x0 ;  /* 0x000000000000781c */ /* 0x000fe20003f0f070 */
[----:B------:R-:W-:Y:S01]  /*3740*/  IMAD.U32 R3, RZ, RZ, UR4 ;  /* 0x00000004ff037e24 */ /* 0x000fe2000f8e00ff */
[----:B------:R-:W-:Y:S01]  /*3750*/  CS2R R150, SRZ ;  /* 0x0000000000967805 */ /* 0x000fe2000001ff00 */
[----:B------:R-:W-:Y:S01]  /*3760*/  IMAD.MOV.U32 R2, RZ, RZ, RZ ;  /* 0x000000ffff027224 */ /* 0x000fe200078e00ff */
[----:B------:R-:W-:Y:S01]  /*3770*/  CS2R R148, SRZ ;  /* 0x0000000000947805 */ /* 0x000fe2000001ff00 */
[----:B------:R-:W-:Y:S01]  /*3780*/  IMAD.MOV.U32 R4, RZ, RZ, RZ ;  /* 0x000000ffff047224 */ /* 0x000fe200078e00ff */
[----:B------:R-:W-:Y:S02]  /*3790*/  VIADDMNMX R0, R3, UR38, R0, PT ;  /* 0x0000002603007c46 */ /* 0x000fe4000b800100 */
[----:B------:R-:W-:-:S02]  /*37a0*/  CS2R R146, SRZ ;  /* 0x0000000000927805 */ /* 0x000fc4000001ff00 */
[----:B------:R-:W-:Y:S02]  /*37b0*/  CS2R R144, SRZ ;  /* 0x0000000000907805 */ /* 0x000fe4000001ff00 */
[----:B------:R-:W-:Y:S02]  /*37c0*/  CS2R R142, SRZ ;  /* 0x00000000008e7805 */ /* 0x000fe4000001ff00 */
[----:B------:R-:W-:Y:S02]  /*37d0*/  R2UR UR42, R0 ;  /* 0x00000000002a72ca */ /* 0x000fe400000e0000 */
        /* <DEDUP_REMOVED lines=11> */
[----:B------:R-:W-:Y:S01]  /*3890*/  CS2R R118, SRZ ;  /* 0x0000000000767805 */ /* 0x000fe2000001ff00 */
[----:B------:R-:W-:Y:S01]  /*38a0*/  UISETP.GT.AND UP0, UPT, UR42, UR38, UPT ;  /* 0x000000262a00728c */ /* 0x000fe2000bf04270 */
[----:B------:R-:W-:Y:S02]  /*38b0*/  CS2R R116, SRZ ;  /* 0x0000000000747805 */ /* 0x000fe4000001ff00 */
[----:B------:R-:W-:Y:S02]  /*38c0*/  CS2R R114, SRZ ;  /* 0x0000000000727805 */ /* 0x000fe4000001ff00 */
[----:B------:R-:W-:-:S02]  /*38d0*/  CS2R R112, SRZ ;  /* 0x0000000000707805 */ /* 0x000fc4000001ff00 */
[----:B------:R-:W-:Y:S02]  /*38e0*/  CS2R R110, SRZ ;  /* 0x00000000006e7805 */ /* 0x000fe4000001ff00 */
[----:B------:R-:W-:Y:S02]  /*38f0*/  CS2R R108, SRZ ;  /* 0x00000000006c7805 */ /* 0x000fe4000001ff00 */
[----:B------:R-:W-:Y:S02]  /*3900*/  PLOP3.LUT P1, PT, PT, PT, UP0, 0x80, 0x0 ;  /* 0x000000000000781c */ /* 0x000fe40003f2f008 */
        /* <DEDUP_REMOVED lines=60> */
[----:B------:R-:W-:-:S04]  /*3cd0*/  ULOP3.LUT UR5, UR5, 0x3fff, URZ, 0xc0, !UPT ;  /* 0x00003fff05057892 */ /* 0x000fc8000f8ec03f */
[----:B------:R-:W-:-:S04]  /*3ce0*/  ULOP3.LUT UR36, UR5, 0x2000000, URZ, 0xfc, !UPT ;  /* 0x0200000005247892 */ /* 0x000fc8000f8efc3f */
[----:B------:R-:W-:Y:S08]  /*3cf0*/  @!P0 BRA `(.L_x_1772) ;  /* 0x0000000000408947 */ /* 0x000ff00003800000 */
[----:B------:R-:W-:Y:S01]  /*3d00*/  MOV R0, 0x0 ;  /* 0x0000000000007802 */ /* 0x000fe20000000f00 */
[----:B------:R-:W-:Y:S01]  /*3d10*/  ULDC.64 UR4, c[0x4][0x90] ;  /* 0x0100240000047ab9 */ /* 0x000fe20000000a00 */
[----:B------:R-:W-:Y:S01]  /*3d20*/  ULDC.64 UR6, c[0x4][0x20] ;  /* 0x0100080000067ab9 */ /* 0x000fe20000000a00 */
[----:B------:R-:W-:Y:S01]  /*3d30*/  IMAD.U32 R4, RZ, RZ, UR4 ;  /* 0x00000004ff047e24 */ /* 0x000fe2000f8e00ff */
[----:B------:R0:W1:Y:S01]  /*3d40*/  LDC.64 R2, c[0x4][R0] ;  /* 0x0100000000027b82 */ /* 0x0000620000000a00 */
[----:B------:R-:W-:Y:S01]  /*3d50*/  IMAD.U32 R5, RZ, RZ, UR5 ;  /* 0x00000005ff057e24 */ /* 0x000fe2000f8e00ff */
[----:B------:R-:W-:Y:S01]  /*3d60*/  ULDC.64 UR4, c[0x4][0x98] ;  /* 0x0100260000047ab9 */ /* 0x000fe20000000a00 */
[----:B------:R-:W-:Y:S01]  /*3d70*/  IMAD.U32 R10, RZ, RZ, UR6 ;  /* 0x00000006ff0a7e24 */ /* 0x000fe2000f8e00ff */
[----:B------:R-:W-:Y:S01]  /*3d80*/  MOV R7, UR5 ;  /* 0x0000000500077c02 */ /* 0x000fe20008000f00 */
[----:B------:R-:W-:Y:S02]  /*3d90*/  IMAD.U32 R6, RZ, RZ, UR4 ;  /* 0x00000004ff067e24 */ /* 0x000fe4000f8e00ff */
[----:B------:R-:W-:-:S02]  /*3da0*/  IMAD.U32 R11, RZ, RZ, UR7 ;  /* 0x00000007ff0b7e24 */ /* 0x000fc4000f8e00ff */
[----:B------:R-:W-:Y:S02]  /*3db0*/  IMAD.MOV.U32 R8, RZ, RZ, 0x70 ;  /* 0x00000070ff087424 */ /* 0x000fe400078e00ff */
[----:B------:R-:W-:Y:S02]  /*3dc0*/  IMAD.MOV.U32 R12, RZ, RZ, 0x1 ;  /* 0x00000001ff0c7424 */ /* 0x000fe400078e00ff */
[----:B0-----:R-:W-:-:S07]  /*3dd0*/  IMAD.MOV.U32 R13, RZ, RZ, RZ ;  /* 0x000000ffff0d7224 */ /* 0x001fce00078e00ff */
[----:B------:R-:W-:-:S07]  /*3de0*/  LEPC R20, `(.L_x_1772) ;  /* 0x000000001014794e */ /* 0x000fce0000000000 */
[----:B-1----:R-:W-:Y:S05]  /*3df0*/  CALL.ABS.NOINC R2 ;  /* 0x0000000002007343 */ /* 0x002fea0003c00000 */
.L_x_1772:
[----:B------:R-:W-:Y:S02]  /*3e00*/  SHF.L.U32 R14, RZ, 0x1f, RZ ;  /* 0x0000001fff0e7819 */ /* 0x000fe400000006ff */
[----:B------:R-:W-:Y:S02]  /*3e10*/  LOP3.LUT R3, R18, 0xffffff80, RZ, 0xc0, !PT ;  /* 0xffffff8012037812 */ /* 0x000fe400078ec0ff */
[----:B------:R-:W0:Y:S01]  /*3e20*/  SYNCS.PHASECHK.TRANS64.TRYWAIT P0, [UR37+0x28c00], R14 ;  /* 0x028c000eff0075a7 */ /* 0x000e220008000165 */
        /* <DEDUP_REMOVED lines=8> */
.L_x_1953:
[----:B------:R-:W-:Y:S01]  /*3eb0*/  ULOP3.LUT UR4, UR45, 0x1, URZ, 0xfc, !UPT ;  /* 0x000000012d047892 */ /* 0x000fe2000f8efc3f */
[----:B------:R-:W-:Y:S01]  /*3ec0*/  LOP3.LUT R0, R3, 0x7ffffffc, RZ, 0xc0, !PT ;  /* 0x7ffffffc03007812 */ /* 0x000fe200078ec0ff */
[----:B------:R-:W-:Y:S01]  /*3ed0*/  IMAD.IADD R3, R19, 0x1, -R2 ;  /* 0x0000000113037824 */ /* 0x000fe200078e0a02 */
[----:B------:R-:W-:Y:S02]  /*3ee0*/  LEA.HI R7, R7, R6, RZ, 0x3 ;  /* 0x0000000607077211 */ /* 0x000fe400078f18ff */
[-C--:B------:R-:W-:Y:S01]  /*3ef0*/  IADD3 R0, -R0, R5.reuse, RZ ;  /* 0x0000000500007210 */ /* 0x080fe20007ffe1ff */
[----:B------:R-:W-:Y:S01]  /*3f00*/  IMAD.U32 R2, RZ, RZ, UR4 ;  /* 0x00000004ff027e24 */ /* 0x000fe2000f8e00ff */
[----:B------:R-:W-:Y:S02]  /*3f10*/  LOP3.LUT R7, R7, 0xfffffff8, RZ, 0xc0, !PT ;  /* 0xfffffff807077812 */ /* 0x000fe400078ec0ff */
[----:B------:R-:W-:Y:S01]  /*3f20*/  LEA.HI R4, R4, R5, RZ, 0x5 ;  /* 0x0000000504047211 */ /* 0x000fe200078f28ff */
[----:B------:R-:W-:Y:S01]  /*3f30*/  IMAD.SHL.U32 R0, R0, 0x2, RZ ;  /* 0x0000000200007824 */ /* 0x000fe200078e00ff */
[----:B------:R-:W-:Y:S01]  /*3f40*/  ISETP.NE.AND P5, PT, R2, 0x3, PT ;  /* 0x000000030200780c */ /* 0x000fe20003fa5270 */
[----:B------:R-:W-:Y:S01]  /*3f50*/  IMAD.IADD R7, R6, 0x1, -R7 ;  /* 0x0000000106077824 */ /* 0x000fe200078e0a07 */
[----:B------:R-:W-:Y:S01]  /*3f60*/  SHF.R.S32.HI R2, RZ, 0x5, R4 ;  /* 0x00000005ff027819 */ /* 0x000fe20000011404 */
[----:B------:R-:W-:-:S04]  /*3f70*/  IMAD R4, R3, 0x100, R0 ;  /* 0x0000010003047824 */ /* 0x000fc800078e0200 */
[----:B------:R-:W-:-:S06]  /*3f80*/  IMAD R3, R2, 0x10, R7 ;  /* 0x0000001002037824 */ /* 0x000fcc00078e0207 */
[----:B------:R-:W-:Y:S05]  /*3f90*/  @!P5 BRA `(.L_x_1774) ;  /* 0x000000000004d947 */ /* 0x000fea0003800000 */
[----:B------:R-:W-:Y:S01]  /*3fa0*/  BPT.TRAP 0x1 ;  /* 0x000000040000795c */ /* 0x000fe20000300000 */
.L_x_1774:
[----:B------:R1:W2:Y:S01]  /*3fb0*/  SYNCS.PHASECHK.TRANS64.TRYWAIT P0, [UR37+0x28c30], R14 ;  /* 0x028c300eff0075a7 */ /* 0x0002a20008000165 */
[----:B------:R-:W-:Y:S05]  /*3fc0*/  @!P5 BRA `(.L_x_1775) ;  /* 0x000000000004d947 */ /* 0x000fea0003800000 */
[----:B------:R-:W-:Y:S01]  /*3fd0*/  BPT.TRAP 0x1 ;  /* 0x000000040000795c */ /* 0x000fe20000300000 */
.L_x_1775:
[----:B------:R-:W3:Y:S02]  /*3fe0*/  S2R R2, SR_TID.X ;  /* 0x0000000000027919 */ /* 0x000ee40000002100 */
[----:B---3--:R-:W-:-:S04]  /*3ff0*/  LOP3.LUT R2, R2, 0x7f, RZ, 0xc0, !PT ;  /* 0x0000007f02027812 */ /* 0x008fc800078ec0ff */
[----:B------:R-:W-:Y:S01]  /*4000*/  ISETP.NE.AND P6, PT, R2, RZ, PT ;  /* 0x000000ff0200720c */ /* 0x000fe20003fc5270 */
[----:B--2---:R-:W-:-:S12]  /*4010*/  @P0 BRA `(.L_x_1776) ;  /* 0x0000000000080947 */ /* 0x004fd80003800000 */
[----:B------:R-:W2:Y:S02]  /*4020*/  SYNCS.PHASECHK.TRANS64.TRYWAIT P0, [UR37+0x28c30], R14 ;  /* 0x028c300eff0075a7 */ /* 0x000ea40008000165 */
[----:B--2---:R-:W-:Y:S05]  /*4030*/  @!P0 BRA `(.L_x_1777) ;  /* 0x0000010000ec8947 */ /* 0x004fea0003800000 */
.L_x_1776:
[----:B------:R-:W-:Y:S05]  /*4040*/  WARPSYNC.ALL ;  /* 0x0000000000007948 */ /* 0x000fea0003800000 */
[----:B------:R-:W-:Y:S01]  /*4050*/  UIADD3 UR4, UR37, 0x20400, URZ ;  /* 0x0002040025047890 */ /* 0x000fe2000fffe03f */
[----:B------:R-:W-:Y:S01]  /*4060*/  WARPGROUP.ARRIVE ;  /* 0x00000000000079c5 */ /* 0x000fe20000000000 */
[----:B------:R-:W-:Y:S01]  /*4070*/  UIADD3 UR5, UR37, 0x22400, URZ ;  /* 0x0002240025057890 */ /* 0x000fe2000fffe03f */
[----:B------:R-:W-:Y:S01]  /*4080*/  LEA.HI R2, R17, R16, RZ, 0x2 ;  /* 0x0000001011027211 */ /* 0x000fe200078f10ff */
[----:B------:R-:W-:Y:S01]  /*4090*/  USHF.R.U32.HI UR4, URZ, 0x4, UR4 ;  /* 0x000000043f047899 */ /* 0x000fe20008011604 */
[----:B------:R-:W-:Y:S01]  /*40a0*/  IMAD.U32 R13, RZ, RZ, UR37 ;  /* 0x00000025ff0d7e24 */ /* 0x000fe2000f8e00ff */
[----:B------:R-:W-:Y:S01]  /*40b0*/  USHF.R.U32.HI UR5, URZ, 0x4, UR5 ;  /* 0x000000043f057899 */ /* 0x000fe20008011605 */
[----:B--2---:R-:W-:Y:S01]  /*40c0*/  LOP3.LUT R5, R2, 0xfffffffc, RZ, 0xc0, !PT ;  /* 0xfffffffc02057812 */ /* 0x004fe200078ec0ff */
[----:B------:R-:W-:-:S02]  /*40d0*/  ULOP3.LUT UR4, UR4, 0x3fff, URZ, 0xc0, !UPT ;  /* 0x00003fff04047892 */ /* 0x000fc4000f8ec03f */
[----:B------:R-:W-:Y:S02]  /*40e0*/  ULOP3.LUT UR5, UR5, 0x3fff, URZ, 0xc0, !UPT ;  /* 0x00003fff05057892 */ /* 0x000fe4000f8ec03f */
[----:B------:R-:W-:Y:S01]  /*40f0*/  ULOP3.LUT UR20, UR4, 0x10000, URZ, 0xfc, !UPT ;  /* 0x0001000004147892 */ /* 0x000fe2000f8efc3f */
[----:B------:R-:W-:Y:S01]  /*4100*/  IMAD.IADD R5, R16, 0x1, -R5 ;  /* 0x0000000110057824 */ /* 0x000fe200078e0a05 */
[----:B------:R-:W-:Y:S01]  /*4110*/  ULOP3.LUT UR6, UR5, 0x10000, URZ, 0xfc, !UPT ;  /* 0x0001000005067892 */ /* 0x000fe2000f8efc3f */
[----:B------:R-:W-:Y:S01]  /*4120*/  UMOV UR21, 0x40000040 ;  /* 0x4000004000157882 */ /* 0x000fe20000000000 */
[----:B------:R-:W-:Y:S01]  /*4130*/  UMOV UR7, 0x40000040 ;  /* 0x4000004000077882 */ /* 0x000fe20000000000 */
[----:B------:R-:W-:Y:S02]  /*4140*/  UMOV UR5, UR21 ;  /* 0x0000001500057c82 */ /* 0x000fe40008000000 */
[----:B------:R-:W-:Y:S01]  /*4150*/  UMOV UR4, UR20 ;  /* 0x0000001400047c82 */ /* 0x000fe20008000000 */
[----:B------:R-:W-:Y:S01]  /*4160*/  UIADD3 UR8, UR20, 0x2, URZ ;  /* 0x0000000214087890 */ /* 0x000fe2000fffe03f */
[----:B------:R-:W-:Y:S01]  /*4170*/  LEA.HI R2, R5, R5, RZ, 0x1 ;  /* 0x0000000505027211 */ /* 0x000fe200078f08ff */
[----:B------:R-:W-:-:S02]  /*4180*/  UIADD3 UR10, UR6, 0x2, URZ ;  /* 0x00000002060a7890 */ /* 0x000fc4000fffe03f */
[----:B------:R-:W-:Y:S01]  /*4190*/  HGMMA.64x64x16.F32.BF16 R24, gdesc[UR4], RZ, !UPT, gsb0 ;  /* 0x00e00000041879f0 */ /* 0x000fe2000c0018ff */
[----:B------:R-:W-:Y:S01]  /*41a0*/  UMOV UR9, 0x40000040 ;  /* 0x4000004000097882 */ /* 0x000fe20000000000 */
[----:B------:R-:W-:Y:S01]  /*41b0*/  UMOV UR11, 0x40000040 ;  /* 0x40000040000b7882 */ /* 0x000fe20000000000 */
[----:B------:R-:W-:Y:S01]  /*41c0*/  UIADD3 UR12, UR20, 0x4, URZ ;  /* 0x00000004140c7890 */ /* 0x000fe2000fffe03f */
[----:B------:R-:W-:Y:S01]  /*41d0*/  LOP3.LUT R2, R2, 0x1ffffffe, RZ, 0xc0, !PT ;  /* 0x1ffffffe02027812 */ /* 0x000fe200078ec0ff */
[----:B------:R-:W-:Y:S01]  /*41e0*/  UIADD3 UR14, UR6, 0x4, URZ ;  /* 0x00000004060e7890 */ /* 0x000fe2000fffe03f */
[----:B------:R-:W-:Y:S01]  /*41f0*/  UMOV UR13, 0x40000040 ;  /* 0x40000040000d7882 */ /* 0x000fe20000000000 */
[----:B------:R-:W-:Y:S01]  /*4200*/  UMOV UR15, 0x40000040 ;  /* 0x40000040000f7882 */ /* 0x000fe20000000000 */
[----:B------:R-:W-:Y:S01]  /*4210*/  UIADD3 UR16, UR20, 0x6, URZ ;  /* 0x0000000614107890 */ /* 0x000fe2000fffe03f */
[----:B------:R-:W-:Y:S01]  /*4220*/  IMAD.IADD R2, R5, 0x1, -R2 ;  /* 0x0000000105027824 */ /* 0x000fe200078e0a02 */
[----:B------:R-:W-:Y:S01]  /*4230*/  UIADD3 UR18, UR6, 0x6, URZ ;  /* 0x0000000606127890 */ /* 0x000fe2000fffe03f */
[----:B------:R-:W-:Y:S01]  /*4240*/  VIADD R5, R3, UR41 ;  /* 0x0000002903057c36 */ /* 0x000fe20008000000 */
[----:B------:R-:W-:Y:S01]  /*4250*/  UMOV UR17, 0x40000040 ;  /* 0x4000004000117882 */ /* 0x000fe20000000000 */
[----:B------:R-:W-:Y:S01]  /*4260*/  UMOV UR19, 0x40000040 ;  /* 0x4000004000137882 */ /* 0x000fe20000000000 */
[----:B------:R-:W-:Y:S01]  /*4270*/  ULDC UR4, c[0x0][0x448] ;  /* 0x0001120000047ab9 */ /* 0x000fe20000000800 */
[----:B------:R-:W-:Y:S01]  /*4280*/  IMAD R2, R2, 0x8, R5 ;  /* 0x0000000802027824 */ /* 0x000fe200078e0205 */
[----:B------:R-:W-:-:S04]  /*4290*/  UISETP.NE.AND UP0, UPT, UR4, 0x1, UPT ;  /* 0x000000010400788c */ /* 0x000fc8000bf05270 */
[----:B------:R-:W-:Y:S02]  /*42a0*/  MOV R6, R2 ;  /* 0x0000000200067202 */ /* 0x000fe40000000f00 */
[----:B------:R-:W-:Y:S02]  /*42b0*/  PLOP3.LUT P0, PT, PT, PT, UP0, 0x80, 0x0 ;  /* 0x000000000000781c */ /* 0x000fe40003f0f008 */
[----:B------:R-:W-:-:S03]  /*42c0*/  PLOP3.LUT P1, PT, PT, PT, UP0, 0x80, 0x0 ;  /* 0x000000000000781c */ /* 0x000fc60003f2f008 */
[----:B------:R-:W-:-:S08]  /*42d0*/  @UP0 ULDC UR4, c[0x0][0x44c] ;  /* 0x0001130000040ab9 */ /* 0x000fd00000000800 */
[----:B------:R-:W-:Y:S01]  /*42e0*/  @P0 IMAD.HI.U32 R5, R2, UR4, RZ ;  /* 0x0000000402050c27 */ /* 0x000fe2000f8e00ff */
[----:B------:R-:W-:-:S04]  /*42f0*/  @UP0 ULDC UR4, c[0x0][0x450] ;  /* 0x0001140000040ab9 */ /* 0x000fc80000000800 */
[----:B------:R-:W-:Y:S01]  /*4300*/  @P1 SHF.R.U32.HI R6, RZ, UR4, R5 ;  /* 0x00000004ff061c19 */ /* 0x000fe20008011605 */
[----:B------:R-:W-:-:S04]  /*4310*/  @!P6 VIADD R5, R13, 0x28c40 ;  /* 0x00028c400d05e836 */ /* 0x000fc80000000000 */
[----:B0-----:R-:W0:Y:S01]  /*4320*/  SHFL.IDX PT, R9, R6, RZ, 0x1c1f ;  /* 0x001c1fff06097589 */ /* 0x001e2200000e0000 */
[----:B------:R-:W-:Y:S01]  /*4330*/  @!P6 PRMT R5, RZ, 0x654, R5 ;  /* 0x00000654ff05e816 */ /* 0x000fe20000000005 */
[----:B------:R-:W-:Y:S02]  /*4340*/  WARPGROUP.DEPBAR.LE gsb0, 0x0 ;  /* 0x00008000000079c5 */ /* 0x000fe40000010000 */
[----:B------:R-:W-:-:S06]  /*4350*/  WARPGROUP.ARRIVE ;  /* 0x00000000000079c5 */ /* 0x000fcc0000000000 */
[----:B------:R-:W-:Y:S01]  /*4360*/  HGMMA.64x64x16.F32.BF16 R24, gdesc[UR8], R24, gsb0 ;  /* 0x00e00000081879f0 */ /* 0x000fe20008001818 */
[----:B------:R-:W-:Y:S01]  /*4370*/  UMOV UR10, 0xffffffc0 ;  /* 0xffffffc0000a7882 */ /* 0x000fe20000000000 */
[----:B------:R-:W-:Y:S01]  /*4380*/  ULDC UR11, c[0x0][0x2f0] ;  /* 0x0000bc00000b7ab9 */ /* 0x000fe20000000800 */
[----:B------:R-:W-:-:S04]  /*4390*/  UIMAD UR4, UR42, UR10, 0x41 ;  /* 0x000000412a0474a4 */ /* 0x000fc8000f8e020a */
[----:B------:R-:W-:-:S03]  /*43a0*/  UIMAD UR7, UR39, UR11, UR4 ;  /* 0x0000000b270772a4 */ /* 0x000fc6000f8e0204 */
[----:B------:R-:W-:Y:S02]  /*43b0*/  ULDC.64 UR4, c[0x0][0x9e0] ;  /* 0x0002780000047ab9 */ /* 0x000fe40000000a00 */
[----:B------:R-:W-:-:S06]  /*43c0*/  UISETP.GE.AND UP1, UPT, UR5, 0x1, UPT ;  /* 0x000000010500788c */ /* 0x000fcc000bf26270 */
[----:B------:R-:W-:Y:S01]  /*43d0*/  PLOP3.LUT P0, PT, PT, PT, UP1, 0x40, 0x0 ;  /* 0x000000000000781c */ /* 0x000fe20003f0e818 */
[----:B------:R-:W-:Y:S02]  /*43e0*/  WARPGROUP.DEPBAR.LE gsb0, 0x0 ;  /* 0x00008000000079c5 */ /* 0x000fe40000010000 */
[----:B------:R-:W-:-:S06]  /*43f0*/  WARPGROUP.ARRIVE ;  /* 0x00000000000079c5 */ /* 0x000fcc0000000000 */
[----:B------:R-:W-:Y:S01]  /*4400*/  HGMMA.64x64x16.F32.BF16 R24, gdesc[UR12], R24, gsb0 ;  /* 0x00e000000c1879f0 */ /* 0x000fe20008001818 */
[----:B------:R-:W-:Y:S02]  /*4410*/  ULDC UR14, c[0x0][0x9dc] ;  /* 0x00027700000e7ab9 */ /* 0x000fe40000000800 */
[----:B------:R-:W-:Y:S02]  /*4420*/  WARPGROUP.DEPBAR.LE gsb0, 0x0 ;  /* 0x00008000000079c5 */ /* 0x000fe40000010000 */
[----:B------:R-:W-:-:S06]  /*4430*/  WARPGROUP.ARRIVE ;  /* 0x00000000000079c5 */ /* 0x000fcc0000000000 */
[----:B------:R-:W-:Y:S01]  /*4440*/  HGMMA.64x64x16.F32.BF16 R24, gdesc[UR16], R24, gsb0 ;  /* 0x00e00000101879f0 */ /* 0x000fe20008001818 */
[----:B------:R-:W-:Y:S01]  /*4450*/  ULEA UR19, UR42, 0xffffffc0, 0x6 ;  /* 0xffffffc02a137891 */ /* 0x000fe2000f8e303f */
[----:B------:R-:W-:-:S03]  /*4460*/  ULDC UR18, c[0x0][0x288] ;  /* 0x0000a20000127ab9 */ /* 0x000fc60000000800 */
[----:B------:R-:W-:-:S06]  /*4470*/  UIMAD UR15, UR39, UR11, -UR19 ;  /* 0x0000000b270f72a4 */ /* 0x000fcc000f8e0a13 */
[----:B------:R-:W-:Y:S01]  /*4480*/  IADD3 R10, -R0, UR15, RZ ;  /* 0x0000000f000a7c10 */ /* 0x000fe2000fffe1ff */
[----:B------:R-:W-:Y:S02]  /*4490*/  WARPGROUP.DEPBAR.LE gsb0, 0x0 ;  /* 0x00008000000079c5 */ /* 0x000fe40000010000 */
[----:B------:R2:W-:Y:S02]  /*44a0*/  @!P6 SYNCS.ARRIVE.TRANS64.RED.A1T0 RZ, [R5+URZ], RZ ;  /* 0x000000ff05ffe9a7 */ /* 0x0005e4000810043f */
[----:B--2---:R-:W-:Y:S01]  /*44b0*/  IMAD.U32 R5, RZ, RZ, UR7 ;  /* 0x00000007ff057e24 */ /* 0x004fe2000f8e00ff */
[----:B------:R-:W-:-:S04]  /*44c0*/  ULOP3.LUT UR7, URZ, UR14, URZ, 0x33, !UPT ;  /* 0x0000000e3f077292 */ /* 0x000fc8000f8e333f */
[----:B------:R-:W-:-:S05]  /*44d0*/  IADD3 R5, R5, -UR18, -R0 ;  /* 0x8000001205057c10 */ /* 0x000fca000fffe800 */
[C---:B------:R-:W-:Y:S02]  /*44e0*/  VIADD R11, R5.reuse, UR4 ;  /* 0x00000004050b7c36 */ /* 0x040fe40008000000 */
[----:B------:R-:W-:-:S03]  /*44f0*/  VIADD R12, R5, UR7 ;  /* 0x00000007050c7c36 */ /* 0x000fc60008000000 */
[----:B0-----:R-:W-:Y:S01]  /*4500*/  VIADDMNMX R5, R9, R11, R10, PT ;  /* 0x0000000b09057246 */ /* 0x001fe2000380010a */
[----:B------:R-:W-:Y:S01]  /*4510*/  IMAD.IADD R7, R12, 0x1, R9 ;  /* 0x000000010c077824 */ /* 0x000fe200078e0209 */
[----:B------:R-:W-:Y:S06]  /*4520*/  @P0 BRA `(.L_x_1778) ;  /* 0x0000000000640947 */ /* 0x000fec0003800000 */
[----:B------:R-:W-:Y:S01]  /*4530*/  IMAD.U32 R8, RZ, RZ, UR11 ;  /* 0x0000000bff087e24 */ /* 0x000fe2000f8e00ff */
[----:B------:R-:W-:Y:S03]  /*4540*/  BSSY B0, `(.L_x_1779) ;  /* 0x0000012000007945 */ /* 0x000fe60003800000 */
[----:B------:R-:W-:-:S04]  /*4550*/  IMAD R8, R8, UR39, R9 ;  /* 0x0000002708087c24 */ /* 0x000fc8000f8e0209 */
[----:B------:R-:W-:-:S05]  /*4560*/  VIADD R8, R8, -UR18 ;  /* 0x8000001208087c36 */ /* 0x000fca0008000000 */
[----:B------:R-:W-:-:S13]  /*4570*/  ISETP.GT.AND P0, PT, R8, -0x1, PT ;  /* 0xffffffff0800780c */ /* 0x000fda0003f04270 */
[----:B------:R-:W-:Y:S05]  /*4580*/  @P0 BRA `(.L_x_1780) ;  /* 0x0000000000200947 */ /* 0x000fea0003800000 */
[----:B------:R-:W-:Y:S01]  /*4590*/  UISETP.NE.AND UP2, UPT, UR5, 0x1, UPT ;  /* 0x000000010500788c */ /* 0x000fe2000bf45270 */
[----:B------:R-:W-:-:S05]  /*45a0*/  LOP3.LUT R8, RZ, R8, RZ, 0x33, !PT ;  /* 0x00000008ff087212 */ /* 0x000fca00078e33ff */
[----:B------:R-:W-:-:S05]  /*45b0*/  PLOP3.LUT P0, PT, PT, PT, UP2, 0x80, 0x0 ;  /* 0x000000000000781c */ /* 0x000fca0003f0f028 */
[----:B------:R-:W-:-:S08]  /*45c0*/  @UP2 ULDC.64 UR14, c[0x0][0x9e8] ;  /* 0x00027a00000e2ab9 */ /* 0x000fd00000000a00 */
[----:B------:R-:W-:-:S05]  /*45d0*/  @P0 IMAD.HI.U32 R9, R8, UR14, RZ ;  /* 0x0000000e08090c27 */ /* 0x000fca000f8e00ff */
[----:B------:R-:W-:-:S04]  /*45e0*/  @P0 SHF.R.U32.HI R8, RZ, UR15, R9 ;  /* 0x0000000fff080c19 */ /* 0x000fc80008011609 */
[----:B------:R-:W-:Y:S01]  /*45f0*/  LOP3.LUT R8, RZ, R8, RZ, 0x33, !PT ;  /* 0x00000008ff087212 */ /* 0x000fe200078e33ff */
[----:B------:R-:W-:Y:S06]  /*4600*/  BRA `(.L_x_1781) ;  /* 0x0000000000147947 */ /* 0x000fec0003800000 */
.L_x_1780:
[----:B------:R-:W-:-:S06]  /*4610*/  UISETP.NE.AND UP2, UPT, UR5, 0x1, UPT ;  /* 0x000000010500788c */ /* 0x000fcc000bf45270 */
[----:B------:R-:W-:-:S05]  /*4620*/  PLOP3.LUT P0, PT, PT, PT, UP2, 0x80, 0x0 ;  /* 0x000000000000781c */ /* 0x000fca0003f0f028 */
[----:B------:R-:W-:-:S08]  /*4630*/  @UP2 ULDC.64 UR14, c[0x0][0x9e8] ;  /* 0x00027a00000e2ab9 */ /* 0x000fd00000000a00 */
[----:B------:R-:W-:-:S05]  /*4640*/  @P0 IMAD.HI.U32 R9, R8, UR14, RZ ;  /* 0x0000000e08090c27 */ /* 0x000fca000f8e00ff */
[----:B------:R-:W-:-:S07]  /*4650*/  @P0 SHF.R.U32.HI R8, RZ, UR15, R9 ;  /* 0x0000000fff080c19 */ /* 0x000fce0008011609 */
.L_x_1781:
[----:B------:R-:W-:Y:S05]  /*4660*/  BSYNC B0 ;  /* 0x0000000000007941 */ /* 0x000fea0003800000 */
.L_x_1779:
[----:B------:R-:W-:-:S05]  /*4670*/  MOV R9, UR19 ;  /* 0x0000001300097c02 */ /* 0x000fca0008000f00 */
[----:B------:R-:W-:-:S04]  /*4680*/  IMAD R9, R8, UR5, -R9 ;  /* 0x0000000508097c24 */ /* 0x000fc8000f8e0a09 */
[----:B------:R-:W-:-:S05]  /*4690*/  IMAD.IADD R8, R9, 0x1, -R0 ;  /* 0x0000000109087824 */ /* 0x000fca00078e0a00 */
[----:B------:R-:W-:Y:S02]  /*46a0*/  VIMNMX R7, R7, R8, !PT ;  /* 0x0000000807077248 */ /* 0x000fe40007fe0100 */
[----:B------:R-:W-:-:S07]  /*46b0*/  VIADDMNMX R5, R8, UR5, R5, PT ;  /* 0x0000000508057c46 */ /* 0x000fce000b800105 */
.L_x_1778:
[----:B------:R-:W0:Y:S01]  /*46c0*/  SHFL.IDX PT, R15, R6, 0x1, 0x1c1f ;  /* 0x003c1f00060f7f89 */ /* 0x000e2200000e0000 */
[----:B------:R-:W-:Y:S02]  /*46d0*/  PLOP3.LUT P0, PT, PT, PT, UP1, 0x40, 0x0 ;  /* 0x000000000000781c */ /* 0x000fe40003f0e818 */
[----:B0-----:R-:W-:Y:S01]  /*46e0*/  VIADDMNMX R8, R15, R11, R10, PT ;  /* 0x0000000b0f087246 */ /* 0x001fe2000380010a */
[----:B------:R-:W-:-:S10]  /*46f0*/  IMAD.IADD R9, R12, 0x1, R15 ;  /* 0x000000010c097824 */ /* 0x000fd400078e020f */
[----:B------:R-:W-:Y:S05]  /*4700*/  @P0 BRA `(.L_x_1782) ;  /* 0x0000000000640947 */ /* 0x000fea0003800000 */
        /* <DEDUP_REMOVED lines=14> */
.L_x_1784:
[----:B------:R-:W-:-:S06]  /*47f0*/  UISETP.NE.AND UP2, UPT, UR5, 0x1, UPT ;  /* 0x000000010500788c */ /* 0x000fcc000bf45270 */
[----:B------:R-:W-:-:S05]  /*4800*/  PLOP3.LUT P0, PT, PT, PT, UP2, 0x80, 0x0 ;  /* 0x000000000000781c */ /* 0x000fca0003f0f028 */
[----:B------:R-:W-:-:S08]  /*4810*/  @UP2 ULDC.64 UR14, c[0x0][0x9e8] ;  /* 0x00027a00000e2ab9 */ /* 0x000fd00000000a00 */
[----:B------:R-:W-:-:S05]  /*4820*/  @P0 IMAD.HI.U32 R10, R6, UR14, RZ ;  /* 0x0000000e060a0c27 */ /* 0x000fca000f8e00ff */
[----:B------:R-:W-:-:S07]  /*4830*/  @P0 SHF.R.U32.HI R6, RZ, UR15, R10 ;  /* 0x0000000fff060c19 */ /* 0x000fce000801160a */
.L_x_1785:
[----:B------:R-:W-:Y:S05]  /*4840*/  BSYNC B0 ;  /* 0x0000000000007941 */ /* 0x000fea0003800000 */
.L_x_1783:
[----:B------:R-:W-:-:S04]  /*4850*/  IMAD.U32 R11, RZ, RZ, UR19 ;  /* 0x00000013ff0b7e24 */ /* 0x000fc8000f8e00ff */
[----:B------:R-:W-:-:S04]  /*4860*/  IMAD R11, R6, UR5, -R11 ;  /* 0x00000005060b7c24 */ /* 0x000fc8000f8e0a0b */
[----:B------:R-:W-:-:S05]  /*4870*/  IMAD.IADD R11, R11, 0x1, -R0 ;  /* 0x000000010b0b7824 */ /* 0x000fca00078e0a00 */
[----:B------:R-:W-:Y:S02]  /*4880*/  VIMNMX R9, R9, R11, !PT ;  /* 0x0000000b09097248 */ /* 0x000fe40007fe0100 */
[----:B------:R-:W-:-:S07]  /*4890*/  VIADDMNMX R8, R11, UR5, R8, PT ;  /* 0x000000050b087c46 */ /* 0x000fce000b800108 */
.L_x_1782:
[----:B------:R-:W-:Y:S01]  /*48a0*/  UIMAD UR10, UR42, UR10, 0x40 ;  /* 0x000000402a0a74a4 */ /* 0x000fe2000f8e020a */
[----:B------:R-:W-:Y:S01]  /*48b0*/  BAR.SYNC.DEFER_BLOCKING 0xf, 0x100 ;  /* 0x03c4000000007b1d */ /* 0x000fe20000010000 */
[----:B------:R-:W-:Y:S02]  /*48c0*/  UP2UR UR14, UPR, URZ, 0x1 ;  /* 0x000000013f0e7883 */ /* 0x000fe40008000000 */
[----:B------:R-:W-:Y:S02]  /*48d0*/  UISETP.GE.AND UP6, UPT, UR10, 0x1, UPT ;  /* 0x000000010a00788c */ /* 0x000fe4000bfc6270 */
[----:B------:R-:W-:Y:S02]  /*48e0*/  UISETP.GE.AND UP2, UPT, UR10, 0x2, UPT ;  /* 0x000000020a00788c */ /* 0x000fe4000bf46270 */
[----:B------:R-:W-:Y:S02]  /*48f0*/  UISETP.GE.AND UP3, UPT, UR10, 0x9, UPT ;  /* 0x000000090a00788c */ /* 0x000fe4000bf66270 */
[----:B------:R-:W-:Y:S01]  /*4900*/  PLOP3.LUT P4, PT, PT, PT, UP6, 0x40, 0x0 ;  /* 0x000000000000781c */ /* 0x000fe20003f8e868 */
[----:B------:R-:W-:Y:S01]  /*4910*/  UISETP.GE.AND UP4, UPT, UR10, 0xa, UPT ;  /* 0x0000000a0a00788c */ /* 0x000fe2000bf86270 */
[----:B------:R-:W-:Y:S01]  /*4920*/  PLOP3.LUT P0, PT, PT, PT, UP2, 0x40, 0x0 ;  /* 0x000000000000781c */ /* 0x000fe20003f0e828 */
[----:B------:R-:W-:Y:S01]  /*4930*/  UISETP.GE.AND UP5, UPT, UR10, 0x11, UPT ;  /* 0x000000110a00788c */ /* 0x000fe2000bfa6270 */
[----:B------:R-:W-:Y:S01]  /*4940*/  ISETP.GT.AND P4, PT, R9, RZ, P4 ;  /* 0x000000ff0900720c */ /* 0x000fe20002784270 */
[----:B------:R-:W-:Y:S01]  /*4950*/  UISETP.GE.AND UP0, UPT, UR10, 0x29, UPT ;  /* 0x000000290a00788c */ /* 0x000fe2000bf06270 */
[----:B------:R-:W-:-:S02]  /*4960*/  PLOP3.LUT P3, PT, PT, PT, UP3, 0x40, 0x0 ;  /* 0x000000000000781c */ /* 0x000fc40003f6e838 */
[----:B------:R-:W-:Y:S02]  /*4970*/  ISETP.LT.OR P4, PT, R8, 0x1, P4 ;  /* 0x000000010800780c */ /* 0x000fe40002781670 */
[C---:B------:R-:W-:Y:S02]  /*4980*/  ISETP.GT.AND P0, PT, R7.reuse, 0x1, P0 ;  /* 0x000000010700780c */ /* 0x040fe40000704270 */
[----:B------:R-:W-:Y:S02]  /*4990*/  ISETP.GT.AND P3, PT, R7, 0x8, P3 ;  /* 0x000000080700780c */ /* 0x000fe40001f64270 */
[----:B------:R-:W-:Y:S01]  /*49a0*/  PLOP3.LUT P1, PT, PT, PT, UP6, 0x40, 0x0 ;  /* 0x000000000000781c */ /* 0x000fe20003f2e868 */
[----:B------:R-:W-:Y:S01]  /*49b0*/  UISETP.GE.AND UP6, UPT, UR10, 0x12, UPT ;  /* 0x000000120a00788c */ /* 0x000fe2000bfc6270 */
[----:B------:R-:W-:Y:S02]  /*49c0*/  FSEL R26, R26, -INF , !P4 ;  /* 0xff8000001a1a7808 */ /* 0x000fe40006000000 */
[----:B------:R-:W-:-:S02]  /*49d0*/  PLOP3.LUT P4, PT, PT, PT, UP4, 0x40, 0x0 ;  /* 0x000000000000781c */ /* 0x000fc40003f8e848 */
[C---:B------:R-:W-:Y:S02]  /*49e0*/  ISETP.LT.OR P0, PT, R5.reuse, 0x2, P0 ;  /* 0x000000020500780c */ /* 0x040fe40000701670 */
[----:B------:R-:W-:Y:S02]  /*49f0*/  ISETP.LT.OR P3, PT, R5, 0x9, P3 ;  /* 0x000000090500780c */ /* 0x000fe40001f61670 */
[C---:B------:R-:W-:Y:S02]  /*4a00*/  ISETP.GT.AND P1, PT, R7.reuse, RZ, P1 ;  /* 0x000000ff0700720c */ /* 0x040fe40000f24270 */
[----:B------:R-:W-:Y:S02]  /*4a10*/  ISETP.GT.AND P4, PT, R7, 0x9, P4 ;  /* 0x000000090700780c */ /* 0x000fe40002784270 */
[----:B------:R-:W-:Y:S02]  /*4a20*/  FSEL R25, R25, -INF , !P0 ;  /* 0xff80000019197808 */ /* 0x000fe40004000000 */
[----:B------:R-:W-:-:S02]  /*4a30*/  FSEL R28, R28, -INF , !P3 ;  /* 0xff8000001c1c7808 */ /* 0x000fc40005800000 */
[----:B------:R-:W-:Y:S01]  /*4a40*/  PLOP3.LUT P2, PT, PT, PT, UP2, 0x40, 0x0 ;  /* 0x000000000000781c */ /* 0x000fe20003f4e828 */
[----:B------:R-:W-:Y:S01]  /*4a50*/  UISETP.GE.AND UP2, UPT, UR10, 0x19, UPT ;  /* 0x000000190a00788c */ /* 0x000fe2000bf46270 */
[----:B------:R-:W-:Y:S01]  /*4a60*/  PLOP3.LUT P0, PT, PT, PT, UP4, 0x40, 0x0 ;  /* 0x000000000000781c */ /* 0x000fe20003f0e848 */
[----:B------:R-:W-:Y:S01]  /*4a70*/  UISETP.GE.AND UP4, UPT, UR10, 0x21, UPT ;  /* 0x000000210a00788c */ /* 0x000fe2000bf86270 */
[----:B------:R-:W-:Y:S02]  /*4a80*/  PLOP3.LUT P3, PT, PT, PT, UP5, 0x40, 0x0 ;  /* 0x000000000000781c */ /* 0x000fe40003f6e858 */
[C---:B------:R-:W-:Y:S02]  /*4a90*/  ISETP.LT.OR P1, PT, R5.reuse, 0x1, P1 ;  /* 0x000000010500780c */ /* 0x040fe40000f21670 */
[----:B------:R-:W-:Y:S02]  /*4aa0*/  ISETP.LT.OR P4, PT, R5, 0xa, P4 ;  /* 0x0000000a0500780c */ /* 0x000fe40002781670 */
[----:B------:R-:W-:-:S02]  /*4ab0*/  ISETP.GT.AND P2, PT, R9, 0x1, P2 ;  /* 0x000000010900780c */ /* 0x000fc40001744270 */
[C---:B------:R-:W-:Y:S02]  /*4ac0*/  ISETP.GT.AND P0, PT, R9.reuse, 0x9, P0 ;  /* 0x000000090900780c */ /* 0x040fe40000704270 */
[----:B------:R-:W-:Y:S02]  /*4ad0*/  ISETP.GT.AND P3, PT, R9, 0x10, P3 ;  /* 0x000000100900780c */ /* 0x000fe40001f64270 */
[----:B------:R-:W-:Y:S02]  /*4ae0*/  FSEL R24, R24, -INF , !P1 ;  /* 0xff80000018187808 */ /* 0x000fe40004800000 */
[----:B------:R-:W-:Y:S01]  /*4af0*/  PLOP3.LUT P1, PT, PT, PT, UP3, 0x40, 0x0 ;  /* 0x000000000000781c */ /* 0x000fe20003f2e838 */
[----:B------:R-:W-:Y:S01]  /*4b00*/  UISETP.GE.AND UP3, UPT, UR10, 0x1a, UPT ;  /* 0x0000001a0a00788c */ /* 0x000fe2000bf66270 */
[----:B------:R-:W-:Y:S02]  /*4b10*/  FSEL R29, R29, -INF , !P4 ;  /* 0xff8000001d1d7808 */ /* 0x000fe40006000000 */
[----:B------:R-:W-:-:S02]  /*4b20*/  PLOP3.LUT P4, PT, PT, PT, UP6, 0x40, 0x0 ;  /* 0x000000000000781c */ /* 0x000fc40003f8e868 */
[C---:B------:R-:W-:Y:S02]  /*4b30*/  ISETP.LT.OR P2, PT, R8.reuse, 0x2, P2 ;  /* 0x000000020800780c */ /* 0x040fe40001741670 */
[C---:B------:R-:W-:Y:S02]  /*4b40*/  ISETP.LT.OR P0, PT, R8.reuse, 0xa, P0 ;  /* 0x0000000a0800780c */ /* 0x040fe40000701670 */
[----:B------:R-:W-:Y:S02]  /*4b50*/  ISETP.LT.OR P3, PT, R8, 0x11, P3 ;  /* 0x000000110800780c */ /* 0x000fe40001f61670 */
[C---:B------:R-:W-:Y:S02]  /*4b60*/  ISETP.GT.AND P1, PT, R9.reuse, 0x8, P1 ;  /* 0x000000080900780c */ /* 0x040fe40000f24270 */
[----:B------:R-:W-:Y:S02]  /*4b70*/  ISETP.GT.AND P4, PT, R9, 0x11, P4 ;  /* 0x000000110900780c */ /* 0x000fe40002784270 */
[----:B------:R-:W-:-:S02]  /*4b80*/  FSEL R27, R27, -INF , !P2 ;  /* 0xff8000001b1b7808 */ /* 0x000fc40005000000 */
[----:B------:R-:W-:Y:S02]  /*4b90*/  FSEL R31, R31, -INF , !P0 ;  /* 0xff8000001f1f7808 */ /* 0x000fe40004000000 */
[----:B------:R-:W-:Y:S02]  /*4ba0*/  FSEL R34, R34, -INF , !P3 ;  /* 0xff80000022227808 */ /* 0x000fe40005800000 */
[----:B------:R-:W-:Y:S01]  /*4bb0*/  PLOP3.LUT P2, PT, PT, PT, UP5, 0x40, 0x0 ;  /* 0x000000000000781c */ /* 0x000fe20003f4e858 */
[----:B------:R-:W-:Y:S01]  /*4bc0*/  UISETP.GE.AND UP5, UPT, UR10, 0x22, UPT ;  /* 0x000000220a00788c */ /* 0x000fe2000bfa6270 */
[----:B------:R-:W-:Y:S02]  /*4bd0*/  PLOP3.LUT P0, PT, PT, PT, UP2, 0x40, 0x0 ;  /* 0x000000000000781c */ /* 0x000fe40003f0e828 */
[----:B------:R-:W-:Y:S02]  /*4be0*/  PLOP3.LUT P3, PT, PT, PT, UP3, 0x40, 0x0 ;  /* 0x000000000000781c */ /* 0x000fe40003f6e838 */
[----:B------:R-:W-:-:S02]  /*4bf0*/  ISETP.LT.OR P1, PT, R8, 0x9, P1 ;  /* 0x000000090800780c */ /* 0x000fc40000f21670 */
[----:B------:R-:W-:Y:S02]  /*4c00*/  ISETP.LT.OR P4, PT, R8, 0x12, P4 ;  /* 0x000000120800780c */ /* 0x000fe40002781670 */
[C---:B------:R-:W-:Y:S02]  /*4c10*/  ISETP.GT.AND P2, PT, R7.reuse, 0x10, P2 ;  /* 0x000000100700780c */ /* 0x040fe40001744270 */
[C---:B------:R-:W-:Y:S02]  /*4c20*/  ISETP.GT.AND P0, PT, R7.reuse, 0x18, P0 ;  /* 0x000000180700780c */ /* 0x040fe40000704270 */
[----:B------:R-:W-:Y:S02]  /*4c30*/  ISETP.GT.AND P3, PT, R7, 0x19, P3 ;  /* 0x000000190700780c */ /* 0x000fe40001f64270 */
[----:B------:R-:W-:Y:S02]  /*4c40*/  FSEL R30, R30, -INF , !P1 ;  /* 0xff8000001e1e7808 */ /* 0x000fe40004800000 */
[----:B------:R-:W-:Y:S01]  /*4c50*/  PLOP3.LUT P1, PT, PT, PT, UP6, 0x40, 0x0 ;  /* 0x000000000000781c */ /* 0x000fe20003f2e868 */
[----:B------:R-:W-:Y:S01]  /*4c60*/  UISETP.GE.AND UP6, UPT, UR10, 0x3a, UPT ;  /* 0x0000003a0a00788c */ /* 0x000fe2000bfc6270 */
[----:B------:R-:W-:-:S02]  /*4c70*/  FSEL R35, R35, -INF , !P4 ;  /* 0xff80000023237808 */ /* 0x000fc40006000000 */
[----:B------:R-:W-:Y:S02]  /*4c80*/  PLOP3.LUT P4, PT, PT, PT, UP4, 0x40, 0x0 ;  /* 0x000000000000781c */ /* 0x000fe40003f8e848 */
[C---:B------:R-:W-:Y:S02]  /*4c90*/  ISETP.LT.OR P2, PT, R5.reuse, 0x11, P2 ;  /* 0x000000110500780c */ /* 0x040fe40001741670 */
[C---:B------:R-:W-:Y:S02]  /*4ca0*/  ISETP.LT.OR P0, PT, R5.reuse, 0x19, P0 ;  /* 0x000000190500780c */ /* 0x040fe40000701670 */
[----:B------:R-:W-:Y:S02]  /*4cb0*/  ISETP.LT.OR P3, PT, R5, 0x1a, P3 ;  /* 0x0000001a0500780c */ /* 0x000fe40001f61670 */
[C---:B------:R-:W-:Y:S02]  /*4cc0*/  ISETP.GT.AND P1, PT, R7.reuse, 0x11, P1 ;  /* 0x000000110700780c */ /* 0x040fe40000f24270 */
[----:B------:R-:W-:-:S02]  /*4cd0*/  ISETP.GT.AND P4, PT, R7, 0x20, P4 ;  /* 0x000000200700780c */ /* 0x000fc40002784270 */
[----:B------:R-:W-:Y:S02]  /*4ce0*/  FSEL R32, R32, -INF , !P2 ;  /* 0xff80000020207808 */ /* 0x000fe40005000000 */
[----:B------:R-:W-:Y:S02]  /*4cf0*/  FSEL R36, R36, -INF , !P0 ;  /* 0xff80000024247808 */ /* 0x000fe40004000000 */
[----:B------:R-:W-:Y:S02]  /*4d00*/  FSEL R37, R37, -INF , !P3 ;  /* 0xff80000025257808 */ /* 0x000fe40005800000 */
[----:B------:R-:W-:Y:S01]  /*4d10*/  PLOP3.LUT P2, PT, PT, PT, UP2, 0x40, 0x0 ;  /* 0x000000000000781c */ /* 0x000fe20003f4e828 */
[----:B------:R-:W-:Y:S01]  /*4d20*/  UISETP.GE.AND UP2, UPT, UR10, 0x2a, UPT ;  /* 0x0000002a0a00788c */ /* 0x000fe2000bf46270 */
[----:B------:R-:W-:Y:S02]  /*4d30*/  PLOP3.LUT P0, PT, PT, PT, UP5, 0x40, 0x0 ;  /* 0x000000000000781c */ /* 0x000fe40003f0e858 */
[----:B------:R-:W-:-:S02]  /*4d40*/  PLOP3.LUT P3, PT, PT, PT, UP0, 0x40, 0x0 ;  /* 0x000000000000781c */ /* 0x000fc40003f6e808 */
[C---:B------:R-:W-:Y:S02]  /*4d50*/  ISETP.LT.OR P1, PT, R5.reuse, 0x12, P1 ;  /* 0x000000120500780c */ /* 0x040fe40000f21670 */
[----:B------:R-:W-:Y:S02]  /*4d60*/  ISETP.LT.OR P4, PT, R5, 0x21, P4 ;  /* 0x000000210500780c */ /* 0x000fe40002781670 */
        /* <DEDUP_REMOVED lines=8> */
[----:B------:R-:W-:Y:S02]  /*4df0*/  ISETP.LT.OR P3, PT, R5, 0x29, P3 ;  /* 0x000000290500780c */ /* 0x000fe40001f61670 */
[----:B------:R-:W-:Y:S02]  /*4e00*/  ISETP.GT.AND P4, PT, R7, 0x29, P4 ;  /* 0x000000290700780c */ /* 0x000fe40002784270 */
[----:B------:R-:W-:Y:S02]  /*4e10*/  FSEL R41, R41, -INF , !P0 ;  /* 0xff80000029297808 */ /* 0x000fe40004000000 */
[----:B------:R-:W-:-:S02]  /*4e20*/  FSEL R44, R44, -INF , !P3 ;  /* 0xff8000002c2c7808 */ /* 0x000fc40005800000 */
[----:B------:R-:W-:Y:S01]  /*4e30*/  PLOP3.LUT P0, PT, PT, PT, UP4, 0x40, 0x0 ;  /* 0x000000000000781c */ /* 0x000fe20003f0e848 */
[----:B------:R-:W-:Y:S01]  /*4e40*/  UISETP.GE.AND UP4, UPT, UR10, 0x32, UPT ;  /* 0x000000320a00788c */ /* 0x000fe2000bf86270 */
[----:B------:R-:W-:Y:S02]  /*4e50*/  PLOP3.LUT P3, PT, PT, PT, UP3, 0x40, 0x0 ;  /* 0x000000000000781c */ /* 0x000fe40003f6e838 */
[----:B------:R-:W-:Y:S02]  /*4e60*/  ISETP.LT.OR P4, PT, R5, 0x2a, P4 ;  /* 0x0000002a0500780c */ /* 0x000fe40002781670 */
[----:B------:R-:W-:Y:S02]  /*4e70*/  ISETP.GT.AND P3, PT, R7, 0x30, P3 ;  /* 0x000000300700780c */ /* 0x000fe40001f64270 */
[----:B------:R-:W-:Y:S02]  /*4e80*/  FSEL R45, R45, -INF , !P4 ;  /* 0xff8000002d2d7808 */ /* 0x000fe40006000000 */
[----:B------:R-:W-:-:S02]  /*4e90*/  PLOP3.LUT P4, PT, PT, PT, UP4, 0x40, 0x0 ;  /* 0x000000000000781c */ /* 0x000fc40003f8e848 */
[----:B------:R-:W-:Y:S02]  /*4ea0*/  ISETP.LT.OR P3, PT, R5, 0x31, P3 ;  /* 0x000000310500780c */ /* 0x000fe40001f61670 */
[----:B------:R-:W-:Y:S02]  /*4eb0*/  ISETP.GT.AND P4, PT, R7, 0x31, P4 ;  /* 0x000000310700780c */ /* 0x000fe40002784270 */
[----:B------:R-:W-:Y:S02]  /*4ec0*/  FSEL R48, R48, -INF , !P3 ;  /* 0xff80000030307808 */ /* 0x000fe40005800000 */
[----:B------:R-:W-:Y:S01]  /*4ed0*/  PLOP3.LUT P3, PT, PT, PT, UP5, 0x40, 0x0 ;  /* 0x000000000000781c */ /* 0x000fe20003f6e858 */
[----:B------:R-:W-:Y:S01]  /*4ee0*/  UISETP.GE.AND UP5, UPT, UR10, 0x39, UPT ;  /* 0x000000390a00788c */ /* 0x000fe2000bfa6270 */
[----:B------:R-:W-:Y:S02]  /*4ef0*/  ISETP.LT.OR P4, PT, R5, 0x32, P4 ;  /* 0x000000320500780c */ /* 0x000fe40002781670 */
[----:B------:R-:W-:Y:S01]  /*4f00*/  ISETP.GT.AND P2, PT, R9, 0x18, P2 ;  /* 0x000000180900780c */ /* 0x000fe20001744270 */
[----:B------:R-:W-:Y:S01]  /*4f10*/  ULDC UR10, c[0x0][0x988] ;  /* 0x00026200000a7ab9 */ /* 0x000fe20000000800 */
[----:B------:R-:W-:-:S02]  /*4f20*/  FSEL R49, R49, -INF , !P4 ;  /* 0xff80000031317808 */ /* 0x000fc40006000000 */
[----:B------:R-:W-:Y:S02]  /*4f30*/  PLOP3.LUT P4, PT, PT, PT, UP5, 0x40, 0x0 ;  /* 0x000000000000781c */ /* 0x000fe40003f8e858 */
[----:B------:R-:W-:Y:S02]  /*4f40*/  ISETP.GT.AND P1, PT, R9, 0x19, P1 ;  /* 0x000000190900780c */ /* 0x000fe40000f24270 */
[----:B------:R-:W-:Y:S02]  /*4f50*/  ISETP.GT.AND P4, PT, R7, 0x38, P4 ;  /* 0x000000380700780c */ /* 0x000fe40002784270 */
[C---:B------:R-:W-:Y:S02]  /*4f60*/  ISETP.LT.OR P2, PT, R8.reuse, 0x19, P2 ;  /* 0x000000190800780c */ /* 0x040fe40001741670 */
[----:B------:R-:W-:Y:S02]  /*4f70*/  ISETP.LT.OR P4, PT, R5, 0x39, P4 ;  /* 0x000000390500780c */ /* 0x000fe40002781670 */
[----:B------:R-:W-:-:S02]  /*4f80*/  ISETP.LT.OR P1, PT, R8, 0x1a, P1 ;  /* 0x0000001a0800780c */ /* 0x000fc40000f21670 */
[----:B------:R-:W-:Y:S02]  /*4f90*/  FSEL R52, R52, -INF , !P4 ;  /* 0xff80000034347808 */ /* 0x000fe40006000000 */
[----:B------:R-:W-:Y:S02]  /*4fa0*/  PLOP3.LUT P4, PT, PT, PT, UP6, 0x40, 0x0 ;  /* 0x000000000000781c */ /* 0x000fe40003f8e868 */
[----:B------:R-:W-:Y:S02]  /*4fb0*/  FSEL R38, R38, -INF , !P2 ;  /* 0xff80000026267808 */ /* 0x000fe40005000000 */
[----:B------:R-:W-:Y:S02]  /*4fc0*/  ISETP.GT.AND P4, PT, R7, 0x39, P4 ;  /* 0x000000390700780c */ /* 0x000fe40002784270 */
[----:B------:R-:W-:Y:S02]  /*4fd0*/  FMNMX.FTZ R7, R26, R27, !PT ;  /* 0x0000001b1a077209 */ /* 0x000fe40007810000 */
[----:B------:R-:W-:-:S02]  /*4fe0*/  ISETP.LT.OR P4, PT, R5, 0x3a, P4 ;  /* 0x0000003a0500780c */ /* 0x000fc40002781670 */
[----:B------:R-:W-:Y:S02]  /*4ff0*/  FMNMX.FTZ R5, R24, R25, !PT ;  /* 0x0000001918057209 */ /* 0x000fe40007810000 */
[----:B------:R-:W-:Y:S02]  /*5000*/  FSEL R53, R53, -INF , !P4 ;  /* 0xff80000035357808 */ /* 0x000fe40006000000 */
[----:B------:R-:W-:Y:S02]  /*5010*/  FMNMX.FTZ R6, R28, R5, !PT ;  /* 0x000000051c067209 */ /* 0x000fe40007810000 */
[----:B------:R-:W-:Y:S02]  /*5020*/  ISETP.GT.AND P0, PT, R9, 0x20, P0 ;  /* 0x000000200900780c */ /* 0x000fe40000704270 */
[----:B------:R-:W-:Y:S02]  /*5030*/  FMNMX.FTZ R5, R29, R6, !PT ;  /* 0x000000061d057209 */ /* 0x000fe40007810000 */
[----:B------:R-:W-:Y:S01]  /*5040*/  PLOP3.LUT P4, PT, PT, PT, UP0, 0x40, 0x0 ;  /* 0x000000000000781c */ /* 0x000fe20003f8e808 */
[----:B------:R-:W-:Y:S01]  /*5050*/  UISETP.NE.AND UP0, UPT, UR14, URZ, UPT ;  /* 0x0000003f0e00728c */ /* 0x000fe2000bf05270 */
[----:B------:R-:W-:-:S02]  /*5060*/  FMNMX.FTZ R6, R32, R5, !PT ;  /* 0x0000000520067209 */ /* 0x000fc40007810000 */
[----:B------:R-:W-:Y:S02]  /*5070*/  FSEL R39, R39, -INF , !P1 ;  /* 0xff80000027277808 */ /* 0x000fe40004800000 */
[----:B------:R-:W-:Y:S02]  /*5080*/  FMNMX.FTZ R5, R33, R6, !PT ;  /* 0x0000000621057209 */ /* 0x000fe40007810000 */
[----:B------:R-:W-:Y:S02]  /*5090*/  ISETP.GT.AND P3, PT, R9, 0x21, P3 ;  /* 0x000000210900780c */ /* 0x000fe40001f64270 */
[----:B------:R-:W-:Y:S02]  /*50a0*/  FMNMX.FTZ R6, R36, R5, !PT ;  /* 0x0000000524067209 */ /* 0x000fe40007810000 */
[----:B------:R-:W-:Y:S02]  /*50b0*/  ISETP.LT.OR P0, PT, R8, 0x21, P0 ;  /* 0x000000210800780c */ /* 0x000fe40000701670 */
[----:B------:R-:W-:-:S02]  /*50c0*/  FMNMX.FTZ R5, R37, R6, !PT ;  /* 0x0000000625057209 */ /* 0x000fc40007810000 */
[----:B------:R-:W-:Y:S02]  /*50d0*/  PLOP3.LUT P2, PT, PT, PT, UP2, 0x40, 0x0 ;  /* 0x000000000000781c */ /* 0x000fe40003f4e828 */
[----:B------:R-:W-:Y:S02]  /*50e0*/  FMNMX.FTZ R6, R40, R5, !PT ;  /* 0x0000000528067209 */ /* 0x000fe40007810000 */
[----:B------:R-:W-:Y:S02]  /*50f0*/  ISETP.GT.AND P4, PT, R9, 0x28, P4 ;  /* 0x000000280900780c */ /* 0x000fe40002784270 */
[----:B------:R-:W-:Y:S02]  /*5100*/  FMNMX.FTZ R5, R41, R6, !PT ;  /* 0x0000000629057209 */ /* 0x000fe40007810000 */
[----:B------:R-:W-:Y:S02]  /*5110*/  ISETP.LT.OR P3, PT, R8, 0x22, P3 ;  /* 0x000000220800780c */ /* 0x000fe40001f61670 */
[----:B------:R-:W-:-:S02]  /*5120*/  FMNMX.FTZ R6, R44, R5, !PT ;  /* 0x000000052c067209 */ /* 0x000fc40007810000 */
[----:B------:R-:W-:Y:S02]  /*5130*/  FSEL R42, R42, -INF , !P0 ;  /* 0xff8000002a2a7808 */ /* 0x000fe40004000000 */
[----:B------:R-:W-:Y:S02]  /*5140*/  FMNMX.FTZ R5, R45, R6, !PT ;  /* 0x000000062d057209 */ /* 0x000fe40007810000 */
[----:B------:R-:W-:Y:S02]  /*5150*/  PLOP3.LUT P1, PT, PT, PT, UP3, 0x40, 0x0 ;  /* 0x000000000000781c */ /* 0x000fe40003f2e838 */
[----:B------:R-:W-:Y:S02]  /*5160*/  FMNMX.FTZ R6, R48, R5, !PT ;  /* 0x0000000530067209 */ /* 0x000fe40007810000 */
[----:B------:R-:W-:Y:S02]  /*5170*/  ISETP.LT.OR P4, PT, R8, 0x29, P4 ;  /* 0x000000290800780c */ /* 0x000fe40002781670 */
[----:B------:R-:W-:-:S02]  /*5180*/  FMNMX.FTZ R5, R49, R6, !PT ;  /* 0x0000000631057209 */ /* 0x000fc40007810000 */
[----:B------:R-:W-:Y:S02]  /*5190*/  FSEL R43, R43, -INF , !P3 ;  /* 0xff8000002b2b7808 */ /* 0x000fe40005800000 */
[----:B------:R-:W-:Y:S02]  /*51a0*/  FMNMX.FTZ R6, R52, R5, !PT ;  /* 0x0000000534067209 */ /* 0x000fe40007810000 */
[----:B------:R-:W-:Y:S02]  /*51b0*/  ISETP.GT.AND P2, PT, R9, 0x29, P2 ;  /* 0x000000290900780c */ /* 0x000fe40001744270 */
[----:B------:R-:W-:Y:S02]  /*51c0*/  FMNMX.FTZ R6, R53, R6, !PT ;  /* 0x0000000635067209 */ /* 0x000fe40007810000 */
[----:B------:R-:W-:Y:S02]  /*51d0*/  PLOP3.LUT P0, PT, PT, PT, UP4, 0x40, 0x0 ;  /* 0x000000000000781c */ /* 0x000fe40003f0e848 */
[----:B------:R-:W-:Y:S01]  /*51e0*/  FSEL R46, R46, -INF , !P4 ;  /* 0xff8000002e2e7808 */ /* 0x000fe20006000000 */
[----:B------:R-:W0:Y:S01]  /*51f0*/  SHFL.BFLY PT, R5, R6, 0x2, 0x1f ;  /* 0x0c401f0006057f89 */ /* 0x000e2200000e0000 */
[----:B------:R-:W-:-:S02]  /*5200*/  ISETP.LT.OR P2, PT, R8, 0x2a, P2 ;  /* 0x0000002a0800780c */ /* 0x000fc40001741670 */
[C---:B------:R-:W-:Y:S02]  /*5210*/  ISETP.GT.AND P1, PT, R9.reuse, 0x30, P1 ;  /* 0x000000300900780c */ /* 0x040fe40000f24270 */
[----:B------:R-:W-:Y:S02]  /*5220*/  PLOP3.LUT P3, PT, PT, PT, UP5, 0x40, 0x0 ;  /* 0x000000000000781c */ /* 0x000fe40003f6e858 */
[----:B------:R-:W-:Y:S02]  /*5230*/  ISETP.GT.AND P0, PT, R9, 0x31, P0 ;  /* 0x000000310900780c */ /* 0x000fe40000704270 */
[----:B------:R-:W-:Y:S02]  /*5240*/  FSEL R47, R47, -INF , !P2 ;  /* 0xff8000002f2f7808 */ /* 0x000fe40005000000 */
[----:B------:R-:W-:Y:S02]  /*5250*/  ISETP.LT.OR P1, PT, R8, 0x31, P1 ;  /* 0x000000310800780c */ /* 0x000fe40000f21670 */
[----:B------:R-:W-:-:S02]  /*5260*/  PLOP3.LUT P4, PT, PT, PT, UP6, 0x40, 0x0 ;  /* 0x000000000000781c */ /* 0x000fc40003f8e868 */
[C---:B------:R-:W-:Y:S02]  /*5270*/  ISETP.GT.AND P3, PT, R9.reuse, 0x38, P3 ;  /* 0x000000380900780c */ /* 0x040fe40001f64270 */
[----:B------:R-:W-:Y:S02]  /*5280*/  ISETP.LT.OR P0, PT, R8, 0x32, P0 ;  /* 0x000000320800780c */ /* 0x000fe40000701670 */
[----:B------:R-:W-:Y:S02]  /*5290*/  FSEL R50, R50, -INF , !P1 ;  /* 0xff80000032327808 */ /* 0x000fe40004800000 */
[----:B------:R-:W-:Y:S02]  /*52a0*/  ISETP.GT.AND P4, PT, R9, 0x39, P4 ;  /* 0x000000390900780c */ /* 0x000fe40002784270 */
[----:B------:R-:W-:Y:S02]  /*52b0*/  ISETP.LT.OR P3, PT, R8, 0x39, P3 ;  /* 0x000000390800780c */ /* 0x000fe40001f61670 */
[----:B0-----:R-:W-:-:S02]  /*52c0*/  FMNMX.FTZ R10, R6, R5, !PT ;  /* 0x00000005060a7209 */ /* 0x001fc40007810000 */
[----:B------:R-:W-:Y:S02]  /*52d0*/  FMNMX.FTZ R6, R30, R7, !PT ;  /* 0x000000071e067209 */ /* 0x000fe40007810000 */
[----:B------:R-:W-:Y:S01]  /*52e0*/  FSEL R51, R51, -INF , !P0 ;  /* 0xff80000033337808 */ /* 0x000fe20004000000 */
[----:B------:R-:W0:Y:S01]  /*52f0*/  SHFL.BFLY PT, R5, R10, 0x1, 0x1f ;  /* 0x0c201f000a057f89 */ /* 0x000e2200000e0000 */
[----:B------:R-:W-:Y:S02]  /*5300*/  FMNMX.FTZ R7, R31, R6, !PT ;  /* 0x000000061f077209 */ /* 0x000fe40007810000 */
[----:B------:R-:W-:Y:S02]  /*5310*/  ISETP.LT.OR P4, PT, R8, 0x3a, P4 ;  /* 0x0000003a0800780c */ /* 0x000fe40002781670 */
[----:B------:R-:W-:Y:S02]  /*5320*/  FMNMX.FTZ R6, R34, R7, !PT ;  /* 0x0000000722067209 */ /* 0x000fe40007810000 */
[----:B------:R-:W-:-:S02]  /*5330*/  FSEL R54, R54, -INF , !P3 ;  /* 0xff80000036367808 */ /* 0x000fc40005800000 */
[----:B------:R-:W-:Y:S02]  /*5340*/  FMNMX.FTZ R7, R35, R6, !PT ;  /* 0x0000000623077209 */ /* 0x000fe40007810000 */
[----:B------:R-:W-:Y:S02]  /*5350*/  FSEL R55, R55, -INF , !P4 ;  /* 0xff80000037377808 */ /* 0x000fe40006000000 */
        /* <DEDUP_REMOVED lines=27> */
[--C-:B------:R-:W-:Y:S01]  /*5510*/  FFMA.FTZ R48, R48, UR10, -R10.reuse ;  /* 0x0000000a30307c23 */ /* 0x100fe2000801080a */
[--C-:B------:R-:W-:Y:S01]  /*5520*/  FFMA.FTZ R49, R49, UR10, -R10.reuse ;  /* 0x0000000a31317c23 */ /* 0x100fe2000801080a */
[--C-:B------:R-:W-:Y:S01]  /*5530*/  FFMA.FTZ R52, R52, UR10, -R10.reuse ;  /* 0x0000000a34347c23 */ /* 0x100fe2000801080a */
[----:B------:R-:W-:Y:S01]  /*5540*/  FFMA.FTZ R10, R53, UR10, -R10 ;  /* 0x0000000a350a7c23 */ /* 0x000fe2000801080a */
[----:B------:R-:W-:Y:S08]  /*5550*/  MUFU.EX2 R24, R24 ;  /* 0x0000001800187308 */ /* 0x000ff00000000800 */
[----:B------:R-:W-:Y:S08]  /*5560*/  MUFU.EX2 R15, R10 ;  /* 0x0000000a000f7308 */ /* 0x000ff00000000800 */
[----:B------:R-:W2:Y:S01]  /*5570*/  MUFU.EX2 R25, R25 ;  /* 0x0000001900197308 */ /* 0x000ea20000000800 */
[----:B0-----:R-:W-:-:S05]  /*5580*/  FMNMX.FTZ R7, R6, R7, !PT ;  /* 0x0000000706077209 */ /* 0x001fca0007810000 */
[----:B------:R-:W0:Y:S02]  /*5590*/  SHFL.BFLY PT, R6, R7, 0x1, 0x1f ;  /* 0x0c201f0007067f89 */ /* 0x000e2400000e0000 */
[----:B------:R-:W-:Y:S08]  /*55a0*/  MUFU.EX2 R28, R28 ;  /* 0x0000001c001c7308 */ /* 0x000ff00000000800 */
[----:B------:R-:W3:Y:S01]  /*55b0*/  MUFU.EX2 R29, R29 ;  /* 0x0000001d001d7308 */ /* 0x000ee20000000800 */
[----:B--2---:R-:W-:-:S07]  /*55c0*/  F2FP.BF16.F32.PACK_AB R152, R25, R24 ;  /* 0x000000181998723e */ /* 0x004fce00000010ff */
[----:B------:R-:W-:Y:S01]  /*55d0*/  MUFU.EX2 R32, R32 ;  /* 0x0000002000207308 */ /* 0x000fe20000000800 */
[----:B0-----:R-:W-:-:S07]  /*55e0*/  FMNMX.FTZ R6, R7, R6, !PT ;  /* 0x0000000607067209 */ /* 0x001fce0007810000 */
[----:B------:R-:W-:Y:S01]  /*55f0*/  MUFU.EX2 R33, R33 ;  /* 0x0000002100217308 */ /* 0x000fe20000000800 */
[----:B---3--:R-:W-:Y:S02]  /*5600*/  F2FP.BF16.F32.PACK_AB R154, R29, R28 ;  /* 0x0000001c1d9a723e */ /* 0x008fe400000010ff */
[C---:B------:R-:W-:Y:S01]  /*5610*/  FSETP.NEU.FTZ.AND P0, PT, R6.reuse, -INF , PT ;  /* 0xff8000000600780b */ /* 0x040fe20003f1d000 */
[----:B------:R-:W-:-:S04]  /*5620*/  FMUL.FTZ R7, R6, UR10 ;  /* 0x0000000a06077c20 */ /* 0x000fc80008410000 */
[----:B------:R-:W-:Y:S01]  /*5630*/  MUFU.EX2 R36, R36 ;  /* 0x0000002400247308 */ /* 0x000fe20000000800 */
[----:B------:R-:W-:Y:S02]  /*5640*/  FSEL R11, R7, RZ, P0 ;  /* 0x000000ff070b7208 */ /* 0x000fe40000000000 */
[----:B------:R-:W-:-:S03]  /*5650*/  LEA.HI R7, R17, R16, RZ, 0x4 ;  /* 0x0000001011077211 */ /* 0x000fc600078f20ff */
[--C-:B------:R-:W-:Y:S01]  /*5660*/  FFMA.FTZ R26, R26, UR10, -R11.reuse ;  /* 0x0000000a1a1a7c23 */ /* 0x100fe2000801080b */
[----:B------:R-:W-:Y:S01]  /*5670*/  LOP3.LUT R9, R7, 0xfffffff0, RZ, 0xc0, !PT ;  /* 0xfffffff007097812 */ /* 0x000fe200078ec0ff */
[--C-:B------:R-:W-:Y:S01]  /*5680*/  FFMA.FTZ R27, R27, UR10, -R11.reuse ;  /* 0x0000000a1b1b7c23 */ /* 0x100fe2000801080b */
[--C-:B------:R-:W-:Y:S01]  /*5690*/  FFMA.FTZ R30, R30, UR10, -R11.reuse ;  /* 0x0000000a1e1e7c23 */ /* 0x100fe2000801080b */
[--C-:B------:R-:W-:Y:S01]  /*56a0*/  FFMA.FTZ R31, R31, UR10, -R11.reuse ;  /* 0x0000000a1f1f7c23 */ /* 0x100fe2000801080b */
[----:B------:R-:W-:Y:S01]  /*56b0*/  FFMA.FTZ R34, R34, UR10, -R11 ;  /* 0x0000000a22227c23 */ /* 0x000fe2000801080b */
[----:B------:R-:W-:Y:S01]  /*56c0*/  IMAD.IADD R9, R16, 0x1, -R9 ;  /* 0x0000000110097824 */ /* 0x000fe200078e0a09 */
[----:B------:R-:W-:Y:S01]  /*56d0*/  MUFU.EX2 R26, R26 ;  /* 0x0000001a001a7308 */ /* 0x000fe20000000800 */
[----:B------:R-:W-:Y:S01]  /*56e0*/  LEA.HI R16, R17, R16, RZ, 0x5 ;  /* 0x0000001011107211 */ /* 0x000fe200078f28ff */
[--C-:B------:R-:W-:Y:S01]  /*56f0*/  FFMA.FTZ R35, R35, UR10, -R11.reuse ;  /* 0x0000000a23237c23 */ /* 0x100fe2000801080b */
[----:B------:R-:W-:Y:S01]  /*5700*/  FFMA.FTZ R38, R38, UR10, -R11 ;  /* 0x0000000a26267c23 */ /* 0x000fe2000801080b */
[----:B------:R-:W-:Y:S01]  /*5710*/  SHF.R.S32.HI R8, RZ, 0x1f, R9 ;  /* 0x0000001fff087819 */ /* 0x000fe20000011409 */
[----:B------:R-:W-:Y:S01]  /*5720*/  FFMA.FTZ R39, R39, UR10, -R11 ;  /* 0x0000000a27277c23 */ /* 0x000fe2000801080b */
[----:B------:R-:W-:-:S02]  /*5730*/  IMAD.SHL.U32 R16, R16, 0x20, RZ ;  /* 0x0000002010107824 */ /* 0x000fc400078e00ff */
[--C-:B------:R-:W-:Y:S01]  /*5740*/  FFMA.FTZ R42, R42, UR10, -R11.reuse ;  /* 0x0000000a2a2a7c23 */ /* 0x100fe2000801080b */
[----:B------:R-:W-:Y:S01]  /*5750*/  LEA.HI R8, R8, R9, RZ, 0x3 ;  /* 0x0000000908087211 */ /* 0x000fe200078f18ff */
[----:B------:R-:W0:Y:S01]  /*5760*/  MUFU.EX2 R27, R27 ;  /* 0x0000001b001b7308 */ /* 0x000e220000000800 */
[--C-:B------:R-:W-:Y:S01]  /*5770*/  FFMA.FTZ R43, R43, UR10, -R11.reuse ;  /* 0x0000000a2b2b7c23 */ /* 0x100fe2000801080b */
[--C-:B------:R-:W-:Y:S01]  /*5780*/  FFMA.FTZ R46, R46, UR10, -R11.reuse ;  /* 0x0000000a2e2e7c23 */ /* 0x100fe2000801080b */
[C---:B------:R-:W-:Y:S01]  /*5790*/  LOP3.LUT R10, R8.reuse, 0xfffffff8, RZ, 0xc0, !PT ;  /* 0xfffffff8080a7812 */ /* 0x040fe200078ec0ff */
[----:B------:R-:W-:Y:S02]  /*57a0*/  IMAD.SHL.U32 R17, R8, 0x40, RZ ;  /* 0x0000004008117824 */ /* 0x000fe400078e00ff */
[--C-:B------:R-:W-:Y:S01]  /*57b0*/  FFMA.FTZ R47, R47, UR10, -R11.reuse ;  /* 0x0000000a2f2f7c23 */ /* 0x100fe2000801080b */
[--C-:B------:R-:W-:Y:S01]  /*57c0*/  FFMA.FTZ R50, R50, UR10, -R11.reuse ;  /* 0x0000000a32327c23 */ /* 0x100fe2000801080b */
[----:B------:R-:W-:Y:S01]  /*57d0*/  FFMA.FTZ R51, R51, UR10, -R11 ;  /* 0x0000000a33337c23 */ /* 0x000fe2000801080b */
[----:B------:R-:W-:Y:S01]  /*57e0*/  IMAD.IADD R10, R9, 0x1, -R10 ;  /* 0x00000001090a7824 */ /* 0x000fe200078e0a0a */
[----:B------:R-:W-:Y:S01]  /*57f0*/  SHF.R.S32.HI R9, RZ, 0x4, R7 ;  /* 0x00000004ff097819 */ /* 0x000fe20000011407 */
[----:B------:R-:W-:Y:S01]  /*5800*/  MUFU.EX2 R30, R30 ;  /* 0x0000001e001e7308 */ /* 0x000fe20000000800 */
[----:B------:R-:W-:Y:S01]  /*5810*/  LOP3.LUT R17, R17, 0x7ffffe00, RZ, 0xc0, !PT ;  /* 0x7ffffe0011117812 */ /* 0x000fe200078ec0ff */
[--C-:B------:R-:W-:Y:S01]  /*5820*/  FFMA.FTZ R54, R54, UR10, -R11.reuse ;  /* 0x0000000a36367c23 */ /* 0x100fe2000801080b */
[----:B------:R-:W-:Y:S01]  /*5830*/  SHF.L.U32 R7, R10, 0x6, RZ ;  /* 0x000000060a077819 */ /* 0x000fe200000006ff */
[----:B------:R-:W-:Y:S01]  /*5840*/  IMAD.SHL.U32 R12, R9, 0x8, RZ ;  /* 0x00000008090c7824 */ /* 0x000fe200078e00ff */
[----:B------:R-:W-:Y:S01]  /*5850*/  LOP3.LUT R9, R16, 0x7ffffc00, RZ, 0xc0, !PT ;  /* 0x7ffffc0010097812 */ /* 0x000fe200078ec0ff */
[----:B------:R-:W-:Y:S01]  /*5860*/  FFMA.FTZ R55, R55, UR10, -R11 ;  /* 0x0000000a37377c23 */ /* 0x000fe2000801080b */
[----:B------:R-:W-:Y:S01]  /*5870*/  LOP3.LUT R7, R7, 0x1c0, RZ, 0xc0, !PT ;  /* 0x000001c007077812 */ /* 0x000fe200078ec0ff */
[----:B------:R-:W2:Y:S01]  /*5880*/  MUFU.EX2 R31, R31 ;  /* 0x0000001f001f7308 */ /* 0x000ea20000000800 */
[----:B------:R-:W-:-:S02]  /*5890*/  LOP3.LUT P0, RZ, R10, 0x4, RZ, 0xc0, !PT ;  /* 0x000000040aff7812 */ /* 0x000fc4000780c0ff */
[----:B------:R-:W-:Y:S02]  /*58a0*/  LOP3.LUT R12, R7, 0x8, R12, 0xf8, !PT ;  /* 0x00000008070c7812 */ /* 0x000fe400078ef80c */
[----:B------:R-:W-:Y:S02]  /*58b0*/  SHF.R.U32.HI R7, RZ, 0x3, R7 ;  /* 0x00000003ff077819 */ /* 0x000fe40000011607 */
[----:B------:R-:W-:Y:S01]  /*58c0*/  LOP3.LUT P1, RZ, R10, 0x2, RZ, 0xc0, !PT ;  /* 0x000000020aff7812 */ /* 0x000fe2000782c0ff */
[----:B------:R-:W-:Y:S01]  /*58d0*/  MUFU.EX2 R34, R34 ;  /* 0x0000002200227308 */ /* 0x000fe20000000800 */
[----:B------:R-:W-:Y:S01]  /*58e0*/  LOP3.LUT R12, R12, R7, RZ, 0x3c, !PT ;  /* 0x000000070c0c7212 */ /* 0x000fe200078e3cff */
[----:B------:R-:W-:Y:S01]  /*58f0*/  FADD.FTZ R7, R24, R25 ;  /* 0x0000001918077221 */ /* 0x000fe20000010000 */
[----:B0-----:R-:W-:Y:S02]  /*5900*/  F2FP.BF16.F32.PACK_AB R153, R27, R26 ;  /* 0x0000001a1b99723e */ /* 0x001fe400000010ff */
[----:B------:R-:W-:Y:S01]  /*5910*/  IADD3 R12, R12, R17, R9 ;  /* 0x000000110c0c7210 */ /* 0x000fe20007ffe009 */
[----:B------:R-:W-:Y:S01]  /*5920*/  FADD.FTZ R8, R28, R7 ;  /* 0x000000071c087221 */ /* 0x000fe20000010000 */
[----:B------:R-:W-:Y:S01]  /*5930*/  F2FP.BF16.F32.PACK_AB R156, R33, R32 ;  /* 0x00000020219c723e */ /* 0x000fe200000010ff */
[----:B------:R-:W0:Y:S01]  /*5940*/  MUFU.EX2 R35, R35 ;  /* 0x0000002300237308 */ /* 0x000e220000000800 */
[----:B------:R-:W-:Y:S01]  /*5950*/  LEA R12, R12, UR37, 0x1 ;  /* 0x000000250c0c7c11 */ /* 0x000fe2000f8e08ff */
[----:B------:R-:W-:Y:S01]  /*5960*/  FADD.FTZ R7, R29, R8 ;  /* 0x000000081d077221 */ /* 0x000fe20000010000 */
[----:B--2---:R-:W-:-:S03]  /*5970*/  F2FP.BF16.F32.PACK_AB R155, R31, R30 ;  /* 0x0000001e1f9b723e */ /* 0x004fc600000010ff */
[----:B------:R-:W-:Y:S01]  /*5980*/  FADD.FTZ R8, R32, R7 ;  /* 0x0000000720087221 */ /* 0x000fe20000010000 */
[----:B------:R-:W-:Y:S01]  /*5990*/  FADD.FTZ R7, R26, R27 ;  /* 0x0000001b1a077221 */ /* 0x000fe20000010000 */
[----:B------:R-:W2:Y:S01]  /*59a0*/  MUFU.EX2 R38, R38 ;  /* 0x0000002600267308 */ /* 0x000ea20000000800 */
[----:B------:R-:W-:Y:S02]  /*59b0*/  VIADD R11, R12, 0x26820 ;  /* 0x000268200c0b7836 */ /* 0x000fe40000000000 */
[----:B------:R-:W-:Y:S01]  /*59c0*/  FADD.FTZ R9, R33, R8 ;  /* 0x0000000821097221 */ /* 0x000fe20000010000 */
[----:B------:R-:W-:Y:S01]  /*59d0*/  FADD.FTZ R8, R30, R7 ;  /* 0x000000071e087221 */ /* 0x000fe20000010000 */
[----:B------:R3:W-:Y:S02]  /*59e0*/  STSM.16.M88.4 [R12+0x26800], R152 ;  /* 0x026800980c007844 */ /* 0x0007e40000000200 */
[----:B------:R-:W-:Y:S01]  /*59f0*/  FADD.FTZ R10, R36, R9 ;  /* 0x00000009240a7221 */ /* 0x000fe20000010000 */
[----:B------:R-:W-:Y:S01]  /*5a00*/  FADD.FTZ R7, R31, R8 ;  /* 0x000000081f077221 */ /* 0x000fe20000010000 */
[----:B------:R-:W4:Y:S01]  /*5a10*/  MUFU.EX2 R37, R37 ;  /* 0x0000002500257308 */ /* 0x000f220000000800 */
[----:B0-----:R-:W-:-:S02]  /*5a20*/  F2FP.BF16.F32.PACK_AB R157, R35, R34 ;  /* 0x00000022239d723e */ /* 0x001fc400000010ff */
[----:B------:R-:W-:-:S04]  /*5a30*/  FADD.FTZ R8, R34, R7 ;  /* 0x0000000722087221 */ /* 0x000fc80000010000 */
[----:B------:R-:W-:Y:S01]  /*5a40*/  FADD.FTZ R7, R35, R8 ;  /* 0x0000000823077221 */ /* 0x000fe20000010000 */
[----:B------:R-:W0:Y:S03]  /*5a50*/  MUFU.EX2 R39, R39 ;  /* 0x0000002700277308 */ /* 0x000e260000000800 */
[----:B--2---:R-:W-:-:S05]  /*5a60*/  FADD.FTZ R8, R38, R7 ;  /* 0x0000000726087221 */ /* 0x004fca0000010000 */
[----:B------:R-:W2:Y:S01]  /*5a70*/  MUFU.EX2 R40, R40 ;  /* 0x0000002800287308 */ /* 0x000ea20000000800 */
[C---:B----4-:R-:W-:Y:S01]  /*5a80*/  FADD.FTZ R9, R37.reuse, R10 ;  /* 0x0000000a25097221 */ /* 0x050fe20000010000 */
[----:B------:R-:W-:-:S06]  /*5a90*/  F2FP.BF16.F32.PACK_AB R158, R37, R36 ;  /* 0x00000024259e723e */ /* 0x000fcc00000010ff */
[----:B------:R-:W4:Y:S01]  /*5aa0*/  MUFU.EX2 R42, R42 ;  /* 0x0000002a002a7308 */ /* 0x000f220000000800 */
[C---:B0-----:R-:W-:Y:S01]  /*5ab0*/  FADD.FTZ R7, R39.reuse, R8 ;  /* 0x0000000827077221 */ /* 0x041fe20000010000 */
[----:B------:R-:W-:-:S06]  /*5ac0*/  F2FP.BF16.F32.PACK_AB R159, R39, R38 ;  /* 0x00000026279f723e */ /* 0x000fcc00000010ff */
[----:B------:R-:W0:Y:S01]  /*5ad0*/  MUFU.EX2 R41, R41 ;  /* 0x0000002900297308 */ /* 0x000e220000000800 */
[----:B--2---:R-:W-:Y:S01]  /*5ae0*/  FADD.FTZ R10, R40, R9 ;  /* 0x00000009280a7221 */ /* 0x004fe20000010000 */
[----:B------:R-:W-:-:S05]  /*5af0*/  IMAD.MOV.U32 R9, RZ, RZ, -0x40 ;  /* 0xffffffc0ff097424 */ /* 0x000fca00078e00ff */
[----:B------:R-:W-:Y:S01]  /*5b00*/  SEL R9, R9, 0x40, P0 ;  /* 0x0000004009097807 */ /* 0x000fe20000000000 */
[----:B------:R-:W2:Y:S01]  /*5b10*/  MUFU.EX2 R43, R43 ;  /* 0x0000002b002b7308 */ /* 0x000ea20000000800 */
[----:B----4-:R-:W-:-:S07]  /*5b20*/  FADD.FTZ R8, R42, R7 ;  /* 0x000000072a087221 */ /* 0x010fce0000010000 */
[----:B------:R-:W4:Y:S01]  /*5b30*/  MUFU.EX2 R44, R44 ;  /* 0x0000002c002c7308 */ /* 0x000f220000000800 */
[C---:B0-----:R-:W-:Y:S01]  /*5b40*/  FADD.FTZ R17, R41.reuse, R10 ;  /* 0x0000000a29117221 */ /* 0x041fe20000010000 */
[----:B------:R-:W-:Y:S01]  /*5b50*/  VIADD R10, R12, 0x26800 ;  /* 0x000268000c0a7836 */ /* 0x000fe20000000000 */
[----:B------:R-:W-:-:S03]  /*5b60*/  F2FP.BF16.F32.PACK_AB R160, R41, R40 ;  /* 0x0000002829a0723e */ /* 0x000fc600000010ff */
[C---:B------:R-:W-:Y:S02]  /*5b70*/  @P1 VIADD R11, R10.reuse, 0xffffffe0 ;  /* 0xffffffe00a0b1836 */ /* 0x040fe40000000000 */
[----:B------:R-:W0:Y:S01]  /*5b80*/  MUFU.EX2 R46, R46 ;  /* 0x0000002e002e7308 */ /* 0x000e220000000800 */
[C---:B--2---:R-:W-:Y:S01]  /*5b90*/  FADD.FTZ R7, R43.reuse, R8 ;  /* 0x000000082b077221 */ /* 0x044fe20000010000 */
[----:B------:R-:W-:Y:S01]  /*5ba0*/  F2FP.BF16.F32.PACK_AB R161, R43, R42 ;  /* 0x0000002a2ba1723e */ /* 0x000fe200000010ff */
[----:B------:R-:W-:Y:S01]  /*5bb0*/  IMAD.IADD R10, R10, 0x1, R9 ;  /* 0x000000010a0a7824 */ /* 0x000fe200078e0209 */
[----:B------:R-:W-:Y:S01]  /*5bc0*/  IADD3 R9, R9, R11, RZ ;  /* 0x0000000b09097210 */ /* 0x000fe20007ffe0ff */
[----:B------:R3:W-:Y:S03]  /*5bd0*/  STSM.16.M88.4 [R11], R156 ;  /* 0x0000009c0b007844 */ /* 0x0007e60000000200 */
[----:B------:R-:W2:Y:S01]  /*5be0*/  MUFU.EX2 R45, R45 ;  /* 0x0000002d002d7308 */ /* 0x000ea20000000800 */
[----:B----4-:R-:W-:-:S07]  /*5bf0*/  FADD.FTZ R8, R44, R17 ;  /* 0x000000112c087221 */ /* 0x010fce0000010000 */
[----:B------:R-:W4:Y:S01]  /*5c00*/  MUFU.EX2 R47, R47 ;  /* 0x0000002f002f7308 */ /* 0x000f220000000800 */
[----:B0-----:R-:W-:-:S07]  /*5c10*/  FADD.FTZ R16, R46, R7 ;  /* 0x000000072e107221 */ /* 0x001fce0000010000 */
[----:B------:R-:W-:Y:S01]  /*5c20*/  MUFU.EX2 R48, R48 ;  /* 0x0000003000307308 */ /* 0x000fe20000000800 */
[C---:B--2---:R-:W-:Y:S01]  /*5c30*/  F2FP.BF16.F32.PACK_AB R162, R45.reuse, R44 ;  /* 0x0000002c2da2723e */ /* 0x044fe200000010ff */
[----:B------:R-:W-:-:S06]  /*5c40*/  FADD.FTZ R45, R45, R8 ;  /* 0x000000082d2d7221 */ /* 0x000fcc0000010000 */
[----:B------:R-:W0:Y:S01]  /*5c50*/  MUFU.EX2 R49, R49 ;  /* 0x0000003100317308 */ /* 0x000e220000000800 */
[C---:B----4-:R-:W-:Y:S01]  /*5c60*/  F2FP.BF16.F32.PACK_AB R163, R47.reuse, R46 ;  /* 0x0000002e2fa3723e */ /* 0x050fe200000010ff */
[----:B------:R-:W-:-:S04]  /*5c70*/  FADD.FTZ R47, R47, R16 ;  /* 0x000000102f2f7221 */ /* 0x000fc80000010000 */
[----:B------:R3:W-:Y:S02]  /*5c80*/  STSM.16.M88.4 [R10], R160 ;  /* 0x000000a00a007844 */ /* 0x0007e40000000200 */
[----:B------:R-:W-:Y:S08]  /*5c90*/  MUFU.EX2 R50, R50 ;  /* 0x0000003200327308 */ /* 0x000ff00000000800 */
[----:B------:R-:W2:Y:S01]  /*5ca0*/  MUFU.EX2 R51, R51 ;  /* 0x0000003300337308 */ /* 0x000ea20000000800 */
[----:B0-----:R-:W-:Y:S01]  /*5cb0*/  F2FP.BF16.F32.PACK_AB R164, R49, R48 ;  /* 0x0000003031a4723e */ /* 0x001fe200000010ff */
[----:B------:R-:W-:-:S04]  /*5cc0*/  FADD.FTZ R48, R48, R45 ;  /* 0x0000002d30307221 */ /* 0x000fc80000010000 */
[----:B------:R-:W-:Y:S02]  /*5cd0*/  FADD.FTZ R49, R49, R48 ;  /* 0x0000003031317221 */ /* 0x000fe40000010000 */
[----:B------:R-:W0:Y:S08]  /*5ce0*/  MUFU.EX2 R52, R52 ;  /* 0x0000003400347308 */ /* 0x000e300000000800 */
[----:B------:R-:W-:Y:S01]  /*5cf0*/  MUFU.EX2 R54, R54 ;  /* 0x0000003600367308 */ /* 0x000fe20000000800 */
[----:B--2---:R-:W-:Y:S01]  /*5d00*/  F2FP.BF16.F32.PACK_AB R165, R51, R50 ;  /* 0x0000003233a5723e */ /* 0x004fe200000010ff */
[----:B------:R-:W-:-:S04]  /*5d10*/  FADD.FTZ R50, R50, R47 ;  /* 0x0000002f32327221 */ /* 0x000fc80000010000 */
[----:B------:R-:W-:Y:S02]  /*5d20*/  FADD.FTZ R51, R51, R50 ;  /* 0x0000003233337221 */ /* 0x000fe40000010000 */
        /* <DEDUP_REMOVED lines=10> */
.L_x_1786:
[----:B------:R0:W2:Y:S01]  /*5dd0*/  SYNCS.PHASECHK.TRANS64.TRYWAIT P0, [UR37+0x28c50], R14 ;  /* 0x028c500eff0075a7 */ /* 0x0000a20008000165 */
[----:B------:R-:W-:Y:S05]  /*5de0*/  @!P5 BRA `(.L_x_1787) ;  /* 0x000000000004d947 */ /* 0x000fea0003800000 */
[----:B------:R-:W-:Y:S01]  /*5df0*/  BPT.TRAP 0x1 ;  /* 0x000000040000795c */ /* 0x000fe20000300000 */
.L_x_1787:
[----:B--2---:R-:W-:Y:S05]  /*5e00*/  @P0 BRA `(.L_x_1788) ;  /* 0x0000000000080947 */ /* 0x004fea0003800000 */
[----:B------:R-:W2:Y:S02]  /*5e10*/  SYNCS.PHASECHK.TRANS64.TRYWAIT P0, [UR37+0x28c50], R14 ;  /* 0x028c500eff0075a7 */ /* 0x000ea40008000165 */
[----:B--2---:R-:W-:Y:S05]  /*5e20*/  @!P0 BRA `(.L_x_1789) ;  /* 0x000000e400888947 */ /* 0x004fea0003800000 */
.L_x_1788:
[----:B------:R-:W-:Y:S01]  /*5e30*/  WARPGROUP.ARRIVE ;  /* 0x00000000000079c5 */ /* 0x000fe20000000000 */
[----:B------:R-:W-:Y:S01]  /*5e40*/  UMOV UR14, UR36 ;  /* 0x00000024000e7c82 */ /* 0x000fe20008000000 */
[----:B------:R-:W-:Y:S01]  /*5e50*/  UMOV UR15, 0x40000040 ;  /* 0x40000040000f7882 */ /* 0x000fe20000000000 */
[----:B------:R-:W-:Y:S01]  /*5e60*/  PLOP3.LUT P0, PT, PT, PT, UP1, 0x40, 0x0 ;  /* 0x000000000000781c */ /* 0x000fe20003f0e818 */
[----:B------:R-:W-:Y:S01]  /*5e70*/  @UP0 ULDC UR23, c[0x0][0x450] ;  /* 0x0001140000170ab9 */ /* 0x000fe20000000800 */
[----:B--2---:R-:W-:Y:S01]  /*5e80*/  @!P6 VIADD R13, R13, 0x28c60 ;  /* 0x00028c600d0de836 */ /* 0x004fe20000000000 */
[----:B------:R-:W-:Y:S01]  /*5e90*/  HGMMA.64x256x16.F32.BF16 R24, R152, gdesc[UR12].tnspB, RZ, !UPT, gsb0 ;  /* 0x43e0000c98187df0 */ /* 0x000fe2000c0018ff */
[----:B------:R-:W-:Y:S01]  /*5ea0*/  UIADD3 UR14, UR36, 0x80, URZ ;  /* 0x00000080240e7890 */ /* 0x000fe2000fffe03f */
[----:B------:R-:W-:Y:S01]  /*5eb0*/  UMOV UR15, 0x40000040 ;  /* 0x40000040000f7882 */ /* 0x000fe20000000000 */
[----:B------:R-:W-:Y:S01]  /*5ec0*/  UIMAD UR22, UR39, UR11, -UR18 ;  /* 0x0000000b271672a4 */ /* 0x000fe2000f8e0a12 */
[----:B------:R-:W-:Y:S01]  /*5ed0*/  @!P6 PRMT R13, RZ, 0x654, R13 ;  /* 0x00000654ff0de816 */ /* 0x000fe2000000000d */
[----:B------:R-:W-:Y:S01]  /*5ee0*/  UIADD3 UR42, UR42, -0x2, URZ ;  /* 0xfffffffe2a2a7890 */ /* 0x000fe2000fffe03f */
[----:B------:R-:W-:-:S02]  /*5ef0*/  WARPGROUP.DEPBAR.LE gsb0, 0x0 ;  /* 0x00008000000079c5 */ /* 0x000fc40000010000 */
        /* <DEDUP_REMOVED lines=15> */
[----:B------:R-:W2:Y:S02]  /*5ff0*/  S2UR UR14, SR_CTAID.X ;  /* 0x00000000000e79c3 */ /* 0x000ea40000002500 */
[----:B--2---:R-:W-:-:S03]  /*6000*/  USHF.L.U32 UR19, UR14, 0x6, URZ ;  /* 0x000000060e137899 */ /* 0x004fc6000800063f */
[----:B------:R-:W-:Y:S02]  /*6010*/  @UP0 ULDC UR14, c[0x0][0x44c] ;  /* 0x00011300000e0ab9 */ /* 0x000fe40000000800 */
[----:B------:R-:W-:-:S04]  /*6020*/  UIMAD.WIDE.U32 UR14, UR19, UR14, URZ ;  /* 0x0000000e130e72a5 */ /* 0x000fc8000f8e003f */
[----:B------:R-:W-:-:S04]  /*6030*/  @UP0 USHF.R.U32.HI UR19, URZ, UR23, UR15 ;  /* 0x000000173f130299 */ /* 0x000fc8000801160f */
[----:B------:R-:W-:-:S04]  /*6040*/  UIADD3 UR14, UR22, UR19, URZ ;  /* 0x00000013160e7290 */ /* 0x000fc8000fffe03f */
[----:B------:R-:W-:Y:S01]  /*6050*/  UIADD3 UR4, UR14, UR4, URZ ;  /* 0x000000040e047290 */ /* 0x000fe2000fffe03f */
        /* <DEDUP_REMOVED lines=21> */
.L_x_1791:
[----:B------:R-:W-:-:S11]  /*61b0*/  UISETP.NE.AND UP2, UPT, UR5, 0x1, UPT ;  /* 0x000000010500788c */ /* 0x000fd6000bf45270 */
[----:B------:R-:W-:Y:S02]  /*61c0*/  @UP2 ULDC.64 UR22, c[0x0][0x9e8] ;  /* 0x00027a0000162ab9 */ /* 0x000fe40000000a00 */
[----:B------:R-:W-:-:S04]  /*61d0*/  UIMAD.WIDE.U32 UR14, UR19, UR22, URZ ;  /* 0x00000016130e72a5 */ /* 0x000fc8000f8e003f */
[----:B------:R-:W-:-:S12]  /*61e0*/  @UP2 USHF.R.U32.HI UR19, URZ, UR23, UR15 ;  /* 0x000000173f132299 */ /* 0x000fd8000801160f */
.L_x_1792:
[----:B------:R-:W-:-:S04]  /*61f0*/  UIMAD UR5, UR19, UR5, UR5 ;  /* 0x00000005130572a4 */ /* 0x000fc8000f8e0205 */
[----:B------:R-:W-:-:S04]  /*6200*/  UISETP.LT.AND UP2, UPT, UR4, UR5, UPT ;  /* 0x000000050400728c */ /* 0x000fc8000bf41270 */
[----:B------:R-:W-:-:S12]  /*6210*/  USEL UR4, UR4, UR5, UP2 ;  /* 0x0000000504047287 */ /* 0x000fd80009000000 */
.L_x_1790:
[----:B------:R-:W-:-:S04]  /*6220*/  USHF.R.S32.HI UR5, URZ, 0x1f, UR4 ;  /* 0x0000001f3f057899 */ /* 0x000fc80008011404 */
[----:B------:R-:W-:-:S03]  /*6230*/  ULEA.HI UR5, UR5, UR4, URZ, 0x6 ;  /* 0x0000000405057291 */ /* 0x000fc6000f8f303f */
[----:B------:R-:W-:Y:S01]  /*6240*/  UMOV UR4, URZ ;  /* 0x0000003f00047c82 */ /* 0x000fe20008000000 */
[----:B------:R-:W-:-:S04]  /*6250*/  USHF.R.S32.HI UR5, URZ, 0x6, UR5 ;  /* 0x000000063f057899 */ /* 0x000fc80008011405 */
[----:B------:R-:W-:-:S04]  /*6260*/  UISETP.LT.AND UP2, UPT, UR38, UR5, UPT ;  /* 0x000000052600728c */ /* 0x000fc8000bf41270 */
[----:B------:R-:W-:-:S03]  /*6270*/  USEL UR25, UR38, UR5, !UP2 ;  /* 0x0000000526197287 */ /* 0x000fc6000d000000 */
[----:B------:R-:W-:Y:S01]  /*6280*/  UMOV UR5, URZ ;  /* 0x0000003f00057c82 */ /* 0x000fe20008000000 */
[----:B------:R-:W-:-:S06]  /*6290*/  UISETP.GE.AND UP2, UPT, UR42, UR25, UPT ;  /* 0x000000192a00728c */ /* 0x000fcc000bf46270 */
[----:B------:R-:W-:-:S13]  /*62a0*/  PLOP3.LUT P0, PT, PT, PT, UP2, 0x80, 0x0 ;  /* 0x000000000000781c */ /* 0x000fda0003f0f028 */
[----:B------:R-:W-:Y:S05]  /*62b0*/  @!P0 BRA `(.L_x_1793) ;  /* 0x0000002400088947 */ /* 0x000fea0003800000 */
[----:B------:R-:W-:Y:S01]  /*62c0*/  UMOV UR5, URZ ;  /* 0x0000003f00057c82 */ /* 0x000fe20008000000 */
[----:B------:R-:W-:Y:S01]  /*62d0*/  UMOV UR24, URZ ;  /* 0x0000003f00187c82 */ /* 0x000fe20008000000 */
[----:B------:R-:W-:Y:S01]  /*62e0*/  ULDC UR30, c[0x0][0x9e4] ;  /* 0x00027900001e7ab9 */ /* 0x000fe20000000800 */
[----:B------:R-:W-:Y:S01]  /*62f0*/  ULDC UR28, c[0x0][0x288] ;  /* 0x0000a200001c7ab9 */ /* 0x000fe20000000800 */
[----:B------:R-:W-:Y:S01]  /*6300*/  ULDC UR27, c[0x0][0x2f0] ;  /* 0x0000bc00001b7ab9 */ /* 0x000fe20000000800 */
[----:B------:R-:W-:Y:S01]  /*6310*/  ULDC UR26, c[0x0][0x988] ;  /* 0x00026200001a7ab9 */ /* 0x000fe20000000800 */
[----:B------:R-:W-:-:S05]  /*6320*/  ULDC UR29, c[0x0][0x9e0] ;  /* 0x00027800001d7ab9 */ /* 0x000fca0000000800 */
.L_x_1810:
[----:B------:R-:W-:-:S04]  /*6330*/  UIADD3 UR4, UR24, 0x1, URZ ;  /* 0x0000000118047890 */ /* 0x000fc8000fffe03f */
[----:B------:R-:W-:-:S04]  /*6340*/  UISETP.NE.AND UP2, UPT, UR4, 0x2, UPT ;  /* 0x000000020400788c */ /* 0x000fc8000bf45270 */
[----:B------:R-:W-:Y:S02]  /*6350*/  USEL UR10, URZ, 0x1, UP2 ;  /* 0x000000013f0a7887 */ /* 0x000fe40009000000 */
[----:B------:R-:W-:Y:S02]  /*6360*/  USEL UR4, UR4, URZ, UP2 ;  /* 0x0000003f04047287 */ /* 0x000fe40009000000 */
[----:B------:R-:W-:Y:S01]  /*6370*/  ULOP3.LUT UR5, UR5, UR10, URZ, 0x3c, !UPT ;  /* 0x0000000a05057292 */ /* 0x000fe2000f8e3c3f */
[----:B0---4-:R-:W-:Y:S11]  /*6380*/  @!P5 BRA `(.L_x_1794) ;  /* 0x000000000004d947 */ /* 0x011ff60003800000 */
[----:B------:R-:W-:Y:S01]  /*6390*/  BPT.TRAP 0x1 ;  /* 0x000000040000795c */ /* 0x000fe20000300000 */
.L_x_1794:
[----:B------:R-:W-:Y:S01]  /*63a0*/  ULEA UR31, UR4, UR37, 0x3 ;  /* 0x00000025041f7291 */ /* 0x000fe2000f8e183f */
[----:B--2---:R-:W-:-:S05]  /*63b0*/  IMAD.U32 R13, RZ, RZ, UR5 ;  /* 0x00000005ff0d7e24 */ /* 0x004fca000f8e00ff */
[----:B------:R-:W-:-:S04]  /*63c0*/  SHF.L.U32 R13, R13, 0x1f, RZ ;  /* 0x0000001f0d0d7819 */ /* 0x000fc800000006ff */
[----:B------:R2:W4:Y:S01]  /*63d0*/  SYNCS.PHASECHK.TRANS64.TRYWAIT P0, [UR31+0x28c30], R13 ;  /* 0x028c300dff0075a7 */ /* 0x000522000800015f */
[----:B------:R-:W-:Y:S05]  /*63e0*/  @!P5 BRA `(.L_x_1795) ;  /* 0x000000000004d947 */ /* 0x000fea0003800000 */
[----:B------:R-:W-:Y:S01]  /*63f0*/  BPT.TRAP 0x1 ;  /* 0x000000040000795c */ /* 0x000fe20000300000 */
.L_x_1795:
[----:B----4-:R-:W-:Y:S05]  /*6400*/  @P0 BRA `(.L_x_1796) ;  /* 0x0000000000080947 */ /* 0x010fea0003800000 */
[----:B------:R-:W4:Y:S02]  /*6410*/  SYNCS.PHASECHK.TRANS64.TRYWAIT P0, [UR31+0x28c30], R13 ;  /* 0x028c300dff0075a7 */ /* 0x000f24000800015f */
[----:B----4-:R-:W-:Y:S05]  /*6420*/  @!P0 BRA `(.L_x_1797) ;  /* 0x000000e0001c8947 */ /* 0x010fea0003800000 */
.L_x_1796:
[----:B------:R-:W-:Y:S01]  /*6430*/  ULEA UR22, UR4, UR6, 0x9 ;  /* 0x0000000604167291 */ /* 0x000fe2000f8e483f */
[----:B---3--:R-:W-:Y:S01]  /*6440*/  WARPGROUP.ARRIVE ;  /* 0x00000000000079c5 */ /* 0x008fe20000000000 */
[----:B------:R-:W-:Y:S01]  /*6450*/  UMOV UR23, 0x40000040 ;  /* 0x4000004000177882 */ /* 0x000fe20000000000 */
[----:B------:R-:W-:Y:S01]  /*6460*/  UMOV UR11, 0x40000040 ;  /* 0x40000040000b7882 */ /* 0x000fe20000000000 */
[----:B------:R-:W-:Y:S01]  /*6470*/  UIADD3 UR10, UR22, 0x2, URZ ;  /* 0x00000002160a7890 */ /* 0x000fe2000fffe03f */
[----:B------:R-:W-:Y:S01]  /*6480*/  PLOP3.LUT P0, PT, PT, PT, UP0, 0x80, 0x0 ;  /* 0x000000000000781c */ /* 0x000fe20003f0f008 */
[----:B------:R-:W-:Y:S01]  /*6490*/  UIADD3 UR14, UR22, 0x4, URZ ;  /* 0x00000004160e7890 */ /* 0x000fe2000fffe03f */
[----:B------:R-:W-:Y:S01]  /*64a0*/  PLOP3.LUT P1, PT, PT, PT, UP0, 0x80, 0x0 ;  /* 0x000000000000781c */ /* 0x000fe20003f2f008 */
[----:B------:R-:W-:Y:S01]  /*64b0*/  UMOV UR15, 0x40000040 ;  /* 0x40000040000f7882 */ /* 0x000fe20000000000 */
[----:B------:R-:W-:Y:S01]  /*64c0*/  HGMMA.64x64x16.F32.BF16 R152, gdesc[UR20], RZ, !UPT, gsb0 ;  /* 0x00e00000149879f0 */ /* 0x000fe2000c0018ff */
[----:B------:R-:W-:Y:S01]  /*64d0*/  UIADD3 UR18, UR22, 0x6, URZ ;  /* 0x0000000616127890 */ /* 0x000fe2000fffe03f */
[----:B------:R-:W-:Y:S01]  /*64e0*/  IMAD.MOV.U32 R16, RZ, RZ, R2 ;  /* 0x000000ffff107224 */ /* 0x000fe200078e0002 */
[----:B------:R-:W-:Y:S01]  /*64f0*/  UMOV UR19, 0x40000040 ;  /* 0x4000004000137882 */ /* 0x000fe20000000000 */
[----:B01----:R-:W-:Y:S01]  /*6500*/  IMAD.U32 R14, RZ, RZ, UR31 ;  /* 0x0000001fff0e7e24 */ /* 0x003fe2000f8e00ff */
[----:B------:R-:W-:-:S02]  /*6510*/  WARPGROUP.DEPBAR.LE gsb0, 0x0 ;  /* 0x00008000000079c5 */ /* 0x000fc40000010000 */
[----:B------:R-:W-:-:S06]  /*6520*/  WARPGROUP.ARRIVE ;  /* 0x00000000000079c5 */ /* 0x000fcc0000000000 */
[----:B------:R-:W-:Y:S01]  /*6530*/  HGMMA.64x64x16.F32.BF16 R152, gdesc[UR8], R152, gsb0 ;  /* 0x00e00000089879f0 */ /* 0x000fe20008001898 */
[----:B------:R-:W-:Y:S01]  /*6540*/  @UP0 ULDC UR10, c[0x0][0x44c] ;  /* 0x00011300000a0ab9 */ /* 0x000fe20000000800 */
[----:B------:R-:W-:Y:S01]  /*6550*/  UMOV UR11, UR27 ;  /* 0x0000001b000b7c82 */ /* 0x000fe20008000000 */
[----:B------:R-:W-:Y:S01]  /*6560*/  @P0 IMAD.HI.U32 R15, R2, UR10, RZ ;  /* 0x0000000a020f0c27 */ /* 0x000fe2000f8e00ff */
[----:B------:R-:W-:Y:S01]  /*6570*/  @UP0 ULDC UR10, c[0x0][0x450] ;  /* 0x00011400000a0ab9 */ /* 0x000fe20000000800 */
[----:B------:R-:W-:Y:S02]  /*6580*/  PLOP3.LUT P0, PT, PT, PT, UP1, 0x40, 0x0 ;  /* 0x000000000000781c */ /* 0x000fe40003f0e818 */
[----:B------:R-:W-:Y:S01]  /*6590*/  IMAD.U32 R20, RZ, RZ, UR11 ;  /* 0x0000000bff147e24 */ /* 0x000fe2000f8e00ff */
[----:B------:R-:W-:Y:S01]  /*65a0*/  @P1 SHF.R.U32.HI R16, RZ, UR10, R15 ;  /* 0x0000000aff101c19 */ /* 0x000fe2000801160f */
[----:B------:R-:W-:Y:S01]  /*65b0*/  USHF.L.U32 UR10, UR42, 0x6, URZ ;  /* 0x000000062a0a7899 */ /* 0x000fe2000800063f */
[----:B------:R-:W-:-:S03]  /*65c0*/  @!P6 VIADD R15, R14, 0x28c40 ;  /* 0x00028c400e0fe836 */ /* 0x000fc60000000000 */
[----:B------:R-:W0:Y:S02]  /*65d0*/  SHFL.IDX PT, R18, R16, RZ, 0x1c1f ;  /* 0x001c1fff10127589 */ /* 0x000e2400000e0000 */
[----:B------:R-:W-:Y:S01]  /*65e0*/  IMAD.U32 R17, RZ, RZ, UR10 ;  /* 0x0000000aff117e24 */ /* 0x000fe2000f8e00ff */
[----:B------:R-:W-:-:S04]  /*65f0*/  @!P6 PRMT R15, RZ, 0x654, R15 ;  /* 0x00000654ff0fe816 */ /* 0x000fc8000000000f */
[----:B------:R-:W-:-:S05]  /*6600*/  IADD3 R17, -R0, 0x1, -R17 ;  /* 0x0000000100117810 */ /* 0x000fca0007ffe911 */
[----:B------:R-:W-:Y:S01]  /*6610*/  IMAD R17, R20, UR39, R17 ;  /* 0x0000002714117c24 */ /* 0x000fe2000f8e0211 */
[----:B------:R-:W-:Y:S02]  /*6620*/  WARPGROUP.DEPBAR.LE gsb0, 0x0 ;  /* 0x00008000000079c5 */ /* 0x000fe40000010000 */
[----:B------:R-:W-:-:S06]  /*6630*/  WARPGROUP.ARRIVE ;  /* 0x00000000000079c5 */ /* 0x000fcc0000000000 */
[----:B------:R-:W-:Y:S03]  /*6640*/  HGMMA.64x64x16.F32.BF16 R152, gdesc[UR12], R152, gsb0 ;  /* 0x00e000000c9879f0 */ /* 0x000fe60008001898 */
[----:B------:R-:W-:Y:S02]  /*6650*/  WARPGROUP.DEPBAR.LE gsb0, 0x0 ;  /* 0x00008000000079c5 */ /* 0x000fe40000010000 */
[----:B------:R-:W-:-:S06]  /*6660*/  WARPGROUP.ARRIVE ;  /* 0x00000000000079c5 */ /* 0x000fcc0000000000 */
[----:B------:R-:W-:Y:S01]  /*6670*/  HGMMA.64x64x16.F32.BF16 R152, gdesc[UR16], R152, gsb0 ;  /* 0x00e00000109879f0 */ /* 0x000fe20008001898 */
[----:B------:R-:W-:Y:S02]  /*6680*/  UMOV UR18, UR28 ;  /* 0x0000001c00127c82 */ /* 0x000fe40008000000 */
[----:B------:R-:W-:-:S04]  /*6690*/  VIADD R17, R17, -UR18 ;  /* 0x8000001211117c36 */ /* 0x000fc80008000000 */
[C---:B------:R-:W-:Y:S01]  /*66a0*/  VIADD R23, R17.reuse, UR7 ;  /* 0x0000000711177c36 */ /* 0x040fe20008000000 */
[----:B------:R-:W-:-:S03]  /*66b0*/  IADD3 R21, R17, UR29, RZ ;  /* 0x0000001d11157c10 */ /* 0x000fc6000fffe0ff */
[C---:B0-----:R-:W-:Y:S01]  /*66c0*/  IMAD.IADD R17, R18.reuse, 0x1, R23 ;  /* 0x0000000112117824 */ /* 0x041fe200078e0217 */
[----:B------:R-:W-:Y:S02]  /*66d0*/  WARPGROUP.DEPBAR.LE gsb0, 0x0 ;  /* 0x00008000000079c5 */ /* 0x000fe40000010000 */
[----:B------:R0:W-:Y:S02]  /*66e0*/  @!P6 SYNCS.ARRIVE.TRANS64.RED.A1T0 RZ, [R15+URZ], RZ ;  /* 0x000000ff0fffe9a7 */ /* 0x0001e4000810043f */
[----:B0-----:R-:W-:Y:S01]  /*66f0*/  IMAD.IADD R15, R18, 0x1, R21 ;  /* 0x00000001120f7824 */ /* 0x001fe200078e0215 */
[----:B------:R-:W-:Y:S06]  /*6700*/  @P0 BRA `(.L_x_1798) ;  /* 0x0000000000600947 */ /* 0x000fec0003800000 */
[----:B------:R-:W-:Y:S01]  /*6710*/  IMAD.U32 R19, RZ, RZ, UR11 ;  /* 0x0000000bff137e24 */ /* 0x000fe2000f8e00ff */
[----:B------:R-:W-:Y:S03]  /*6720*/  BSSY B0, `(.L_x_1799) ;  /* 0x0000012000007945 */ /* 0x000fe60003800000 */
[----:B------:R-:W-:-:S04]  /*6730*/  IMAD R18, R19, UR39, R18 ;  /* 0x0000002713127c24 */ /* 0x000fc8000f8e0212 */
[----:B------:R-:W-:-:S05]  /*6740*/  VIADD R19, R18, -UR18 ;  /* 0x8000001212137c36 */ /* 0x000fca0008000000 */
[----:B------:R-:W-:-:S13]  /*6750*/  ISETP.GT.AND P0, PT, R19, -0x1, PT ;  /* 0xffffffff1300780c */ /* 0x000fda0003f04270 */
[----:B------:R-:W-:Y:S05]  /*6760*/  @P0 BRA `(.L_x_1800) ;  /* 0x0000000000200947 */ /* 0x000fea0003800000 */
[----:B------:R-:W-:Y:S01]  /*6770*/  IMAD.U32 R20, RZ, RZ, UR30 ;  /* 0x0000001eff147e24 */ /* 0x000fe2000f8e00ff */
[----:B------:R-:W-:-:S04]  /*6780*/  LOP3.LUT R19, RZ, R19, RZ, 0x33, !PT ;  /* 0x00000013ff137212 */ /* 0x000fc800078e33ff */
[----:B------:R-:W-:-:S13]  /*6790*/  ISETP.NE.AND P0, PT, R20, 0x1, PT ;  /* 0x000000011400780c */ /* 0x000fda0003f05270 */
[----:B------:R-:W0:Y:S02]  /*67a0*/  @P0 LDC.64 R184, c[0x0][0x9e8] ;  /* 0x00027a00ffb80b82 */ /* 0x000e240000000a00 */
[----:B0-----:R-:W-:-:S05]  /*67b0*/  @P0 IMAD.HI.U32 R18, R19, R184, RZ ;  /* 0x000000b813120227 */ /* 0x001fca00078e00ff */
[----:B------:R-:W-:-:S04]  /*67c0*/  @P0 SHF.R.U32.HI R19, RZ, R185, R18 ;  /* 0x000000b9ff130219 */ /* 0x000fc80000011612 */
[----:B------:R-:W-:Y:S01]  /*67d0*/  LOP3.LUT R19, RZ, R19, RZ, 0x33, !PT ;  /* 0x00000013ff137212 */ /* 0x000fe200078e33ff */
[----:B------:R-:W-:Y:S06]  /*67e0*/  BRA `(.L_x_1801) ;  /* 0x0000000000147947 */ /* 0x000fec0003800000 */
.L_x_1800:
[----:B------:R-:W-:-:S05]  /*67f0*/  IMAD.U32 R20, RZ, RZ, UR30 ;  /* 0x0000001eff147e24 */ /* 0x000fca000f8e00ff */
[----:B------:R-:W-:-:S13]  /*6800*/  ISETP.NE.AND P0, PT, R20, 0x1, PT ;  /* 0x000000011400780c */ /* 0x000fda0003f05270 */
[----:B------:R-:W0:Y:S02]  /*6810*/  @P0 LDC.64 R184, c[0x0][0x9e8] ;  /* 0x00027a00ffb80b82 */ /* 0x000e240000000a00 */
[----:B0-----:R-:W-:-:S05]  /*6820*/  @P0 IMAD.HI.U32 R18, R19, R184, RZ ;  /* 0x000000b813120227 */ /* 0x001fca00078e00ff */
[----:B------:R-:W-:-:S07]  /*6830*/  @P0 SHF.R.U32.HI R19, RZ, R185, R18 ;  /* 0x000000b9ff130219 */ /* 0x000fce0000011612 */
.L_x_1801:
[----:B------:R-:W-:Y:S05]  /*6840*/  BSYNC B0 ;  /* 0x0000000000007941 */ /* 0x000fea0003800000 */
.L_x_1799:
[----:B------:R-:W-:-:S04]  /*6850*/  IMAD R19, R19, R20, -UR10 ;  /* 0x8000000a13137e24 */ /* 0x000fc8000f8e0214 */
[----:B------:R-:W-:-:S05]  /*6860*/  IMAD.IADD R18, R19, 0x1, -R0 ;  /* 0x0000000113127824 */ /* 0x000fca00078e0a00 */
[----:B------:R-:W-:Y:S02]  /*6870*/  VIADDMNMX R15, R18, R20, R15, PT ;  /* 0x00000014120f7246 */ /* 0x000fe4000380010f */
[----:B------:R-:W-:-:S07]  /*6880*/  VIMNMX R17, R17, R18, !PT ;  /* 0x0000001211117248 */ /* 0x000fce0007fe0100 */
.L_x_1798:
[----:B------:R-:W-:Y:S01]  /*6890*/  UISETP.GT.AND UP2, UPT, UR42, -0x1, UPT ;  /* 0xffffffff2a00788c */ /* 0x000fe2000bf44270 */
[----:B------:R-:W0:Y:S05]  /*68a0*/  SHFL.IDX PT, R20, R16, 0x1, 0x1c1f ;  /* 0x003c1f0010147f89 */ /* 0x000e2a00000e0000 */
[----:B------:R-:W-:-:S04]  /*68b0*/  PLOP3.LUT P0, PT, PT, PT, UP2, 0x80, 0x0 ;  /* 0x000000000000781c */ /* 0x000fc80003f0f028 */
[C---:B------:R-:W-:Y:S02]  /*68c0*/  ISETP.GT.AND P3, PT, R17.reuse, RZ, P0 ;  /* 0x000000ff1100720c */ /* 0x040fe40000764270 */
[----:B------:R-:W-:Y:S02]  /*68d0*/  ISETP.GT.AND P2, PT, R17, 0x1, P0 ;  /* 0x000000011100780c */ /* 0x000fe40000744270 */
[----:B------:R-:W-:Y:S02]  /*68e0*/  ISETP.LT.OR P3, PT, R15, 0x1, P3 ;  /* 0x000000010f00780c */ /* 0x000fe40001f61670 */
[C---:B------:R-:W-:Y:S02]  /*68f0*/  ISETP.GT.AND P4, PT, R17.reuse, 0x8, P0 ;  /* 0x000000081100780c */ /* 0x040fe40000784270 */
[----:B------:R-:W-:Y:S02]  /*6900*/  FSEL R152, R152, -INF , !P3 ;  /* 0xff80000098987808 */ /* 0x000fe40005800000 */
[----:B------:R-:W-:-:S02]  /*6910*/  ISETP.GT.AND P3, PT, R17, 0x10, P0 ;  /* 0x000000101100780c */ /* 0x000fc40000764270 */
[----:B------:R-:W-:Y:S02]  /*6920*/  ISETP.GT.AND P1, PT, R17, 0x9, P0 ;  /* 0x000000091100780c */ /* 0x000fe40000724270 */
[----:B------:R-:W-:Y:S01]  /*6930*/  ISETP.LT.OR P3, PT, R15, 0x11, P3 ;  /* 0x000000110f00780c */ /* 0x000fe20001f61670 */
[----:B0-----:R-:W-:Y:S01]  /*6940*/  IMAD.IADD R18, R23, 0x1, R20 ;  /* 0x0000000117127824 */ /* 0x001fe200078e0214 */
[----:B------:R-:W-:Y:S02]  /*6950*/  ISETP.LT.OR P2, PT, R15, 0x2, P2 ;  /* 0x000000020f00780c */ /* 0x000fe40001741670 */
[----:B------:R-:W-:Y:S02]  /*6960*/  FSEL R160, R160, -INF , !P3 ;  /* 0xff800000a0a07808 */ /* 0x000fe40005800000 */
[----:B------:R-:W-:Y:S02]  /*6970*/  ISETP.GT.AND P3, PT, R17, 0x20, P0 ;  /* 0x000000201100780c */ /* 0x000fe40000764270 */
[----:B------:R-:W-:-:S02]  /*6980*/  ISETP.LT.OR P4, PT, R15, 0x9, P4 ;  /* 0x000000090f00780c */ /* 0x000fc40002781670 */
[C---:B------:R-:W-:Y:S02]  /*6990*/  ISETP.LT.OR P1, PT, R15.reuse, 0xa, P1 ;  /* 0x0000000a0f00780c */ /* 0x040fe40000f21670 */
[----:B------:R-:W-:Y:S02]  /*69a0*/  ISETP.LT.OR P3, PT, R15, 0x21, P3 ;  /* 0x000000210f00780c */ /* 0x000fe40001f61670 */
[----:B------:R-:W-:Y:S02]  /*69b0*/  FSEL R153, R153, -INF , !P2 ;  /* 0xff80000099997808 */ /* 0x000fe40005000000 */
[----:B------:R-:W-:Y:S02]  /*69c0*/  FSEL R156, R156, -INF , !P4 ;  /* 0xff8000009c9c7808 */ /* 0x000fe40006000000 */
[----:B------:R-:W-:Y:S02]  /*69d0*/  FSEL R157, R157, -INF , !P1 ;  /* 0xff8000009d9d7808 */ /* 0x000fe40004800000 */
[----:B------:R-:W-:-:S02]  /*69e0*/  ISETP.GT.AND P2, PT, R17, 0x11, P0 ;  /* 0x000000111100780c */ /* 0x000fc40000744270 */
[C---:B------:R-:W-:Y:S02]  /*69f0*/  ISETP.GT.AND P4, PT, R17.reuse, 0x18, P0 ;  /* 0x000000181100780c */ /* 0x040fe40000784270 */
[C---:B------:R-:W-:Y:S02]  /*6a00*/  ISETP.GT.AND P1, PT, R17.reuse, 0x19, P0 ;  /* 0x000000191100780c */ /* 0x040fe40000724270 */
[----:B------:R-:W-:Y:S02]  /*6a10*/  FSEL R168, R168, -INF , !P3 ;  /* 0xff800000a8a87808 */ /* 0x000fe40005800000 */
[----:B------:R-:W-:Y:S02]  /*6a20*/  ISETP.GT.AND P3, PT, R17, 0x30, P0 ;  /* 0x000000301100780c */ /* 0x000fe40000764270 */
[C---:B------:R-:W-:Y:S02]  /*6a30*/  ISETP.LT.OR P2, PT, R15.reuse, 0x12, P2 ;  /* 0x000000120f00780c */ /* 0x040fe40001741670 */
        /* <DEDUP_REMOVED lines=8> */
[----:B------:R-:W-:Y:S02]  /*6ac0*/  ISETP.GT.AND P1, PT, R17, 0x29, P0 ;  /* 0x000000291100780c */ /* 0x000fe40000724270 */
[----:B------:R-:W-:Y:S02]  /*6ad0*/  FSEL R176, R176, -INF , !P3 ;  /* 0xff800000b0b07808 */ /* 0x000fe40005800000 */
[----:B------:R-:W-:Y:S02]  /*6ae0*/  PLOP3.LUT P3, PT, PT, PT, UP1, 0x40, 0x0 ;  /* 0x000000000000781c */ /* 0x000fe40003f6e818 */
[C---:B------:R-:W-:Y:S02]  /*6af0*/  ISETP.LT.OR P2, PT, R15.reuse, 0x22, P2 ;  /* 0x000000220f00780c */ /* 0x040fe40001741670 */
[----:B------:R-:W-:-:S02]  /*6b00*/  ISETP.LT.OR P4, PT, R15, 0x29, P4 ;  /* 0x000000290f00780c */ /* 0x000fc40002781670 */
[----:B------:R-:W-:Y:S02]  /*6b10*/  ISETP.LT.OR P1, PT, R15, 0x2a, P1 ;  /* 0x0000002a0f00780c */ /* 0x000fe40000f21670 */
[----:B------:R-:W-:Y:S02]  /*6b20*/  FSEL R169, R169, -INF , !P2 ;  /* 0xff800000a9a97808 */ /* 0x000fe40005000000 */
[----:B------:R-:W-:Y:S02]  /*6b30*/  FSEL R172, R172, -INF , !P4 ;  /* 0xff800000acac7808 */ /* 0x000fe40006000000 */
[----:B------:R-:W-:Y:S02]  /*6b40*/  FSEL R173, R173, -INF , !P1 ;  /* 0xff800000adad7808 */ /* 0x000fe40004800000 */
[C---:B------:R-:W-:Y:S02]  /*6b50*/  ISETP.GT.AND P2, PT, R17.reuse, 0x31, P0 ;  /* 0x000000311100780c */ /* 0x040fe40000744270 */
[----:B------:R-:W-:-:S02]  /*6b60*/  ISETP.GT.AND P4, PT, R17, 0x38, P0 ;  /* 0x000000381100780c */ /* 0x000fc40000784270 */
[----:B------:R-:W-:Y:S02]  /*6b70*/  ISETP.GT.AND P1, PT, R17, 0x39, P0 ;  /* 0x000000391100780c */ /* 0x000fe40000724270 */
[C---:B------:R-:W-:Y:S02]  /*6b80*/  ISETP.LT.OR P2, PT, R15.reuse, 0x32, P2 ;  /* 0x000000320f00780c */ /* 0x040fe40001741670 */
[C---:B------:R-:W-:Y:S02]  /*6b90*/  ISETP.LT.OR P4, PT, R15.reuse, 0x39, P4 ;  /* 0x000000390f00780c */ /* 0x040fe40002781670 */
[----:B------:R-:W-:Y:S02]  /*6ba0*/  ISETP.LT.OR P1, PT, R15, 0x3a, P1 ;  /* 0x0000003a0f00780c */ /* 0x000fe40000f21670 */
[----:B------:R-:W-:Y:S02]  /*6bb0*/  IADD3 R16, R21, R20, RZ ;  /* 0x0000001415107210 */ /* 0x000fe40007ffe0ff */
[----:B------:R-:W-:-:S02]  /*6bc0*/  FSEL R177, R177, -INF , !P2 ;  /* 0xff800000b1b17808 */ /* 0x000fc40005000000 */
[----:B------:R-:W-:Y:S02]  /*6bd0*/  FSEL R180, R180, -INF , !P4 ;  /* 0xff800000b4b47808 */ /* 0x000fe40006000000 */
[----:B------:R-:W-:Y:S01]  /*6be0*/  FSEL R181, R181, -INF , !P1 ;  /* 0xff800000b5b57808 */ /* 0x000fe20004800000 */
        /* <DEDUP_REMOVED lines=15> */
.L_x_1804:
[----:B------:R-:W-:-:S05]  /*6ce0*/  IMAD.U32 R22, RZ, RZ, UR30 ;  /* 0x0000001eff167e24 */ /* 0x000fca000f8e00ff */
[----:B------:R-:W-:-:S13]  /*6cf0*/  ISETP.NE.AND P1, PT, R22, 0x1, PT ;  /* 0x000000011600780c */ /* 0x000fda0003f25270 */
[----:B------:R-:W0:Y:S02]  /*6d00*/  @P1 LDC.64 R20, c[0x0][0x9e8] ;  /* 0x00027a00ff141b82 */ /* 0x000e240000000a00 */
[----:B0-----:R-:W-:-:S05]  /*6d10*/  @P1 IMAD.HI.U32 R20, R15, R20, RZ ;  /* 0x000000140f141227 */ /* 0x001fca00078e00ff */
[----:B------:R-:W-:-:S07]  /*6d20*/  @P1 SHF.R.U32.HI R15, RZ, R21, R20 ;  /* 0x00000015ff0f1219 */ /* 0x000fce0000011614 */
.L_x_1805:
[----:B------:R-:W-:Y:S05]  /*6d30*/  BSYNC B0 ;  /* 0x0000000000007941 */ /* 0x000fea0003800000 */
.L_x_1803:
[----:B------:R-:W-:-:S04]  /*6d40*/  IMAD R15, R15, R22, -UR10 ;  /* 0x8000000a0f0f7e24 */ /* 0x000fc8000f8e0216 */
[----:B------:R-:W-:-:S05]  /*6d50*/  IMAD.IADD R15, R15, 0x1, -R0 ;  /* 0x000000010f0f7824 */ /* 0x000fca00078e0a00 */
[----:B------:R-:W-:Y:S02]  /*6d60*/  VIADDMNMX R16, R15, R22, R16, PT ;  /* 0x000000160f107246 */ /* 0x000fe40003800110 */
[----:B------:R-:W-:-:S07]  /*6d70*/  VIMNMX R18, R18, R15, !PT ;  /* 0x0000000f12127248 */ /* 0x000fce0007fe0100 */
.L_x_1802:
[----:B------:R-:W-:Y:S01]  /*6d80*/  FMNMX.FTZ R20, R152, R5, !PT ;  /* 0x0000000598147209 */ /* 0x000fe20007810000 */
[----:B------:R-:W-:Y:S01]  /*6d90*/  UMOV UR10, UR26 ;  /* 0x0000001a000a7c82 */ /* 0x000fe20008000000 */
[C---:B------:R-:W-:Y:S02]  /*6da0*/  ISETP.GT.AND P2, PT, R18.reuse, RZ, P0 ;  /* 0x000000ff1200720c */ /* 0x040fe40000744270 */
[----:B------:R-:W-:Y:S02]  /*6db0*/  FMNMX.FTZ R15, R153, R20, !PT ;  /* 0x00000014990f7209 */ /* 0x000fe40007810000 */
[----:B------:R-:W-:Y:S02]  /*6dc0*/  ISETP.GT.AND P1, PT, R18, 0x1, P0 ;  /* 0x000000011200780c */ /* 0x000fe40000724270 */
[----:B------:R-:W-:Y:S02]  /*6dd0*/  FMNMX.FTZ R20, R156, R15, !PT ;  /* 0x0000000f9c147209 */ /* 0x000fe40007810000 */
[----:B------:R-:W-:-:S02]  /*6de0*/  ISETP.LT.OR P2, PT, R16, 0x1, P2 ;  /* 0x000000011000780c */ /* 0x000fc40001741670 */
[----:B------:R-:W-:Y:S02]  /*6df0*/  FMNMX.FTZ R15, R157, R20, !PT ;  /* 0x000000149d0f7209 */ /* 0x000fe40007810000 */
[----:B------:R-:W-:Y:S02]  /*6e00*/  ISETP.GT.AND P3, PT, R18, 0x8, P0 ;  /* 0x000000081200780c */ /* 0x000fe40000764270 */
[----:B------:R-:W-:Y:S02]  /*6e10*/  FMNMX.FTZ R20, R160, R15, !PT ;  /* 0x0000000fa0147209 */ /* 0x000fe40007810000 */
[----:B------:R-:W-:Y:S02]  /*6e20*/  ISETP.LT.OR P1, PT, R16, 0x2, P1 ;  /* 0x000000021000780c */ /* 0x000fe40000f21670 */
[----:B------:R-:W-:Y:S02]  /*6e30*/  FMNMX.FTZ R15, R161, R20, !PT ;  /* 0x00000014a10f7209 */ /* 0x000fe40007810000 */
[----:B------:R-:W-:-:S02]  /*6e40*/  ISETP.GT.AND P4, PT, R18, 0x9, P0 ;  /* 0x000000091200780c */ /* 0x000fc40000784270 */
[----:B------:R-:W-:Y:S02]  /*6e50*/  FMNMX.FTZ R20, R164, R15, !PT ;  /* 0x0000000fa4147209 */ /* 0x000fe40007810000 */
[----:B------:R-:W-:Y:S02]  /*6e60*/  ISETP.LT.OR P3, PT, R16, 0x9, P3 ;  /* 0x000000091000780c */ /* 0x000fe40001f61670 */
[----:B------:R-:W-:Y:S02]  /*6e70*/  FMNMX.FTZ R15, R165, R20, !PT ;  /* 0x00000014a50f7209 */ /* 0x000fe40007810000 */
[----:B------:R-:W-:Y:S02]  /*6e80*/  FSEL R155, R155, -INF , !P1 ;  /* 0xff8000009b9b7808 */ /* 0x000fe40004800000 */
        /* <DEDUP_REMOVED lines=9> */
[----:B------:R-:W-:Y:S02]  /*6f20*/  FSEL R159, R159, -INF , !P4 ;  /* 0xff8000009f9f7808 */ /* 0x000fe40006000000 */
[----:B------:R-:W-:Y:S02]  /*6f30*/  FMNMX.FTZ R15, R177, R20, !PT ;  /* 0x00000014b10f7209 */ /* 0x000fe40007810000 */
[----:B------:R-:W-:Y:S02]  /*6f40*/  ISETP.LT.OR P1, PT, R16, 0x11, P1 ;  /* 0x000000111000780c */ /* 0x000fe40000f21670 */
[----:B------:R-:W-:Y:S02]  /*6f50*/  FMNMX.FTZ R20, R180, R15, !PT ;  /* 0x0000000fb4147209 */ /* 0x000fe40007810000 */
[----:B------:R-:W-:-:S02]  /*6f60*/  ISETP.GT.AND P4, PT, R18, 0x18, P0 ;  /* 0x000000181200780c */ /* 0x000fc40000784270 */
[----:B------:R-:W-:Y:S02]  /*6f70*/  FMNMX.FTZ R20, R181, R20, !PT ;  /* 0x00000014b5147209 */ /* 0x000fe40007810000 */
[----:B------:R-:W-:Y:S02]  /*6f80*/  ISETP.LT.OR P3, PT, R16, 0x12, P3 ;  /* 0x000000121000780c */ /* 0x000fe40001f61670 */
[----:B------:R-:W-:Y:S01]  /*6f90*/  FSEL R162, R162, -INF , !P1 ;  /* 0xff800000a2a27808 */ /* 0x000fe20004800000 */
[----:B------:R-:W0:Y:S01]  /*6fa0*/  SHFL.BFLY PT, R15, R20, 0x2, 0x1f ;  /* 0x0c401f00140f7f89 */ /* 0x000e2200000e0000 */
[----:B------:R-:W-:Y:S02]  /*6fb0*/  ISETP.LT.OR P4, PT, R16, 0x19, P4 ;  /* 0x000000191000780c */ /* 0x000fe40002781670 */
[----:B------:R-:W-:Y:S02]  /*6fc0*/  FSEL R163, R163, -INF , !P3 ;  /* 0xff800000a3a37808 */ /* 0x000fe40005800000 */
[----:B------:R-:W-:-:S02]  /*6fd0*/  ISETP.GT.AND P1, PT, R18, 0x20, P0 ;  /* 0x000000201200780c */ /* 0x000fc40000724270 */
[----:B------:R-:W-:Y:S02]  /*6fe0*/  FSEL R166, R166, -INF , !P4 ;  /* 0xff800000a6a67808 */ /* 0x000fe40006000000 */
[----:B------:R-:W-:Y:S02]  /*6ff0*/  ISETP.GT.AND P3, PT, R18, 0x21, P0 ;  /* 0x000000211200780c */ /* 0x000fe40000764270 */
[----:B------:R-:W-:Y:S02]  /*7000*/  ISETP.LT.OR P1, PT, R16, 0x21, P1 ;  /* 0x000000211000780c */ /* 0x000fe40000f21670 */
[----:B------:R-:W-:Y:S02]  /*7010*/  ISETP.GT.AND P4, PT, R18, 0x28, P0 ;  /* 0x000000281200780c */ /* 0x000fe40000784270 */
[----:B------:R-:W-:Y:S02]  /*7020*/  ISETP.LT.OR P3, PT, R16, 0x22, P3 ;  /* 0x000000221000780c */ /* 0x000fe40001f61670 */
[----:B------:R-:W-:-:S02]  /*7030*/  FSEL R170, R170, -INF , !P1 ;  /* 0xff800000aaaa7808 */ /* 0x000fc40004800000 */
[----:B------:R-:W-:Y:S02]  /*7040*/  ISETP.GT.AND P1, PT, R18, 0x29, P0 ;  /* 0x000000291200780c */ /* 0x000fe40000724270 */
[----:B------:R-:W-:Y:S02]  /*7050*/  FSEL R171, R171, -INF , !P3 ;  /* 0xff800000abab7808 */ /* 0x000fe40005800000 */
[----:B------:R-:W-:Y:S02]  /*7060*/  ISETP.LT.OR P4, PT, R16, 0x29, P4 ;  /* 0x000000291000780c */ /* 0x000fe40002781670 */
[----:B0-----:R-:W-:Y:S02]  /*7070*/  FMNMX.FTZ R17, R20, R15, !PT ;  /* 0x0000000f14117209 */ /* 0x001fe40007810000 */
[----:B------:R-:W-:Y:S02]  /*7080*/  ISETP.LT.OR P1, PT, R16, 0x2a, P1 ;  /* 0x0000002a1000780c */ /* 0x000fe40000f21670 */
[----:B------:R-:W-:Y:S01]  /*7090*/  ISETP.GT.AND P3, PT, R18, 0x30, P0 ;  /* 0x000000301200780c */ /* 0x000fe20000764270 */
[----:B------:R-:W0:Y:S01]  /*70a0*/  SHFL.BFLY PT, R22, R17, 0x1, 0x1f ;  /* 0x0c201f0011167f89 */ /* 0x000e2200000e0000 */
[----:B------:R-:W-:-:S02]  /*70b0*/  FSEL R174, R174, -INF , !P4 ;  /* 0xff800000aeae7808 */ /* 0x000fc40006000000 */
[----:B------:R-:W-:Y:S02]  /*70c0*/  FSEL R175, R175, -INF , !P1 ;  /* 0xff800000afaf7808 */ /* 0x000fe40004800000 */
[C---:B------:R-:W-:Y:S02]  /*70d0*/  ISETP.GT.AND P4, PT, R18.reuse, 0x31, P0 ;  /* 0x000000311200780c */ /* 0x040fe40000784270 */
[----:B------:R-:W-:Y:S02]  /*70e0*/  ISETP.GT.AND P1, PT, R18, 0x38, P0 ;  /* 0x000000381200780c */ /* 0x000fe40000724270 */
[C---:B------:R-:W-:Y:S02]  /*70f0*/  ISETP.LT.OR P3, PT, R16.reuse, 0x31, P3 ;  /* 0x000000311000780c */ /* 0x040fe40001f61670 */
[----:B------:R-:W-:Y:S02]  /*7100*/  ISETP.LT.OR P4, PT, R16, 0x32, P4 ;  /* 0x000000321000780c */ /* 0x000fe40002781670 */
[----:B------:R-:W-:-:S02]  /*7110*/  FSEL R178, R178, -INF , !P3 ;  /* 0xff800000b2b27808 */ /* 0x000fc40005800000 */
[----:B------:R-:W-:Y:S02]  /*7120*/  ISETP.LT.OR P1, PT, R16, 0x39, P1 ;  /* 0x000000391000780c */ /* 0x000fe40000f21670 */
[----:B------:R-:W-:Y:S02]  /*7130*/  FSEL R179, R179, -INF , !P4 ;  /* 0xff800000b3b37808 */ /* 0x000fe40006000000 */
[----:B------:R-:W-:Y:S02]  /*7140*/  FSEL R182, R182, -INF , !P1 ;  /* 0xff800000b6b67808 */ /* 0x000fe40004800000 */
[----:B0-----:R-:W-:Y:S02]  /*7150*/  FMNMX.FTZ R15, R17, R22, !PT ;  /* 0x00000016110f7209 */ /* 0x001fe40007810000 */
[----:B------:R-:W-:Y:S02]  /*7160*/  FSEL R17, R154, -INF , !P2 ;  /* 0xff8000009a117808 */ /* 0x000fe40005000000 */
[----:B------:R-:W-:Y:S01]  /*7170*/  ISETP.GT.AND P2, PT, R18, 0x19, P0 ;  /* 0x000000191200780c */ /* 0x000fe20000744270 */
[----:B------:R-:W-:Y:S01]  /*7180*/  FMUL.FTZ R21, R15, UR10 ;  /* 0x0000000a0f157c20 */ /* 0x000fe20008410000 */
[----:B------:R-:W-:-:S02]  /*7190*/  FMNMX.FTZ R20, R17, R6, !PT ;  /* 0x0000000611147209 */ /* 0x000fc40007810000 */
[----:B------:R-:W-:Y:S02]  /*71a0*/  ISETP.LT.OR P2, PT, R16, 0x1a, P2 ;  /* 0x0000001a1000780c */ /* 0x000fe40001741670 */
[----:B------:R-:W-:Y:S02]  /*71b0*/  FMNMX.FTZ R19, R155, R20, !PT ;  /* 0x000000149b137209 */ /* 0x000fe40007810000 */
[----:B------:R-:W-:Y:S02]  /*71c0*/  FSEL R167, R167, -INF , !P2 ;  /* 0xff800000a7a77808 */ /* 0x000fe40005000000 */
[----:B------:R-:W-:Y:S02]  /*71d0*/  FMNMX.FTZ R20, R158, R19, !PT ;  /* 0x000000139e147209 */ /* 0x000fe40007810000 */
[----:B------:R-:W-:Y:S02]  /*71e0*/  FSETP.NEU.FTZ.AND P2, PT, R15, -INF , PT ;  /* 0xff8000000f00780b */ /* 0x000fe40003f5d000 */
[----:B------:R-:W-:-:S02]  /*71f0*/  FMNMX.FTZ R19, R159, R20, !PT ;  /* 0x000000149f137209 */ /* 0x000fc40007810000 */
[----:B------:R-:W-:Y:S02]  /*7200*/  FSEL R184, R21, RZ, P2 ;  /* 0x000000ff15b87208 */ /* 0x000fe40001000000 */
[----:B------:R-:W-:Y:S02]  /*7210*/  FMNMX.FTZ R20, R162, R19, !PT ;  /* 0x00000013a2147209 */ /* 0x000fe40007810000 */
[----:B------:R-:W-:Y:S01]  /*7220*/  ISETP.GT.AND P0, PT, R18, 0x39, P0 ;  /* 0x000000391200780c */ /* 0x000fe20000704270 */
[--C-:B------:R-:W-:Y:S01]  /*7230*/  FFMA.FTZ R154, R156, UR10, -R184.reuse ;  /* 0x0000000a9c9a7c23 */ /* 0x100fe200080108b8 */
[----:B------:R-:W-:Y:S01]  /*7240*/  FMNMX.FTZ R19, R163, R20, !PT ;  /* 0x00000014a3137209 */ /* 0x000fe20007810000 */
[--C-:B------:R-:W-:Y:S01]  /*7250*/  FFMA.FTZ R156, R160, UR10, -R184.reuse ;  /* 0x0000000aa09c7c23 */ /* 0x100fe200080108b8 */
[----:B------:R-:W-:Y:S01]  /*7260*/  ISETP.LT.OR P0, PT, R16, 0x3a, P0 ;  /* 0x0000003a1000780c */ /* 0x000fe20000701670 */
[--C-:B------:R-:W-:Y:S01]  /*7270*/  FFMA.FTZ R160, R168, UR10, -R184.reuse ;  /* 0x0000000aa8a07c23 */ /* 0x100fe200080108b8 */
[----:B------:R-:W-:Y:S01]  /*7280*/  FMNMX.FTZ R20, R166, R19, !PT ;  /* 0x00000013a6147209 */ /* 0x000fe20007810000 */
[--C-:B------:R-:W-:Y:S01]  /*7290*/  FFMA.FTZ R19, R152, UR10, -R184.reuse ;  /* 0x0000000a98137c23 */ /* 0x100fe200080108b8 */
[----:B------:R-:W-:Y:S01]  /*72a0*/  FSEL R183, R183, -INF , !P0 ;  /* 0xff800000b7b77808 */ /* 0x000fe20004000000 */
[--C-:B------:R-:W-:Y:S01]  /*72b0*/  FFMA.FTZ R152, R153, UR10, -R184.reuse ;  /* 0x0000000a99987c23 */ /* 0x100fe200080108b8 */
[----:B------:R-:W-:Y:S01]  /*72c0*/  FMNMX.FTZ R21, R167, R20, !PT ;  /* 0x00000014a7157209 */ /* 0x000fe20007810000 */
[--C-:B------:R-:W-:Y:S01]  /*72d0*/  FFMA.FTZ R153, R165, UR10, -R184.reuse ;  /* 0x0000000aa5997c23 */ /* 0x100fe200080108b8 */
[----:B------:R-:W-:Y:S01]  /*72e0*/  MUFU.EX2 R154, R154 ;  /* 0x0000009a009a7308 */ /* 0x000fe20000000800 */
[--C-:B------:R-:W-:Y:S01]  /*72f0*/  FFMA.FTZ R176, R176, UR10, -R184.reuse ;  /* 0x0000000ab0b07c23 */ /* 0x100fe200080108b8 */
[----:B------:R-:W-:Y:S01]  /*7300*/  FMNMX.FTZ R20, R170, R21, !PT ;  /* 0x00000015aa147209 */ /* 0x000fe20007810000 */
[--C-:B------:R-:W-:Y:S01]  /*7310*/  FFMA.FTZ R177, R177, UR10, -R184.reuse ;  /* 0x0000000ab1b17c23 */ /* 0x100fe200080108b8 */
[--C-:B------:R-:W-:Y:S01]  /*7320*/  FFMA.FTZ R180, R180, UR10, -R184.reuse ;  /* 0x0000000ab4b47c23 */ /* 0x100fe200080108b8 */
[----:B------:R-:W-:Y:S01]  /*7330*/  ISETP.NE.AND P0, PT, R4, RZ, PT ;  /* 0x000000ff0400720c */ /* 0x000fe20003f05270 */
[--C-:B------:R-:W-:Y:S01]  /*7340*/  FFMA.FTZ R181, R181, UR10, -R184.reuse ;  /* 0x0000000ab5b57c23 */ /* 0x100fe200080108b8 */
[----:B------:R-:W-:Y:S01]  /*7350*/  FMNMX.FTZ R21, R171, R20, !PT ;  /* 0x00000014ab157209 */ /* 0x000fe20007810000 */
[----:B------:R-:W-:Y:S01]  /*7360*/  MUFU.EX2 R19, R19 ;  /* 0x0000001300137308 */ /* 0x000fe20000000800 */
[--C-:B------:R-:W-:Y:S01]  /*7370*/  FFMA.FTZ R20, R164, UR10, -R184.reuse ;  /* 0x0000000aa4147c23 */ /* 0x100fe200080108b8 */
[----:B------:R-:W-:Y:S01]  /*7380*/  FFMA.FTZ R164, R173, UR10, -R184 ;  /* 0x0000000aada47c23 */ /* 0x000fe200080108b8 */
[----:B------:R-:W-:-:S04]  /*7390*/  FMNMX.FTZ R18, R174, R21, !PT ;  /* 0x00000015ae127209 */ /* 0x000fc80007810000 */
[----:B------:R-:W-:Y:S01]  /*73a0*/  FMNMX.FTZ R21, R175, R18, !PT ;  /* 0x00000012af157209 */ /* 0x000fe20007810000 */
[----:B------:R-:W-:Y:S03]  /*73b0*/  MUFU.EX2 R152, R152 ;  /* 0x0000009800987308 */ /* 0x000fe60000000800 */
[----:B------:R-:W-:Y:S01]  /*73c0*/  FMNMX.FTZ R18, R178, R21, !PT ;  /* 0x00000015b2127209 */ /* 0x000fe20007810000 */
[--C-:B------:R-:W-:Y:S01]  /*73d0*/  FFMA.FTZ R21, R157, UR10, -R184.reuse ;  /* 0x0000000a9d157c23 */ /* 0x100fe200080108b8 */
[--C-:B------:R-:W-:Y:S02]  /*73e0*/  FFMA.FTZ R157, R169, UR10, -R184.reuse ;  /* 0x0000000aa99d7c23 */ /* 0x100fe400080108b8 */
[----:B------:R-:W-:Y:S01]  /*73f0*/  FMNMX.FTZ R23, R179, R18, !PT ;  /* 0x00000012b3177209 */ /* 0x000fe20007810000 */
[----:B------:R-:W-:Y:S03]  /*7400*/  MUFU.EX2 R156, R156 ;  /* 0x0000009c009c7308 */ /* 0x000fe60000000800 */
[----:B------:R-:W-:Y:S01]  /*7410*/  FMNMX.FTZ R16, R182, R23, !PT ;  /* 0x00000017b6107209 */ /* 0x000fe20007810000 */
[----:B------:R-:W-:-:S03]  /*7420*/  FFMA.FTZ R23, R161, UR10, -R184 ;  /* 0x0000000aa1177c23 */ /* 0x000fc600080108b8 */
[----:B------:R-:W-:Y:S01]  /*7430*/  FMNMX.FTZ R16, R183, R16, !PT ;  /* 0x00000010b7107209 */ /* 0x000fe20007810000 */
[----:B------:R-:W-:Y:S04]  /*7440*/  MUFU.EX2 R21, R21 ;  /* 0x0000001500157308 */ /* 0x000fe80000000800 */
[----:B------:R-:W0:Y:S04]  /*7450*/  SHFL.BFLY PT, R161, R16, 0x2, 0x1f ;  /* 0x0c401f0010a17f89 */ /* 0x000e2800000e0000 */
[----:B------:R-:W-:Y:S08]  /*7460*/  MUFU.EX2 R23, R23 ;  /* 0x0000001700177308 */ /* 0x000ff00000000800 */
[----:B------:R-:W-:Y:S08]  /*7470*/  MUFU.EX2 R20, R20 ;  /* 0x0000001400147308 */ /* 0x000ff00000000800 */
[----:B------:R-:W-:Y:S01]  /*7480*/  MUFU.EX2 R153, R153 ;  /* 0x0000009900997308 */ /* 0x000fe20000000800 */
[----:B0-----:R-:W-:Y:S01]  /*7490*/  FMNMX.FTZ R22, R16, R161, !PT ;  /* 0x000000a110167209 */ /* 0x001fe20007810000 */
[----:B------:R-:W-:Y:S01]  /*74a0*/  FFMA.FTZ R161, R172, UR10, -R184 ;  /* 0x0000000aaca17c23 */ /* 0x000fe200080108b8 */
[----:B------:R-:W-:-:S05]  /*74b0*/  FSEL R16, R15, RZ, P2 ;  /* 0x000000ff0f107208 */ /* 0x000fca0001000000 */
[----:B------:R-:W-:Y:S01]  /*74c0*/  MUFU.EX2 R160, R160 ;  /* 0x000000a000a07308 */ /* 0x000fe20000000800 */
[----:B------:R-:W0:Y:S01]  /*74d0*/  SHFL.BFLY PT, R165, R22, 0x1, 0x1f ;  /* 0x0c201f0016a57f89 */ /* 0x000e2200000e0000 */
[----:B------:R-:W-:-:S04]  /*74e0*/  FADD.FTZ R16, -R16, R5 ;  /* 0x0000000510107221 */ /* 0x000fc80000010100 */
[----:B------:R-:W-:Y:S02]  /*74f0*/  FMUL.FTZ R18, R16, UR10 ;  /* 0x0000000a10127c20 */ /* 0x000fe40008410000 */
[----:B------:R-:W-:Y:S08]  /*7500*/  MUFU.EX2 R157, R157 ;  /* 0x0000009d009d7308 */ /* 0x000ff00000000800 */
[----:B------:R-:W1:Y:S08]  /*7510*/  MUFU.EX2 R18, R18 ;  /* 0x0000001200127308 */ /* 0x000e700000000800 */
[----:B------:R-:W3:Y:S01]  /*7520*/  MUFU.EX2 R161, R161 ;  /* 0x000000a100a17308 */ /* 0x000ee20000000800 */
[----:B0-----:R-:W-:-:S04]  /*7530*/  FMNMX.FTZ R16, R22, R165, !PT ;  /* 0x000000a516107209 */ /* 0x001fc80007810000 */
[C---:B------:R-:W-:Y:S01]  /*7540*/  FSETP.NEU.FTZ.AND P1, PT, R16.reuse, -INF , PT ;  /* 0xff8000001000780b */ /* 0x040fe20003f3d000 */
[----:B------:R-:W-:Y:S02]  /*7550*/  FMUL.FTZ R5, R16, UR10 ;  /* 0x0000000a10057c20 */ /* 0x000fe40008410000 */
[----:B------:R-:W0:Y:S01]  /*7560*/  MUFU.EX2 R164, R164 ;  /* 0x000000a400a47308 */ /* 0x000e220000000800 */
[----:B-1----:R-:W-:Y:S01]  /*7570*/  FFMA.FTZ R165, R18, R8, R19 ;  /* 0x0000000812a57223 */ /* 0x002fe20000010013 */
[-C--:B------:R-:W-:Y:S01]  /*7580*/  FMUL.FTZ R24, R24, R18.reuse ;  /* 0x0000001218187220 */ /* 0x080fe20000410000 */
[----:B------:R-:W-:Y:S01]  /*7590*/  FSEL R168, R5, RZ, P1 ;  /* 0x000000ff05a87208 */ /* 0x000fe20000800000 */
[-C--:B------:R-:W-:Y:S01]  /*75a0*/  FMUL.FTZ R25, R25, R18.reuse ;  /* 0x0000001219197220 */ /* 0x080fe20000410000 */
[----:B------:R-:W-:Y:S01]  /*75b0*/  FADD.FTZ R165, R152, R165 ;  /* 0x000000a598a57221 */ /* 0x000fe20000010000 */
[----:B------:R-:W-:Y:S01]  /*75c0*/  FSEL R5, R16, RZ, P1 ;  /* 0x000000ff10057208 */ /* 0x000fe20000800000 */
[----:B------:R-:W-:Y:S01]  /*75d0*/  FMUL.FTZ R28, R28, R18 ;  /* 0x000000121c1c7220 */ /* 0x000fe20000410000 */
[--C-:B------:R-:W-:Y:S01]  /*75e0*/  FFMA.FTZ R22, R17, UR10, -R168.reuse ;  /* 0x0000000a11167c23 */ /* 0x100fe200080108a8 */
[----:B------:R-:W-:Y:S01]  /*75f0*/  FADD.FTZ R8, R154, R165 ;  /* 0x000000a59a087221 */ /* 0x000fe20000010000 */
[----:B------:R-:W1:Y:S01]  /*7600*/  MUFU.EX2 R176, R176 ;  /* 0x000000b000b07308 */ /* 0x000e620000000800 */
[----:B------:R-:W-:Y:S01]  /*7610*/  FFMA.FTZ R165, R162, UR10, -R168 ;  /* 0x0000000aa2a57c23 */ /* 0x000fe200080108a8 */
[----:B------:R-:W-:Y:S01]  /*7620*/  FADD.FTZ R6, -R5, R6 ;  /* 0x0000000605067221 */ /* 0x000fe20000010100 */
[----:B------:R-:W-:Y:S01]  /*7630*/  FADD.FTZ R17, R21, R8 ;  /* 0x0000000815117221 */ /* 0x000fe20000010000 */
[----:B------:R-:W-:Y:S01]  /*7640*/  FFMA.FTZ R155, R155, UR10, -R168 ;  /* 0x0000000a9b9b7c23 */ /* 0x000fe200080108a8 */
[----:B------:R-:W-:-:S02]  /*7650*/  IMAD.U32 R8, RZ, RZ, UR24 ;  /* 0x00000018ff087e24 */ /* 0x000fc4000f8e00ff */
[----:B------:R-:W-:Y:S01]  /*7660*/  FMUL.FTZ R6, R6, UR10 ;  /* 0x0000000a06067c20 */ /* 0x000fe20008410000 */
[----:B------:R-:W-:Y:S01]  /*7670*/  FADD.FTZ R172, R156, R17 ;  /* 0x000000119cac7221 */ /* 0x000fe20000010000 */
[----:B------:R-:W4:Y:S01]  /*7680*/  MUFU.EX2 R177, R177 ;  /* 0x000000b100b17308 */ /* 0x000f220000000800 */
[----:B------:R-:W-:Y:S01]  /*7690*/  FFMA.FTZ R158, R158, UR10, -R168 ;  /* 0x0000000a9e9e7c23 */ /* 0x000fe200080108a8 */
[----:B------:R-:W-:Y:S02]  /*76a0*/  @!P0 IMAD R8, R8, 0x40, R3 ;  /* 0x0000004008088824 */ /* 0x000fe400078e0203 */
[----:B------:R-:W-:Y:S01]  /*76b0*/  FADD.FTZ R17, R23, R172 ;  /* 0x000000ac17117221 */ /* 0x000fe20000010000 */
[--C-:B------:R-:W-:Y:S01]  /*76c0*/  FFMA.FTZ R159, R159, UR10, -R168.reuse ;  /* 0x0000000a9f9f7c23 */ /* 0x100fe200080108a8 */
[----:B------:R-:W-:Y:S01]  /*76d0*/  F2FP.BF16.F32.PACK_AB R152, R152, R19 ;  /* 0x000000139898723e */ /* 0x000fe200000010ff */
[--C-:B------:R-:W-:Y:S01]  /*76e0*/  FFMA.FTZ R170, R170, UR10, -R168.reuse ;  /* 0x0000000aaaaa7c23 */ /* 0x100fe200080108a8 */
[----:B------:R-:W-:Y:S01]  /*76f0*/  FADD.FTZ R172, R20, R17 ;  /* 0x0000001114ac7221 */ /* 0x000fe20000010000 */
[----:B------:R-:W-:Y:S01]  /*7700*/  MUFU.EX2 R180, R180 ;  /* 0x000000b400b47308 */ /* 0x000fe20000000800 */
[----:B------:R-:W-:Y:S01]  /*7710*/  @!P0 LEA R8, R8, UR37, 0x2 ;  /* 0x0000002508088c11 */ /* 0x000fe2000f8e10ff */
[----:B------:R-:W-:Y:S01]  /*7720*/  FFMA.FTZ R163, R163, UR10, -R168 ;  /* 0x0000000aa3a37c23 */ /* 0x000fe200080108a8 */
[----:B------:R-:W-:Y:S01]  /*7730*/  FADD.FTZ R173, R153, R172 ;  /* 0x000000ac99ad7221 */ /* 0x000fe20000010000 */
[--C-:B------:R-:W-:Y:S01]  /*7740*/  FFMA.FTZ R169, R166, UR10, -R168.reuse ;  /* 0x0000000aa6a97c23 */ /* 0x100fe200080108a8 */
[--C-:B------:R-:W-:Y:S01]  /*7750*/  FFMA.FTZ R167, R167, UR10, -R168.reuse ;  /* 0x0000000aa7a77c23 */ /* 0x100fe200080108a8 */
[----:B------:R-:W-:Y:S01]  /*7760*/  @!P0 STS [R8+0x28800], R18 ;  /* 0x0288001208008388 */ /* 0x000fe20000000800 */
[----:B------:R-:W-:Y:S01]  /*7770*/  FADD.FTZ R162, R160, R173 ;  /* 0x000000ada0a27221 */ /* 0x000fe20000010000 */
[----:B------:R-:W-:Y:S01]  /*7780*/  MUFU.EX2 R22, R22 ;  /* 0x0000001600167308 */ /* 0x000fe20000000800 */
[--C-:B------:R-:W-:Y:S01]  /*7790*/  FFMA.FTZ R171, R171, UR10, -R168.reuse ;  /* 0x0000000aabab7c23 */ /* 0x100fe200080108a8 */
[----:B------:R-:W-:Y:S01]  /*77a0*/  FFMA.FTZ R174, R174, UR10, -R168 ;  /* 0x0000000aaeae7c23 */ /* 0x000fe200080108a8 */
[----:B------:R-:W-:Y:S01]  /*77b0*/  FADD.FTZ R162, R157, R162 ;  /* 0x000000a29da27221 */ /* 0x000fe20000010000 */
[--C-:B------:R-:W-:Y:S01]  /*77c0*/  FFMA.FTZ R175, R175, UR10, -R168.reuse ;  /* 0x0000000aafaf7c23 */ /* 0x100fe200080108a8 */
[--C-:B------:R-:W-:Y:S01]  /*77d0*/  FFMA.FTZ R178, R178, UR10, -R168.reuse ;  /* 0x0000000ab2b27c23 */ /* 0x100fe200080108a8 */
[----:B------:R-:W-:Y:S01]  /*77e0*/  FFMA.FTZ R179, R179, UR10, -R168 ;  /* 0x0000000ab3b37c23 */ /* 0x000fe200080108a8 */
[----:B---3--:R-:W-:Y:S01]  /*77f0*/  FADD.FTZ R173, R161, R162 ;  /* 0x000000a2a1ad7221 */ /* 0x008fe20000010000 */
[----:B------:R-:W3:Y:S01]  /*7800*/  MUFU.EX2 R17, R6 ;  /* 0x0000000600117308 */ /* 0x000ee20000000800 */
[--C-:B------:R-:W-:Y:S01]  /*7810*/  FFMA.FTZ R182, R182, UR10, -R168.reuse ;  /* 0x0000000ab6b67c23 */ /* 0x100fe200080108a8 */
[----:B------:R-:W-:Y:S01]  /*7820*/  FFMA.FTZ R183, R183, UR10, -R168 ;  /* 0x0000000ab7b77c23 */ /* 0x000fe200080108a8 */
[----:B0-----:R-:W-:Y:S01]  /*7830*/  FADD.FTZ R173, R164, R173 ;  /* 0x000000ada4ad7221 */ /* 0x001fe20000010000 */
[----:B------:R-:W-:Y:S01]  /*7840*/  F2FP.BF16.F32.PACK_AB R154, R21, R154 ;  /* 0x0000009a159a723e */ /* 0x000fe200000010ff */
[----:B------:R-:W-:Y:S01]  /*7850*/  FMUL.FTZ R29, R29, R18 ;  /* 0x000000121d1d7220 */ /* 0x000fe20000410000 */
[----:B------:R-:W-:Y:S01]  /*7860*/  F2FP.BF16.F32.PACK_AB R160, R157, R160 ;  /* 0x000000a09da0723e */ /* 0x000fe200000010ff */
[----:B-1----:R-:W-:Y:S01]  /*7870*/  FADD.FTZ R162, R176, R173 ;  /* 0x000000adb0a27221 */ /* 0x002fe20000010000 */
[----:B------:R-:W0:Y:S01]  /*7880*/  MUFU.EX2 R181, R181 ;  /* 0x000000b500b57308 */ /* 0x000e220000000800 */
[----:B------:R-:W-:Y:S01]  /*7890*/  F2FP.BF16.F32.PACK_AB R156, R23, R156 ;  /* 0x0000009c179c723e */ /* 0x000fe200000010ff */
[-C--:B------:R-:W-:Y:S01]  /*78a0*/  FMUL.FTZ R32, R32, R18.reuse ;  /* 0x0000001220207220 */ /* 0x080fe20000410000 */
[----:B----4-:R-:W-:Y:S01]  /*78b0*/  FADD.FTZ R19, R177, R162 ;  /* 0x000000a2b1137221 */ /* 0x010fe20000010000 */
[----:B------:R-:W-:Y:S01]  /*78c0*/  F2FP.BF16.F32.PACK_AB R162, R164, R161 ;  /* 0x000000a1a4a2723e */ /* 0x000fe200000010ff */
[----:B------:R-:W-:Y:S01]  /*78d0*/  FMUL.FTZ R33, R33, R18 ;  /* 0x0000001221217220 */ /* 0x000fe20000410000 */
[----:B------:R-:W-:Y:S01]  /*78e0*/  F2FP.BF16.F32.PACK_AB R164, R177, R176 ;  /* 0x000000b0b1a4723e */ /* 0x000fe200000010ff */
[-C--:B------:R-:W-:Y:S01]  /*78f0*/  FMUL.FTZ R36, R36, R18.reuse ;  /* 0x0000001224247220 */ /* 0x080fe20000410000 */
[----:B------:R-:W1:Y:S01]  /*7900*/  MUFU.EX2 R5, R155 ;  /* 0x0000009b00057308 */ /* 0x000e620000000800 */
[----:B---3--:R3:W-:Y:S01]  /*7910*/  @!P0 STS [R8+0x28820], R17 ;  /* 0x0288201108008388 */ /* 0x0087e20000000800 */
[-C--:B------:R-:W-:Y:S01]  /*7920*/  FMUL.FTZ R37, R37, R18.reuse ;  /* 0x0000001225257220 */ /* 0x080fe20000410000 */
[-C--:B------:R-:W-:Y:S01]  /*7930*/  FMUL.FTZ R40, R40, R18.reuse ;  /* 0x0000001228287220 */ /* 0x080fe20000410000 */
[-C--:B------:R-:W-:Y:S01]  /*7940*/  FMUL.FTZ R41, R41, R18.reuse ;  /* 0x0000001229297220 */ /* 0x080fe20000410000 */
[-C--:B------:R-:W-:Y:S01]  /*7950*/  FMUL.FTZ R44, R44, R18.reuse ;  /* 0x000000122c2c7220 */ /* 0x080fe20000410000 */
[-C--:B------:R-:W-:Y:S01]  /*7960*/  FMUL.FTZ R45, R45, R18.reuse ;  /* 0x000000122d2d7220 */ /* 0x080fe20000410000 */
[----:B------:R-:W-:Y:S01]  /*7970*/  FMUL.FTZ R48, R48, R18 ;  /* 0x0000001230307220 */ /* 0x000fe20000410000 */
[----:B------:R4:W5:Y:S01]  /*7980*/  MUFU.EX2 R155, R158 ;  /* 0x0000009e009b7308 */ /* 0x0009620000000800 */
        /* <DEDUP_REMOVED lines=8> */
[----:B----4-:R-:W-:Y:S01]  /*7a10*/  F2FP.BF16.F32.PACK_AB R158, R153, R20 ;  /* 0x00000014999e723e */ /* 0x010fe200000010ff */
[----:B------:R-:W-:Y:S01]  /*7a20*/  FADD.FTZ R20, R180, R19 ;  /* 0x00000013b4147221 */ /* 0x000fe20000010000 */
[----:B-1----:R-:W-:Y:S01]  /*7a30*/  F2FP.BF16.F32.PACK_AB R153, R5, R22 ;  /* 0x000000160599723e */ /* 0x002fe200000010ff */
[-C--:B------:R-:W-:Y:S01]  /*7a40*/  FMUL.FTZ R61, R61, R18.reuse ;  /* 0x000000123d3d7220 */ /* 0x080fe20000410000 */
[-C--:B------:R-:W-:Y:S01]  /*7a50*/  FMUL.FTZ R64, R64, R18.reuse ;  /* 0x0000001240407220 */ /* 0x080fe20000410000 */
[----:B---3--:R-:W-:Y:S01]  /*7a60*/  FADD.FTZ R8, R181, R20 ;  /* 0x00000014b5087221 */ /* 0x008fe20000010000 */
        /* <DEDUP_REMOVED lines=17> */
[----:B------:R-:W4:Y:S01]  /*7b80*/  MUFU.EX2 R20, R163 ;  /* 0x000000a300147308 */ /* 0x000f220000000800 */
[----:B---3--:R-:W-:Y:S01]  /*7b90*/  FFMA.FTZ R170, R17, R7, R22 ;  /* 0x0000000711aa7223 */ /* 0x008fe20000010016 */
[-C--:B------:R-:W-:Y:S01]  /*7ba0*/  FMUL.FTZ R96, R96, R18.reuse ;  /* 0x0000001260607220 */ /* 0x080fe20000410000 */
[-C--:B------:R-:W-:Y:S01]  /*7bb0*/  FMUL.FTZ R97, R97, R18.reuse ;  /* 0x0000001261617220 */ /* 0x080fe20000410000 */
[-C--:B------:R-:W-:Y:S01]  /*7bc0*/  FMUL.FTZ R100, R100, R18.reuse ;  /* 0x0000001264647220 */ /* 0x080fe20000410000 */
[----:B------:R-:W-:Y:S01]  /*7bd0*/  FADD.FTZ R170, R5, R170 ;  /* 0x000000aa05aa7221 */ /* 0x000fe20000010000 */
[-C--:B------:R-:W-:Y:S01]  /*7be0*/  FMUL.FTZ R101, R101, R18.reuse ;  /* 0x0000001265657220 */ /* 0x080fe20000410000 */
[-C--:B------:R-:W-:Y:S01]  /*7bf0*/  FMUL.FTZ R104, R104, R18.reuse ;  /* 0x0000001268687220 */ /* 0x080fe20000410000 */
[----:B------:R-:W3:Y:S01]  /*7c00*/  MUFU.EX2 R159, R169 ;  /* 0x000000a9009f7308 */ /* 0x000ee20000000800 */
[----:B-----5:R-:W-:Y:S01]  /*7c10*/  FADD.FTZ R7, R155, R170 ;  /* 0x000000aa9b077221 */ /* 0x020fe20000010000 */
[C---:B0-----:R-:W-:Y:S01]  /*7c20*/  F2FP.BF16.F32.PACK_AB R155, R6.reuse, R155 ;  /* 0x0000009b069b723e */ /* 0x041fe200000010ff */
[----:B------:R-:W-:Y:S01]  /*7c30*/  BAR.SYNC.DEFER_BLOCKING 0xf, 0x100 ;  /* 0x03c4000000007b1d */ /* 0x000fe20000010000 */
[-C--:B------:R-:W-:Y:S01]  /*7c40*/  FMUL.FTZ R105, R105, R18.reuse ;  /* 0x0000001269697220 */ /* 0x080fe20000410000 */
[----:B------:R-:W-:Y:S01]  /*7c50*/  FADD.FTZ R176, R6, R7 ;  /* 0x0000000706b07221 */ /* 0x000fe20000010000 */
[-C--:B------:R-:W-:Y:S01]  /*7c60*/  FMUL.FTZ R108, R108, R18.reuse ;  /* 0x000000126c6c7220 */ /* 0x080fe20000410000 */
[-C--:B------:R-:W-:Y:S01]  /*7c70*/  FMUL.FTZ R109, R109, R18.reuse ;  /* 0x000000126d6d7220 */ /* 0x080fe20000410000 */
[-C--:B------:R-:W-:Y:S01]  /*7c80*/  FMUL.FTZ R112, R112, R18.reuse ;  /* 0x0000001270707220 */ /* 0x080fe20000410000 */
[----:B------:R-:W0:Y:S01]  /*7c90*/  MUFU.EX2 R168, R167 ;  /* 0x000000a700a87308 */ /* 0x000e220000000800 */
[----:B-1----:R-:W-:Y:S01]  /*7ca0*/  FADD.FTZ R7, R165, R176 ;  /* 0x000000b0a5077221 */ /* 0x002fe20000010000 */
[----:B----4-:R-:W-:Y:S01]  /*7cb0*/  F2FP.BF16.F32.PACK_AB R157, R20, R165 ;  /* 0x000000a5149d723e */ /* 0x010fe200000010ff */
        /* <DEDUP_REMOVED lines=14> */
[-C--:B------:R-:W-:Y:S01]  /*7da0*/  FMUL.FTZ R137, R137, R18.reuse ;  /* 0x0000001289897220 */ /* 0x080fe20000410000 */
[----:B------:R1:W-:Y:S01]  /*7db0*/  STSM.16.M88.4 [R12+0x26800], R152 ;  /* 0x026800980c007844 */ /* 0x0003e20000000200 */
[-C--:B------:R-:W-:Y:S01]  /*7dc0*/  FMUL.FTZ R140, R140, R18.reuse ;  /* 0x000000128c8c7220 */ /* 0x080fe20000410000 */
[-C--:B------:R-:W-:Y:S01]  /*7dd0*/  FMUL.FTZ R141, R141, R18.reuse ;  /* 0x000000128d8d7220 */ /* 0x080fe20000410000 */
[-C--:B------:R-:W-:Y:S01]  /*7de0*/  FMUL.FTZ R144, R144, R18.reuse ;  /* 0x0000001290907220 */ /* 0x080fe20000410000 */
[-C--:B------:R-:W-:Y:S01]  /*7df0*/  FMUL.FTZ R145, R145, R18.reuse ;  /* 0x0000001291917220 */ /* 0x080fe20000410000 */
[-C--:B------:R-:W-:Y:S01]  /*7e00*/  FMUL.FTZ R148, R148, R18.reuse ;  /* 0x0000001294947220 */ /* 0x080fe20000410000 */
[----:B------:R-:W2:Y:S01]  /*7e10*/  MUFU.EX2 R170, R175 ;  /* 0x000000af00aa7308 */ /* 0x000ea20000000800 */
[----:B----4-:R-:W-:Y:S01]  /*7e20*/  FADD.FTZ R174, R20, R7 ;  /* 0x0000000714ae7221 */ /* 0x010fe20000010000 */
[----:B------:R-:W-:Y:S01]  /*7e30*/  FMUL.FTZ R149, R149, R18 ;  /* 0x0000001295957220 */ /* 0x000fe20000410000 */
[-C--:B------:R-:W-:Y:S01]  /*7e40*/  FMUL.FTZ R26, R26, R17.reuse ;  /* 0x000000111a1a7220 */ /* 0x080fe20000410000 */
[----:B------:R-:W-:Y:S01]  /*7e50*/  FMUL.FTZ R27, R27, R17 ;  /* 0x000000111b1b7220 */ /* 0x000fe20000410000 */
[----:B---3--:R-:W-:Y:S01]  /*7e60*/  FADD.FTZ R7, R159, R174 ;  /* 0x000000ae9f077221 */ /* 0x008fe20000010000 */
[----:B0-----:R-:W-:Y:S01]  /*7e70*/  F2FP.BF16.F32.PACK_AB R159, R168, R159 ;  /* 0x0000009fa89f723e */ /* 0x001fe200000010ff */
[-C--:B------:R-:W-:Y:S01]  /*7e80*/  FMUL.FTZ R30, R30, R17.reuse ;  /* 0x000000111e1e7220 */ /* 0x080fe20000410000 */
[----:B------:R-:W0:Y:S01]  /*7e90*/  MUFU.EX2 R178, R178 ;  /* 0x000000b200b27308 */ /* 0x000e220000000800 */
[----:B------:R-:W-:Y:S01]  /*7ea0*/  FADD.FTZ R174, R168, R7 ;  /* 0x00000007a8ae7221 */ /* 0x000fe20000010000 */
[-C--:B------:R-:W-:Y:S01]  /*7eb0*/  FMUL.FTZ R31, R31, R17.reuse ;  /* 0x000000111f1f7220 */ /* 0x080fe20000410000 */
[----:B------:R3:W-:Y:S01]  /*7ec0*/  STSM.16.M88.4 [R11], R156 ;  /* 0x0000009c0b007844 */ /* 0x0007e20000000200 */
[----:B------:R-:W-:Y:S01]  /*7ed0*/  FMUL.FTZ R34, R34, R17 ;  /* 0x0000001122227220 */ /* 0x000fe20000410000 */
[----:B------:R-:W-:Y:S01]  /*7ee0*/  FADD.FTZ R7, R161, R174 ;  /* 0x000000aea1077221 */ /* 0x000fe20000010000 */
[C---:B-1----:R-:W-:Y:S01]  /*7ef0*/  F2FP.BF16.F32.PACK_AB R161, R172.reuse, R161 ;  /* 0x000000a1aca1723e */ /* 0x042fe200000010ff */
[-C--:B------:R-:W-:Y:S01]  /*7f00*/  FMUL.FTZ R35, R35, R17.reuse ;  /* 0x0000001123237220 */ /* 0x080fe20000410000 */
[----:B------:R-:W1:Y:S01]  /*7f10*/  MUFU.EX2 R179, R179 ;  /* 0x000000b300b37308 */ /* 0x000e620000000800 */
[----:B------:R-:W-:Y:S01]  /*7f20*/  FADD.FTZ R174, R172, R7 ;  /* 0x00000007acae7221 */ /* 0x000fe20000010000 */
[-C--:B------:R-:W-:Y:S01]  /*7f30*/  FMUL.FTZ R38, R38, R17.reuse ;  /* 0x0000001126267220 */ /* 0x080fe20000410000 */
[-C--:B------:R-:W-:Y:S01]  /*7f40*/  FMUL.FTZ R39, R39, R17.reuse ;  /* 0x0000001127277220 */ /* 0x080fe20000410000 */
[----:B------:R-:W-:Y:S01]  /*7f50*/  FMUL.FTZ R42, R42, R17 ;  /* 0x000000112a2a7220 */ /* 0x000fe20000410000 */
[----:B-----5:R-:W-:Y:S01]  /*7f60*/  FADD.FTZ R7, R163, R174 ;  /* 0x000000aea3077221 */ /* 0x020fe20000010000 */
[C---:B--2---:R-:W-:Y:S01]  /*7f70*/  F2FP.BF16.F32.PACK_AB R163, R170.reuse, R163 ;  /* 0x000000a3aaa3723e */ /* 0x044fe200000010ff */
[-C--:B------:R-:W-:Y:S01]  /*7f80*/  FMUL.FTZ R43, R43, R17.reuse ;  /* 0x000000112b2b7220 */ /* 0x080fe20000410000 */
[----:B------:R-:W2:Y:S01]  /*7f90*/  MUFU.EX2 R167, R182 ;  /* 0x000000b600a77308 */ /* 0x000ea20000000800 */
[----:B------:R-:W-:Y:S01]  /*7fa0*/  FADD.FTZ R7, R170, R7 ;  /* 0x00000007aa077221 */ /* 0x000fe20000010000 */
[-C--:B------:R-:W-:Y:S01]  /*7fb0*/  FMUL.FTZ R46, R46, R17.reuse ;  /* 0x000000112e2e7220 */ /* 0x080fe20000410000 */
[----:B------:R3:W-:Y:S01]  /*7fc0*/  STSM.16.M88.4 [R10], R160 ;  /* 0x000000a00a007844 */ /* 0x0007e20000000200 */
[-C--:B------:R-:W-:Y:S01]  /*7fd0*/  FMUL.FTZ R47, R47, R17.reuse ;  /* 0x000000112f2f7220 */ /* 0x080fe20000410000 */
[----:B0-----:R-:W-:Y:S01]  /*7fe0*/  FADD.FTZ R176, R178, R7 ;  /* 0x00000007b2b07221 */ /* 0x001fe20000010000 */
[-C--:B------:R-:W-:Y:S01]  /*7ff0*/  FMUL.FTZ R50, R50, R17.reuse ;  /* 0x0000001132327220 */ /* 0x080fe20000410000 */
[-C--:B------:R-:W-:Y:S01]  /*8000*/  FMUL.FTZ R51, R51, R17.reuse ;  /* 0x0000001133337220 */ /* 0x080fe20000410000 */
[----:B------:R-:W0:Y:S01]  /*8010*/  MUFU.EX2 R174, R183 ;  /* 0x000000b700ae7308 */ /* 0x000e220000000800 */
[C---:B-1----:R-:W-:Y:S01]  /*8020*/  FADD.FTZ R176, R179.reuse, R176 ;  /* 0x000000b0b3b07221 */ /* 0x042fe20000010000 */
[----:B------:R-:W-:Y:S01]  /*8030*/  F2FP.BF16.F32.PACK_AB R165, R179, R178 ;  /* 0x000000b2b3a5723e */ /* 0x000fe200000010ff */
[-C--:B------:R-:W-:Y:S01]  /*8040*/  FMUL.FTZ R54, R54, R17.reuse ;  /* 0x0000001136367220 */ /* 0x080fe20000410000 */
[-C--:B------:R-:W-:Y:S01]  /*8050*/  FMUL.FTZ R55, R55, R17.reuse ;  /* 0x0000001137377220 */ /* 0x080fe20000410000 */
[-C--:B------:R-:W-:Y:S01]  /*8060*/  FMUL.FTZ R58, R58, R17.reuse ;  /* 0x000000113a3a7220 */ /* 0x080fe20000410000 */
[-C--:B------:R-:W-:Y:S01]  /*8070*/  FMUL.FTZ R59, R59, R17.reuse ;  /* 0x000000113b3b7220 */ /* 0x080fe20000410000 */
[-C--:B------:R-:W-:Y:S01]  /*8080*/  FMUL.FTZ R62, R62, R17.reuse ;  /* 0x000000113e3e7220 */ /* 0x080fe20000410000 */
[-C--:B------:R-:W-:Y:S01]  /*8090*/  FMUL.FTZ R63, R63, R17.reuse ;  /* 0x000000113f3f7220 */ /* 0x080fe20000410000 */
[----:B--2---:R-:W-:Y:S01]  /*80a0*/  FADD.FTZ R7, R167, R176 ;  /* 0x000000b0a7077221 */ /* 0x004fe20000010000 */
[-C--:B------:R-:W-:Y:S01]  /*80b0*/  FMUL.FTZ R66, R66, R17.reuse ;  /* 0x0000001142427220 */ /* 0x080fe20000410000 */
[-C--:B------:R-:W-:Y:S01]  /*80c0*/  FMUL.FTZ R67, R67, R17.reuse ;  /* 0x0000001143437220 */ /* 0x080fe20000410000 */
[-C--:B------:R-:W-:Y:S01]  /*80d0*/  FMUL.FTZ R70, R70, R17.reuse ;  /* 0x0000001146467220 */ /* 0x080fe20000410000 */
[-C--:B------:R-:W-:Y:S01]  /*80e0*/  FMUL.FTZ R71, R71, R17.reuse ;  /* 0x0000001147477220 */ /* 0x080fe20000410000 */
[-C--:B------:R-:W-:Y:S01]  /*80f0*/  FMUL.FTZ R74, R74, R17.reuse ;  /* 0x000000114a4a7220 */ /* 0x080fe20000410000 */
[-C--:B------:R-:W-:Y:S01]  /*8100*/  FMUL.FTZ R75, R75, R17.reuse ;  /* 0x000000114b4b7220 */ /* 0x080fe20000410000 */
[----:B------:R-:W-:Y:S01]  /*8110*/  FMUL.FTZ R78, R78, R17 ;  /* 0x000000114e4e7220 */ /* 0x000fe20000410000 */
[C---:B0-----:R-:W-:Y:S01]  /*8120*/  F2FP.BF16.F32.PACK_AB R167, R174.reuse, R167 ;  /* 0x000000a7aea7723e */ /* 0x041fe200000010ff */
[----:B------:R-:W-:Y:S01]  /*8130*/  FADD.FTZ R7, R174, R7 ;  /* 0x00000007ae077221 */ /* 0x000fe20000010000 */
[-C--:B------:R-:W-:Y:S01]  /*8140*/  FMUL.FTZ R79, R79, R17.reuse ;  /* 0x000000114f4f7220 */ /* 0x080fe20000410000 */
[-C--:B------:R-:W-:Y:S01]  /*8150*/  FMUL.FTZ R82, R82, R17.reuse ;  /* 0x0000001152527220 */ /* 0x080fe20000410000 */
[-C--:B------:R-:W-:Y:S01]  /*8160*/  FMUL.FTZ R83, R83, R17.reuse ;  /* 0x0000001153537220 */ /* 0x080fe20000410000 */
[----:B------:R3:W-:Y:S01]  /*8170*/  STSM.16.M88.4 [R9], R164 ;  /* 0x000000a409007844 */ /* 0x0007e20000000200 */
        /* <DEDUP_REMOVED lines=34> */
[----:B---3--:R-:W-:Y:S06]  /*83a0*/  @!P5 BRA `(.L_x_1806) ;  /* 0x000000000004d947 */ /* 0x008fec0003800000 */
[----:B------:R-:W-:Y:S01]  /*83b0*/  BPT.TRAP 0x1 ;  /* 0x000000040000795c */ /* 0x000fe20000300000 */
.L_x_1806:
[----:B------:R0:W1:Y:S01]  /*83c0*/  SYNCS.PHASECHK.TRANS64.TRYWAIT P0, [UR31+0x28c50], R13 ;  /* 0x028c500dff0075a7 */ /* 0x000062000800015f */
[----:B------:R-:W-:Y:S05]  /*83d0*/  @!P5 BRA `(.L_x_1807) ;  /* 0x000000000004d947 */ /* 0x000fea0003800000 */
[----:B------:R-:W-:Y:S01]  /*83e0*/  BPT.TRAP 0x1 ;  /* 0x000000040000795c */ /* 0x000fe20000300000 */
.L_x_1807:
[----:B-1----:R-:W-:Y:S05]  /*83f0*/  @P0 BRA `(.L_x_1808) ;  /* 0x0000000000080947 */ /* 0x002fea0003800000 */
[----:B------:R-:W1:Y:S02]  /*8400*/  SYNCS.PHASECHK.TRANS64.TRYWAIT P0, [UR31+0x28c50], R13 ;  /* 0x028c500dff0075a7 */ /* 0x000e64000800015f */
[----:B-1----:R-:W-:Y:S05]  /*8410*/  @!P0 BRA `(.L_x_1809) ;  /* 0x000000c000388947 */ /* 0x002fea0003800000 */
.L_x_1808:
[----:B------:R-:W-:Y:S01]  /*8420*/  ULEA UR19, UR4, UR36, 0xc ;  /* 0x0000002404137291 */ /* 0x000fe2000f8e603f */
[----:B------:R-:W-:Y:S01]  /*8430*/  WARPGROUP.ARRIVE ;  /* 0x00000000000079c5 */ /* 0x000fe20000000000 */
[----:B------:R-:W-:Y:S01]  /*8440*/  UMOV UR15, 0x40000040 ;  /* 0x40000040000f7882 */ /* 0x000fe20000000000 */
[----:B------:R-:W-:Y:S01]  /*8450*/  UISETP.GT.AND UP2, UPT, UR42, UR25, UPT ;  /* 0x000000192a00728c */ /* 0x000fe2000bf44270 */
[----:B-1----:R-:W-:Y:S01]  /*8460*/  @!P6 IADD3 R14, R14, 0x28c60, RZ ;  /* 0x00028c600e0ee810 */ /* 0x002fe20007ffe0ff */
[----:B------:R-:W-:Y:S01]  /*8470*/  UIADD3 UR42, UR42, -0x1, URZ ;  /* 0xffffffff2a2a7890 */ /* 0x000fe2000fffe03f */
[----:B------:R-:W-:Y:S01]  /*8480*/  IMAD.MOV.U32 R6, RZ, RZ, R16 ;  /* 0x000000ffff067224 */ /* 0x000fe200078e0010 */
[----:B------:R-:W-:Y:S01]  /*8490*/  UMOV UR14, UR19 ;  /* 0x00000013000e7c82 */ /* 0x000fe20008000000 */
[----:B------:R-:W-:Y:S01]  /*84a0*/  @!P6 PRMT R14, RZ, 0x654, R14 ;  /* 0x00000654ff0ee816 */ /* 0x000fe2000000000e */
[----:B------:R-:W-:Y:S01]  /*84b0*/  HGMMA.64x256x16.F32.BF16 R24, R152, gdesc[UR12].tnspB, R24, gsb0 ;  /* 0x43e0000c98187df0 */ /* 0x000fe20008001818 */
[----:B------:R-:W-:Y:S01]  /*84c0*/  UIADD3 UR14, UR19, 0x80, URZ ;  /* 0x00000080130e7890 */ /* 0x000fe2000fffe03f */
[----:B------:R-:W-:Y:S01]  /*84d0*/  PLOP3.LUT P0, PT, PT, PT, UP2, 0x80, 0x0 ;  /* 0x000000000000781c */ /* 0x000fe20003f0f028 */
[----:B------:R-:W-:Y:S01]  /*84e0*/  UMOV UR15, 0x40000040 ;  /* 0x40000040000f7882 */ /* 0x000fe20000000000 */
[----:B------:R-:W-:Y:S01]  /*84f0*/  UMOV UR24, UR4 ;  /* 0x0000000400187c82 */ /* 0x000fe20008000000 */
[----:B------:R-:W-:Y:S01]  /*8500*/  IMAD.MOV.U32 R5, RZ, RZ, R15 ;  /* 0x000000ffff057224 */ /* 0x000fe200078e000f */
        /* <DEDUP_REMOVED lines=27> */
[----:B------:R-:W-:Y:S02]  /*86c0*/  IMAD.MOV.U32 R6, RZ, RZ, R16 ;  /* 0x000000ffff067224 */ /* 0x000fe400078e0010 */
[----:B------:R-:W-:-:S07]  /*86d0*/  IMAD.MOV.U32 R5, RZ, RZ, R15 ;  /* 0x000000ffff057224 */ /* 0x000fce00078e000f */
.L_x_1793:
[----:B------:R-:W5:Y:S01]  /*86e0*/  S2UR UR19, SR_CTAID.X ;  /* 0x00000000001379c3 */ /* 0x000f620000002500 */
[----:B------:R-:W-:Y:S01]  /*86f0*/  ULDC UR14, c[0x0][0x448] ;  /* 0x00011200000e7ab9 */ /* 0x000fe20000000800 */
[----:B------:R-:W-:Y:S01]  /*8700*/  ULDC UR22, c[0x0][0x9e4] ;  /* 0x0002790000167ab9 */ /* 0x000fe20000000800 */
[----:B------:R-:W-:Y:S02]  /*8710*/  UISETP.NE.AND UP0, UPT, UR14, 0x1, UPT ;  /* 0x000000010e00788c */ /* 0x000fe4000bf05270 */
[----:B------:R-:W-:Y:S02]  /*8720*/  UISETP.GE.AND UP1, UPT, UR22, 0x1, UPT ;  /* 0x000000011600788c */ /* 0x000fe4000bf26270 */
[----:B------:R-:W-:-:S04]  /*8730*/  UIADD3 UR18, -UR18, 0x1, URZ ;  /* 0x0000000112127890 */ /* 0x000fc8000fffe13f */
[----:B------:R-:W-:Y:S01]  /*8740*/  PLOP3.LUT P4, PT, PT, PT, UP1, 0x80, 0x0 ;  /* 0x000000000000781c */ /* 0x000fe20003f8f018 */
[----:B------:R-:W-:Y:S02]  /*8750*/  UIMAD UR18, UR39, UR11, UR18 ;  /* 0x0000000b271272a4 */ /* 0x000fe4000f8e0212 */
[----:B------:R-:W-:Y:S01]  /*8760*/  @UP0 ULDC UR14, c[0x0][0x44c] ;  /* 0x00011300000e0ab9 */ /* 0x000fe20000000800 */
[----:B------:R-:W-:Y:S01]  /*8770*/  @UP0 ULDC UR11, c[0x0][0x450] ;  /* 0x00011400000b0ab9 */ /* 0x000fe20000000800 */
[----:B-----5:R-:W-:-:S04]  /*8780*/  ULEA UR19, UR19, 0x3f, 0x6 ;  /* 0x0000003f13137891 */ /* 0x020fc8000f8e303f */
[----:B------:R-:W-:-:S04]  /*8790*/  UIMAD.WIDE.U32 UR14, UR19, UR14, URZ ;  /* 0x0000000e130e72a5 */ /* 0x000fc8000f8e003f */
[----:B------:R-:W-:-:S03]  /*87a0*/  @UP0 USHF.R.U32.HI UR19, URZ, UR11, UR15 ;  /* 0x0000000b3f130299 */ /* 0x000fc6000801160f */
[----:B------:R-:W-:Y:S01]  /*87b0*/  ULDC UR11, c[0x0][0x9dc] ;  /* 0x00027700000b7ab9 */ /* 0x000fe20000000800 */
[----:B------:R-:W-:-:S04]  /*87c0*/  UIADD3 UR19, UR18, UR19, URZ ;  /* 0x0000001312137290 */ /* 0x000fc8000fffe03f */
        /* <DEDUP_REMOVED lines=12> */
.L_x_1812:
[----:B------:R-:W-:-:S11]  /*8890*/  UISETP.NE.AND UP1, UPT, UR22, 0x1, UPT ;  /* 0x000000011600788c */ /* 0x000fd6000bf25270 */
[----:B------:R-:W-:Y:S02]  /*88a0*/  @UP1 ULDC.64 UR24, c[0x0][0x9e8] ;  /* 0x00027a0000181ab9 */ /* 0x000fe40000000a00 */
[----:B------:R-:W-:-:S04]  /*88b0*/  UIMAD.WIDE.U32 UR14, UR19, UR24, URZ ;  /* 0x00000018130e72a5 */ /* 0x000fc8000f8e003f */
[----:B------:R-:W-:-:S12]  /*88c0*/  @UP1 USHF.R.U32.HI UR19, URZ, UR25, UR15 ;  /* 0x000000193f131299 */ /* 0x000fd8000801160f */
.L_x_1813:
[----:B------:R-:W-:-:S04]  /*88d0*/  UIMAD UR19, UR19, UR22, URZ ;  /* 0x00000016131372a4 */ /* 0x000fc8000f8e023f */
[----:B------:R-:W-:-:S04]  /*88e0*/  UISETP.LT.AND UP1, UPT, UR11, UR19, UPT ;  /* 0x000000130b00728c */ /* 0x000fc8000bf21270 */
[----:B------:R-:W-:-:S12]  /*88f0*/  USEL UR11, UR11, UR19, !UP1 ;  /* 0x000000130b0b7287 */ /* 0x000fd8000c800000 */
.L_x_1811:
[----:B------:R-:W-:-:S04]  /*8900*/  UIADD3 UR11, UR11, 0x3f, URZ ;  /* 0x0000003f0b0b7890 */ /* 0x000fc8000fffe03f */
[----:B------:R-:W-:-:S04]  /*8910*/  USHF.R.S32.HI UR14, URZ, 0x1f, UR11 ;  /* 0x0000001f3f0e7899 */ /* 0x000fc8000801140b */
[----:B------:R-:W-:-:S04]  /*8920*/  ULEA.HI UR14, UR14, UR11, URZ, 0x6 ;  /* 0x0000000b0e0e7291 */ /* 0x000fc8000f8f303f */
[----:B------:R-:W-:-:S04]  /*8930*/  USHF.R.S32.HI UR14, URZ, 0x6, UR14 ;  /* 0x000000063f0e7899 */ /* 0x000fc8000801140e */
[----:B------:R-:W-:-:S04]  /*8940*/  UISETP.LT.AND UP1, UPT, UR38, UR14, UPT ;  /* 0x0000000e2600728c */ /* 0x000fc8000bf21270 */
[----:B------:R-:W-:-:S04]  /*8950*/  USEL UR24, UR38, UR14, !UP1 ;  /* 0x0000000e26187287 */ /* 0x000fc8000c800000 */
[----:B------:R-:W-:-:S06]  /*8960*/  UISETP.GE.AND UP1, UPT, UR42, UR24, UPT ;  /* 0x000000182a00728c */ /* 0x000fcc000bf26270 */
[----:B------:R-:W-:-:S13]  /*8970*/  PLOP3.LUT P0, PT, PT, PT, UP1, 0x80, 0x0 ;  /* 0x000000000000781c */ /* 0x000fda0003f0f018 */
[----:B------:R-:W-:Y:S05]  /*8980*/  @!P0 BRA `(.L_x_1814) ;  /* 0x0000001800308947 */ /* 0x000fea0003800000 */
[----:B------:R-:W-:Y:S01]  /*8990*/  IMAD.MOV.U32 R15, RZ, RZ, R6 ;  /* 0x000000ffff0f7224 */ /* 0x000fe200078e0006 */
[----:B------:R-:W-:Y:S01]  /*89a0*/  UMOV UR27, UR4 ;  /* 0x00000004001b7c82 */ /* 0x000fe20008000000 */
[----:B01--4-:R-:W-:Y:S01]  /*89b0*/  IMAD.MOV.U32 R14, RZ, RZ, R5 ;  /* 0x000000ffff0e7224 */ /* 0x013fe200078e0005 */
[----:B------:R-:W-:-:S06]  /*89c0*/  ULDC UR26, c[0x0][0x988] ;  /* 0x00026200001a7ab9 */ /* 0x000fcc0000000800 */
.L_x_1823:
[----:B------:R-:W-:Y:S01]  /*89d0*/  UIADD3 UR4, UR27, 0x1, URZ ;  /* 0x000000011b047890 */ /* 0x000fe2000fffe03f */
[----:B------:R-:W-:Y:S01]  /*89e0*/  IMAD.U32 R5, RZ, RZ, UR42 ;  /* 0x0000002aff057e24 */ /* 0x000fe2000f8e00ff */
[----:B------:R-:W-:Y:S02]  /*89f0*/  UIADD3 UR25, UR42, -0x1, URZ ;  /* 0xffffffff2a197890 */ /* 0x000fe4000fffe03f */
[----:B------:R-:W-:Y:S02]  /*8a00*/  UISETP.NE.AND UP1, UPT, UR4, 0x2, UPT ;  /* 0x000000020400788c */ /* 0x000fe4000bf25270 */
[----:B------:R-:W-:Y:S02]  /*8a10*/  ISETP.GT.AND P0, PT, R5, UR24, PT ;  /* 0x0000001805007c0c */ /* 0x000fe4000bf04270 */
[----:B------:R-:W-:Y:S02]  /*8a20*/  USEL UR10, URZ, 0x1, UP1 ;  /* 0x000000013f0a7887 */ /* 0x000fe40008800000 */
[----:B------:R-:W-:-:S02]  /*8a30*/  USEL UR4, UR4, URZ, UP1 ;  /* 0x0000003f04047287 */ /* 0x000fc40008800000 */
[----:B------:R-:W-:Y:S01]  /*8a40*/  ULOP3.LUT UR5, UR5, UR10, URZ, 0x3c, !UPT ;  /* 0x0000000a05057292 */ /* 0x000fe2000f8e3c3f */
[----:B------:R-:W-:Y:S01]  /*8a50*/  UMOV UR42, UR25 ;  /* 0x00000019002a7c82 */ /* 0x000fe20008000000 */
[----:B01----:R-:W-:Y:S10]  /*8a60*/  @!P5 BRA `(.L_x_1815) ;  /* 0x000000000004d947 */ /* 0x003ff40003800000 */
[----:B------:R-:W-:Y:S01]  /*8a70*/  BPT.TRAP 0x1 ;  /* 0x000000040000795c */ /* 0x000fe20000300000 */
.L_x_1815:
[----:B------:R-:W-:Y:S01]  /*8a80*/  ULEA UR28, UR4, UR37, 0x3 ;  /* 0x00000025041c7291 */ /* 0x000fe2000f8e183f */
[----:B--2---:R-:W-:-:S04]  /*8a90*/  MOV R13, UR5 ;  /* 0x00000005000d7c02 */ /* 0x004fc80008000f00 */
[----:B------:R-:W-:-:S04]  /*8aa0*/  SHF.L.U32 R13, R13, 0x1f, RZ ;  /* 0x0000001f0d0d7819 */ /* 0x000fc800000006ff */
[----:B------:R0:W1:Y:S01]  /*8ab0*/  SYNCS.PHASECHK.TRANS64.TRYWAIT P1, [UR28+0x28c30], R13 ;  /* 0x028c300dff0075a7 */ /* 0x000062000802015c */
[----:B------:R-:W-:Y:S05]  /*8ac0*/  @!P5 BRA `(.L_x_1816) ;  /* 0x000000000004d947 */ /* 0x000fea0003800000 */
[----:B------:R-:W-:Y:S01]  /*8ad0*/  BPT.TRAP 0x1 ;  /* 0x000000040000795c */ /* 0x000fe20000300000 */
.L_x_1816:
[----:B-1----:R-:W-:Y:S05]  /*8ae0*/  @P1 BRA `(.L_x_1817) ;  /* 0x0000000000081947 */ /* 0x002fea0003800000 */
[----:B------:R-:W1:Y:S02]  /*8af0*/  SYNCS.PHASECHK.TRANS64.TRYWAIT P1, [UR28+0x28c30], R13 ;  /* 0x028c300dff0075a7 */ /* 0x000e64000802015c */
[----:B-1----:R-:W-:Y:S05]  /*8b00*/  @!P1 BRA `(.L_x_1818) ;  /* 0x000000b800909947 */ /* 0x002fea0003800000 */
.L_x_1817:
[----:B------:R-:W-:Y:S01]  /*8b10*/  ULEA UR22, UR4, UR6, 0x9 ;  /* 0x0000000604167291 */ /* 0x000fe2000f8e483f */
[----:B---3--:R-:W-:Y:S01]  /*8b20*/  WARPGROUP.ARRIVE ;  /* 0x00000000000079c5 */ /* 0x008fe20000000000 */
        /* <DEDUP_REMOVED lines=11> */
[----:B------:R-:W-:Y:S01]  /*8be0*/  HGMMA.64x64x16.F32.BF16 R152, gdesc[UR8], R152, gsb0 ;  /* 0x00e00000089879f0 */ /* 0x000fe20008001898 */
[----:B------:R-:W-:Y:S02]  /*8bf0*/  UMOV UR10, UR26 ;  /* 0x0000001a000a7c82 */ /* 0x000fe40008000000 */
[----:B------:R-:W-:Y:S02]  /*8c00*/  WARPGROUP.DEPBAR.LE gsb0, 0x0 ;  /* 0x00008000000079c5 */ /* 0x000fe40000010000 */
[----:B------:R-:W-:-:S06]  /*8c10*/  WARPGROUP.ARRIVE ;  /* 0x00000000000079c5 */ /* 0x000fcc0000000000 */
[----:B------:R-:W-:Y:S03]  /*8c20*/  HGMMA.64x64x16.F32.BF16 R152, gdesc[UR12], R152, gsb0 ;  /* 0x00e000000c9879f0 */ /* 0x000fe60008001898 */
[----:B------:R-:W-:Y:S02]  /*8c30*/  WARPGROUP.DEPBAR.LE gsb0, 0x0 ;  /* 0x00008000000079c5 */ /* 0x000fe40000010000 */
[----:B------:R-:W-:-:S06]  /*8c40*/  WARPGROUP.ARRIVE ;  /* 0x00000000000079c5 */ /* 0x000fcc0000000000 */
[----:B------:R-:W-:Y:S03]  /*8c50*/  HGMMA.64x64x16.F32.BF16 R152, gdesc[UR16], R152, gsb0 ;  /* 0x00e00000109879f0 */ /* 0x000fe60008001898 */
[----:B------:R-:W-:Y:S02]  /*8c60*/  WARPGROUP.DEPBAR.LE gsb0, 0x0 ;  /* 0x00008000000079c5 */ /* 0x000fe40000010000 */
[----:B-1----:R-:W-:-:S04]  /*8c70*/  FMNMX.FTZ R6, R152, R14, !PT ;  /* 0x0000000e98067209 */ /* 0x002fc80007810000 */
        /* <DEDUP_REMOVED lines=16> */
[----:B------:R-:W1:Y:S02]  /*8d80*/  SHFL.BFLY PT, R5, R16, 0x2, 0x1f ;  /* 0x0c401f0010057f89 */ /* 0x000e6400000e0000 */
[----:B-1----:R-:W-:Y:S02]  /*8d90*/  FMNMX.FTZ R18, R16, R5, !PT ;  /* 0x0000000510127209 */ /* 0x002fe40007810000 */
[----:B------:R-:W-:-:S03]  /*8da0*/  FMNMX.FTZ R5, R155, R6, !PT ;  /* 0x000000069b057209 */ /* 0x000fc60007810000 */
[----:B------:R-:W1:Y:S01]  /*8db0*/  SHFL.BFLY PT, R17, R18, 0x1, 0x1f ;  /* 0x0c201f0012117f89 */ /* 0x000e6200000e0000 */
[----:B------:R-:W-:-:S04]  /*8dc0*/  FMNMX.FTZ R6, R158, R5, !PT ;  /* 0x000000059e067209 */ /* 0x000fc80007810000 */
[----:B------:R-:W-:-:S04]  /*8dd0*/  FMNMX.FTZ R5, R159, R6, !PT ;  /* 0x000000069f057209 */ /* 0x000fc80007810000 */
[----:B------:R-:W-:Y:S02]  /*8de0*/  FMNMX.FTZ R6, R162, R5, !PT ;  /* 0x00000005a2067209 */ /* 0x000fe40007810000 */
[----:B-1----:R-:W-:Y:S02]  /*8df0*/  FMNMX.FTZ R5, R18, R17, !PT ;  /* 0x0000001112057209 */ /* 0x002fe40007810000 */
[----:B------:R-:W-:-:S03]  /*8e00*/  FMNMX.FTZ R17, R163, R6, !PT ;  /* 0x00000006a3117209 */ /* 0x000fc60007810000 */
[C---:B------:R-:W-:Y:S01]  /*8e10*/  FMUL.FTZ R184, R5.reuse, UR10 ;  /* 0x0000000a05b87c20 */ /* 0x040fe20008410000 */
[----:B------:R-:W-:Y:S01]  /*8e20*/  FMNMX.FTZ R6, R166, R17, !PT ;  /* 0x00000011a6067209 */ /* 0x000fe20007810000 */
[----:B------:R-:W-:Y:S02]  /*8e30*/  FADD.FTZ R14, -R5, R14 ;  /* 0x0000000e050e7221 */ /* 0x000fe40000010100 */
[--C-:B------:R-:W-:Y:S01]  /*8e40*/  FFMA.FTZ R152, R152, UR10, -R184.reuse ;  /* 0x0000000a98987c23 */ /* 0x100fe200080108b8 */
[----:B------:R-:W-:Y:S01]  /*8e50*/  FMNMX.FTZ R19, R167, R6, !PT ;  /* 0x00000006a7137209 */ /* 0x000fe20007810000 */
[----:B------:R-:W-:Y:S01]  /*8e60*/  FMUL.FTZ R14, R14, UR10 ;  /* 0x0000000a0e0e7c20 */ /* 0x000fe20008410000 */
[--C-:B------:R-:W-:Y:S01]  /*8e70*/  FFMA.FTZ R23, R161, UR10, -R184.reuse ;  /* 0x0000000aa1177c23 */ /* 0x100fe200080108b8 */
[--C-:B------:R-:W-:Y:S01]  /*8e80*/  FFMA.FTZ R161, R173, UR10, -R184.reuse ;  /* 0x0000000aada17c23 */ /* 0x100fe200080108b8 */
[----:B------:R-:W-:Y:S01]  /*8e90*/  FMNMX.FTZ R6, R170, R19, !PT ;  /* 0x00000013aa067209 */ /* 0x000fe20007810000 */
[----:B------:R-:W1:Y:S01]  /*8ea0*/  MUFU.EX2 R17, R14 ;  /* 0x0000000e00117308 */ /* 0x000e620000000800 */
        /* <DEDUP_REMOVED lines=8> */
[----:B------:R-:W2:Y:S01]  /*8f30*/  MUFU.EX2 R152, R152 ;  /* 0x0000009800987308 */ /* 0x000ea20000000800 */
[--C-:B------:R-:W-:Y:S01]  /*8f40*/  FFMA.FTZ R22, R180, UR10, -R184.reuse ;  /* 0x0000000ab4167c23 */ /* 0x100fe200080108b8 */
[----:B------:R-:W-:Y:S01]  /*8f50*/  FMNMX.FTZ R21, R175, R6, !PT ;  /* 0x00000006af157209 */ /* 0x000fe20007810000 */
[--C-:B------:R-:W-:Y:S01]  /*8f60*/  FFMA.FTZ R153, R165, UR10, -R184.reuse ;  /* 0x0000000aa5997c23 */ /* 0x100fe200080108b8 */
[--C-:B------:R-:W-:Y:S01]  /*8f70*/  FFMA.FTZ R165, R177, UR10, -R184.reuse ;  /* 0x0000000ab1a57c23 */ /* 0x100fe200080108b8 */
[----:B------:R-:W-:Y:S01]  /*8f80*/  FFMA.FTZ R181, R181, UR10, -R184 ;  /* 0x0000000ab5b57c23 */ /* 0x000fe200080108b8 */
[----:B------:R-:W-:-:S02]  /*8f90*/  FMNMX.FTZ R6, R178, R21, !PT ;  /* 0x00000015b2067209 */ /* 0x000fc40007810000 */
[----:B------:R-:W-:Y:S01]  /*8fa0*/  MUFU.EX2 R19, R19 ;  /* 0x0000001300137308 */ /* 0x000fe20000000800 */
[-C--:B-1----:R-:W-:Y:S01]  /*8fb0*/  FMUL.FTZ R24, R24, R17.reuse ;  /* 0x0000001118187220 */ /* 0x082fe20000410000 */
[----:B------:R-:W-:Y:S01]  /*8fc0*/  FMNMX.FTZ R21, R179, R6, !PT ;  /* 0x00000006b3157209 */ /* 0x000fe20007810000 */
[-C--:B------:R-:W-:Y:S01]  /*8fd0*/  FMUL.FTZ R25, R25, R17.reuse ;  /* 0x0000001119197220 */ /* 0x080fe20000410000 */
[-C--:B------:R-:W-:Y:S01]  /*8fe0*/  FMUL.FTZ R28, R28, R17.reuse ;  /* 0x000000111c1c7220 */ /* 0x080fe20000410000 */
[----:B------:R-:W-:Y:S01]  /*8ff0*/  FMUL.FTZ R29, R29, R17 ;  /* 0x000000111d1d7220 */ /* 0x000fe20000410000 */
[----:B------:R-:W-:Y:S01]  /*9000*/  FMNMX.FTZ R6, R182, R21, !PT ;  /* 0x00000015b6067209 */ /* 0x000fe20007810000 */
[----:B------:R-:W-:Y:S01]  /*9010*/  FFMA.FTZ R21, R157, UR10, -R184 ;  /* 0x0000000a9d157c23 */ /* 0x000fe200080108b8 */
[----:B------:R-:W-:Y:S01]  /*9020*/  MUFU.EX2 R14, R16 ;  /* 0x00000010000e7308 */ /* 0x000fe20000000800 */
[----:B--2---:R-:W-:Y:S01]  /*9030*/  FFMA.FTZ R8, R17, R8, R152 ;  /* 0x0000000811087223 */ /* 0x004fe20000010098 */
[----:B------:R-:W-:Y:S01]  /*9040*/  FMNMX.FTZ R6, R183, R6, !PT ;  /* 0x00000006b7067209 */ /* 0x000fe20007810000 */
[-C--:B------:R-:W-:Y:S01]  /*9050*/  FMUL.FTZ R32, R32, R17.reuse ;  /* 0x0000001120207220 */ /* 0x080fe20000410000 */
[-C--:B------:R-:W-:Y:S01]  /*9060*/  FMUL.FTZ R33, R33, R17.reuse ;  /* 0x0000001121217220 */ /* 0x080fe20000410000 */
[-C--:B------:R-:W-:Y:S01]  /*9070*/  FMUL.FTZ R36, R36, R17.reuse ;  /* 0x0000001124247220 */ /* 0x080fe20000410000 */
[-C--:B------:R-:W-:Y:S01]  /*9080*/  FMUL.FTZ R37, R37, R17.reuse ;  /* 0x0000001125257220 */ /* 0x080fe20000410000 */
[----:B------:R-:W1:Y:S01]  /*9090*/  SHFL.BFLY PT, R157, R6, 0x2, 0x1f ;  /* 0x0c401f00069d7f89 */ /* 0x000e6200000e0000 */
        /* <DEDUP_REMOVED lines=22> */
[----:B------:R-:W-:Y:S01]  /*9200*/  FMUL.FTZ R77, R77, R17 ;  /* 0x000000114d4d7220 */ /* 0x000fe20000410000 */
[----:B-1----:R-:W-:Y:S01]  /*9210*/  FMNMX.FTZ R20, R6, R157, !PT ;  /* 0x0000009d06147209 */ /* 0x002fe20007810000 */
[--C-:B------:R-:W-:Y:S01]  /*9220*/  FFMA.FTZ R157, R169, UR10, -R184.reuse ;  /* 0x0000000aa99d7c23 */ /* 0x100fe200080108b8 */
[----:B--2---:R-:W-:Y:S01]  /*9230*/  FFMA.FTZ R164, R176, UR10, -R184 ;  /* 0x0000000ab0a47c23 */ /* 0x004fe200080108b8 */
[----:B------:R-:W-:Y:S01]  /*9240*/  IMAD.U32 R184, RZ, RZ, UR28 ;  /* 0x0000001cffb87e24 */ /* 0x000fe2000f8e00ff */
[----:B------:R-:W-:Y:S01]  /*9250*/  MUFU.EX2 R23, R23 ;  /* 0x0000001700177308 */ /* 0x000fe20000000800 */
[----:B------:R-:W1:Y:S01]  /*9260*/  SHFL.BFLY PT, R169, R20, 0x1, 0x1f ;  /* 0x0c201f0014a97f89 */ /* 0x000e6200000e0000 */
        /* <DEDUP_REMOVED lines=23> */
[----:B-1----:R-:W-:Y:S01]  /*93e0*/  FMNMX.FTZ R6, R20, R169, !PT ;  /* 0x000000a914067209 */ /* 0x002fe20007810000 */
[-C--:B------:R-:W-:Y:S01]  /*93f0*/  FMUL.FTZ R120, R120, R17.reuse ;  /* 0x0000001178787220 */ /* 0x080fe20000410000 */
[-C--:B------:R-:W-:Y:S01]  /*9400*/  FMUL.FTZ R121, R121, R17.reuse ;  /* 0x0000001179797220 */ /* 0x080fe20000410000 */
[-C--:B------:R-:W-:Y:S01]  /*9410*/  FMUL.FTZ R124, R124, R17.reuse ;  /* 0x000000117c7c7220 */ /* 0x080fe20000410000 */
[-C--:B------:R-:W-:Y:S01]  /*9420*/  FMUL.FTZ R125, R125, R17.reuse ;  /* 0x000000117d7d7220 */ /* 0x080fe20000410000 */
[C---:B------:R-:W-:Y:S01]  /*9430*/  FADD.FTZ R20, -R6.reuse, R15 ;  /* 0x0000000f06147221 */ /* 0x040fe20000010100 */
[----:B------:R-:W-:Y:S01]  /*9440*/  FMUL.FTZ R173, R6, UR10 ;  /* 0x0000000a06ad7c20 */ /* 0x000fe20008410000 */
[----:B------:R-:W-:Y:S01]  /*9450*/  MUFU.EX2 R18, R18 ;  /* 0x0000001200127308 */ /* 0x000fe20000000800 */
[----:B------:R-:W-:Y:S01]  /*9460*/  FMUL.FTZ R128, R128, R17 ;  /* 0x0000001180807220 */ /* 0x000fe20000410000 */
[----:B------:R-:W-:Y:S01]  /*9470*/  FMUL.FTZ R20, R20, UR10 ;  /* 0x0000000a14147c20 */ /* 0x000fe20008410000 */
[--C-:B------:R-:W-:Y:S01]  /*9480*/  FFMA.FTZ R169, R154, UR10, -R173.reuse ;  /* 0x0000000a9aa97c23 */ /* 0x100fe200080108ad */
[--C-:B------:R-:W-:Y:S01]  /*9490*/  FFMA.FTZ R168, R155, UR10, -R173.reuse ;  /* 0x0000000a9ba87c23 */ /* 0x100fe200080108ad */
        /* <DEDUP_REMOVED lines=8> */
[----:B------:R-:W-:Y:S01]  /*9520*/  FFMA.FTZ R163, R166, UR10, -R173 ;  /* 0x0000000aa6a37c23 */ /* 0x000fe200080108ad */
[----:B------:R-:W-:-:S02]  /*9530*/  @!P6 VIADD R154, R184, 0x28c40 ;  /* 0x00028c40b89ae836 */ /* 0x000fc40000000000 */
[--C-:B------:R-:W-:Y:S01]  /*9540*/  FFMA.FTZ R174, R174, UR10, -R173.reuse ;  /* 0x0000000aaeae7c23 */ /* 0x100fe200080108ad */
[----:B------:R-:W1:Y:S01]  /*9550*/  MUFU.EX2 R169, R169 ;  /* 0x000000a900a97308 */ /* 0x000e620000000800 */
[----:B------:R-:W-:Y:S02]  /*9560*/  IMAD.U32 R158, RZ, RZ, UR27 ;  /* 0x0000001bff9e7e24 */ /* 0x000fe4000f8e00ff */
[--C-:B------:R-:W-:Y:S01]  /*9570*/  FFMA.FTZ R175, R175, UR10, -R173.reuse ;  /* 0x0000000aafaf7c23 */ /* 0x100fe200080108ad */
[----:B------:R-:W-:Y:S01]  /*9580*/  @!P6 PRMT R154, RZ, 0x654, R154 ;  /* 0x00000654ff9ae816 */ /* 0x000fe2000000009a */
[----:B------:R-:W-:Y:S01]  /*9590*/  FFMA.FTZ R178, R178, UR10, -R173 ;  /* 0x0000000ab2b27c23 */ /* 0x000fe200080108ad */
[----:B------:R-:W-:Y:S02]  /*95a0*/  @!P1 IMAD R158, R158, 0x40, R3 ;  /* 0x000000409e9e9824 */ /* 0x000fe400078e0203 */
[--C-:B------:R-:W-:Y:S01]  /*95b0*/  FFMA.FTZ R179, R179, UR10, -R173.reuse ;  /* 0x0000000ab3b37c23 */ /* 0x100fe200080108ad */
[----:B------:R2:W-:Y:S01]  /*95c0*/  @!P6 SYNCS.ARRIVE.TRANS64.RED.A1T0 RZ, [R154+URZ], RZ ;  /* 0x000000ff9affe9a7 */ /* 0x0005e2000810043f */
[----:B------:R-:W3:Y:S01]  /*95d0*/  MUFU.EX2 R168, R168 ;  /* 0x000000a800a87308 */ /* 0x000ee20000000800 */
[--C-:B------:R-:W-:Y:S01]  /*95e0*/  FFMA.FTZ R182, R182, UR10, -R173.reuse ;  /* 0x0000000ab6b67c23 */ /* 0x100fe200080108ad */
[----:B------:R-:W-:Y:S01]  /*95f0*/  @!P1 LEA R158, R158, UR37, 0x2 ;  /* 0x000000259e9e9c11 */ /* 0x000fe2000f8e10ff */
[----:B------:R-:W-:Y:S01]  /*9600*/  FFMA.FTZ R173, R183, UR10, -R173 ;  /* 0x0000000ab7ad7c23 */ /* 0x000fe200080108ad */
[-C--:B------:R-:W-:Y:S01]  /*9610*/  FMUL.FTZ R129, R129, R17.reuse ;  /* 0x0000001181817220 */ /* 0x080fe20000410000 */
[-C--:B------:R-:W-:Y:S01]  /*9620*/  FMUL.FTZ R132, R132, R17.reuse ;  /* 0x0000001184847220 */ /* 0x080fe20000410000 */
[----:B------:R-:W-:Y:S01]  /*9630*/  FMUL.FTZ R133, R133, R17 ;  /* 0x0000001185857220 */ /* 0x000fe20000410000 */
[----:B------:R-:W-:Y:S01]  /*9640*/  @!P1 STS [R158+0x28800], R17 ;  /* 0x028800119e009388 */ /* 0x000fe20000000800 */
[----:B------:R-:W4:Y:S01]  /*9650*/  MUFU.EX2 R155, R155 ;  /* 0x0000009b009b7308 */ /* 0x000f220000000800 */
[----:B-1----:R-:W-:Y:S01]  /*9660*/  FFMA.FTZ R7, R20, R7, R169 ;  /* 0x0000000714077223 */ /* 0x002fe200000100a9 */
[-C--:B------:R-:W-:Y:S01]  /*9670*/  FMUL.FTZ R136, R136, R17.reuse ;  /* 0x0000001188887220 */ /* 0x080fe20000410000 */
[----:B------:R1:W-:Y:S01]  /*9680*/  @!P1 STS [R158+0x28820], R20 ;  /* 0x028820149e009388 */ /* 0x0003e20000000800 */
[-C--:B------:R-:W-:Y:S01]  /*9690*/  FMUL.FTZ R137, R137, R17.reuse ;  /* 0x0000001189897220 */ /* 0x080fe20000410000 */
[-C--:B------:R-:W-:Y:S01]  /*96a0*/  FMUL.FTZ R140, R140, R17.reuse ;  /* 0x000000118c8c7220 */ /* 0x080fe20000410000 */
[-C--:B------:R-:W-:Y:S01]  /*96b0*/  FMUL.FTZ R141, R141, R17.reuse ;  /* 0x000000118d8d7220 */ /* 0x080fe20000410000 */
[-C--:B------:R-:W-:Y:S01]  /*96c0*/  FMUL.FTZ R144, R144, R17.reuse ;  /* 0x0000001190907220 */ /* 0x080fe20000410000 */
[----:B------:R5:W-:Y:S01]  /*96d0*/  MUFU.EX2 R170, R171 ;  /* 0x000000ab00aa7308 */ /* 0x000be20000000800 */
[-C--:B------:R-:W-:Y:S01]  /*96e0*/  FMUL.FTZ R145, R145, R17.reuse ;  /* 0x0000001191917220 */ /* 0x080fe20000410000 */
[-C--:B------:R-:W-:Y:S01]  /*96f0*/  FMUL.FTZ R148, R148, R17.reuse ;  /* 0x0000001194947220 */ /* 0x080fe20000410000 */
[----:B------:R-:W-:Y:S01]  /*9700*/  FMUL.FTZ R149, R149, R17 ;  /* 0x0000001195957220 */ /* 0x000fe20000410000 */
[----:B------:R-:W-:Y:S01]  /*9710*/  F2FP.BF16.F32.PACK_AB R152, R19, R152 ;  /* 0x000000981398723e */ /* 0x000fe200000010ff */
[----:B------:R-:W-:Y:S01]  /*9720*/  FMUL.FTZ R26, R26, R20 ;  /* 0x000000141a1a7220 */ /* 0x000fe20000410000 */
[----:B-1----:R-:W-:Y:S01]  /*9730*/  F2FP.BF16.F32.PACK_AB R158, R153, R16 ;  /* 0x00000010999e723e */ /* 0x002fe200000010ff */
[-C--:B------:R-:W-:Y:S01]  /*9740*/  FMUL.FTZ R27, R27, R20.reuse ;  /* 0x000000141b1b7220 */ /* 0x080fe20000410000 */
[----:B------:R-:W1:Y:S01]  /*9750*/  MUFU.EX2 R172, R172 ;  /* 0x000000ac00ac7308 */ /* 0x000e620000000800 */
[----:B-----5:R-:W-:Y:S01]  /*9760*/  FADD.FTZ R171, R19, R8 ;  /* 0x0000000813ab7221 */ /* 0x020fe20000010000 */
[-C--:B------:R-:W-:Y:S01]  /*9770*/  FMUL.FTZ R30, R30, R20.reuse ;  /* 0x000000141e1e7220 */ /* 0x080fe20000410000 */
[-C--:B------:R-:W-:Y:S01]  /*9780*/  FMUL.FTZ R31, R31, R20.reuse ;  /* 0x000000141f1f7220 */ /* 0x080fe20000410000 */
[-C--:B------:R-:W-:Y:S01]  /*9790*/  FMUL.FTZ R34, R34, R20.reuse ;  /* 0x0000001422227220 */ /* 0x080fe20000410000 */
[----:B------:R-:W-:Y:S01]  /*97a0*/  FADD.FTZ R8, R14, R171 ;  /* 0x000000ab0e087221 */ /* 0x000fe20000010000 */
[-C--:B------:R-:W-:Y:S01]  /*97b0*/  FMUL.FTZ R35, R35, R20.reuse ;  /* 0x0000001423237220 */ /* 0x080fe20000410000 */
[-C--:B------:R-:W-:Y:S01]  /*97c0*/  FMUL.FTZ R38, R38, R20.reuse ;  /* 0x0000001426267220 */ /* 0x080fe20000410000 */
[----:B------:R-:W5:Y:S01]  /*97d0*/  MUFU.EX2 R159, R159 ;  /* 0x0000009f009f7308 */ /* 0x000f620000000800 */
[----:B------:R-:W-:Y:S01]  /*97e0*/  FADD.FTZ R171, R21, R8 ;  /* 0x0000000815ab7221 */ /* 0x000fe20000010000 */
[----:B---3--:R-:W-:Y:S01]  /*97f0*/  FADD.FTZ R8, R168, R7 ;  /* 0x00000007a8087221 */ /* 0x008fe20000010000 */
[-C--:B------:R-:W-:Y:S01]  /*9800*/  FMUL.FTZ R39, R39, R20.reuse ;  /* 0x0000001427277220 */ /* 0x080fe20000410000 */
[----:B------:R-:W-:Y:S01]  /*9810*/  FMUL.FTZ R42, R42, R20 ;  /* 0x000000142a2a7220 */ /* 0x000fe20000410000 */
[----:B--2---:R-:W-:Y:S01]  /*9820*/  FADD.FTZ R154, R156, R171 ;  /* 0x000000ab9c9a7221 */ /* 0x004fe20000010000 */
[----:B----4-:R-:W-:Y:S01]  /*9830*/  FADD.FTZ R7, R155, R8 ;  /* 0x000000089b077221 */ /* 0x010fe20000010000 */
[C---:B------:R-:W-:Y:S01]  /*9840*/  F2FP.BF16.F32.PACK_AB R156, R23.reuse, R156 ;  /* 0x0000009c179c723e */ /* 0x040fe200000010ff */
[----:B------:R-:W2:Y:S01]  /*9850*/  MUFU.EX2 R176, R176 ;  /* 0x000000b000b07308 */ /* 0x000ea20000000800 */
[----:B------:R-:W-:Y:S01]  /*9860*/  FADD.FTZ R171, R23, R154 ;  /* 0x0000009a17ab7221 */ /* 0x000fe20000010000 */
[C---:B-1----:R-:W-:Y:S01]  /*9870*/  FADD.FTZ R8, R172.reuse, R7 ;  /* 0x00000007ac087221 */ /* 0x042fe20000010000 */
[----:B------:R-:W-:Y:S01]  /*9880*/  F2FP.BF16.F32.PACK_AB R155, R172, R155 ;  /* 0x0000009bac9b723e */ /* 0x000fe200000010ff */
[-C--:B------:R-:W-:Y:S01]  /*9890*/  FMUL.FTZ R43, R43, R20.reuse ;  /* 0x000000142b2b7220 */ /* 0x080fe20000410000 */
[----:B------:R-:W-:Y:S01]  /*98a0*/  FADD.FTZ R154, R16, R171 ;  /* 0x000000ab109a7221 */ /* 0x000fe20000010000 */
[-C--:B------:R-:W-:Y:S01]  /*98b0*/  FMUL.FTZ R46, R46, R20.reuse ;  /* 0x000000142e2e7220 */ /* 0x080fe20000410000 */
[-C--:B------:R-:W-:Y:S01]  /*98c0*/  FMUL.FTZ R47, R47, R20.reuse ;  /* 0x000000142f2f7220 */ /* 0x080fe20000410000 */
[----:B------:R-:W1:Y:S01]  /*98d0*/  MUFU.EX2 R163, R163 ;  /* 0x000000a300a37308 */ /* 0x000e620000000800 */
[----:B-----5:R-:W-:Y:S01]  /*98e0*/  FADD.FTZ R7, R159, R8 ;  /* 0x000000089f077221 */ /* 0x020fe20000010000 */
[----:B------:R-:W-:Y:S01]  /*98f0*/  FADD.FTZ R171, R153, R154 ;  /* 0x0000009a99ab7221 */ /* 0x000fe20000010000 */
[----:B------:R-:W-:Y:S01]  /*9900*/  F2FP.BF16.F32.PACK_AB R153, R168, R169 ;  /* 0x000000a9a899723e */ /* 0x000fe200000010ff */
[-C--:B------:R-:W-:Y:S01]  /*9910*/  FMUL.FTZ R50, R50, R20.reuse ;  /* 0x0000001432327220 */ /* 0x080fe20000410000 */
[----:B------:R-:W-:Y:S01]  /*9920*/  FMUL.FTZ R51, R51, R20 ;  /* 0x0000001433337220 */ /* 0x000fe20000410000 */
[----:B------:R-:W-:Y:S01]  /*9930*/  FADD.FTZ R154, R160, R171 ;  /* 0x000000aba09a7221 */ /* 0x000fe20000010000 */
[C---:B------:R-:W-:Y:S01]  /*9940*/  F2FP.BF16.F32.PACK_AB R160, R157.reuse, R160 ;  /* 0x000000a09da0723e */ /* 0x040fe200000010ff */
[----:B------:R-:W3:Y:S01]  /*9950*/  MUFU.EX2 R180, R180 ;  /* 0x000000b400b47308 */ /* 0x000ee20000000800 */
[C---:B--2---:R-:W-:Y:S01]  /*9960*/  FADD.FTZ R8, R176.reuse, R7 ;  /* 0x00000007b0087221 */ /* 0x044fe20000010000 */
[----:B------:R-:W-:Y:S01]  /*9970*/  FADD.FTZ R171, R157, R154 ;  /* 0x0000009a9dab7221 */ /* 0x000fe20000010000 */
[----:B------:R-:W-:Y:S01]  /*9980*/  F2FP.BF16.F32.PACK_AB R157, R176, R159 ;  /* 0x0000009fb09d723e */ /* 0x000fe200000010ff */
[-C--:B------:R-:W-:Y:S01]  /*9990*/  FMUL.FTZ R54, R54, R20.reuse ;  /* 0x0000001436367220 */ /* 0x080fe20000410000 */
[-C--:B------:R-:W-:Y:S01]  /*99a0*/  FMUL.FTZ R55, R55, R20.reuse ;  /* 0x0000001437377220 */ /* 0x080fe20000410000 */
[----:B------:R-:W-:Y:S01]  /*99b0*/  FADD.FTZ R154, R18, R171 ;  /* 0x000000ab129a7221 */ /* 0x000fe20000010000 */
        /* <DEDUP_REMOVED lines=22> */
[----:B------:R-:W-:Y:S01]  /*9b20*/  FADD.FTZ R7, R170, R7 ;  /* 0x00000007aa077221 */ /* 0x000fe20000010000 */
[-C--:B------:R-:W-:Y:S01]  /*9b30*/  FMUL.FTZ R87, R87, R20.reuse ;  /* 0x0000001457577220 */ /* 0x080fe20000410000 */
[----:B------:R-:W-:Y:S01]  /*9b40*/  FMUL.FTZ R90, R90, R20 ;  /* 0x000000145a5a7220 */ /* 0x000fe20000410000 */
[----:B------:R-:W2:Y:S01]  /*9b50*/  MUFU.EX2 R164, R164 ;  /* 0x000000a400a47308 */ /* 0x000ea20000000800 */
[----:B-1----:R-:W-:Y:S01]  /*9b60*/  FADD.FTZ R17, R161, R154 ;  /* 0x0000009aa1117221 */ /* 0x002fe20000010000 */
[----:B------:R-:W-:Y:S01]  /*9b70*/  F2FP.BF16.F32.PACK_AB R154, R21, R14 ;  /* 0x0000000e159a723e */ /* 0x000fe200000010ff */
[----:B------:R-:W-:Y:S01]  /*9b80*/  BAR.SYNC.DEFER_BLOCKING 0xf, 0x100 ;  /* 0x03c4000000007b1d */ /* 0x000fe20000010000 */
[----:B------:R-:W-:Y:S01]  /*9b90*/  F2FP.BF16.F32.PACK_AB R162, R161, R18 ;  /* 0x00000012a1a2723e */ /* 0x000fe200000010ff */
[-C--:B------:R-:W-:Y:S01]  /*9ba0*/  FMUL.FTZ R91, R91, R20.reuse ;  /* 0x000000145b5b7220 */ /* 0x080fe20000410000 */
[----:B------:R-:W-:Y:S01]  /*9bb0*/  F2FP.BF16.F32.PACK_AB R161, R170, R167 ;  /* 0x000000a7aaa1723e */ /* 0x000fe200000010ff */
        /* <DEDUP_REMOVED lines=19> */
[C---:B-1----:R-:W-:Y:S01]  /*9cf0*/  FADD.FTZ R7, R175.reuse, R8 ;  /* 0x00000008af077221 */ /* 0x042fe20000010000 */
[----:B------:R-:W-:Y:S01]  /*9d00*/  F2FP.BF16.F32.PACK_AB R163, R175, R174 ;  /* 0x000000aeafa3723e */ /* 0x000fe200000010ff */
[----:B------:R1:W-:Y:S01]  /*9d10*/  STSM.16.M88.4 [R12+0x26800], R152 ;  /* 0x026800980c007844 */ /* 0x0003e20000000200 */
[-C--:B------:R-:W-:Y:S01]  /*9d20*/  FMUL.FTZ R122, R122, R20.reuse ;  /* 0x000000147a7a7220 */ /* 0x080fe20000410000 */
[-C--:B------:R-:W-:Y:S01]  /*9d30*/  FMUL.FTZ R123, R123, R20.reuse ;  /* 0x000000147b7b7220 */ /* 0x080fe20000410000 */
[----:B------:R-:W-:Y:S01]  /*9d40*/  FMUL.FTZ R126, R126, R20 ;  /* 0x000000147e7e7220 */ /* 0x000fe20000410000 */
[----:B------:R1:W-:Y:S01]  /*9d50*/  STSM.16.M88.4 [R11], R156 ;  /* 0x0000009c0b007844 */ /* 0x0003e20000000200 */
[----:B------:R-:W4:Y:S01]  /*9d60*/  MUFU.EX2 R22, R22 ;  /* 0x0000001600167308 */ /* 0x000f220000000800 */
[C---:B---3--:R-:W-:Y:S01]  /*9d70*/  FADD.FTZ R17, R165.reuse, R14 ;  /* 0x0000000ea5117221 */ /* 0x048fe20000010000 */
[----:B------:R-:W-:Y:S01]  /*9d80*/  F2FP.BF16.F32.PACK_AB R164, R165, R164 ;  /* 0x000000a4a5a4723e */ /* 0x000fe200000010ff */
[----:B------:R1:W-:Y:S01]  /*9d90*/  STSM.16.M88.4 [R10], R160 ;  /* 0x000000a00a007844 */ /* 0x0003e20000000200 */
        /* <DEDUP_REMOVED lines=16> */
[----:B------:R-:W-:-:S04]  /*9ea0*/  FMUL.FTZ R151, R151, R20 ;  /* 0x0000001497977220 */ /* 0x000fc80000410000 */
[----:B------:R-:W4:Y:S01]  /*9eb0*/  MUFU.EX2 R182, R182 ;  /* 0x000000b600b67308 */ /* 0x000f220000000800 */
[C---:B---3--:R-:W-:Y:S01]  /*9ec0*/  F2FP.BF16.F32.PACK_AB R166, R15.reuse, R22 ;  /* 0x000000160fa6723e */ /* 0x048fe200000010ff */
[----:B------:R-:W-:-:S06]  /*9ed0*/  FADD.FTZ R8, R15, R8 ;  /* 0x000000080f087221 */ /* 0x000fcc0000010000 */
[----:B------:R-:W3:Y:S01]  /*9ee0*/  MUFU.EX2 R173, R173 ;  /* 0x000000ad00ad7308 */ /* 0x000ee20000000800 */
[C---:B--2---:R-:W-:Y:S01]  /*9ef0*/  FADD.FTZ R7, R179.reuse, R14 ;  /* 0x0000000eb3077221 */ /* 0x044fe20000010000 */
[----:B------:R-:W-:-:S03]  /*9f00*/  F2FP.BF16.F32.PACK_AB R165, R179, R178 ;  /* 0x000000b2b3a5723e */ /* 0x000fc600000010ff */
[----:B----4-:R-:W-:Y:S01]  /*9f10*/  FADD.FTZ R14, R182, R7 ;  /* 0x00000007b60e7221 */ /* 0x010fe20000010000 */
[----:B---3--:R-:W-:-:S03]  /*9f20*/  F2FP.BF16.F32.PACK_AB R167, R173, R182 ;  /* 0x000000b6ada7723e */ /* 0x008fc600000010ff */
[----:B------:R-:W-:Y:S02]  /*9f30*/  FADD.FTZ R7, R173, R14 ;  /* 0x0000000ead077221 */ /* 0x000fe40000010000 */
[----:B------:R1:W-:Y:S01]  /*9f40*/  STSM.16.M88.4 [R9], R164 ;  /* 0x000000a409007844 */ /* 0x0003e20000000200 */
[----:B------:R-:W-:Y:S05]  /*9f50*/  @!P5 BRA `(.L_x_1819) ;  /* 0x000000000004d947 */ /* 0x000fea0003800000 */
[----:B------:R-:W-:Y:S01]  /*9f60*/  BPT.TRAP 0x1 ;  /* 0x000000040000795c */ /* 0x000fe20000300000 */
.L_x_1819:
[----:B------:R2:W3:Y:S01]  /*9f70*/  SYNCS.PHASECHK.TRANS64.TRYWAIT P1, [UR28+0x28c50], R13 ;  /* 0x028c500dff0075a7 */ /* 0x0004e2000802015c */
[----:B------:R-:W-:Y:S05]  /*9f80*/  @!P5 BRA `(.L_x_1820) ;  /* 0x000000000004d947 */ /* 0x000fea0003800000 */
[----:B------:R-:W-:Y:S01]  /*9f90*/  BPT.TRAP 0x1 ;  /* 0x000000040000795c */ /* 0x000fe20000300000 */
.L_x_1820:
[----:B---3--:R-:W-:Y:S05]  /*9fa0*/  @P1 BRA `(.L_x_1821) ;  /* 0x0000000000081947 */ /* 0x008fea0003800000 */
[----:B------:R-:W3:Y:S02]  /*9fb0*/  SYNCS.PHASECHK.TRANS64.TRYWAIT P1, [UR28+0x28c50], R13 ;  /* 0x028c500dff0075a7 */ /* 0x000ee4000802015c */
[----:B---3--:R-:W-:Y:S05]  /*9fc0*/  @!P1 BRA `(.L_x_1822) ;  /* 0x000000a400789947 */ /* 0x008fea0003800000 */
.L_x_1821:
[----:B------:R-:W-:Y:S01]  /*9fd0*/  ULEA UR11, UR4, UR36, 0xc ;  /* 0x00000024040b7291 */ /* 0x000fe2000f8e603f */
[----:B------:R-:W-:Y:S01]  /*9fe0*/  WARPGROUP.ARRIVE ;  /* 0x00000000000079c5 */ /* 0x000fe20000000000 */
[----:B------:R-:W-:Y:S01]  /*9ff0*/  UMOV UR15, 0x40000040 ;  /* 0x40000040000f7882 */ /* 0x000fe20000000000 */
[----:B0-23--:R-:W-:Y:S01]  /*a000*/  @!P6 VIADD R13, R184, 0x28c60 ;  /* 0x00028c60b80de836 */ /* 0x00dfe20000000000 */
[----:B------:R-:W-:Y:S01]  /*a010*/  UMOV UR27, UR4 ;  /* 0x00000004001b7c82 */ /* 0x000fe20008000000 */
[----:B------:R-:W-:Y:S02]  /*a020*/  IMAD.MOV.U32 R15, RZ, RZ, R6 ;  /* 0x000000ffff0f7224 */ /* 0x000fe400078e0006 */
[----:B------:R-:W-:Y:S01]  /*a030*/  UMOV UR14, UR11 ;  /* 0x0000000b000e7c82 */ /* 0x000fe20008000000 */
[----:B------:R-:W-:Y:S01]  /*a040*/  @!P6 PRMT R13, RZ, 0x654, R13 ;  /* 0x00000654ff0de816 */ /* 0x000fe2000000000d */
[----:B------:R-:W-:Y:S01]  /*a050*/  HGMMA.64x256x16.F32.BF16 R24, R152, gdesc[UR12].tnspB, R24, gsb0 ;  /* 0x43e0000c98187df0 */ /* 0x000fe20008001818 */
[----:B------:R-:W-:Y:S01]  /*a060*/  UIADD3 UR14, UR11, 0x80, URZ ;  /* 0x000000800b0e7890 */ /* 0x000fe2000fffe03f */
[----:B------:R-:W-:Y:S01]  /*a070*/  IMAD.MOV.U32 R14, RZ, RZ, R5 ;  /* 0x000000ffff0e7224 */ /* 0x000fe200078e0005 */
        /* <DEDUP_REMOVED lines=28> */
[----:B------:R-:W-:-:S05]  /*a240*/  UMOV UR42, UR25 ;  /* 0x00000019002a7c82 */ /* 0x000fca0008000000 */
.L_x_1814:
[----:B------:R-:W-:-:S06]  /*a250*/  UISETP.GE.AND UP1, UPT, UR42, UR38, UPT ;  /* 0x000000262a00728c */ /* 0x000fcc000bf26270 */
[----:B------:R-:W-:-:S13]  /*a260*/  PLOP3.LUT P0, PT, PT, PT, UP1, 0x80, 0x0 ;  /* 0x000000000000781c */ /* 0x000fda0003f0f018 */
[----:B------:R-:W-:Y:S05]  /*a270*/  @!P0 BRA `(.L_x_1824) ;  /* 0x0000002000e88947 */ /* 0x000fea0003800000 */
[----:B------:R-:W-:Y:S01]  /*a280*/  MOV R15, R6 ;  /* 0x00000006000f7202 */ /* 0x000fe20000000f00 */
[----:B------:R-:W-:Y:S01]  /*a290*/  IMAD.MOV.U32 R16, RZ, RZ, R5 ;  /* 0x000000ffff107224 */ /* 0x000fe200078e0005 */
[----:B------:R-:W-:Y:S01]  /*a2a0*/  UMOV UR25, UR4 ;  /* 0x0000000400197c82 */ /* 0x000fe20008000000 */
[----:B------:R-:W-:Y:S01]  /*a2b0*/  ULDC UR27, c[0x0][0x9e4] ;  /* 0x00027900001b7ab9 */ /* 0x000fe20000000800 */
[----:B------:R-:W-:Y:S01]  /*a2c0*/  ULDC UR28, c[0x0][0x288] ;  /* 0x0000a200001c7ab9 */ /* 0x000fe20000000800 */
[----:B------:R-:W-:Y:S01]  /*a2d0*/  ULDC UR29, c[0x0][0x2f0] ;  /* 0x0000bc00001d7ab9 */ /* 0x000fe20000000800 */
[----:B------:R-:W-:Y:S01]  /*a2e0*/  ULDC UR24, c[0x0][0x988] ;  /* 0x0002620000187ab9 */ /* 0x000fe20000000800 */
[----:B------:R-:W-:-:S05]  /*a2f0*/  ULDC UR26, c[0x0][0x9e0] ;  /* 0x00027800001a7ab9 */ /* 0x000fca0000000800 */
.L_x_1841:
[----:B------:R-:W-:-:S04]  /*a300*/  UIADD3 UR4, UR25, 0x1, URZ ;  /* 0x0000000119047890 */ /* 0x000fc8000fffe03f */
[----:B------:R-:W-:-:S04]  /*a310*/  UISETP.NE.AND UP1, UPT, UR4, 0x2, UPT ;  /* 0x000000020400788c */ /* 0x000fc8000bf25270 */
[----:B------:R-:W-:Y:S02]  /*a320*/  USEL UR10, URZ, 0x1, UP1 ;  /* 0x000000013f0a7887 */ /* 0x000fe40008800000 */
[----:B------:R-:W-:Y:S02]  /*a330*/  USEL UR4, UR4, URZ, UP1 ;  /* 0x0000003f04047287 */ /* 0x000fe40008800000 */
[----:B------:R-:W-:Y:S01]  /*a340*/  ULOP3.LUT UR5, UR5, UR10, URZ, 0x3c, !UPT ;  /* 0x0000000a05057292 */ /* 0x000fe2000f8e3c3f */
[----:B--2---:R-:W-:Y:S11]  /*a350*/  @!P5 BRA `(.L_x_1825) ;  /* 0x000000000004d947 */ /* 0x004ff60003800000 */
[----:B------:R-:W-:Y:S01]  /*a360*/  BPT.TRAP 0x1 ;  /* 0x000000040000795c */ /* 0x000fe20000300000 */
.L_x_1825:
[----:B------:R-:W-:Y:S01]  /*a370*/  ULEA UR30, UR4, UR37, 0x3 ;  /* 0x00000025041e7291 */ /* 0x000fe2000f8e183f */
[----:B0-2---:R-:W-:-:S05]  /*a380*/  IMAD.U32 R13, RZ, RZ, UR5 ;  /* 0x00000005ff0d7e24 */ /* 0x005fca000f8e00ff */
[----:B------:R-:W-:-:S04]  /*a390*/  SHF.L.U32 R13, R13, 0x1f, RZ ;  /* 0x0000001f0d0d7819 */ /* 0x000fc800000006ff */
[----:B------:R0:W2:Y:S01]  /*a3a0*/  SYNCS.PHASECHK.TRANS64.TRYWAIT P0, [UR30+0x28c30], R13 ;  /* 0x028c300dff0075a7 */ /* 0x0000a2000800015e */
[----:B------:R-:W-:Y:S05]  /*a3b0*/  @!P5 BRA `(.L_x_1826) ;  /* 0x000000000004d947 */ /* 0x000fea0003800000 */
[----:B------:R-:W-:Y:S01]  /*a3c0*/  BPT.TRAP 0x1 ;  /* 0x000000040000795c */ /* 0x000fe20000300000 */
.L_x_1826:
[----:B--2---:R-:W-:Y:S05]  /*a3d0*/  @P0 BRA `(.L_x_1827) ;  /* 0x0000000000080947 */ /* 0x004fea0003800000 */
[----:B------:R-:W2:Y:S02]  /*a3e0*/  SYNCS.PHASECHK.TRANS64.TRYWAIT P0, [UR30+0x28c30], R13 ;  /* 0x028c300dff0075a7 */ /* 0x000ea4000800015e */
[----:B--2---:R-:W-:Y:S05]  /*a3f0*/  @!P0 BRA `(.L_x_1828) ;  /* 0x000000a000808947 */ /* 0x004fea0003800000 */
.L_x_1827:
[----:B------:R-:W-:Y:S01]  /*a400*/  ULEA UR22, UR4, UR6, 0x9 ;  /* 0x0000000604167291 */ /* 0x000fe2000f8e483f */
[----:B-1-3--:R-:W-:Y:S01]  /*a410*/  WARPGROUP.ARRIVE ;  /* 0x00000000000079c5 */ /* 0x00afe20000000000 */
[----:B------:R-:W-:Y:S01]  /*a420*/  UMOV UR23, 0x40000040 ;  /* 0x4000004000177882 */ /* 0x000fe20000000000 */
[----:B------:R-:W-:Y:S01]  /*a430*/  UMOV UR11, 0x40000040 ;  /* 0x40000040000b7882 */ /* 0x000fe20000000000 */
[----:B------:R-:W-:Y:S01]  /*a440*/  UIADD3 UR10, UR22, 0x2, URZ ;  /* 0x00000002160a7890 */ /* 0x000fe2000fffe03f */
[----:B------:R-:W-:Y:S01]  /*a450*/  PLOP3.LUT P0, PT, PT, PT, UP0, 0x80, 0x0 ;  /* 0x000000000000781c */ /* 0x000fe20003f0f008 */
[----:B------:R-:W-:Y:S01]  /*a460*/  UIADD3 UR14, UR22, 0x4, URZ ;  /* 0x00000004160e7890 */ /* 0x000fe2000fffe03f */
[----:B--2---:R-:W-:Y:S01]  /*a470*/  IMAD.MOV.U32 R6, RZ, RZ, R2 ;  /* 0x000000ffff067224 */ /* 0x004fe200078e0002 */
[----:B------:R-:W-:Y:S01]  /*a480*/  UMOV UR15, 0x40000040 ;  /* 0x40000040000f7882 */ /* 0x000fe20000000000 */
[----:B------:R-:W-:Y:S01]  /*a490*/  HGMMA.64x64x16.F32.BF16 R152, gdesc[UR20], RZ, !UPT, gsb0 ;  /* 0x00e00000149879f0 */ /* 0x000fe2000c0018ff */
[----:B------:R-:W-:Y:S01]  /*a4a0*/  UIADD3 UR18, UR22, 0x6, URZ ;  /* 0x0000000616127890 */ /* 0x000fe2000fffe03f */
[----:B------:R-:W-:Y:S01]  /*a4b0*/  IMAD.U32 R23, RZ, RZ, UR29 ;  /* 0x0000001dff177e24 */ /* 0x000fe2000f8e00ff */
[----:B------:R-:W-:Y:S01]  /*a4c0*/  UMOV UR19, 0x40000040 ;  /* 0x4000004000137882 */ /* 0x000fe20000000000 */
[----:B----4-:R-:W-:Y:S01]  /*a4d0*/  IMAD.U32 R14, RZ, RZ, UR30 ;  /* 0x0000001eff0e7e24 */ /* 0x010fe2000f8e00ff */
[----:B------:R-:W-:-:S02]  /*a4e0*/  WARPGROUP.DEPBAR.LE gsb0, 0x0 ;  /* 0x00008000000079c5 */ /* 0x000fc40000010000 */
[----:B------:R-:W-:-:S06]  /*a4f0*/  WARPGROUP.ARRIVE ;  /* 0x00000000000079c5 */ /* 0x000fcc0000000000 */
[----:B------:R-:W-:Y:S01]  /*a500*/  HGMMA.64x64x16.F32.BF16 R152, gdesc[UR8], R152, gsb0 ;  /* 0x00e00000089879f0 */ /* 0x000fe20008001898 */
[----:B------:R-:W-:Y:S02]  /*a510*/  @UP0 ULDC UR10, c[0x0][0x44c] ;  /* 0x00011300000a0ab9 */ /* 0x000fe40000000800 */
[----:B------:R-:W-:Y:S01]  /*a520*/  @P0 IMAD.HI.U32 R5, R2, UR10, RZ ;  /* 0x0000000a02050c27 */ /* 0x000fe2000f8e00ff */
[----:B------:R-:W-:-:S04]  /*a530*/  @UP0 ULDC UR10, c[0x0][0x450] ;  /* 0x00011400000a0ab9 */ /* 0x000fc80000000800 */
[----:B------:R-:W-:Y:S01]  /*a540*/  @P0 SHF.R.U32.HI R6, RZ, UR10, R5 ;  /* 0x0000000aff060c19 */ /* 0x000fe20008011605 */
[----:B------:R-:W-:Y:S01]  /*a550*/  USHF.L.U32 UR10, UR42, 0x6, URZ ;  /* 0x000000062a0a7899 */ /* 0x000fe2000800063f */
[----:B------:R-:W-:-:S03]  /*a560*/  @!P6 VIADD R5, R14, 0x28c40 ;  /* 0x00028c400e05e836 */ /* 0x000fc60000000000 */
[----:B------:R-:W1:Y:S02]  /*a570*/  SHFL.IDX PT, R20, R6, RZ, 0x1c1f ;  /* 0x001c1fff06147589 */ /* 0x000e6400000e0000 */
[----:B------:R-:W-:Y:S01]  /*a580*/  IMAD.U32 R17, RZ, RZ, UR10 ;  /* 0x0000000aff117e24 */ /* 0x000fe2000f8e00ff */
[----:B------:R-:W-:-:S04]  /*a590*/  @!P6 PRMT R5, RZ, 0x654, R5 ;  /* 0x00000654ff05e816 */ /* 0x000fc80000000005 */
[----:B------:R-:W-:-:S05]  /*a5a0*/  IADD3 R17, -R0, 0x1, -R17 ;  /* 0x0000000100117810 */ /* 0x000fca0007ffe911 */
[----:B------:R-:W-:-:S05]  /*a5b0*/  IMAD R17, R23, UR39, R17 ;  /* 0x0000002717117c24 */ /* 0x000fca000f8e0211 */
[----:B------:R-:W-:-:S05]  /*a5c0*/  IADD3 R17, R17, -UR28, RZ ;  /* 0x8000001c11117c10 */ /* 0x000fca000fffe0ff */
[C---:B------:R-:W-:Y:S02]  /*a5d0*/  VIADD R19, R17.reuse, UR26 ;  /* 0x0000001a11137c36 */ /* 0x040fe40008000000 */
[----:B------:R-:W-:-:S04]  /*a5e0*/  VIADD R21, R17, UR7 ;  /* 0x0000000711157c36 */ /* 0x000fc80008000000 */
[----:B-1----:R-:W-:Y:S01]  /*a5f0*/  IMAD.IADD R18, R21, 0x1, R20 ;  /* 0x0000000115127824 */ /* 0x002fe200078e0214 */
[----:B------:R-:W-:Y:S02]  /*a600*/  WARPGROUP.DEPBAR.LE gsb0, 0x0 ;  /* 0x00008000000079c5 */ /* 0x000fe40000010000 */
[----:B------:R-:W-:-:S06]  /*a610*/  WARPGROUP.ARRIVE ;  /* 0x00000000000079c5 */ /* 0x000fcc0000000000 */
[----:B------:R-:W-:Y:S03]  /*a620*/  HGMMA.64x64x16.F32.BF16 R152, gdesc[UR12], R152, gsb0 ;  /* 0x00e000000c9879f0 */ /* 0x000fe60008001898 */
[----:B------:R-:W-:Y:S02]  /*a630*/  WARPGROUP.DEPBAR.LE gsb0, 0x0 ;  /* 0x00008000000079c5 */ /* 0x000fe40000010000 */
[----:B------:R-:W-:-:S06]  /*a640*/  WARPGROUP.ARRIVE ;  /* 0x00000000000079c5 */ /* 0x000fcc0000000000 */
[----:B------:R-:W-:Y:S03]  /*a650*/  HGMMA.64x64x16.F32.BF16 R152, gdesc[UR16], R152, gsb0 ;  /* 0x00e00000109879f0 */ /* 0x000fe60008001898 */
[----:B------:R-:W-:Y:S02]  /*a660*/  WARPGROUP.DEPBAR.LE gsb0, 0x0 ;  /* 0x00008000000079c5 */ /* 0x000fe40000010000 */
[----:B------:R1:W-:Y:S02]  /*a670*/  @!P6 SYNCS.ARRIVE.TRANS64.RED.A1T0 RZ, [R5+URZ], RZ ;  /* 0x000000ff05ffe9a7 */ /* 0x0003e4000810043f */
[----:B-1----:R-:W-:Y:S01]  /*a680*/  IMAD.IADD R5, R19, 0x1, R20 ;  /* 0x0000000113057824 */ /* 0x002fe200078e0214 */
[----:B------:R-:W-:Y:S06]  /*a690*/  @!P4 BRA `(.L_x_1829) ;  /* 0x00000000005cc947 */ /* 0x000fec0003800000 */
[----:B------:R-:W-:Y:S01]  /*a6a0*/  IMAD R17, R23, UR39, R20 ;  /* 0x0000002717117c24 */ /* 0x000fe2000f8e0214 */
[----:B------:R-:W-:Y:S03]  /*a6b0*/  BSSY B0, `(.L_x_1830) ;  /* 0x0000011000007945 */ /* 0x000fe60003800000 */
[----:B------:R-:W-:-:S05]  /*a6c0*/  VIADD R17, R17, -UR28 ;  /* 0x8000001c11117c36 */ /* 0x000fca0008000000 */
[----:B------:R-:W-:-:S13]  /*a6d0*/  ISETP.GT.AND P0, PT, R17, -0x1, PT ;  /* 0xffffffff1100780c */ /* 0x000fda0003f04270 */
[----:B------:R-:W-:Y:S05]  /*a6e0*/  @P0 BRA `(.L_x_1831) ;  /* 0x0000000000200947 */ /* 0x000fea0003800000 */
[----:B------:R-:W-:Y:S01]  /*a6f0*/  IMAD.U32 R22, RZ, RZ, UR27 ;  /* 0x0000001bff167e24 */ /* 0x000fe2000f8e00ff */
[----:B------:R-:W-:-:S04]  /*a700*/  LOP3.LUT R17, RZ, R17, RZ, 0x33, !PT ;  /* 0x00000011ff117212 */ /* 0x000fc800078e33ff */
[----:B------:R-:W-:-:S13]  /*a710*/  ISETP.NE.AND P0, PT, R22, 0x1, PT ;  /* 0x000000011600780c */ /* 0x000fda0003f05270 */
[----:B------:R-:W1:Y:S02]  /*a720*/  @P0 LDC.64 R184, c[0x0][0x9e8] ;  /* 0x00027a00ffb80b82 */ /* 0x000e640000000a00 */
[----:B-1----:R-:W-:-:S05]  /*a730*/  @P0 IMAD.HI.U32 R20, R17, R184, RZ ;  /* 0x000000b811140227 */ /* 0x002fca00078e00ff */
[----:B------:R-:W-:-:S04]  /*a740*/  @P0 SHF.R.U32.HI R17, RZ, R185, R20 ;  /* 0x000000b9ff110219 */ /* 0x000fc80000011614 */
[----:B------:R-:W-:Y:S01]  /*a750*/  LOP3.LUT R17, RZ, R17, RZ, 0x33, !PT ;  /* 0x00000011ff117212 */ /* 0x000fe200078e33ff */
[----:B------:R-:W-:Y:S06]  /*a760*/  BRA `(.L_x_1832) ;  /* 0x0000000000147947 */ /* 0x000fec0003800000 */
.L_x_1831:
[----:B------:R-:W-:-:S05]  /*a770*/  IMAD.U32 R22, RZ, RZ, UR27 ;  /* 0x0000001bff167e24 */ /* 0x000fca000f8e00ff */
[----:B------:R-:W-:-:S13]  /*a780*/  ISETP.NE.AND P0, PT, R22, 0x1, PT ;  /* 0x000000011600780c */ /* 0x000fda0003f05270 */
[----:B------:R-:W1:Y:S02]  /*a790*/  @P0 LDC.64 R184, c[0x0][0x9e8] ;  /* 0x00027a00ffb80b82 */ /* 0x000e640000000a00 */
[----:B-1----:R-:W-:-:S05]  /*a7a0*/  @P0 IMAD.HI.U32 R20, R17, R184, RZ ;  /* 0x000000b811140227 */ /* 0x002fca00078e00ff */
[----:B------:R-:W-:-:S07]  /*a7b0*/  @P0 SHF.R.U32.HI R17, RZ, R185, R20 ;  /* 0x000000b9ff110219 */ /* 0x000fce0000011614 */
.L_x_1832:
[----:B------:R-:W-:Y:S05]  /*a7c0*/  BSYNC B0 ;  /* 0x0000000000007941 */ /* 0x000fea0003800000 */
.L_x_1830:
[----:B------:R-:W-:-:S05]  /*a7d0*/  IMAD R17, R17, R22, -UR10 ;  /* 0x8000000a11117e24 */ /* 0x000fca000f8e0216 */
[----:B------:R-:W-:-:S04]  /*a7e0*/  IADD3 R17, -R0, R17, RZ ;  /* 0x0000001100117210 */ /* 0x000fc80007ffe1ff */
[----:B------:R-:W-:Y:S02]  /*a7f0*/  VIADDMNMX R5, R17, R22, R5, PT ;  /* 0x0000001611057246 */ /* 0x000fe40003800105 */
[----:B------:R-:W-:-:S07]  /*a800*/  VIMNMX R18, R18, R17, !PT ;  /* 0x0000001112127248 */ /* 0x000fce0007fe0100 */
.L_x_1829:
[----:B------:R-:W-:Y:S01]  /*a810*/  UISETP.GT.AND UP1, UPT, UR42, -0x1, UPT ;  /* 0xffffffff2a00788c */ /* 0x000fe2000bf24270 */
[----:B------:R-:W1:Y:S05]  /*a820*/  SHFL.IDX PT, R20, R6, 0x1, 0x1c1f ;  /* 0x003c1f0006147f89 */ /* 0x000e6a00000e0000 */
[----:B------:R-:W-:-:S04]  /*a830*/  PLOP3.LUT P0, PT, PT, PT, UP1, 0x80, 0x0 ;  /* 0x000000000000781c */ /* 0x000fc80003f0f018 */
[C---:B------:R-:W-:Y:S02]  /*a840*/  ISETP.GT.AND P1, PT, R18.reuse, RZ, P0 ;  /* 0x000000ff1200720c */ /* 0x040fe40000724270 */
[C---:B------:R-:W-:Y:S02]  /*a850*/  ISETP.GT.AND P3, PT, R18.reuse, 0x1, P0 ;  /* 0x000000011200780c */ /* 0x040fe40000764270 */
[----:B------:R-:W-:Y:S02]  /*a860*/  ISETP.LT.OR P2, PT, R5, 0x1, P1 ;  /* 0x000000010500780c */ /* 0x000fe40000f41670 */
[----:B------:R-:W-:Y:S02]  /*a870*/  ISETP.GT.AND P1, PT, R18, 0x8, P0 ;  /* 0x000000081200780c */ /* 0x000fe40000724270 */
[----:B------:R-:W-:Y:S02]  /*a880*/  FSEL R17, R152, -INF , !P2 ;  /* 0xff80000098117808 */ /* 0x000fe40005000000 */
[----:B------:R-:W-:-:S02]  /*a890*/  ISETP.GT.AND P2, PT, R18, 0x9, P0 ;  /* 0x000000091200780c */ /* 0x000fc40000744270 */
[C---:B------:R-:W-:Y:S02]  /*a8a0*/  ISETP.LT.OR P3, PT, R5.reuse, 0x2, P3 ;  /* 0x000000020500780c */ /* 0x040fe40001f61670 */
[----:B------:R-:W-:Y:S01]  /*a8b0*/  ISETP.LT.OR P1, PT, R5, 0x9, P1 ;  /* 0x000000090500780c */ /* 0x000fe20000f21670 */
[----:B-1----:R-:W-:Y:S01]  /*a8c0*/  IMAD.IADD R6, R19, 0x1, R20 ;  /* 0x0000000113067824 */ /* 0x002fe200078e0214 */
[----:B------:R-:W-:Y:S02]  /*a8d0*/  ISETP.LT.OR P2, PT, R5, 0xa, P2 ;  /* 0x0000000a0500780c */ /* 0x000fe40001741670 */
[----:B------:R-:W-:Y:S02]  /*a8e0*/  FSEL R153, R153, -INF , !P3 ;  /* 0xff80000099997808 */ /* 0x000fe40005800000 */
[----:B------:R-:W-:Y:S02]  /*a8f0*/  FSEL R156, R156, -INF , !P1 ;  /* 0xff8000009c9c7808 */ /* 0x000fe40004800000 */
[----:B------:R-:W-:-:S02]  /*a900*/  FSEL R157, R157, -INF , !P2 ;  /* 0xff8000009d9d7808 */ /* 0x000fc40005000000 */
[C---:B------:R-:W-:Y:S02]  /*a910*/  ISETP.GT.AND P3, PT, R18.reuse, 0x10, P0 ;  /* 0x000000101200780c */ /* 0x040fe40000764270 */
[C---:B------:R-:W-:Y:S02]  /*a920*/  ISETP.GT.AND P1, PT, R18.reuse, 0x11, P0 ;  /* 0x000000111200780c */ /* 0x040fe40000724270 */
[----:B------:R-:W-:Y:S02]  /*a930*/  ISETP.GT.AND P2, PT, R18, 0x18, P0 ;  /* 0x000000181200780c */ /* 0x000fe40000744270 */
[C---:B------:R-:W-:Y:S02]  /*a940*/  ISETP.LT.OR P3, PT, R5.reuse, 0x11, P3 ;  /* 0x000000110500780c */ /* 0x040fe40001f61670 */
[C---:B------:R-:W-:Y:S02]  /*a950*/  ISETP.LT.OR P1, PT, R5.reuse, 0x12, P1 ;  /* 0x000000120500780c */ /* 0x040fe40000f21670 */
[----:B------:R-:W-:-:S02]  /*a960*/  ISETP.LT.OR P2, PT, R5, 0x19, P2 ;  /* 0x000000190500780c */ /* 0x000fc40001741670 */
[----:B------:R-:W-:Y:S02]  /*a970*/  FSEL R160, R160, -INF , !P3 ;  /* 0xff800000a0a07808 */ /* 0x000fe40005800000 */
[----:B------:R-:W-:Y:S02]  /*a980*/  FSEL R161, R161, -INF , !P1 ;  /* 0xff800000a1a17808 */ /* 0x000fe40004800000 */
[----:B------:R-:W-:Y:S02]  /*a990*/  FSEL R164, R164, -INF , !P2 ;  /* 0xff800000a4a47808 */ /* 0x000fe40005000000 */
[C---:B------:R-:W-:Y:S02]  /*a9a0*/  ISETP.GT.AND P3, PT, R18.reuse, 0x19, P0 ;  /* 0x000000191200780c */ /* 0x040fe40000764270 */
[C---:B------:R-:W-:Y:S02]  /*a9b0*/  ISETP.GT.AND P1, PT, R18.reuse, 0x20, P0 ;  /* 0x000000201200780c */ /* 0x040fe40000724270 */
[----:B------:R-:W-:-:S02]  /*a9c0*/  ISETP.GT.AND P2, PT, R18, 0x21, P0 ;  /* 0x000000211200780c */ /* 0x000fc40000744270 */
[C---:B------:R-:W-:Y:S02]  /*a9d0*/  ISETP.LT.OR P3, PT, R5.reuse, 0x1a, P3 ;  /* 0x0000001a0500780c */ /* 0x040fe40001f61670 */
[C---:B------:R-:W-:Y:S02]  /*a9e0*/  ISETP.LT.OR P1, PT, R5.reuse, 0x21, P1 ;  /* 0x000000210500780c */ /* 0x040fe40000f21670 */
        /* <DEDUP_REMOVED lines=15> */
[----:B------:R-:W-:Y:S01]  /*aae0*/  ISETP.GT.AND P2, PT, R18, 0x39, P0 ;  /* 0x000000391200780c */ /* 0x000fe20000744270 */
[----:B------:R-:W-:Y:S01]  /*aaf0*/  IMAD.IADD R18, R21, 0x1, R20 ;  /* 0x0000000115127824 */ /* 0x000fe200078e0214 */
[----:B------:R-:W-:-:S02]  /*ab00*/  ISETP.LT.OR P3, PT, R5, 0x32, P3 ;  /* 0x000000320500780c */ /* 0x000fc40001f61670 */
[C---:B------:R-:W-:Y:S02]  /*ab10*/  ISETP.LT.OR P1, PT, R5.reuse, 0x39, P1 ;  /* 0x000000390500780c */ /* 0x040fe40000f21670 */
[----:B------:R-:W-:Y:S02]  /*ab20*/  ISETP.LT.OR P2, PT, R5, 0x3a, P2 ;  /* 0x0000003a0500780c */ /* 0x000fe40001741670 */
[----:B------:R-:W-:Y:S02]  /*ab30*/  FSEL R177, R177, -INF , !P3 ;  /* 0xff800000b1b17808 */ /* 0x000fe40005800000 */
[----:B------:R-:W-:Y:S02]  /*ab40*/  FSEL R180, R180, -INF , !P1 ;  /* 0xff800000b4b47808 */ /* 0x000fe40004800000 */
[----:B------:R-:W-:Y:S01]  /*ab50*/  FSEL R181, R181, -INF , !P2 ;  /* 0xff800000b5b57808 */ /* 0x000fe20005000000 */
        /* <DEDUP_REMOVED lines=14> */
.L_x_1835:
[----:B------:R-:W-:-:S05]  /*ac40*/  IMAD.U32 R22, RZ, RZ, UR27 ;  /* 0x0000001bff167e24 */ /* 0x000fca000f8e00ff */
[----:B------:R-:W-:-:S13]  /*ac50*/  ISETP.NE.AND P1, PT, R22, 0x1, PT ;  /* 0x000000011600780c */ /* 0x000fda0003f25270 */
[----:B------:R-:W1:Y:S02]  /*ac60*/  @P1 LDC.64 R20, c[0x0][0x9e8] ;  /* 0x00027a00ff141b82 */ /* 0x000e640000000a00 */
[----:B-1----:R-:W-:-:S05]  /*ac70*/  @P1 IMAD.HI.U32 R20, R5, R20, RZ ;  /* 0x0000001405141227 */ /* 0x002fca00078e00ff */
[----:B------:R-:W-:-:S07]  /*ac80*/  @P1 SHF.R.U32.HI R5, RZ, R21, R20 ;  /* 0x00000015ff051219 */ /* 0x000fce0000011614 */
.L_x_1836:
[----:B------:R-:W-:Y:S05]  /*ac90*/  BSYNC B0 ;  /* 0x0000000000007941 */ /* 0x000fea0003800000 */
.L_x_1834:
[----:B------:R-:W-:-:S04]  /*aca0*/  IMAD R5, R5, R22, -UR10 ;  /* 0x8000000a05057e24 */ /* 0x000fc8000f8e0216 */
[----:B------:R-:W-:-:S05]  /*acb0*/  IMAD.IADD R5, R5, 0x1, -R0 ;  /* 0x0000000105057824 */ /* 0x000fca00078e0a00 */
[----:B------:R-:W-:Y:S02]  /*acc0*/  VIADDMNMX R6, R5, R22, R6, PT ;  /* 0x0000001605067246 */ /* 0x000fe40003800106 */
[----:B------:R-:W-:-:S07]  /*acd0*/  VIMNMX R18, R18, R5, !PT ;  /* 0x0000000512127248 */ /* 0x000fce0007fe0100 */
.L_x_1833:
[----:B------:R-:W-:Y:S01]  /*ace0*/  FMNMX.FTZ R20, R17, R16, !PT ;  /* 0x0000001011147209 */ /* 0x000fe20007810000 */
[----:B------:R-:W-:Y:S01]  /*acf0*/  UMOV UR10, UR24 ;  /* 0x00000018000a7c82 */ /* 0x000fe20008000000 */
[----:B------:R-:W-:Y:S02]  /*ad00*/  ISETP.GT.AND P1, PT, R18, 0x1, P0 ;  /* 0x000000011200780c */ /* 0x000fe40000724270 */
[----:B------:R-:W-:Y:S02]  /*ad10*/  FMNMX.FTZ R5, R153, R20, !PT ;  /* 0x0000001499057209 */ /* 0x000fe40007810000 */
[----:B------:R-:W-:Y:S02]  /*ad20*/  ISETP.LT.OR P1, PT, R6, 0x2, P1 ;  /* 0x000000020600780c */ /* 0x000fe40000f21670 */
[----:B------:R-:W-:Y:S02]  /*ad30*/  FMNMX.FTZ R20, R156, R5, !PT ;  /* 0x000000059c147209 */ /* 0x000fe40007810000 */
[----:B------:R-:W-:-:S02]  /*ad40*/  FSEL R155, R155, -INF , !P1 ;  /* 0xff8000009b9b7808 */ /* 0x000fc40004800000 */
[----:B------:R-:W-:Y:S02]  /*ad50*/  FMNMX.FTZ R5, R157, R20, !PT ;  /* 0x000000149d057209 */ /* 0x000fe40007810000 */
[----:B------:R-:W-:Y:S02]  /*ad60*/  ISETP.GT.AND P1, PT, R18, RZ, P0 ;  /* 0x000000ff1200720c */ /* 0x000fe40000724270 */
[----:B------:R-:W-:Y:S02]  /*ad70*/  FMNMX.FTZ R20, R160, R5, !PT ;  /* 0x00000005a0147209 */ /* 0x000fe40007810000 */
[----:B------:R-:W-:Y:S02]  /*ad80*/  ISETP.LT.OR P1, PT, R6, 0x1, P1 ;  /* 0x000000010600780c */ /* 0x000fe40000f21670 */
        /* <DEDUP_REMOVED lines=22> */
[----:B------:R-:W-:Y:S01]  /*aef0*/  ISETP.GT.AND P1, PT, R18, 0x18, P0 ;  /* 0x000000181200780c */ /* 0x000fe20000724270 */
[----:B------:R-:W1:Y:S01]  /*af00*/  SHFL.BFLY PT, R5, R20, 0x2, 0x1f ;  /* 0x0c401f0014057f89 */ /* 0x000e6200000e0000 */
[----:B------:R-:W-:Y:S02]  /*af10*/  ISETP.LT.OR P3, PT, R6, 0x12, P3 ;  /* 0x000000120600780c */ /* 0x000fe40001f61670 */
[----:B------:R-:W-:Y:S02]  /*af20*/  ISETP.GT.AND P2, PT, R18, 0x19, P0 ;  /* 0x000000191200780c */ /* 0x000fe40000744270 */
[----:B------:R-:W-:-:S02]  /*af30*/  ISETP.LT.OR P1, PT, R6, 0x19, P1 ;  /* 0x000000190600780c */ /* 0x000fc40000f21670 */
[----:B------:R-:W-:Y:S02]  /*af40*/  FSEL R163, R163, -INF , !P3 ;  /* 0xff800000a3a37808 */ /* 0x000fe40005800000 */
[----:B------:R-:W-:Y:S02]  /*af50*/  ISETP.GT.AND P3, PT, R18, 0x20, P0 ;  /* 0x000000201200780c */ /* 0x000fe40000764270 */
[----:B------:R-:W-:Y:S02]  /*af60*/  ISETP.LT.OR P2, PT, R6, 0x1a, P2 ;  /* 0x0000001a0600780c */ /* 0x000fe40001741670 */
[----:B------:R-:W-:Y:S02]  /*af70*/  FSEL R166, R166, -INF , !P1 ;  /* 0xff800000a6a67808 */ /* 0x000fe40004800000 */
[----:B------:R-:W-:Y:S02]  /*af80*/  ISETP.GT.AND P1, PT, R18, 0x21, P0 ;  /* 0x000000211200780c */ /* 0x000fe40000724270 */
[----:B------:R-:W-:-:S02]  /*af90*/  ISETP.LT.OR P3, PT, R6, 0x21, P3 ;  /* 0x000000210600780c */ /* 0x000fc40001f61670 */
[----:B------:R-:W-:Y:S02]  /*afa0*/  FSEL R167, R167, -INF , !P2 ;  /* 0xff800000a7a77808 */ /* 0x000fe40005000000 */
[----:B------:R-:W-:Y:S02]  /*afb0*/  ISETP.GT.AND P2, PT, R18, 0x28, P0 ;  /* 0x000000281200780c */ /* 0x000fe40000744270 */
[----:B------:R-:W-:Y:S02]  /*afc0*/  ISETP.LT.OR P1, PT, R6, 0x22, P1 ;  /* 0x000000220600780c */ /* 0x000fe40000f21670 */
[----:B-1----:R-:W-:Y:S02]  /*afd0*/  FMNMX.FTZ R19, R20, R5, !PT ;  /* 0x0000000514137209 */ /* 0x002fe40007810000 */
[----:B------:R-:W-:Y:S02]  /*afe0*/  FMNMX.FTZ R20, R154, R15, !PT ;  /* 0x0000000f9a147209 */ /* 0x000fe40007810000 */
[----:B------:R-:W-:Y:S01]  /*aff0*/  FSEL R170, R170, -INF , !P3 ;  /* 0xff800000aaaa7808 */ /* 0x000fe20005800000 */
[----:B------:R-:W1:Y:S01]  /*b000*/  SHFL.BFLY PT, R22, R19, 0x1, 0x1f ;  /* 0x0c201f0013167f89 */ /* 0x000e6200000e0000 */
[----:B------:R-:W-:-:S02]  /*b010*/  ISETP.LT.OR P2, PT, R6, 0x29, P2 ;  /* 0x000000290600780c */ /* 0x000fc40001741670 */
[----:B------:R-:W-:Y:S02]  /*b020*/  FSEL R171, R171, -INF , !P1 ;  /* 0xff800000abab7808 */ /* 0x000fe40004800000 */
[----:B------:R-:W-:Y:S02]  /*b030*/  ISETP.GT.AND P1, PT, R18, 0x29, P0 ;  /* 0x000000291200780c */ /* 0x000fe40000724270 */
[----:B------:R-:W-:Y:S02]  /*b040*/  FSEL R174, R174, -INF , !P2 ;  /* 0xff800000aeae7808 */ /* 0x000fe40005000000 */
[----:B------:R-:W-:Y:S02]  /*b050*/  ISETP.GT.AND P2, PT, R18, 0x30, P0 ;  /* 0x000000301200780c */ /* 0x000fe40000744270 */
[C---:B------:R-:W-:Y:S02]  /*b060*/  ISETP.LT.OR P1, PT, R6.reuse, 0x2a, P1 ;  /* 0x0000002a0600780c */ /* 0x040fe40000f21670 */
[----:B------:R-:W-:-:S02]  /*b070*/  ISETP.LT.OR P2, PT, R6, 0x31, P2 ;  /* 0x000000310600780c */ /* 0x000fc40001741670 */
[----:B------:R-:W-:Y:S02]  /*b080*/  FSEL R175, R175, -INF , !P1 ;  /* 0xff800000afaf7808 */ /* 0x000fe40004800000 */
[----:B------:R-:W-:Y:S02]  /*b090*/  ISETP.GT.AND P1, PT, R18, 0x31, P0 ;  /* 0x000000311200780c */ /* 0x000fe40000724270 */
[----:B------:R-:W-:Y:S02]  /*b0a0*/  FSEL R178, R178, -INF , !P2 ;  /* 0xff800000b2b27808 */ /* 0x000fe40005000000 */
[----:B------:R-:W-:Y:S02]  /*b0b0*/  ISETP.GT.AND P2, PT, R18, 0x38, P0 ;  /* 0x000000381200780c */ /* 0x000fe40000744270 */
[----:B------:R-:W-:Y:S02]  /*b0c0*/  ISETP.LT.OR P1, PT, R6, 0x32, P1 ;  /* 0x000000320600780c */ /* 0x000fe40000f21670 */
[----:B-1----:R-:W-:-:S02]  /*b0d0*/  FMNMX.FTZ R5, R19, R22, !PT ;  /* 0x0000001613057209 */ /* 0x002fc40007810000 */
[----:B------:R-:W-:Y:S02]  /*b0e0*/  FMNMX.FTZ R19, R155, R20, !PT ;  /* 0x000000149b137209 */ /* 0x000fe40007810000 */
[----:B------:R-:W-:Y:S01]  /*b0f0*/  ISETP.GT.AND P0, PT, R18, 0x39, P0 ;  /* 0x000000391200780c */ /* 0x000fe20000704270 */
[----:B------:R-:W-:Y:S01]  /*b100*/  FMUL.FTZ R184, R5, UR10 ;  /* 0x0000000a05b87c20 */ /* 0x000fe20008410000 */
[----:B------:R-:W-:Y:S02]  /*b110*/  FMNMX.FTZ R20, R158, R19, !PT ;  /* 0x000000139e147209 */ /* 0x000fe40007810000 */
[----:B------:R-:W-:Y:S02]  /*b120*/  ISETP.LT.OR P2, PT, R6, 0x39, P2 ;  /* 0x000000390600780c */ /* 0x000fe40001741670 */
[----:B------:R-:W-:Y:S02]  /*b130*/  FMNMX.FTZ R19, R159, R20, !PT ;  /* 0x000000149f137209 */ /* 0x000fe40007810000 */
[----:B------:R-:W-:-:S02]  /*b140*/  FSEL R179, R179, -INF , !P1 ;  /* 0xff800000b3b37808 */ /* 0x000fc40004800000 */
[----:B------:R-:W-:Y:S02]  /*b150*/  FMNMX.FTZ R20, R162, R19, !PT ;  /* 0x00000013a2147209 */ /* 0x000fe40007810000 */
[----:B------:R-:W-:Y:S02]  /*b160*/  ISETP.LT.OR P0, PT, R6, 0x3a, P0 ;  /* 0x0000003a0600780c */ /* 0x000fe40000701670 */
[----:B------:R-:W-:Y:S02]  /*b170*/  FMNMX.FTZ R19, R163, R20, !PT ;  /* 0x00000014a3137209 */ /* 0x000fe40007810000 */
[----:B------:R-:W-:Y:S02]  /*b180*/  FSEL R182, R182, -INF , !P2 ;  /* 0xff800000b6b67808 */ /* 0x000fe40005000000 */
[----:B------:R-:W-:Y:S02]  /*b190*/  FMNMX.FTZ R20, R166, R19, !PT ;  /* 0x00000013a6147209 */ /* 0x000fe40007810000 */
[----:B------:R-:W-:-:S02]  /*b1a0*/  FSETP.NEU.FTZ.AND P3, PT, R5, -INF , PT ;  /* 0xff8000000500780b */ /* 0x000fc40003f7d000 */
[----:B------:R-:W-:Y:S02]  /*b1b0*/  FMNMX.FTZ R19, R167, R20, !PT ;  /* 0x00000014a7137209 */ /* 0x000fe40007810000 */
[----:B------:R-:W-:Y:S02]  /*b1c0*/  FSEL R183, R183, -INF , !P0 ;  /* 0xff800000b7b77808 */ /* 0x000fe40004000000 */
[----:B------:R-:W-:Y:S02]  /*b1d0*/  FMNMX.FTZ R20, R170, R19, !PT ;  /* 0x00000013aa147209 */ /* 0x000fe40007810000 */
[----:B------:R-:W-:Y:S02]  /*b1e0*/  FSEL R184, R184, RZ, P3 ;  /* 0x000000ffb8b87208 */ /* 0x000fe40001800000 */
[----:B------:R-:W-:Y:S02]  /*b1f0*/  FMNMX.FTZ R19, R171, R20, !PT ;  /* 0x00000014ab137209 */ /* 0x000fe40007810000 */
[----:B------:R-:W-:Y:S01]  /*b200*/  ISETP.NE.AND P1, PT, R4, RZ, PT ;  /* 0x000000ff0400720c */ /* 0x000fe20003f25270 */
[--C-:B------:R-:W-:Y:S01]  /*b210*/  FFMA.FTZ R23, R165, UR10, -R184.reuse ;  /* 0x0000000aa5177c23 */ /* 0x100fe200080108b8 */
[----:B------:R-:W-:Y:S01]  /*b220*/  FMNMX.FTZ R20, R174, R19, !PT ;  /* 0x00000013ae147209 */ /* 0x000fe20007810000 */
[--C-:B------:R-:W-:Y:S01]  /*b230*/  FFMA.FTZ R17, R17, UR10, -R184.reuse ;  /* 0x0000000a11117c23 */ /* 0x100fe200080108b8 */
[----:B------:R-:W-:Y:S01]  /*b240*/  FSEL R165, R5, RZ, P3 ;  /* 0x000000ff05a57208 */ /* 0x000fe20001800000 */
[--C-:B------:R-:W-:Y:S01]  /*b250*/  FFMA.FTZ R152, R153, UR10, -R184.reuse ;  /* 0x0000000a99987c23 */ /* 0x100fe200080108b8 */
[----:B------:R-:W-:Y:S01]  /*b260*/  FMNMX.FTZ R19, R175, R20, !PT ;  /* 0x00000014af137209 */ /* 0x000fe20007810000 */
[--C-:B------:R-:W-:Y:S01]  /*b270*/  FFMA.FTZ R18, R156, UR10, -R184.reuse ;  /* 0x0000000a9c127c23 */ /* 0x100fe200080108b8 */
[----:B------:R-:W-:Y:S01]  /*b280*/  FFMA.FTZ R156, R160, UR10, -R184 ;  /* 0x0000000aa09c7c23 */ /* 0x000fe200080108b8 */
[----:B------:R-:W-:Y:S01]  /*b290*/  FADD.FTZ R165, -R165, R16 ;  /* 0x00000010a5a57221 */ /* 0x000fe20000010100 */
[----:B------:R-:W-:Y:S01]  /*b2a0*/  FMNMX.FTZ R20, R178, R19, !PT ;  /* 0x00000013b2147209 */ /* 0x000fe20007810000 */
[--C-:B------:R-:W-:Y:S01]  /*b2b0*/  FFMA.FTZ R19, R157, UR10, -R184.reuse ;  /* 0x0000000a9d137c23 */ /* 0x100fe200080108b8 */
[----:B------:R-:W-:Y:S01]  /*b2c0*/  MUFU.EX2 R17, R17 ;  /* 0x0000001100117308 */ /* 0x000fe20000000800 */
[----:B------:R-:W-:Y:S01]  /*b2d0*/  FMUL.FTZ R16, R165, UR10 ;  /* 0x0000000aa5107c20 */ /* 0x000fe20008410000 */
[----:B------:R-:W-:Y:S01]  /*b2e0*/  FMNMX.FTZ R21, R179, R20, !PT ;  /* 0x00000014b3157209 */ /* 0x000fe20007810000 */
[--C-:B------:R-:W-:Y:S01]  /*b2f0*/  FFMA.FTZ R20, R164, UR10, -R184.reuse ;  /* 0x0000000aa4147c23 */ /* 0x100fe200080108b8 */
[--C-:B------:R-:W-:Y:S01]  /*b300*/  FFMA.FTZ R160, R168, UR10, -R184.reuse ;  /* 0x0000000aa8a07c23 */ /* 0x100fe200080108b8 */
[--C-:B------:R-:W-:Y:S01]  /*b310*/  FFMA.FTZ R153, R169, UR10, -R184.reuse ;  /* 0x0000000aa9997c23 */ /* 0x100fe200080108b8 */
[----:B------:R-:W-:Y:S01]  /*b320*/  FMNMX.FTZ R6, R182, R21, !PT ;  /* 0x00000015b6067209 */ /* 0x000fe20007810000 */
[--C-:B------:R-:W-:Y:S01]  /*b330*/  FFMA.FTZ R21, R161, UR10, -R184.reuse ;  /* 0x0000000aa1157c23 */ /* 0x100fe200080108b8 */
[----:B------:R-:W1:Y:S01]  /*b340*/  MUFU.EX2 R16, R16 ;  /* 0x0000001000107308 */ /* 0x000e620000000800 */
[--C-:B------:R-:W-:Y:S01]  /*b350*/  FFMA.FTZ R164, R173, UR10, -R184.reuse ;  /* 0x0000000aada47c23 */ /* 0x100fe200080108b8 */
[----:B------:R-:W-:Y:S01]  /*b360*/  FMNMX.FTZ R6, R183, R6, !PT ;  /* 0x00000006b7067209 */ /* 0x000fe20007810000 */
[--C-:B------:R-:W-:Y:S01]  /*b370*/  FFMA.FTZ R176, R176, UR10, -R184.reuse ;  /* 0x0000000ab0b07c23 */ /* 0x100fe200080108b8 */
[--C-:B------:R-:W-:Y:S01]  /*b380*/  FFMA.FTZ R177, R177, UR10, -R184.reuse ;  /* 0x0000000ab1b17c23 */ /* 0x100fe200080108b8 */
[--C-:B------:R-:W-:Y:S01]  /*b390*/  FFMA.FTZ R180, R180, UR10, -R184.reuse ;  /* 0x0000000ab4b47c23 */ /* 0x100fe200080108b8 */
[--C-:B------:R-:W-:Y:S01]  /*b3a0*/  FFMA.FTZ R181, R181, UR10, -R184.reuse ;  /* 0x0000000ab5b57c23 */ /* 0x100fe200080108b8 */
[----:B------:R-:W2:Y:S01]  /*b3b0*/  SHFL.BFLY PT, R157, R6, 0x2, 0x1f ;  /* 0x0c401f00069d7f89 */ /* 0x000ea200000e0000 */
[----:B------:R-:W3:Y:S08]  /*b3c0*/  MUFU.EX2 R152, R152 ;  /* 0x0000009800987308 */ /* 0x000ef00000000800 */
[----:B------:R-:W4:Y:S01]  /*b3d0*/  MUFU.EX2 R18, R18 ;  /* 0x0000001200127308 */ /* 0x000f220000000800 */
[-C--:B-1----:R-:W-:Y:S01]  /*b3e0*/  FMUL.FTZ R24, R24, R16.reuse ;  /* 0x0000001018187220 */ /* 0x082fe20000410000 */
        /* <DEDUP_REMOVED lines=13> */
[----:B--2---:R-:W-:Y:S01]  /*b4c0*/  FMNMX.FTZ R22, R6, R157, !PT ;  /* 0x0000009d06167209 */ /* 0x004fe20007810000 */
[----:B------:R-:W2:Y:S01]  /*b4d0*/  MUFU.EX2 R156, R156 ;  /* 0x0000009c009c7308 */ /* 0x000ea20000000800 */
[----:B------:R-:W-:Y:S01]  /*b4e0*/  FFMA.FTZ R157, R172, UR10, -R184 ;  /* 0x0000000aac9d7c23 */ /* 0x000fe200080108b8 */
[-C--:B------:R-:W-:Y:S01]  /*b4f0*/  FMUL.FTZ R49, R49, R16.reuse ;  /* 0x0000001031317220 */ /* 0x080fe20000410000 */
[-C--:B------:R-:W-:Y:S01]  /*b500*/  FMUL.FTZ R52, R52, R16.reuse ;  /* 0x0000001034347220 */ /* 0x080fe20000410000 */
[----:B------:R-:W5:Y:S01]  /*b510*/  SHFL.BFLY PT, R161, R22, 0x1, 0x1f ;  /* 0x0c201f0016a17f89 */ /* 0x000f6200000e0000 */
        /* <DEDUP_REMOVED lines=22> */
[----:B------:R-:W-:Y:S01]  /*b680*/  FMUL.FTZ R92, R92, R16 ;  /* 0x000000105c5c7220 */ /* 0x000fe20000410000 */
[----:B-----5:R-:W-:Y:S01]  /*b690*/  FMNMX.FTZ R6, R22, R161, !PT ;  /* 0x000000a116067209 */ /* 0x020fe20007810000 */
[----:B------:R-:W-:Y:S01]  /*b6a0*/  FFMA.FTZ R161, R16, R8, R17 ;  /* 0x0000000810a17223 */ /* 0x000fe20000010011 */
[-C--:B------:R-:W-:Y:S01]  /*b6b0*/  FMUL.FTZ R93, R93, R16.reuse ;  /* 0x000000105d5d7220 */ /* 0x080fe20000410000 */
[-C--:B------:R-:W-:Y:S01]  /*b6c0*/  FMUL.FTZ R96, R96, R16.reuse ;  /* 0x0000001060607220 */ /* 0x080fe20000410000 */
[C---:B------:R-:W-:Y:S01]  /*b6d0*/  FSETP.NEU.FTZ.AND P0, PT, R6.reuse, -INF , PT ;  /* 0xff8000000600780b */ /* 0x040fe20003f1d000 */
[----:B------:R-:W-:Y:S01]  /*b6e0*/  FMUL.FTZ R8, R6, UR10 ;  /* 0x0000000a06087c20 */ /* 0x000fe20008410000 */
[----:B---3--:R-:W-:Y:S01]  /*b6f0*/  FADD.FTZ R165, R152, R161 ;  /* 0x000000a198a57221 */ /* 0x008fe20000010000 */
[----:B------:R-:W3:Y:S01]  /*b700*/  MUFU.EX2 R160, R160 ;  /* 0x000000a000a07308 */ /* 0x000ee20000000800 */
[-C--:B------:R-:W-:Y:S01]  /*b710*/  FMUL.FTZ R97, R97, R16.reuse ;  /* 0x0000001061617220 */ /* 0x080fe20000410000 */
[-C--:B------:R-:W-:Y:S01]  /*b720*/  FMUL.FTZ R100, R100, R16.reuse ;  /* 0x0000001064647220 */ /* 0x080fe20000410000 */
[----:B------:R-:W-:Y:S01]  /*b730*/  FSEL R161, R8, RZ, P0 ;  /* 0x000000ff08a17208 */ /* 0x000fe20000000000 */
[----:B----4-:R-:W-:Y:S01]  /*b740*/  FADD.FTZ R8, R18, R165 ;  /* 0x000000a512087221 */ /* 0x010fe20000010000 */
[-C--:B------:R-:W-:Y:S01]  /*b750*/  FMUL.FTZ R101, R101, R16.reuse ;  /* 0x0000001065657220 */ /* 0x080fe20000410000 */
[-C--:B------:R-:W-:Y:S01]  /*b760*/  FMUL.FTZ R104, R104, R16.reuse ;  /* 0x0000001068687220 */ /* 0x080fe20000410000 */
[----:B------:R-:W-:Y:S01]  /*b770*/  FMUL.FTZ R105, R105, R16 ;  /* 0x0000001069697220 */ /* 0x000fe20000410000 */
[----:B-1----:R-:W-:Y:S01]  /*b780*/  FADD.FTZ R165, R19, R8 ;  /* 0x0000000813a57221 */ /* 0x002fe20000010000 */
[----:B------:R-:W-:Y:S01]  /*b790*/  FFMA.FTZ R22, R154, UR10, -R161 ;  /* 0x0000000a9a167c23 */ /* 0x000fe200080108a1 */
[----:B------:R-:W-:Y:S01]  /*b7a0*/  FSEL R8, R6, RZ, P0 ;  /* 0x000000ff06087208 */ /* 0x000fe20000000000 */
[----:B------:R-:W-:-:S02]  /*b7b0*/  IMAD.U32 R154, RZ, RZ, UR25 ;  /* 0x00000019ff9a7e24 */ /* 0x000fc4000f8e00ff */
[----:B--2---:R-:W-:Y:S01]  /*b7c0*/  FADD.FTZ R168, R156, R165 ;  /* 0x000000a59ca87221 */ /* 0x004fe20000010000 */
[----:B------:R-:W-:Y:S01]  /*b7d0*/  FFMA.FTZ R165, R155, UR10, -R161 ;  /* 0x0000000a9ba57c23 */ /* 0x000fe200080108a1 */
[----:B------:R-:W1:Y:S01]  /*b7e0*/  MUFU.EX2 R153, R153 ;  /* 0x0000009900997308 */ /* 0x000e620000000800 */
[----:B------:R-:W-:Y:S01]  /*b7f0*/  FADD.FTZ R8, -R8, R15 ;  /* 0x0000000f08087221 */ /* 0x000fe20000010100 */
[----:B------:R-:W-:Y:S01]  /*b800*/  @!P1 LEA R154, R154, R3, 0x6 ;  /* 0x000000039a9a9211 */ /* 0x000fe200078e30ff */
[----:B0-----:R-:W-:Y:S01]  /*b810*/  FADD.FTZ R169, R21, R168 ;  /* 0x000000a815a97221 */ /* 0x001fe20000010000 */
[----:B------:R-:W-:Y:S01]  /*b820*/  FFMA.FTZ R168, R159, UR10, -R161 ;  /* 0x0000000a9fa87c23 */ /* 0x000fe200080108a1 */
[----:B------:R-:W-:Y:S01]  /*b830*/  FMUL.FTZ R8, R8, UR10 ;  /* 0x0000000a08087c20 */ /* 0x000fe20008410000 */
[----:B------:R-:W-:Y:S01]  /*b840*/  @!P1 LEA R155, R154, UR37, 0x2 ;  /* 0x000000259a9b9c11 */ /* 0x000fe2000f8e10ff */
[----:B------:R-:W-:Y:S01]  /*b850*/  FADD.FTZ R154, R20, R169 ;  /* 0x000000a9149a7221 */ /* 0x000fe20000010000 */
[----:B------:R-:W-:Y:S01]  /*b860*/  MUFU.EX2 R22, R22 ;  /* 0x0000001600167308 */ /* 0x000fe20000000800 */
[--C-:B------:R-:W-:Y:S01]  /*b870*/  FFMA.FTZ R158, R158, UR10, -R161.reuse ;  /* 0x0000000a9e9e7c23 */ /* 0x100fe200080108a1 */
[--C-:B------:R-:W-:Y:S01]  /*b880*/  FFMA.FTZ R172, R162, UR10, -R161.reuse ;  /* 0x0000000aa2ac7c23 */ /* 0x100fe200080108a1 */
[----:B------:R-:W-:Y:S01]  /*b890*/  FADD.FTZ R159, R23, R154 ;  /* 0x0000009a179f7221 */ /* 0x000fe20000010000 */
[--C-:B------:R-:W-:Y:S01]  /*b8a0*/  FFMA.FTZ R170, R170, UR10, -R161.reuse ;  /* 0x0000000aaaaa7c23 */ /* 0x100fe200080108a1 */
[--C-:B------:R-:W-:Y:S01]  /*b8b0*/  FFMA.FTZ R163, R163, UR10, -R161.reuse ;  /* 0x0000000aa3a37c23 */ /* 0x100fe200080108a1 */
[----:B------:R-:W-:Y:S01]  /*b8c0*/  FFMA.FTZ R173, R166, UR10, -R161 ;  /* 0x0000000aa6ad7c23 */ /* 0x000fe200080108a1 */
[----:B---3--:R-:W-:Y:S01]  /*b8d0*/  FADD.FTZ R154, R160, R159 ;  /* 0x0000009fa09a7221 */ /* 0x008fe20000010000 */
[----:B------:R-:W0:Y:S01]  /*b8e0*/  MUFU.EX2 R169, R8 ;  /* 0x0000000800a97308 */ /* 0x000e220000000800 */
[--C-:B------:R-:W-:Y:S01]  /*b8f0*/  FFMA.FTZ R167, R167, UR10, -R161.reuse ;  /* 0x0000000aa7a77c23 */ /* 0x100fe200080108a1 */
[--C-:B------:R-:W-:Y:S01]  /*b900*/  FFMA.FTZ R171, R171, UR10, -R161.reuse ;  /* 0x0000000aabab7c23 */ /* 0x100fe200080108a1 */
[----:B-1----:R-:W-:Y:S01]  /*b910*/  FADD.FTZ R154, R153, R154 ;  /* 0x0000009a999a7221 */ /* 0x002fe20000010000 */
[--C-:B------:R-:W-:Y:S01]  /*b920*/  FFMA.FTZ R174, R174, UR10, -R161.reuse ;  /* 0x0000000aaeae7c23 */ /* 0x100fe200080108a1 */
[--C-:B------:R-:W-:Y:S01]  /*b930*/  FFMA.FTZ R175, R175, UR10, -R161.reuse ;  /* 0x0000000aafaf7c23 */ /* 0x100fe200080108a1 */
[--C-:B------:R-:W-:Y:S01]  /*b940*/  FFMA.FTZ R178, R178, UR10, -R161.reuse ;  /* 0x0000000ab2b27c23 */ /* 0x100fe200080108a1 */
[--C-:B------:R-:W-:Y:S01]  /*b950*/  FFMA.FTZ R179, R179, UR10, -R161.reuse ;  /* 0x0000000ab3b37c23 */ /* 0x100fe200080108a1 */
[----:B------:R-:W1:Y:S01]  /*b960*/  MUFU.EX2 R157, R157 ;  /* 0x0000009d009d7308 */ /* 0x000e620000000800 */
[--C-:B------:R-:W-:Y:S01]  /*b970*/  FFMA.FTZ R182, R182, UR10, -R161.reuse ;  /* 0x0000000ab6b67c23 */ /* 0x100fe200080108a1 */
[----:B------:R-:W-:Y:S01]  /*b980*/  FFMA.FTZ R183, R183, UR10, -R161 ;  /* 0x0000000ab7b77c23 */ /* 0x000fe200080108a1 */
[----:B------:R-:W-:Y:S01]  /*b990*/  @!P1 STS [R155+0x28800], R16 ;  /* 0x028800109b009388 */ /* 0x000fe20000000800 */
[-C--:B------:R-:W-:Y:S01]  /*b9a0*/  FMUL.FTZ R108, R108, R16.reuse ;  /* 0x000000106c6c7220 */ /* 0x080fe20000410000 */
[-C--:B------:R-:W-:Y:S01]  /*b9b0*/  FMUL.FTZ R109, R109, R16.reuse ;  /* 0x000000106d6d7220 */ /* 0x080fe20000410000 */
[-C--:B------:R-:W-:Y:S01]  /*b9c0*/  FMUL.FTZ R112, R112, R16.reuse ;  /* 0x0000001070707220 */ /* 0x080fe20000410000 */
[-C--:B------:R-:W-:Y:S01]  /*b9d0*/  FMUL.FTZ R113, R113, R16.reuse ;  /* 0x0000001071717220 */ /* 0x080fe20000410000 */
[----:B------:R-:W2:Y:S01]  /*b9e0*/  MUFU.EX2 R164, R164 ;  /* 0x000000a400a47308 */ /* 0x000ea20000000800 */
[----:B0-----:R0:W-:Y:S01]  /*b9f0*/  @!P1 STS [R155+0x28820], R169 ;  /* 0x028820a99b009388 */ /* 0x0011e20000000800 */
        /* <DEDUP_REMOVED lines=16> */
[C---:B--2---:R-:W-:Y:S01]  /*bb00*/  F2FP.BF16.F32.PACK_AB R162, R164.reuse, R157 ;  /* 0x0000009da4a2723e */ /* 0x044fe200000010ff */
[----:B------:R-:W-:Y:S01]  /*bb10*/  FMUL.FTZ R141, R141, R16 ;  /* 0x000000108d8d7220 */ /* 0x000fe20000410000 */
[----:B------:R-:W-:Y:S01]  /*bb20*/  F2FP.BF16.F32.PACK_AB R154, R19, R18 ;  /* 0x00000012139a723e */ /* 0x000fe200000010ff */
[----:B------:R-:W-:Y:S01]  /*bb30*/  FADD.FTZ R165, R164, R165 ;  /* 0x000000a5a4a57221 */ /* 0x000fe20000010000 */
[-C--:B------:R-:W-:Y:S01]  /*bb40*/  FMUL.FTZ R144, R144, R16.reuse ;  /* 0x0000001090907220 */ /* 0x080fe20000410000 */
[----:B------:R-:W-:Y:S01]  /*bb50*/  FMUL.FTZ R145, R145, R16 ;  /* 0x0000001091917220 */ /* 0x000fe20000410000 */
[----:B------:R-:W0:Y:S01]  /*bb60*/  MUFU.EX2 R168, R168 ;  /* 0x000000a800a87308 */ /* 0x000e220000000800 */
[----:B----4-:R-:W-:Y:S01]  /*bb70*/  F2FP.BF16.F32.PACK_AB R158, R23, R20 ;  /* 0x00000014179e723e */ /* 0x010fe200000010ff */
[-C--:B------:R-:W-:Y:S01]  /*bb80*/  FMUL.FTZ R148, R148, R16.reuse ;  /* 0x0000001094947220 */ /* 0x080fe20000410000 */
[----:B------:R-:W-:Y:S01]  /*bb90*/  FMUL.FTZ R149, R149, R16 ;  /* 0x0000001095957220 */ /* 0x000fe20000410000 */
[----:B------:R-:W-:Y:S01]  /*bba0*/  F2FP.BF16.F32.PACK_AB R160, R153, R160 ;  /* 0x000000a099a0723e */ /* 0x000fe200000010ff */
[----:B------:R-:W-:Y:S01]  /*bbb0*/  FMUL.FTZ R26, R26, R169 ;  /* 0x000000a91a1a7220 */ /* 0x000fe20000410000 */
[----:B------:R-:W-:Y:S01]  /*bbc0*/  F2FP.BF16.F32.PACK_AB R152, R152, R17 ;  /* 0x000000119898723e */ /* 0x000fe200000010ff */
[-C--:B------:R-:W-:Y:S01]  /*bbd0*/  FMUL.FTZ R27, R27, R169.reuse ;  /* 0x000000a91b1b7220 */ /* 0x080fe20000410000 */
[----:B------:R-:W-:Y:S01]  /*bbe0*/  MUFU.EX2 R172, R172 ;  /* 0x000000ac00ac7308 */ /* 0x000fe20000000800 */
[----:B---3--:R-:W-:Y:S01]  /*bbf0*/  F2FP.BF16.F32.PACK_AB R153, R15, R22 ;  /* 0x000000160f99723e */ /* 0x008fe200000010ff */
[-C--:B------:R-:W-:Y:S01]  /*bc00*/  FMUL.FTZ R30, R30, R169.reuse ;  /* 0x000000a91e1e7220 */ /* 0x080fe20000410000 */
[----:B------:R-:W-:Y:S01]  /*bc10*/  F2FP.BF16.F32.PACK_AB R156, R21, R156 ;  /* 0x0000009c159c723e */ /* 0x000fe200000010ff */
[-C--:B------:R-:W-:Y:S01]  /*bc20*/  FMUL.FTZ R31, R31, R169.reuse ;  /* 0x000000a91f1f7220 */ /* 0x080fe20000410000 */
[-C--:B------:R-:W-:Y:S01]  /*bc30*/  FMUL.FTZ R34, R34, R169.reuse ;  /* 0x000000a922227220 */ /* 0x080fe20000410000 */
[-C--:B------:R-:W-:Y:S01]  /*bc40*/  FMUL.FTZ R35, R35, R169.reuse ;  /* 0x000000a923237220 */ /* 0x080fe20000410000 */
[----:B------:R-:W-:Y:S01]  /*bc50*/  FMUL.FTZ R38, R38, R169 ;  /* 0x000000a926267220 */ /* 0x000fe20000410000 */
[----:B------:R1:W-:Y:S01]  /*bc60*/  MUFU.EX2 R161, R170 ;  /* 0x000000aa00a17308 */ /* 0x0003e20000000800 */
[----:B0-----:R-:W-:Y:S01]  /*bc70*/  F2FP.BF16.F32.PACK_AB R155, R168, R159 ;  /* 0x0000009fa89b723e */ /* 0x001fe200000010ff */
[----:B------:R-:W-:Y:S01]  /*bc80*/  BAR.SYNC.DEFER_BLOCKING 0xf, 0x100 ;  /* 0x03c4000000007b1d */ /* 0x000fe20000010000 */
[-C--:B------:R-:W-:Y:S01]  /*bc90*/  FMUL.FTZ R39, R39, R169.reuse ;  /* 0x000000a927277220 */ /* 0x080fe20000410000 */
[-C--:B------:R-:W-:Y:S01]  /*bca0*/  FMUL.FTZ R42, R42, R169.reuse ;  /* 0x000000a92a2a7220 */ /* 0x080fe20000410000 */
[-C--:B------:R-:W-:Y:S01]  /*bcb0*/  FMUL.FTZ R43, R43, R169.reuse ;  /* 0x000000a92b2b7220 */ /* 0x080fe20000410000 */
[-C--:B------:R-:W-:Y:S01]  /*bcc0*/  FMUL.FTZ R46, R46, R169.reuse ;  /* 0x000000a92e2e7220 */ /* 0x080fe20000410000 */
[----:B------:R-:W-:Y:S01]  /*bcd0*/  FMUL.FTZ R47, R47, R169 ;  /* 0x000000a92f2f7220 */ /* 0x000fe20000410000 */
[----:B------:R-:W-:Y:S01]  /*bce0*/  MUFU.EX2 R157, R163 ;  /* 0x000000a3009d7308 */ /* 0x000fe20000000800 */
[----:B-1----:R-:W-:Y:S01]  /*bcf0*/  FFMA.FTZ R170, R169, R7, R22 ;  /* 0x00000007a9aa7223 */ /* 0x002fe20000010016 */
[-C--:B------:R-:W-:Y:S01]  /*bd00*/  FMUL.FTZ R50, R50, R169.reuse ;  /* 0x000000a932327220 */ /* 0x080fe20000410000 */
[-C--:B------:R-:W-:Y:S01]  /*bd10*/  FMUL.FTZ R51, R51, R169.reuse ;  /* 0x000000a933337220 */ /* 0x080fe20000410000 */
[-C--:B------:R-:W-:Y:S01]  /*bd20*/  FMUL.FTZ R54, R54, R169.reuse ;  /* 0x000000a936367220 */ /* 0x080fe20000410000 */
[----:B------:R-:W-:Y:S01]  /*bd30*/  FADD.FTZ R170, R15, R170 ;  /* 0x000000aa0faa7221 */ /* 0x000fe20000010000 */
[-C--:B------:R-:W-:Y:S01]  /*bd40*/  FMUL.FTZ R55, R55, R169.reuse ;  /* 0x000000a937377220 */ /* 0x080fe20000410000 */
[-C--:B------:R-:W-:Y:S01]  /*bd50*/  FMUL.FTZ R58, R58, R169.reuse ;  /* 0x000000a93a3a7220 */ /* 0x080fe20000410000 */
[----:B------:R-:W-:Y:S01]  /*bd60*/  MUFU.EX2 R173, R173 ;  /* 0x000000ad00ad7308 */ /* 0x000fe20000000800 */
[----:B------:R-:W-:Y:S01]  /*bd70*/  FADD.FTZ R7, R159, R170 ;  /* 0x000000aa9f077221 */ /* 0x000fe20000010000 */
[-C--:B------:R-:W-:Y:S01]  /*bd80*/  FMUL.FTZ R59, R59, R169.reuse ;  /* 0x000000a93b3b7220 */ /* 0x080fe20000410000 */
[-C--:B------:R-:W-:Y:S01]  /*bd90*/  FMUL.FTZ R62, R62, R169.reuse ;  /* 0x000000a93e3e7220 */ /* 0x080fe20000410000 */
[-C--:B------:R-:W-:Y:S01]  /*bda0*/  FMUL.FTZ R63, R63, R169.reuse ;  /* 0x000000a93f3f7220 */ /* 0x080fe20000410000 */
[----:B------:R-:W-:Y:S01]  /*bdb0*/  FADD.FTZ R7, R168, R7 ;  /* 0x00000007a8077221 */ /* 0x000fe20000010000 */
[-C--:B------:R-:W-:Y:S01]  /*bdc0*/  FMUL.FTZ R66, R66, R169.reuse ;  /* 0x000000a942427220 */ /* 0x080fe20000410000 */
[-C--:B------:R-:W-:Y:S01]  /*bdd0*/  FMUL.FTZ R67, R67, R169.reuse ;  /* 0x000000a943437220 */ /* 0x080fe20000410000 */
[----:B------:R-:W0:Y:S01]  /*bde0*/  MUFU.EX2 R176, R176 ;  /* 0x000000b000b07308 */ /* 0x000e220000000800 */
        /* <DEDUP_REMOVED lines=23> */
[----:B------:R0:W-:Y:S01]  /*bf60*/  MUFU.EX2 R163, R174 ;  /* 0x000000ae00a37308 */ /* 0x0001e20000000800 */
[C---:B--2---:R-:W-:Y:S01]  /*bf70*/  F2FP.BF16.F32.PACK_AB R164, R177.reuse, R176 ;  /* 0x000000b0b1a4723e */ /* 0x044fe200000010ff */
[----:B------:R-:W-:Y:S01]  /*bf80*/  FADD.FTZ R17, R177, R8 ;  /* 0x00000008b1117221 */ /* 0x000fe20000010000 */
[-C--:B------:R-:W-:Y:S01]  /*bf90*/  FMUL.FTZ R107, R107, R169.reuse ;  /* 0x000000a96b6b7220 */ /* 0x080fe20000410000 */
[-C--:B------:R-:W-:Y:S01]  /*bfa0*/  FMUL.FTZ R110, R110, R169.reuse ;  /* 0x000000a96e6e7220 */ /* 0x080fe20000410000 */
[-C--:B------:R-:W-:Y:S01]  /*bfb0*/  FMUL.FTZ R111, R111, R169.reuse ;  /* 0x000000a96f6f7220 */ /* 0x080fe20000410000 */
[-C--:B------:R-:W-:Y:S01]  /*bfc0*/  FMUL.FTZ R114, R114, R169.reuse ;  /* 0x000000a972727220 */ /* 0x080fe20000410000 */
[----:B------:R-:W-:Y:S01]  /*bfd0*/  FMUL.FTZ R115, R115, R169 ;  /* 0x000000a973737220 */ /* 0x000fe20000410000 */
[----:B------:R-:W2:Y:S01]  /*bfe0*/  MUFU.EX2 R20, R171 ;  /* 0x000000ab00147308 */ /* 0x000ea20000000800 */
[----:B0-----:R-:W-:Y:S01]  /*bff0*/  FADD.FTZ R174, R172, R7 ;  /* 0x00000007acae7221 */ /* 0x001fe20000010000 */
[----:B---3--:R-:W-:Y:S01]  /*c000*/  F2FP.BF16.F32.PACK_AB R159, R18, R173 ;  /* 0x000000ad129f723e */ /* 0x008fe200000010ff */
[-C--:B------:R-:W-:Y:S01]  /*c010*/  FMUL.FTZ R118, R118, R169.reuse ;  /* 0x000000a976767220 */ /* 0x080fe20000410000 */
[-C--:B------:R-:W-:Y:S01]  /*c020*/  FMUL.FTZ R119, R119, R169.reuse ;  /* 0x000000a977777220 */ /* 0x080fe20000410000 */
[C---:B------:R-:W-:Y:S01]  /*c030*/  FADD.FTZ R174, R157.reuse, R174 ;  /* 0x000000ae9dae7221 */ /* 0x040fe20000010000 */
[----:B------:R-:W-:Y:S01]  /*c040*/  F2FP.BF16.F32.PACK_AB R157, R157, R172 ;  /* 0x000000ac9d9d723e */ /* 0x000fe200000010ff */
[-C--:B------:R-:W-:Y:S01]  /*c050*/  FMUL.FTZ R122, R122, R169.reuse ;  /* 0x000000a97a7a7220 */ /* 0x080fe20000410000 */
[----:B------:R-:W0:Y:S01]  /*c060*/  MUFU.EX2 R170, R175 ;  /* 0x000000af00aa7308 */ /* 0x000e220000000800 */
[----:B------:R-:W-:Y:S01]  /*c070*/  FADD.FTZ R7, R173, R174 ;  /* 0x000000aead077221 */ /* 0x000fe20000010000 */
[-C--:B------:R-:W-:Y:S01]  /*c080*/  FMUL.FTZ R123, R123, R169.reuse ;  /* 0x000000a97b7b7220 */ /* 0x080fe20000410000 */
[----:B------:R1:W-:Y:S01]  /*c090*/  STSM.16.M88.4 [R11], R156 ;  /* 0x0000009c0b007844 */ /* 0x0003e20000000200 */
[-C--:B------:R-:W-:Y:S01]  /*c0a0*/  FMUL.FTZ R126, R126, R169.reuse ;  /* 0x000000a97e7e7220 */ /* 0x080fe20000410000 */
[----:B------:R-:W-:Y:S01]  /*c0b0*/  FADD.FTZ R176, R18, R7 ;  /* 0x0000000712b07221 */ /* 0x000fe20000010000 */
[-C--:B------:R-:W-:Y:S01]  /*c0c0*/  FMUL.FTZ R127, R127, R169.reuse ;  /* 0x000000a97f7f7220 */ /* 0x080fe20000410000 */
[----:B------:R-:W-:Y:S01]  /*c0d0*/  FMUL.FTZ R130, R130, R169 ;  /* 0x000000a982827220 */ /* 0x000fe20000410000 */
[----:B------:R3:W4:Y:S01]  /*c0e0*/  MUFU.EX2 R165, R178 ;  /* 0x000000b200a57308 */ /* 0x0007220000000800 */
[----:B------:R-:W-:Y:S01]  /*c0f0*/  FADD.FTZ R7, R161, R176 ;  /* 0x000000b0a1077221 */ /* 0x000fe20000010000 */
[----:B--2---:R-:W-:Y:S01]  /*c100*/  F2FP.BF16.F32.PACK_AB R161, R20, R161 ;  /* 0x000000a114a1723e */ /* 0x004fe200000010ff */
[-C--:B------:R-:W-:Y:S01]  /*c110*/  FMUL.FTZ R131, R131, R169.reuse ;  /* 0x000000a983837220 */ /* 0x080fe20000410000 */
[-C--:B------:R-:W-:Y:S01]  /*c120*/  FMUL.FTZ R134, R134, R169.reuse ;  /* 0x000000a986867220 */ /* 0x080fe20000410000 */
[----:B------:R-:W-:Y:S01]  /*c130*/  FADD.FTZ R176, R20, R7 ;  /* 0x0000000714b07221 */ /* 0x000fe20000010000 */
[-C--:B------:R-:W-:Y:S01]  /*c140*/  FMUL.FTZ R135, R135, R169.reuse ;  /* 0x000000a987877220 */ /* 0x080fe20000410000 */
[----:B------:R-:W-:Y:S01]  /*c150*/  FMUL.FTZ R138, R138, R169 ;  /* 0x000000a98a8a7220 */ /* 0x000fe20000410000 */
[----:B------:R-:W2:Y:S01]  /*c160*/  MUFU.EX2 R174, R179 ;  /* 0x000000b300ae7308 */ /* 0x000ea20000000800 */
[----:B------:R-:W-:Y:S01]  /*c170*/  FADD.FTZ R7, R163, R176 ;  /* 0x000000b0a3077221 */ /* 0x000fe20000010000 */
[----:B0-----:R-:W-:Y:S01]  /*c180*/  F2FP.BF16.F32.PACK_AB R163, R170, R163 ;  /* 0x000000a3aaa3723e */ /* 0x001fe200000010ff */
[-C--:B------:R-:W-:Y:S01]  /*c190*/  FMUL.FTZ R139, R139, R169.reuse ;  /* 0x000000a98b8b7220 */ /* 0x080fe20000410000 */
[-C--:B------:R-:W-:Y:S01]  /*c1a0*/  FMUL.FTZ R142, R142, R169.reuse ;  /* 0x000000a98e8e7220 */ /* 0x080fe20000410000 */
[----:B---3--:R-:W-:Y:S01]  /*c1b0*/  FADD.FTZ R178, R170, R7 ;  /* 0x00000007aab27221 */ /* 0x008fe20000010000 */
[-C--:B------:R-:W-:Y:S01]  /*c1c0*/  FMUL.FTZ R143, R143, R169.reuse ;  /* 0x000000a98f8f7220 */ /* 0x080fe20000410000 */
[----:B------:R1:W-:Y:S01]  /*c1d0*/  STSM.16.M88.4 [R10], R160 ;  /* 0x000000a00a007844 */ /* 0x0003e20000000200 */
[----:B------:R-:W0:Y:S01]  /*c1e0*/  MUFU.EX2 R167, R182 ;  /* 0x000000b600a77308 */ /* 0x000e220000000800 */
[----:B----4-:R-:W-:Y:S01]  /*c1f0*/  FADD.FTZ R7, R165, R178 ;  /* 0x000000b2a5077221 */ /* 0x010fe20000010000 */
[-C--:B------:R-:W-:Y:S01]  /*c200*/  FMUL.FTZ R146, R146, R169.reuse ;  /* 0x000000a992927220 */ /* 0x080fe20000410000 */
[-C--:B------:R-:W-:Y:S01]  /*c210*/  FMUL.FTZ R147, R147, R169.reuse ;  /* 0x000000a993937220 */ /* 0x080fe20000410000 */
[-C--:B------:R-:W-:Y:S01]  /*c220*/  FMUL.FTZ R150, R150, R169.reuse ;  /* 0x000000a996967220 */ /* 0x080fe20000410000 */
[----:B------:R-:W-:-:S03]  /*c230*/  FMUL.FTZ R151, R151, R169 ;  /* 0x000000a997977220 */ /* 0x000fc60000410000 */
[----:B------:R-:W3:Y:S01]  /*c240*/  MUFU.EX2 R180, R180 ;  /* 0x000000b400b47308 */ /* 0x000ee20000000800 */
[C---:B--2---:R-:W-:Y:S01]  /*c250*/  FADD.FTZ R16, R174.reuse, R7 ;  /* 0x00000007ae107221 */ /* 0x044fe20000010000 */
[----:B------:R-:W-:-:S06]  /*c260*/  F2FP.BF16.F32.PACK_AB R165, R174, R165 ;  /* 0x000000a5aea5723e */ /* 0x000fcc00000010ff */
[----:B------:R-:W2:Y:S01]  /*c270*/  MUFU.EX2 R181, R181 ;  /* 0x000000b500b57308 */ /* 0x000ea20000000800 */
[----:B0-----:R-:W-:-:S07]  /*c280*/  FADD.FTZ R7, R167, R16 ;  /* 0x00000010a7077221 */ /* 0x001fce0000010000 */
[----:B------:R-:W0:Y:S01]  /*c290*/  MUFU.EX2 R176, R183 ;  /* 0x000000b700b07308 */ /* 0x000e220000000800 */
[----:B---3--:R-:W-:Y:S01]  /*c2a0*/  FADD.FTZ R8, R180, R17 ;  /* 0x00000011b4087221 */ /* 0x008fe20000010000 */
[----:B--2---:R-:W-:-:S03]  /*c2b0*/  F2FP.BF16.F32.PACK_AB R166, R181, R180 ;  /* 0x000000b4b5a6723e */ /* 0x004fc600000010ff */
[----:B------:R-:W-:Y:S01]  /*c2c0*/  FADD.FTZ R8, R181, R8 ;  /* 0x00000008b5087221 */ /* 0x000fe20000010000 */
[C---:B0-----:R-:W-:Y:S01]  /*c2d0*/  F2FP.BF16.F32.PACK_AB R167, R176.reuse, R167 ;  /* 0x000000a7b0a7723e */ /* 0x041fe200000010ff */
[----:B------:R-:W-:-:S04]  /*c2e0*/  FADD.FTZ R7, R176, R7 ;  /* 0x00000007b0077221 */ /* 0x000fc80000010000 */
[----:B------:R1:W-:Y:S01]  /*c2f0*/  STSM.16.M88.4 [R9], R164 ;  /* 0x000000a409007844 */ /* 0x0003e20000000200 */
[----:B------:R-:W-:Y:S05]  /*c300*/  @!P5 BRA `(.L_x_1837) ;  /* 0x000000000004d947 */ /* 0x000fea0003800000 */
[----:B------:R-:W-:Y:S01]  /*c310*/  BPT.TRAP 0x1 ;  /* 0x000000040000795c */ /* 0x000fe20000300000 */
.L_x_1837:
[----:B------:R0:W2:Y:S01]  /*c320*/  SYNCS.PHASECHK.TRANS64.TRYWAIT P0, [UR30+0x28c50], R13 ;  /* 0x028c500dff0075a7 */ /* 0x0000a2000800015e */
[----:B------:R-:W-:Y:S05]  /*c330*/  @!P5 BRA `(.L_x_1838) ;  /* 0x000000000004d947 */ /* 0x000fea0003800000 */
[----:B------:R-:W-:Y:S01]  /*c340*/  BPT.TRAP 0x1 ;  /* 0x000000040000795c */ /* 0x000fe20000300000 */
.L_x_1838:
[----:B--2---:R-:W-:Y:S05]  /*c350*/  @P0 BRA `(.L_x_1839) ;  /* 0x0000000000080947 */ /* 0x004fea0003800000 */
[----:B------:R-:W2:Y:S02]  /*c360*/  SYNCS.PHASECHK.TRANS64.TRYWAIT P0, [UR30+0x28c50], R13 ;  /* 0x028c500dff0075a7 */ /* 0x000ea4000800015e */
[----:B--2---:R-:W-:Y:S05]  /*c370*/  @!P0 BRA `(.L_x_1840) ;  /* 0x0000008000b88947 */ /* 0x004fea0003800000 */
.L_x_1839:
[----:B------:R-:W-:Y:S01]  /*c380*/  ULEA UR11, UR4, UR36, 0xc ;  /* 0x00000024040b7291 */ /* 0x000fe2000f8e603f */
[----:B------:R-:W-:Y:S01]  /*c390*/  WARPGROUP.ARRIVE ;  /* 0x00000000000079c5 */ /* 0x000fe20000000000 */
[----:B------:R-:W-:Y:S01]  /*c3a0*/  UMOV UR15, 0x40000040 ;  /* 0x40000040000f7882 */ /* 0x000fe20000000000 */
[----:B------:R-:W-:Y:S01]  /*c3b0*/  UISETP.GT.AND UP1, UPT, UR42, UR38, UPT ;  /* 0x000000262a00728c */ /* 0x000fe2000bf24270 */
[----:B--2---:R-:W-:Y:S01]  /*c3c0*/  @!P6 VIADD R14, R14, 0x28c60 ;  /* 0x00028c600e0ee836 */ /* 0x004fe20000000000 */
[----:B------:R-:W-:Y:S01]  /*c3d0*/  UIADD3 UR42, UR42, -0x1, URZ ;  /* 0xffffffff2a2a7890 */ /* 0x000fe2000fffe03f */
[----:B------:R-:W-:Y:S01]  /*c3e0*/  IMAD.MOV.U32 R15, RZ, RZ, R6 ;  /* 0x000000ffff0f7224 */ /* 0x000fe200078e0006 */
[----:B------:R-:W-:Y:S01]  /*c3f0*/  UMOV UR14, UR11 ;  /* 0x0000000b000e7c82 */ /* 0x000fe20008000000 */
[----:B------:R-:W-:Y:S01]  /*c400*/  UMOV UR25, UR4 ;  /* 0x0000000400197c82 */ /* 0x000fe20008000000 */
[----:B------:R-:W-:Y:S01]  /*c410*/  HGMMA.64x256x16.F32.BF16 R24, R152, gdesc[UR12].tnspB, R24, gsb0 ;  /* 0x43e0000c98187df0 */ /* 0x000fe20008001818 */
[----:B------:R-:W-:Y:S01]  /*c420*/  UIADD3 UR14, UR11, 0x80, URZ ;  /* 0x000000800b0e7890 */ /* 0x000fe2000fffe03f */
[----:B------:R-:W-:Y:S01]  /*c430*/  PLOP3.LUT P0, PT, PT, PT, UP1, 0x80, 0x0 ;  /* 0x000000000000781c */ /* 0x000fe20003f0f018 */
[----:B------:R-:W-:Y:S01]  /*c440*/  UMOV UR15, 0x40000040 ;  /* 0x40000040000f7882 */ /* 0x000fe20000000000 */
[----:B------:R-:W-:Y:S01]  /*c450*/  @!P6 PRMT R14, RZ, 0x654, R14 ;  /* 0x00000654ff0ee816 */ /* 0x000fe2000000000e */
        /* <DEDUP_REMOVED lines=28> */
.L_x_1824:
[----:B-1-3--:R-:W1:Y:S01]  /*c620*/  SHFL.BFLY PT, R9, R8, 0x2, 0x1f ;  /* 0x0c401f0008097f89 */ /* 0x00ae6200000e0000 */
[----:B------:R-:W-:Y:S01]  /*c630*/  IMAD.MOV.U32 R10, RZ, RZ, RZ ;  /* 0x000000ffff0a7224 */ /* 0x000fe200078e00ff */
[----:B------:R-:W-:Y:S08]  /*c640*/  BAR.ARV 0x8, 0x100 ;  /* 0x0204000000007b1d */ /* 0x000ff00000002000 */
[----:B------:R-:W-:Y:S01]  /*c650*/  BAR.SYNC.DEFER_BLOCKING 0xf, 0x100 ;  /* 0x03c4000000007b1d */ /* 0x000fe20000010000 */
[----:B------:R-:W-:Y:S01]  /*c660*/  ISETP.NE.AND P0, PT, R4, RZ, PT ;  /* 0x000000ff0400720c */ /* 0x000fe20003f05270 */
[----:B------:R-:W-:-:S04]  /*c670*/  IMAD.U32 R4, RZ, RZ, UR4 ;  /* 0x00000004ff047e24 */ /* 0x000fc8000f8e00ff */
[----:B------:R-:W3:Y:S01]  /*c680*/  SHFL.BFLY PT, R2, R7, 0x2, 0x1f ;  /* 0x0c401f0007027f89 */ /* 0x000ee200000e0000 */
[----:B-1----:R-:W-:Y:S01]  /*c690*/  FADD.FTZ R9, R9, R8 ;  /* 0x0000000809097221 */ /* 0x002fe20000010000 */
[----:B------:R-:W-:-:S04]  /*c6a0*/  MOV R8, UR10 ;  /* 0x0000000a00087c02 */ /* 0x000fc80008000f00 */
[----:B------:R-:W1:Y:S01]  /*c6b0*/  SHFL.BFLY PT, R0, R9, 0x1, 0x1f ;  /* 0x0c201f0009007f89 */ /* 0x000e6200000e0000 */
[----:B---3--:R-:W-:-:S05]  /*c6c0*/  FADD.FTZ R2, R2, R7 ;  /* 0x0000000702027221 */ /* 0x008fca0000010000 */
[----:B------:R-:W3:Y:S01]  /*c6d0*/  SHFL.BFLY PT, R11, R2, 0x1, 0x1f ;  /* 0x0c201f00020b7f89 */ /* 0x000ee200000e0000 */
[----:B-1----:R-:W-:Y:S01]  /*c6e0*/  FADD.FTZ R12, R9, R0 ;  /* 0x00000000090c7221 */ /* 0x002fe20000010000 */
[----:B------:R-:W-:Y:S02]  /*c6f0*/  IMAD.MOV.U32 R0, RZ, RZ, RZ ;  /* 0x000000ffff007224 */ /* 0x000fe400078e00ff */
[----:B------:R-:W-:Y:S02]  /*c700*/  IMAD R9, R4, 0x40, R3 ;  /* 0x0000004004097824 */ /* 0x000fe400078e0203 */
[----:B------:R-:W-:Y:S01]  /*c710*/  FSETP.NE.FTZ.AND P1, PT, R12, RZ, PT ;  /* 0x000000ff0c00720b */ /* 0x000fe20003f35000 */
[----:B------:R-:W-:Y:S02]  /*c720*/  IMAD.MOV.U32 R4, RZ, RZ, -0x800000 ;  /* 0xff800000ff047424 */ /* 0x000fe400078e00ff */
[----:B------:R-:W-:-:S10]  /*c730*/  @!P0 LEA R9, R9, UR37, 0x2 ;  /* 0x0000002509098c11 */ /* 0x000fd4000f8e10ff */
[----:B------:R-:W1:Y:S01]  /*c740*/  @P1 MUFU.RCP R10, R12 ;  /* 0x0000000c000a1308 */ /* 0x000e620000001000 */
[----:B------:R-:W-:Y:S01]  /*c750*/  @P1 FMUL.FTZ R8, R8, 0.69314718246459960938 ;  /* 0x3f31721808081820 */ /* 0x000fe20000410000 */
[----:B---3--:R-:W-:Y:S01]  /*c760*/  FADD.FTZ R11, R2, R11 ;  /* 0x0000000b020b7221 */ /* 0x008fe20000010000 */
[----:B------:R-:W-:-:S04]  /*c770*/  IMAD.MOV.U32 R2, RZ, RZ, -0x800000 ;  /* 0xff800000ff027424 */ /* 0x000fc800078e00ff */
[----:B------:R-:W-:Y:S01]  /*c780*/  FSETP.NE.FTZ.AND P2, PT, R11, RZ, PT ;  /* 0x000000ff0b00720b */ /* 0x000fe20003f55000 */
[----:B------:R-:W-:Y:S01]  /*c790*/  @P1 MUFU.LG2 R3, R12 ;  /* 0x0000000c00031308 */ /* 0x000fe20000000c00 */
[----:B-1----:R1:W-:Y:S01]  /*c7a0*/  @!P0 STS [R9+0x28800], R10 ;  /* 0x0288000a09008388 */ /* 0x0023e20000000800 */
[-C--:B------:R-:W-:Y:S01]  /*c7b0*/  FMUL.FTZ R24, R24, R10.reuse ;  /* 0x0000000a18187220 */ /* 0x080fe20000410000 */
[----:B------:R-:W-:-:S09]  /*c7c0*/  FMUL.FTZ R25, R25, R10 ;  /* 0x0000000a19197220 */ /* 0x000fd20000410000 */
[----:B------:R-:W3:Y:S01]  /*c7d0*/  @P2 MUFU.RCP R0, R11 ;  /* 0x0000000b00002308 */ /* 0x000ee20000001000 */
[-C--:B------:R-:W-:Y:S01]  /*c7e0*/  FMUL.FTZ R28, R28, R10.reuse ;  /* 0x0000000a1c1c7220 */ /* 0x080fe20000410000 */
[-C--:B------:R-:W-:Y:S01]  /*c7f0*/  FMUL.FTZ R29, R29, R10.reuse ;  /* 0x0000000a1d1d7220 */ /* 0x080fe20000410000 */
[-C--:B------:R-:W-:Y:S01]  /*c800*/  FMUL.FTZ R32, R32, R10.reuse ;  /* 0x0000000a20207220 */ /* 0x080fe20000410000 */
[-C--:B------:R-:W-:Y:S01]  /*c810*/  FMUL.FTZ R33, R33, R10.reuse ;  /* 0x0000000a21217220 */ /* 0x080fe20000410000 */
[-C--:B------:R-:W-:Y:S01]  /*c820*/  FMUL.FTZ R36, R36, R10.reuse ;  /* 0x0000000a24247220 */ /* 0x080fe20000410000 */
[-C--:B------:R-:W-:Y:S01]  /*c830*/  FMUL.FTZ R37, R37, R10.reuse ;  /* 0x0000000a25257220 */ /* 0x080fe20000410000 */
[-C--:B------:R-:W-:Y:S01]  /*c840*/  FMUL.FTZ R40, R40, R10.reuse ;  /* 0x0000000a28287220 */ /* 0x080fe20000410000 */
[----:B------:R-:W5:Y:S01]  /*c850*/  @P2 MUFU.LG2 R7, R11 ;  /* 0x0000000b00072308 */ /* 0x000f620000000c00 */
        /* <DEDUP_REMOVED lines=8> */
[----:B---3--:R3:W-:Y:S01]  /*c8e0*/  @!P0 STS [R9+0x28820], R0 ;  /* 0x0288200009008388 */ /* 0x0087e20000000800 */
        /* <DEDUP_REMOVED lines=47> */
[----:B-1----:R-:W-:-:S02]  /*cbe0*/  IMAD.U32 R10, RZ, RZ, UR10 ;  /* 0x0000000aff0a7e24 */ /* 0x002fc4000f8e00ff */
[----:B------:R-:W-:Y:S01]  /*cbf0*/  @P1 FMUL.FTZ R3, R3, 0.69314718246459960938 ;  /* 0x3f31721803031820 */ /* 0x000fe20000410000 */
[----:B-----5:R-:W-:Y:S01]  /*cc00*/  @P2 FMUL.FTZ R7, R7, 0.69314718246459960938 ;  /* 0x3f31721807072820 */ /* 0x020fe20000410000 */
[----:B------:R-:W-:Y:S01]  /*cc10*/  PLOP3.LUT P0, PT, PT, PT, PT, 0x8, 0x0 ;  /* 0x000000000000781c */ /* 0x000fe20003f0e170 */
        /* <DEDUP_REMOVED lines=67> */
[----:B---3--:R-:W-:Y:S06]  /*d050*/  BAR.ARV 0xe, 0x100 ;  /* 0x0384000000007b1d */ /* 0x008fec0000002000 */
.L_x_1756:
[----:B------:R-:W-:Y:S05]  /*d060*/  @P0 BRA `(.L_x_1842) ;  /* 0x0000002000f80947 */ /* 0x000fea0003800000 */
[----:B------:R-:W1:Y:S01]  /*d070*/  S2R R0, SR_TID.X ;  /* 0x0000000000007919 */ /* 0x000e620000002100 */
[----:B------:R-:W3:Y:S01]  /*d080*/  S2UR UR5, SR_CgaCtaId ;  /* 0x00000000000579c3 */ /* 0x000ee20000008800 */
[----:B------:R-:W-:Y:S01]  /*d090*/  UMOV UR4, 0x400 ;  /* 0x0000040000047882 */ /* 0x000fe20000000000 */
[----:B------:R-:W-:-:S06]  /*d0a0*/  IMAD R3, RZ, RZ, -UR40 ;  /* 0x80000028ff037e24 */ /* 0x000fcc000f8e02ff */
[----:B------:R-:W-:Y:S08]  /*d0b0*/  BAR.SYNC.DEFER_BLOCKING 0x1, 0x100 ;  /* 0x0044000000007b1d */ /* 0x000ff00000010000 */
[----:B------:R-:W5:Y:S08]  /*d0c0*/  S2UR UR6, SR_CTAID.Y ;  /* 0x00000000000679c3 */ /* 0x000f700000002600 */
[----:B------:R-:W5:Y:S01]  /*d0d0*/  LDC R10, c[0x0][0xc50] ;  /* 0x00031400ff0a7b82 */ /* 0x000f620000000800 */
[----:B---3--:R-:W-:-:S07]  /*d0e0*/  ULEA UR4, UR5, UR4, 0x18 ;  /* 0x0000000405047291 */ /* 0x008fce000f8ec03f */
[----:B------:R-:W3:Y:S01]  /*d0f0*/  LDC R6, c[0x0][0xbe8] ;  /* 0x0002fa00ff067b82 */ /* 0x000ee20000000800 */
[----:B------:R-:W-:Y:S01]  /*d100*/  UIADD3 UR4, UR4, 0x28c20, URZ ;  /* 0x00028c2004047890 */ /* 0x000fe2000fffe03f */
[----:B-1----:R-:W-:-:S03]  /*d110*/  VIADD R20, R0, 0xffffff80 ;  /* 0xffffff8000147836 */ /* 0x002fc60000000000 */
[----:B------:R-:W-:Y:S02]  /*d120*/  UPRMT UR4, URZ, 0x654, UR4 ;  /* 0x000006543f047896 */ /* 0x000fe40008000004 */
[----:B------:R-:W-:-:S04]  /*d130*/  SHF.R.S32.HI R21, RZ, 0x1f, R20 ;  /* 0x0000001fff157819 */ /* 0x000fc80000011414 */
[----:B------:R-:W-:Y:S01]  /*d140*/  LEA.HI R9, R21, R20, RZ, 0x7 ;  /* 0x0000001415097211 */ /* 0x000fe200078f38ff */
[----:B-----5:R-:W-:Y:S01]  /*d150*/  IMAD R3, R10, R3, UR6 ;  /* 0x000000060a037e24 */ /* 0x020fe2000f8e0203 */
[----:B------:R-:W-:Y:S01]  /*d160*/  USHF.R.S32.HI UR6, URZ, 0x1f, UR40 ;  /* 0x0000001f3f067899 */ /* 0x000fe20008011428 */
[----:B------:R-:W-:Y:S01]  /*d170*/  SYNCS.ARRIVE.TRANS64.RED.A1T0 RZ, [UR4], RZ ;  /* 0x000000ffffff79a7 */ /* 0x000fe20008100404 */
[----:B------:R-:W-:Y:S02]  /*d180*/  SHF.R.S32.HI R0, RZ, 0x7, R9 ;  /* 0x00000007ff007819 */ /* 0x000fe40000011409 */
[----:B------:R-:W-:-:S03]  /*d190*/  LOP3.LUT R5, R9, 0xffffff80, RZ, 0xc0, !PT ;  /* 0xffffff8009057812 */ /* 0x000fc600078ec0ff */
[----:B------:R-:W1:Y:S01]  /*d1a0*/  SHFL.IDX PT, R7, R0, RZ, 0x1f ;  /* 0x00001fff00077589 */ /* 0x000e6200000e0000 */
[----:B---3--:R-:W-:Y:S01]  /*d1b0*/  ISETP.NE.AND P1, PT, R6, 0x1, PT ;  /* 0x000000010600780c */ /* 0x008fe20003f25270 */
[----:B------:R-:W-:Y:S01]  /*d1c0*/  IMAD.IADD R8, R20, 0x1, -R5 ;  /* 0x0000000114087824 */ /* 0x000fe200078e0a05 */
[----:B------:R-:W-:-:S04]  /*d1d0*/  SHF.R.S32.HI R5, RZ, 0x1f, R3 ;  /* 0x0000001fff057819 */ /* 0x000fc80000011403 */
[----:B------:R-:W-:Y:S02]  /*d1e0*/  SHF.R.S32.HI R155, RZ, 0x1f, R8 ;  /* 0x0000001fff9b7819 */ /* 0x000fe40000011408 */
[----:B-1----:R-:W-:Y:S02]  /*d1f0*/  ISETP.NE.AND P0, PT, R7, RZ, PT ;  /* 0x000000ff0700720c */ /* 0x002fe40003f05270 */
[----:B------:R-:W-:-:S04]  /*d200*/  LEA.HI R7, R155, R8, RZ, 0x2 ;  /* 0x000000089b077211 */ /* 0x000fc800078f10ff */
[----:B------:R-:W-:-:S07]  /*d210*/  SHF.R.S32.HI R154, RZ, 0x2, R7 ;  /* 0x00000002ff9a7819 */ /* 0x000fce0000011407 */
[----:B------:R-:W-:Y:S05]  /*d220*/  @P0 BRA `(.L_x_1843) ;  /* 0x0000000400440947 */ /* 0x000fea0003800000 */
[----:B------:R-:W1:Y:S01]  /*d230*/  LDC R16, c[0x0][0xbe8] ;  /* 0x0002fa00ff107b82 */ /* 0x000e620000000800 */
[----:B------:R-:W-:Y:S01]  /*d240*/  LOP3.LUT R9, R9, 0xffffff80, RZ, 0xc0, !PT ;  /* 0xffffff8009097812 */ /* 0x000fe200078ec0ff */
[----:B------:R-:W3:Y:S01]  /*d250*/  S2R R22, SR_CTAID.X ;  /* 0x0000000000167919 */ /* 0x000ee20000002500 */
[----:B------:R-:W-:Y:S01]  /*d260*/  LEA.HI R11, R21, R20, RZ, 0x2 ;  /* 0x00000014150b7211 */ /* 0x000fe200078f10ff */
[----:B------:R-:W-:Y:S02]  /*d270*/  ULDC.64 UR4, c[0x0][0xbd0] ;  /* 0x0002f40000047ab9 */ /* 0x000fe40000000a00 */
[C---:B------:R-:W-:Y:S01]  /*d280*/  IMAD.IADD R23, R20.reuse, 0x1, -R9 ;  /* 0x0000000114177824 */ /* 0x040fe200078e0a09 */
[----:B------:R-:W-:Y:S01]  /*d290*/  LOP3.LUT R11, R11, 0xfffffffc, RZ, 0xc0, !PT ;  /* 0xfffffffc0b0b7812 */ /* 0x000fe200078ec0ff */
[----:B------:R-:W5:Y:S01]  /*d2a0*/  S2UR UR7, SR_CTAID.Z ;  /* 0x00000000000779c3 */ /* 0x000f620000002700 */
[----:B------:R-:W-:Y:S02]  /*d2b0*/  UIMAD.WIDE.U32 UR8, UR40, UR4, URZ ;  /* 0x00000004280872a5 */ /* 0x000fe4000f8e003f */
[----:B------:R-:W-:Y:S01]  /*d2c0*/  SHF.R.S32.HI R10, RZ, 0x1f, R23 ;  /* 0x0000001fff0a7819 */ /* 0x000fe20000011417 */
[----:B------:R-:W-:Y:S01]  /*d2d0*/  UIMAD UR4, UR6, UR4, URZ ;  /* 0x00000004060472a4 */ /* 0x000fe2000f8e023f */
[----:B------:R-:W-:-:S02]  /*d2e0*/  IADD3 R11, R20, -R11, RZ ;  /* 0x8000000b140b7210 */ /* 0x000fc40007ffe0ff */
[CC--:B------:R-:W-:Y:S01]  /*d2f0*/  LEA.HI R152, R10.reuse, R23.reuse, RZ, 0x2 ;  /* 0x000000170a987211 */ /* 0x0c0fe200078f10ff */
[----:B------:R-:W3:Y:S01]  /*d300*/  LDC.64 R18, c[0x0][0xbd8] ;  /* 0x0002f600ff127b82 */ /* 0x000ee20000000a00 */
[----:B------:R-:W-:Y:S01]  /*d310*/  LEA.HI R10, R10, R23, RZ, 0x5 ;  /* 0x000000170a0a7211 */ /* 0x000fe200078f28ff */
[----:B------:R-:W-:Y:S01]  /*d320*/  UIMAD UR4, UR40, UR5, UR4 ;  /* 0x00000005280472a4 */ /* 0x000fe2000f8e0204 */
[--C-:B------:R-:W-:Y:S02]  /*d330*/  SHF.R.S32.HI R9, RZ, 0x2, R152.reuse ;  /* 0x00000002ff097819 */ /* 0x100fe40000011498 */
[----:B------:R-:W-:Y:S01]  /*d340*/  SHF.R.S32.HI R12, RZ, 0x1f, R152 ;  /* 0x0000001fff0c7819 */ /* 0x000fe20000011498 */
[----:B------:R-:W-:Y:S01]  /*d350*/  UIADD3 UR4, UR9, UR4, URZ ;  /* 0x0000000409047290 */ /* 0x000fe2000fffe03f */
[----:B------:R-:W-:Y:S02]  /*d360*/  SHF.R.S32.HI R10, RZ, 0x5, R10 ;  /* 0x00000005ff0a7819 */ /* 0x000fe4000001140a */
[----:B-1----:R-:W-:-:S02]  /*d370*/  ISETP.NE.AND P0, PT, R16, 0x1, PT ;  /* 0x000000011000780c */ /* 0x002fc40003f05270 */
[----:B------:R-:W-:Y:S02]  /*d380*/  LEA.HI R12, R12, R9, RZ, 0x3 ;  /* 0x000000090c0c7211 */ /* 0x000fe400078f18ff */
[----:B------:R-:W-:Y:S02]  /*d390*/  LOP3.LUT R152, R152, 0x7ffffffc, RZ, 0xc0, !PT ;  /* 0x7ffffffc98987812 */ /* 0x000fe400078ec0ff */
[----:B------:R-:W-:Y:S01]  /*d3a0*/  LOP3.LUT R12, R12, 0xfffffff8, RZ, 0xc0, !PT ;  /* 0xfffffff80c0c7812 */ /* 0x000fe200078ec0ff */
[----:B-----5:R-:W-:Y:S02]  /*d3b0*/  USHF.R.S32.HI UR5, URZ, 0x1f, UR7 ;  /* 0x0000001f3f057899 */ /* 0x020fe40008011407 */
[----:B------:R-:W-:Y:S02]  /*d3c0*/  IMAD.IADD R152, R23, 0x1, -R152 ;  /* 0x0000000117987824 */ /* 0x000fe400078e0a98 */
[----:B------:R-:W-:Y:S01]  /*d3d0*/  IMAD.IADD R9, R9, 0x1, -R12 ;  /* 0x0000000109097824 */ /* 0x000fe200078e0a0c */
[----:B------:R-:W-:Y:S01]  /*d3e0*/  LEA.HI R12, R11, R11, RZ, 0x1 ;  /* 0x0000000b0b0c7211 */ /* 0x000fe200078f08ff */
[----:B0-2-4-:R-:W0:Y:S01]  /*d3f0*/  @P0 LDC R14, c[0x0][0xbec] ;  /* 0x0002fb00ff0e0b82 */ /* 0x015e220000000800 */
[----:B------:R-:W-:-:S02]  /*d400*/  IMAD.SHL.U32 R152, R152, 0x2, RZ ;  /* 0x0000000298987824 */ /* 0x000fc400078e00ff */
[----:B------:R-:W-:Y:S01]  /*d410*/  LOP3.LUT R12, R12, 0x1ffffffe, RZ, 0xc0, !PT ;  /* 0x1ffffffe0c0c7812 */ /* 0x000fe200078ec0ff */
[----:B------:R-:W-:Y:S02]  /*d420*/  IMAD R153, R10, 0x10, R9 ;  /* 0x000000100a997824 */ /* 0x000fe400078e0209 */
[----:B------:R-:W-:Y:S02]  /*d430*/  IMAD.U32 R10, RZ, RZ, UR8 ;  /* 0x00000008ff0a7e24 */ /* 0x000fe4000f8e00ff */
[----:B------:R-:W1:Y:S01]  /*d440*/  @P0 LDC R17, c[0x0][0xbf0] ;  /* 0x0002fc00ff110b82 */ /* 0x000e620000000800 */
[----:B------:R-:W-:Y:S02]  /*d450*/  IMAD.IADD R12, R11, 0x1, -R12 ;  /* 0x000000010b0c7824 */ /* 0x000fe400078e0a0c */
[----:B------:R-:W-:Y:S02]  /*d460*/  IMAD.U32 R11, RZ, RZ, UR9 ;  /* 0x00000009ff0b7e24 */ /* 0x000fe4000f8e00ff */
[----:B------:R-:W-:-:S02]  /*d470*/  IMAD R9, R12, 0x8, R153 ;  /* 0x000000080c097824 */ /* 0x000fc400078e0299 */
[----:B---3--:R-:W-:Y:S02]  /*d480*/  IMAD R12, R18, UR5, RZ ;  /* 0x00000005120c7c24 */ /* 0x008fe4000f8e02ff */
[----:B------:R-:W-:Y:S01]  /*d490*/  IMAD.U32 R11, RZ, RZ, UR4 ;  /* 0x00000004ff0b7e24 */ /* 0x000fe2000f8e00ff */
[----:B------:R-:W-:Y:S01]  /*d4a0*/  LEA R9, R22, R9, 0x6 ;  /* 0x0000000916097211 */ /* 0x000fe200078e30ff */
[----:B------:R-:W-:Y:S01]  /*d4b0*/  IMAD R15, R19, UR7, R12 ;  /* 0x00000007130f7c24 */ /* 0x000fe2000f8e020c */
[----:B------:R-:W-:Y:S01]  /*d4c0*/  ULDC.64 UR4, c[0x0][0xbe0] ;  /* 0x0002f80000047ab9 */ /* 0x000fe20000000a00 */
[----:B------:R-:W-:-:S04]  /*d4d0*/  IMAD.WIDE.U32 R10, R18, UR7, R10 ;  /* 0x00000007120a7c25 */ /* 0x000fc8000f8e000a */
[----:B0-----:R-:W-:-:S04]  /*d4e0*/  @P0 IMAD.HI.U32 R12, R9, R14, RZ ;  /* 0x0000000e090c0227 */ /* 0x001fc800078e00ff */
[----:B------:R-:W-:Y:S02]  /*d4f0*/  IMAD.MOV.U32 R13, RZ, RZ, R9 ;  /* 0x000000ffff0d7224 */ /* 0x000fe400078e0009 */
[----:B------:R-:W-:Y:S01]  /*d500*/  IMAD.IADD R11, R11, 0x1, R15 ;  /* 0x000000010b0b7824 */ /* 0x000fe200078e020f */
[----:B-1----:R-:W-:Y:S01]  /*d510*/  @P0 SHF.R.U32.HI R13, RZ, R17, R12 ;  /* 0x00000011ff0d0219 */ /* 0x002fe2000001160c */
[----:B------:R-:W-:Y:S02]  /*d520*/  IMAD R12, R5, UR4, RZ ;  /* 0x00000004050c7c24 */ /* 0x000fe4000f8e02ff */
[----:B------:R-:W-:Y:S01]  /*d530*/  IMAD.WIDE.U32 R10, R3, UR4, R10 ;  /* 0x00000004030a7c25 */ /* 0x000fe2000f8e000a */
[----:B------:R-:W-:-:S03]  /*d540*/  SHF.R.S32.HI R15, RZ, 0x1f, R13 ;  /* 0x0000001fff0f7819 */ /* 0x000fc6000001140d */
[----:B------:R-:W-:Y:S01]  /*d550*/  IMAD.MOV R14, RZ, RZ, -R13 ;  /* 0x000000ffff0e7224 */ /* 0x000fe200078e0a0d */
[----:B------:R-:W-:-:S03]  /*d560*/  IADD3 R10, P0, R13, R10, RZ ;  /* 0x0000000a0d0a7210 */ /* 0x000fc60007f1e0ff */
[----:B------:R-:W-:Y:S02]  /*d570*/  IMAD R9, R16, R14, R9 ;  /* 0x0000000e10097224 */ /* 0x000fe400078e0209 */
[----:B------:R-:W-:Y:S01]  /*d580*/  IMAD R14, R3, UR5, R12 ;  /* 0x00000005030e7c24 */ /* 0x000fe2000f8e020c */
[----:B------:R-:W-:Y:S02]  /*d590*/  ULDC.64 UR4, c[0x0][0xbc8] ;  /* 0x0002f20000047ab9 */ /* 0x000fe40000000a00 */
        /* <DEDUP_REMOVED lines=10> */
[----:B------:R-:W-:Y:S01]  /*d640*/  LOP3.LUT R11, R12, 0xfffffe, RZ, 0xc0, !PT ;  /* 0x00fffffe0c0b7812 */ /* 0x000fe200078ec0ff */
[----:B------:R-:W-:Y:S01]  /*d650*/  IMAD R14, R16, UR4, RZ ;  /* 0x00000004100e7c24 */ /* 0x000fe2000f8e02ff */
[----:B------:R-:W-:Y:S01]  /*d660*/  LEA.HI.X R18, R10, UR5, R9, 0x2, P0 ;  /* 0x000000050a127c11 */ /* 0x000fe200080f1409 */
[----:B------:R-:W-:Y:S01]  /*d670*/  SHFL.IDX PT, R12, R17, 0x1, 0x1c1f ;  /* 0x003c1f00110c7f89 */ /* 0x000fe200000e0000 */
[----:B------:R-:W-:-:S02]  /*d680*/  IMAD R9, R22, 0x40, R153 ;  /* 0x0000004016097824 */ /* 0x000fc400078e0299 */
[----:B------:R-:W-:Y:S01]  /*d690*/  IMAD.IADD R15, R0, 0x1, -R11 ;  /* 0x00000001000f7824 */ /* 0x000fe200078e0a0b */
[----:B------:R-:W-:Y:S04]  /*d6a0*/  SHFL.IDX PT, R10, R17, RZ, 0x1c1f ;  /* 0x001c1fff110a7589 */ /* 0x000fe800000e0000 */
[----:B------:R-:W0:Y:S01]  /*d6b0*/  SHFL.IDX PT, R11, R18, RZ, 0x1c1f ;  /* 0x001c1fff120b7589 */ /* 0x000e2200000e0000 */
[----:B------:R-:W-:-:S03]  /*d6c0*/  LEA R15, -R15, RZ, 0x8 ;  /* 0x000000ff0f0f7211 */ /* 0x000fc600078e41ff */
[----:B------:R-:W1:Y:S01]  /*d6d0*/  SHFL.IDX PT, R13, R18, 0x1, 0x1c1f ;  /* 0x003c1f00120d7f89 */ /* 0x000e6200000e0000 */
[----:B------:R-:W-:Y:S01]  /*d6e0*/  ISETP.NE.AND P0, PT, R152, R15, PT ;  /* 0x0000000f9800720c */ /* 0x000fe20003f05270 */
[----:B------:R-:W-:-:S03]  /*d6f0*/  VIADD R15, R9, 0x8 ;  /* 0x00000008090f7836 */ /* 0x000fc60000000000 */
[-C--:B------:R-:W-:Y:S02]  /*d700*/  ISETP.GE.OR P2, PT, R9, R14.reuse, P0 ;  /* 0x0000000e0900720c */ /* 0x080fe40000746670 */
[----:B------:R-:W-:-:S11]  /*d710*/  ISETP.GE.OR P0, PT, R15, R14, P0 ;  /* 0x0000000e0f00720c */ /* 0x000fd60000706670 */
[----:B0-----:R3:W-:Y:S04]  /*d720*/  @!P2 ST.E desc[UR48][R10.64], R2 ;  /* 0x000000020a00a985 */ /* 0x0017e8000c101930 */
[----:B-1----:R3:W-:Y:S02]  /*d730*/  @!P0 ST.E desc[UR48][R12.64], R4 ;  /* 0x000000040c008985 */ /* 0x0027e4000c101930 */
.L_x_1843:
[----:B0-2-4-:R-:W0:Y:S01]  /*d740*/  S2R R14, SR_CTAID.X ;  /* 0x00000000000e7919 */ /* 0x015e220000002500 */
[----:B------:R-:W-:Y:S01]  /*d750*/  LEA.HI R21, R21, R20, RZ, 0x2 ;  /* 0x0000001415157211 */ /* 0x000fe200078f10ff */
[----:B------:R-:W1:Y:S01]  /*d760*/  S2UR UR7, SR_CTAID.Z ;  /* 0x00000000000779c3 */ /* 0x000e620000002700 */
[----:B------:R-:W-:Y:S01]  /*d770*/  SHF.R.S32.HI R9, RZ, 0x1f, R7 ;  /* 0x0000001fff097819 */ /* 0x000fe20000011407 */
[----:B------:R-:W-:Y:S01]  /*d780*/  ULDC.64 UR8, c[0x0][0xb38] ;  /* 0x0002ce0000087ab9 */ /* 0x000fe20000000a00 */
[----:B------:R-:W-:Y:S01]  /*d790*/  LOP3.LUT R21, R21, 0xfffffffc, RZ, 0xc0, !PT ;  /* 0xfffffffc15157812 */ /* 0x000fe200078ec0ff */
[----:B------:R-:W-:Y:S01]  /*d7a0*/  UIMAD UR6, UR6, UR8, URZ ;  /* 0x00000008060672a4 */ /* 0x000fe2000f8e023f */
[----:B------:R-:W-:Y:S01]  /*d7b0*/  LEA.HI R9, R9, R154, RZ, 0x3 ;  /* 0x0000009a09097211 */ /* 0x000fe200078f18ff */
[----:B------:R-:W-:Y:S01]  /*d7c0*/  UIMAD.WIDE.U32 UR4, UR40, UR8, URZ ;  /* 0x00000008280472a5 */ /* 0x000fe2000f8e003f */
[----:B------:R-:W-:Y:S01]  /*d7d0*/  LEA.HI R155, R155, R8, RZ, 0x5 ;  /* 0x000000089b9b7211 */ /* 0x000fe200078f28ff */
[----:B---3--:R-:W2:Y:S01]  /*d7e0*/  LDC.64 R12, c[0x0][0xb40] ;  /* 0x0002d000ff0c7b82 */ /* 0x008ea20000000a00 */
[----:B------:R-:W-:Y:S01]  /*d7f0*/  IMAD.IADD R21, R20, 0x1, -R21 ;  /* 0x0000000114157824 */ /* 0x000fe200078e0a15 */
[----:B------:R-:W-:Y:S01]  /*d800*/  LOP3.LUT R9, R9, 0xfffffff8, RZ, 0xc0, !PT ;  /* 0xfffffff809097812 */ /* 0x000fe200078ec0ff */
[----:B------:R-:W-:Y:S01]  /*d810*/  UIMAD UR6, UR40, UR9, UR6 ;  /* 0x00000009280672a4 */ /* 0x000fe2000f8e0206 */
[----:B------:R-:W-:Y:S01]  /*d820*/  SHF.R.S32.HI R155, RZ, 0x5, R155 ;  /* 0x00000005ff9b7819 */ /* 0x000fe2000001149b */
[----:B------:R-:W-:Y:S01]  /*d830*/  IMAD.U32 R11, RZ, RZ, UR5 ;  /* 0x00000005ff0b7e24 */ /* 0x000fe2000f8e00ff */
[----:B------:R-:W-:Y:S01]  /*d840*/  LEA.HI R2, R21, R21, RZ, 0x1 ;  /* 0x0000001515027211 */ /* 0x000fe200078f08ff */
[----:B------:R-:W-:Y:S01]  /*d850*/  IMAD.IADD R154, R154, 0x1, -R9 ;  /* 0x000000019a9a7824 */ /* 0x000fe200078e0a09 */
[----:B------:R-:W3:Y:S01]  /*d860*/  @P1 LDC R4, c[0x0][0xbec] ;  /* 0x0002fb00ff041b82 */ /* 0x000ee20000000800 */
[----:B------:R-:W-:Y:S01]  /*d870*/  UIADD3 UR6, UR5, UR6, URZ ;  /* 0x0000000605067290 */ /* 0x000fe2000fffe03f */
[----:B------:R-:W-:Y:S01]  /*d880*/  LOP3.LUT R2, R2, 0x1ffffffe, RZ, 0xc0, !PT ;  /* 0x1ffffffe02027812 */ /* 0x000fe200078ec0ff */
[----:B------:R-:W-:Y:S01]  /*d890*/  IMAD R155, R155, 0x10, R154 ;  /* 0x000000109b9b7824 */ /* 0x000fe200078e029a */
[----:B------:R-:W-:Y:S01]  /*d8a0*/  MOV R10, UR4 ;  /* 0x00000004000a7c02 */ /* 0x000fe20008000f00 */
[----:B------:R-:W-:Y:S01]  /*d8b0*/  ULDC.64 UR4, c[0x0][0xb48] ;  /* 0x0002d20000047ab9 */ /* 0x000fe20000000a00 */
[----:B------:R-:W-:Y:S01]  /*d8c0*/  BSSY B0, `(.L_x_1844) ;  /* 0x00000f1000007945 */ /* 0x000fe20003800000 */
[----:B------:R-:W-:Y:S01]  /*d8d0*/  IMAD.IADD R2, R21, 0x1, -R2 ;  /* 0x0000000115027824 */ /* 0x000fe200078e0a02 */
[----:B------:R-:W4:Y:S01]  /*d8e0*/  @P1 LDC R17, c[0x0][0xbf0] ;  /* 0x0002fc00ff111b82 */ /* 0x000f220000000800 */
[----:B-1----:R-:W-:Y:S01]  /*d8f0*/  USHF.R.S32.HI UR8, URZ, 0x1f, UR7 ;  /* 0x0000001f3f087899 */ /* 0x002fe20008011407 */
[----:B------:R-:W-:-:S02]  /*d900*/  IMAD.U32 R11, RZ, RZ, UR6 ;  /* 0x00000006ff0b7e24 */ /* 0x000fc4000f8e00ff */
[----:B------:R-:W-:-:S04]  /*d910*/  IMAD R9, R2, 0x8, R155 ;  /* 0x0000000802097824 */ /* 0x000fc800078e029b */
[----:B0-----:R-:W-:Y:S02]  /*d920*/  IMAD R15, R14, 0x40, R9 ;  /* 0x000000400e0f7824 */ /* 0x001fe400078e0209 */
[C---:B--2---:R-:W-:Y:S02]  /*d930*/  IMAD R2, R12.reuse, UR8, RZ ;  /* 0x000000080c027c24 */ /* 0x044fe4000f8e02ff */
[----:B------:R-:W-:-:S04]  /*d940*/  IMAD.WIDE.U32 R10, R12, UR7, R10 ;  /* 0x000000070c0a7c25 */ /* 0x000fc8000f8e000a */
[----:B---3--:R-:W-:-:S04]  /*d950*/  @P1 IMAD.HI.U32 R4, R15, R4, RZ ;  /* 0x000000040f041227 */ /* 0x008fc800078e00ff */
[----:B------:R-:W-:Y:S02]  /*d960*/  IMAD R13, R13, UR7, R2 ;  /* 0x000000070d0d7c24 */ /* 0x000fe4000f8e0202 */
[----:B------:R-:W-:Y:S01]  /*d970*/  IMAD.MOV.U32 R9, RZ, RZ, R15 ;  /* 0x000000ffff097224 */ /* 0x000fe200078e000f */
[----:B----4-:R-:W-:Y:S01]  /*d980*/  @P1 SHF.R.U32.HI R9, RZ, R17, R4 ;  /* 0x00000011ff091219 */ /* 0x010fe20000011604 */
[----:B------:R-:W-:Y:S02]  /*d990*/  IMAD R2, R5, UR4, RZ ;  /* 0x0000000405027c24 */ /* 0x000fe4000f8e02ff */
[----:B------:R-:W-:Y:S01]  /*d9a0*/  IMAD.IADD R11, R11, 0x1, R13 ;  /* 0x000000010b0b7824 */ /* 0x000fe200078e020d */
[--C-:B------:R-:W-:Y:S01]  /*d9b0*/  SHF.R.S32.HI R4, RZ, 0x1f, R9.reuse ;  /* 0x0000001fff047819 */ /* 0x100fe20000011409 */
[----:B------:R-:W-:Y:S02]  /*d9c0*/  IMAD R13, R3, UR5, R2 ;  /* 0x00000005030d7c24 */ /* 0x000fe4000f8e0202 */
[----:B------:R-:W-:-:S02]  /*d9d0*/  IMAD.MOV R5, RZ, RZ, -R9 ;  /* 0x000000ffff057224 */ /* 0x000fc400078e0a09 */
[----:B------:R-:W-:Y:S01]  /*d9e0*/  IMAD.WIDE.U32 R2, R3, UR4, R10 ;  /* 0x0000000403027c25 */ /* 0x000fe2000f8e000a */
[----:B------:R-:W-:-:S03]  /*d9f0*/  ULDC.64 UR4, c[0x0][0xb30] ;  /* 0x0002cc0000047ab9 */ /* 0x000fc60000000a00 */
[----:B------:R-:W-:Y:S02]  /*da00*/  IMAD R5, R6, R5, R15 ;  /* 0x0000000506057224 */ /* 0x000fe400078e020f */
[----:B------:R-:W-:Y:S02]  /*da10*/  IMAD R4, R4, UR4, RZ ;  /* 0x0000000404047c24 */ /* 0x000fe4000f8e02ff */
[----:B------:R-:W-:Y:S02]  /*da20*/  IMAD.IADD R3, R3, 0x1, R13 ;  /* 0x0000000103037824 */ /* 0x000fe400078e020d */
[C---:B------:R-:W-:Y:S01]  /*da30*/  IMAD R11, R9.reuse, UR5, R4 ;  /* 0x00000005090b7c24 */ /* 0x040fe2000f8e0204 */
[----:B------:R-:W-:Y:S01]  /*da40*/  SHF.R.S32.HI R4, RZ, 0x1f, R5 ;  /* 0x0000001fff047819 */ /* 0x000fe20000011405 */
[----:B------:R-:W-:Y:S01]  /*da50*/  IMAD.WIDE.U32 R2, R9, UR4, R2 ;  /* 0x0000000409027c25 */ /* 0x000fe2000f8e0002 */
[----:B------:R-:W-:-:S03]  /*da60*/  ULDC.64 UR4, c[0x0][0xb28] ;  /* 0x0002ca0000047ab9 */ /* 0x000fc60000000a00 */
[----:B------:R-:W-:Y:S01]  /*da70*/  IMAD R4, R4, UR4, RZ ;  /* 0x0000000404047c24 */ /* 0x000fe2000f8e02ff */
[----:B------:R-:W-:-:S03]  /*da80*/  IADD3 R3, R3, R11, RZ ;  /* 0x0000000b03037210 */ /* 0x000fc60007ffe0ff */
        /* <DEDUP_REMOVED lines=37> */
[C---:B------:R-:W-:Y:S01]  /*dce0*/  VIADD R23, R0.reuse, 0x58 ;  /* 0x0000005800177836 */ /* 0x040fe20000000000 */
[----:B------:R-:W-:-:S02]  /*dcf0*/  @!P2 LEA.HI R8, R0, R0, RZ, 0x1 ;  /* 0x000000000008a211 */ /* 0x000fc400078f08ff */
[----:B------:R-:W-:Y:S02]  /*dd00*/  @!P3 LEA.HI R10, R9, R9, RZ, 0x1 ;  /* 0x00000009090ab211 */ /* 0x000fe400078f08ff */
[----:B------:R-:W-:Y:S02]  /*dd10*/  @!P4 LEA.HI R12, R11, R11, RZ, 0x1 ;  /* 0x0000000b0b0cc211 */ /* 0x000fe400078f08ff */
[----:B------:R-:W-:Y:S02]  /*dd20*/  @!P5 LEA.HI R14, R13, R13, RZ, 0x1 ;  /* 0x0000000d0d0ed211 */ /* 0x000fe400078f08ff */
[----:B------:R-:W-:Y:S02]  /*dd30*/  @!P2 LOP3.LUT R9, R8, 0xfffffffe, RZ, 0xc0, !PT ;  /* 0xfffffffe0809a812 */ /* 0x000fe400078ec0ff */
[----:B------:R-:W-:Y:S02]  /*dd40*/  @!P3 LOP3.LUT R11, R10, 0xfffffffe, RZ, 0xc0, !PT ;  /* 0xfffffffe0a0bb812 */ /* 0x000fe400078ec0ff */
[----:B------:R-:W-:Y:S01]  /*dd50*/  @!P4 LOP3.LUT R13, R12, 0xfffffffe, RZ, 0xc0, !PT ;  /* 0xfffffffe0c0dc812 */ /* 0x000fe200078ec0ff */
[----:B-12---:R-:W-:Y:S01]  /*dd60*/  @!P2 IMAD.WIDE R8, R9, 0x4, R2 ;  /* 0x000000040908a825 */ /* 0x006fe200078e0202 */
[----:B------:R-:W-:-:S02]  /*dd70*/  @!P5 LOP3.LUT R15, R14, 0xfffffffe, RZ, 0xc0, !PT ;  /* 0xfffffffe0e0fd812 */ /* 0x000fc400078ec0ff */
[----:B------:R-:W-:Y:S01]  /*dd80*/  ISETP.GE.AND P6, PT, R22, UR4, PT ;  /* 0x0000000416007c0c */ /* 0x000fe2000bfc6270 */
[--C-:B------:R-:W-:Y:S01]  /*dd90*/  @!P3 IMAD.WIDE R10, R11, 0x4, R2.reuse ;  /* 0x000000040b0ab825 */ /* 0x100fe200078e0202 */
[----:B------:R0:W-:Y:S01]  /*dda0*/  @!P2 ST.E.64 desc[UR48][R8.64], R24 ;  /* 0x000000180800a985 */ /* 0x0001e2000c101b30 */
[----:B------:R-:W-:Y:S02]  /*ddb0*/  ISETP.GE.AND P2, PT, R18, UR4, PT ;  /* 0x0000000412007c0c */ /* 0x000fe4000bf46270 */
[--C-:B------:R-:W-:Y:S01]  /*ddc0*/  @!P4 IMAD.WIDE R12, R13, 0x4, R2.reuse ;  /* 0x000000040d0cc825 */ /* 0x100fe200078e0202 */
[----:B------:R1:W-:Y:S01]  /*ddd0*/  @!P3 ST.E.64 desc[UR48][R10.64], R28 ;  /* 0x0000001c0a00b985 */ /* 0x0003e2000c101b30 */
[----:B------:R-:W-:Y:S02]  /*dde0*/  ISETP.GE.AND P3, PT, R19, UR4, PT ;  /* 0x0000000413007c0c */ /* 0x000fe4000bf66270 */
[----:B------:R-:W-:Y:S01]  /*ddf0*/  @!P5 IMAD.WIDE R14, R15, 0x4, R2 ;  /* 0x000000040f0ed825 */ /* 0x000fe200078e0202 */
[----:B------:R2:W-:Y:S01]  /*de00*/  @!P4 ST.E.64 desc[UR48][R12.64], R32 ;  /* 0x000000200c00c985 */ /* 0x0005e2000c101b30 */
[----:B------:R-:W-:-:S02]  /*de10*/  ISETP.GE.AND P4, PT, R20, UR4, PT ;  /* 0x0000000414007c0c */ /* 0x000fc4000bf86270 */
[----:B------:R-:W-:Y:S01]  /*de20*/  @!P0 LEA.HI R16, R16, R16, RZ, 0x1 ;  /* 0x0000001010108211 */ /* 0x000fe200078f08ff */
[----:B------:R3:W-:Y:S01]  /*de30*/  @!P5 ST.E.64 desc[UR48][R14.64], R36 ;  /* 0x000000240e00d985 */ /* 0x0007e2000c101b30 */
[----:B------:R-:W-:Y:S01]  /*de40*/  ISETP.GE.AND P5, PT, R21, UR4, PT ;  /* 0x0000000415007c0c */ /* 0x000fe2000bfa6270 */
[----:B0-----:R-:W-:Y:S01]  /*de50*/  VIADD R24, R0, 0x60 ;  /* 0x0000006000187836 */ /* 0x001fe20000000000 */
[----:B------:R-:W-:Y:S02]  /*de60*/  @!P1 LEA.HI R17, R17, R17, RZ, 0x1 ;  /* 0x0000001111119211 */ /* 0x000fe400078f08ff */
[----:B------:R-:W-:Y:S02]  /*de70*/  @!P0 LOP3.LUT R9, R16, 0xfffffffe, RZ, 0xc0, !PT ;  /* 0xfffffffe10098812 */ /* 0x000fe400078ec0ff */
[----:B-1----:R-:W-:Y:S02]  /*de80*/  @!P1 LOP3.LUT R11, R17, 0xfffffffe, RZ, 0xc0, !PT ;  /* 0xfffffffe110b9812 */ /* 0x002fe400078ec0ff */
[----:B------:R-:W-:Y:S01]  /*de90*/  @!P2 LEA.HI R18, R18, R18, RZ, 0x1 ;  /* 0x000000121212a211 */ /* 0x000fe200078f08ff */
[----:B------:R-:W-:Y:S01]  /*dea0*/  @!P0 IMAD.WIDE R8, R9, 0x4, R2 ;  /* 0x0000000409088825 */ /* 0x000fe200078e0202 */
[----:B------:R-:W-:-:S02]  /*deb0*/  @!P3 LEA.HI R19, R19, R19, RZ, 0x1 ;  /* 0x000000131313b211 */ /* 0x000fc400078f08ff */
[----:B------:R-:W-:Y:S01]  /*dec0*/  @!P4 LEA.HI R20, R20, R20, RZ, 0x1 ;  /* 0x000000141414c211 */ /* 0x000fe200078f08ff */
[----:B------:R-:W-:Y:S01]  /*ded0*/  @!P1 IMAD.WIDE R10, R11, 0x4, R2 ;  /* 0x000000040b0a9825 */ /* 0x000fe200078e0202 */
[----:B------:R-:W-:Y:S01]  /*dee0*/  @!P5 LEA.HI R21, R21, R21, RZ, 0x1 ;  /* 0x000000151515d211 */ /* 0x000fe200078f08ff */
[----:B------:R0:W-:Y:S01]  /*def0*/  @!P0 ST.E.64 desc[UR48][R8.64], R40 ;  /* 0x0000002808008985 */ /* 0x0001e2000c101b30 */
[----:B------:R-:W-:Y:S02]  /*df00*/  @!P6 LEA.HI R22, R22, R22, RZ, 0x1 ;  /* 0x000000161616e211 */ /* 0x000fe400078f08ff */
[----:B--2---:R-:W-:Y:S01]  /*df10*/  @!P2 LOP3.LUT R13, R18, 0xfffffffe, RZ, 0xc0, !PT ;  /* 0xfffffffe120da812 */ /* 0x004fe200078ec0ff */
[----:B------:R1:W-:Y:S01]  /*df20*/  @!P1 ST.E.64 desc[UR48][R10.64], R44 ;  /* 0x0000002c0a009985 */ /* 0x0003e2000c101b30 */
[----:B------:R-:W-:Y:S01]  /*df30*/  @!P3 LOP3.LUT R19, R19, 0xfffffffe, RZ, 0xc0, !PT ;  /* 0xfffffffe1313b812 */ /* 0x000fe200078ec0ff */
[----:B------:R-:W-:Y:S01]  /*df40*/  VIADD R18, R0, 0x68 ;  /* 0x0000006800127836 */ /* 0x000fe20000000000 */
[----:B---3--:R-:W-:Y:S01]  /*df50*/  @!P4 LOP3.LUT R15, R20, 0xfffffffe, RZ, 0xc0, !PT ;  /* 0xfffffffe140fc812 */ /* 0x008fe200078ec0ff */
[----:B------:R-:W-:Y:S01]  /*df60*/  VIADD R20, R0, 0x78 ;  /* 0x0000007800147836 */ /* 0x000fe20000000000 */
[----:B------:R-:W-:-:S02]  /*df70*/  @!P5 LOP3.LUT R21, R21, 0xfffffffe, RZ, 0xc0, !PT ;  /* 0xfffffffe1515d812 */ /* 0x000fc400078ec0ff */
        /* <DEDUP_REMOVED lines=42> */
[C---:B------:R-:W-:Y:S01]  /*e220*/  VIADD R22, R0.reuse, 0xc0 ;  /* 0x000000c000167836 */ /* 0x040fe20000000000 */
[----:B------:R-:W-:Y:S01]  /*e230*/  IADD3 R23, R0, 0x90, RZ ;  /* 0x0000009000177810 */ /* 0x000fe20007ffe0ff */
[----:B0-----:R-:W-:Y:S01]  /*e240*/  @!P2 IMAD.WIDE R8, R13, 0x4, R2 ;  /* 0x000000040d08a825 */ /* 0x001fe200078e0202 */
[----:B------:R-:W-:-:S02]  /*e250*/  ISETP.GE.AND P1, PT, R24, UR4, PT ;  /* 0x0000000418007c0c */ /* 0x000fc4000bf26270 */
[----:B------:R-:W-:Y:S01]  /*e260*/  ISETP.GE.AND P0, PT, R23, UR4, PT ;  /* 0x0000000417007c0c */ /* 0x000fe2000bf06270 */
        /* <DEDUP_REMOVED lines=34> */
[----:B------:R2:W-:Y:S01]  /*e490*/  @!P2 ST.E.64 desc[UR48][R12.64], R104 ;  /* 0x000000680c00a985 */ /* 0x0005e2000c101b30 */
[----:B------:R-:W-:Y:S01]  /*e4a0*/  @!P5 LOP3.LUT R21, R21, 0xfffffffe, RZ, 0xc0, !PT ;  /* 0xfffffffe1515d812 */ /* 0x000fe200078ec0ff */
[----:B------:R-:W-:Y:S01]  /*e4b0*/  VIADD R20, R0, 0xd8 ;  /* 0x000000d800147836 */ /* 0x000fe20000000000 */
[----:B----4-:R-:W-:-:S02]  /*e4c0*/  @!P6 LOP3.LUT R17, R22, 0xfffffffe, RZ, 0xc0, !PT ;  /* 0xfffffffe1611e812 */ /* 0x010fc400078ec0ff */
[----:B------:R-:W-:Y:S01]  /*e4d0*/  ISETP.GE.AND P0, PT, R18, UR4, PT ;  /* 0x0000000412007c0c */ /* 0x000fe2000bf06270 */
[--C-:B0-----:R-:W-:Y:S01]  /*e4e0*/  @!P3 IMAD.WIDE R8, R19, 0x4, R2.reuse ;  /* 0x000000041308b825 */ /* 0x101fe200078e0202 */
[----:B------:R-:W-:Y:S02]  /*e4f0*/  IADD3 R19, R0, 0xd0, RZ ;  /* 0x000000d000137810 */ /* 0x000fe40007ffe0ff */
[----:B------:R-:W-:Y:S01]  /*e500*/  ISETP.GE.AND P2, PT, R20, UR4, PT ;  /* 0x0000000414007c0c */ /* 0x000fe2000bf46270 */
[--C-:B-1----:R-:W-:Y:S01]  /*e510*/  @!P4 IMAD.WIDE R10, R15, 0x4, R2.reuse ;  /* 0x000000040f0ac825 */ /* 0x102fe200078e0202 */
[----:B------:R0:W-:Y:S01]  /*e520*/  @!P3 ST.E.64 desc[UR48][R8.64], R108 ;  /* 0x0000006c0800b985 */ /* 0x0001e2000c101b30 */
[----:B------:R-:W-:Y:S02]  /*e530*/  ISETP.GE.AND P1, PT, R19, UR4, PT ;  /* 0x0000000413007c0c */ /* 0x000fe4000bf26270 */
[--C-:B------:R-:W-:Y:S01]  /*e540*/  @!P5 IMAD.WIDE R14, R21, 0x4, R2.reuse ;  /* 0x00000004150ed825 */ /* 0x100fe200078e0202 */
[----:B------:R1:W-:Y:S03]  /*e550*/  @!P4 ST.E.64 desc[UR48][R10.64], R112 ;  /* 0x000000700a00c985 */ /* 0x0003e6000c101b30 */
[----:B------:R-:W-:Y:S01]  /*e560*/  @!P6 IMAD.WIDE R16, R17, 0x4, R2 ;  /* 0x000000041110e825 */ /* 0x000fe200078e0202 */
[----:B------:R3:W-:Y:S01]  /*e570*/  @!P5 ST.E.64 desc[UR48][R14.64], R116 ;  /* 0x000000740e00d985 */ /* 0x0007e2000c101b30 */
[----:B------:R-:W-:-:S02]  /*e580*/  @!P0 LEA.HI R18, R18, R18, RZ, 0x1 ;  /* 0x0000001212128211 */ /* 0x000fc400078f08ff */
[C---:B------:R-:W-:Y:S01]  /*e590*/  VIADD R21, R0.reuse, 0xe0 ;  /* 0x000000e000157836 */ /* 0x040fe20000000000 */
[----:B------:R4:W-:Y:S01]  /*e5a0*/  @!P6 ST.E.64 desc[UR48][R16.64], R120 ;  /* 0x000000781000e985 */ /* 0x0009e2000c101b30 */
[C---:B--2---:R-:W-:Y:S01]  /*e5b0*/  VIADD R12, R0.reuse, 0xe8 ;  /* 0x000000e8000c7836 */ /* 0x044fe20000000000 */
[----:B------:R-:W-:Y:S01]  /*e5c0*/  @!P1 LEA.HI R19, R19, R19, RZ, 0x1 ;  /* 0x0000001313139211 */ /* 0x000fe200078f08ff */
[C---:B0-----:R-:W-:Y:S01]  /*e5d0*/  VIADD R9, R0.reuse, 0xf8 ;  /* 0x000000f800097836 */ /* 0x041fe20000000000 */
[----:B------:R-:W-:Y:S01]  /*e5e0*/  ISETP.GE.AND P3, PT, R21, UR4, PT ;  /* 0x0000000415007c0c */ /* 0x000fe2000bf66270 */
[----:B------:R-:W-:Y:S01]  /*e5f0*/  VIADD R13, R0, 0xf0 ;  /* 0x000000f0000d7836 */ /* 0x000fe20000000000 */
[----:B------:R-:W-:Y:S02]  /*e600*/  ISETP.GE.AND P4, PT, R12, UR4, PT ;  /* 0x000000040c007c0c */ /* 0x000fe4000bf86270 */
[----:B------:R-:W-:Y:S02]  /*e610*/  ISETP.GE.AND P6, PT, R9, UR4, PT ;  /* 0x0000000409007c0c */ /* 0x000fe4000bfc6270 */
[----:B------:R-:W-:-:S02]  /*e620*/  ISETP.GE.AND P5, PT, R13, UR4, PT ;  /* 0x000000040d007c0c */ /* 0x000fc4000bfa6270 */
[----:B------:R-:W-:Y:S02]  /*e630*/  @!P2 LEA.HI R20, R20, R20, RZ, 0x1 ;  /* 0x000000141414a211 */ /* 0x000fe400078f08ff */
[----:B-1----:R-:W-:-:S03]  /*e640*/  @!P1 LOP3.LUT R11, R19, 0xfffffffe, RZ, 0xc0, !PT ;  /* 0xfffffffe130b9812 */ /* 0x002fc600078ec0ff */
[----:B------:R-:W-:Y:S02]  /*e650*/  @!P3 LEA.HI R21, R21, R21, RZ, 0x1 ;  /* 0x000000151515b211 */ /* 0x000fe400078f08ff */
[----:B------:R-:W-:Y:S02]  /*e660*/  @!P4 LEA.HI R12, R12, R12, RZ, 0x1 ;  /* 0x0000000c0c0cc211 */ /* 0x000fe400078f08ff */
[----:B------:R-:W-:Y:S02]  /*e670*/  @!P6 LEA.HI R10, R9, R9, RZ, 0x1 ;  /* 0x00000009090ae211 */ /* 0x000fe400078f08ff */
[----:B------:R-:W-:Y:S02]  /*e680*/  @!P5 LEA.HI R8, R13, R13, RZ, 0x1 ;  /* 0x0000000d0d08d211 */ /* 0x000fe400078f08ff */
[----:B------:R-:W-:Y:S02]  /*e690*/  @!P0 LOP3.LUT R9, R18, 0xfffffffe, RZ, 0xc0, !PT ;  /* 0xfffffffe12098812 */ /* 0x000fe400078ec0ff */
[----:B------:R-:W-:-:S02]  /*e6a0*/  @!P2 LOP3.LUT R13, R20, 0xfffffffe, RZ, 0xc0, !PT ;  /* 0xfffffffe140da812 */ /* 0x000fc400078ec0ff */
[----:B---3--:R-:W-:Y:S02]  /*e6b0*/  @!P3 LOP3.LUT R15, R21, 0xfffffffe, RZ, 0xc0, !PT ;  /* 0xfffffffe150fb812 */ /* 0x008fe400078ec0ff */
        /* <DEDUP_REMOVED lines=17> */
.L_x_1845:
[----:B------:R-:W-:Y:S05]  /*e7d0*/  BSYNC B0 ;  /* 0x0000000000007941 */ /* 0x000fea0003800000 */
.L_x_1844:
[----:B------:R-:W-:Y:S01]  /*e7e0*/  VIADD R7, R7, 0x8 ;  /* 0x0000000807077836 */ /* 0x000fe20000000000 */
[----:B0-2---:R3:W0:Y:S04]  /*e7f0*/  SHFL.IDX PT, R3, R5, 0x1, 0x1c1f ;  /* 0x003c1f0005037f89 */ /* 0x00562800000e0000 */
[----:B------:R-:W-:Y:S01]  /*e800*/  ISETP.GE.AND P0, PT, R7, R6, PT ;  /* 0x000000060700720c */ /* 0x000fe20003f06270 */
[----:B-1----:R3:W1:-:S12]  /*e810*/  SHFL.IDX PT, R2, R4, 0x1, 0x1c1f ;  /* 0x003c1f0004027f89 */ /* 0x00265800000e0000 */
[----:B---3--:R-:W-:Y:S05]  /*e820*/  @P0 BRA `(.L_x_1747) ;  /* 0x0000005800a00947 */ /* 0x008fea0003800000 */
        /* <DEDUP_REMOVED lines=24> */
[----:B01----:R-:W-:Y:S01]  /*e9b0*/  @!P0 IMAD.WIDE R4, R5, 0x4, R2 ;  /* 0x0000000405048825 */ /* 0x003fe200078e0202 */
        /* <DEDUP_REMOVED lines=52> */
[----:B------:R-:W-:Y:S01]  /*ed00*/  VIADD R18, R0, 0x88 ;  /* 0x0000008800127836 */ /* 0x000fe20000000000 */
        /* <DEDUP_REMOVED lines=55> */
[----:B---3--:R-:W-:Y:S01]  /*f080*/  @!P3 LOP3.LUT R11, R16, 0xfffffffe, RZ, 0xc0, !PT ;  /* 0xfffffffe100bb812 */ /* 0x008fe200078ec0ff */
[----:B------:R-:W-:Y:S01]  /*f090*/  VIADD R16, R0, 0xe0 ;  /* 0x000000e000107836 */ /* 0x000fe20000000000 */
[----:B------:R-:W-:Y:S02]  /*f0a0*/  @!P2 LOP3.LUT R17, R17, 0xfffffffe, RZ, 0xc0, !PT ;  /* 0xfffffffe1111a812 */ /* 0x000fe400078ec0ff */
[----:B----4-:R-:W-:Y:S01]  /*f0b0*/  @!P1 LOP3.LUT R13, R20, 0xfffffffe, RZ, 0xc0, !PT ;  /* 0xfffffffe140d9812 */ /* 0x010fe200078ec0ff */
        /* <DEDUP_REMOVED lines=19> */
[C---:B------:R-:W-:Y:S01]  /*f1f0*/  VIADD R17, R0.reuse, 0xe8 ;  /* 0x000000e800117836 */ /* 0x040fe20000000000 */
[----:B------:R-:W-:Y:S01]  /*f200*/  @!P6 LEA.HI R19, R19, R19, RZ, 0x1 ;  /* 0x000000131313e211 */ /* 0x000fe200078f08ff */
[----:B------:R-:W-:Y:S01]  /*f210*/  VIADD R0, R0, 0xf8 ;  /* 0x000000f800007836 */ /* 0x000fe20000000000 */
        /* <DEDUP_REMOVED lines=15> */
[----:B---3--:R-:W-:Y:S02]  /*f310*/  @!P2 LOP3.LUT R11, R16, 0xfffffffe, RZ, 0xc0, !PT ;  /* 0xfffffffe100ba812 */ /* 0x008fe400078ec0ff */
[----:B------:R-:W-:Y:S02]  /*f320*/  @!P3 LOP3.LUT R17, R17, 0xfffffffe, RZ, 0xc0, !PT ;  /* 0xfffffffe1111b812 */ /* 0x000fe400078ec0ff */
[----:B----4-:R-:W-:Y:S01]  /*f330*/  @!P4 LOP3.LUT R13, R20, 0xfffffffe, RZ, 0xc0, !PT ;  /* 0xfffffffe140dc812 */ /* 0x010fe200078ec0ff */
        /* <DEDUP_REMOVED lines=13> */
[----:B---3--:R-:W-:-:S05]  /*f410*/  LOP3.LUT R5, R0, 0xfffffffe, RZ, 0xc0, !PT ;  /* 0xfffffffe00057812 */ /* 0x008fca00078ec0ff */
[----:B------:R-:W-:-:S05]  /*f420*/  IMAD.WIDE R2, R5, 0x4, R2 ;  /* 0x0000000405027825 */ /* 0x000fca00078e0202 */
[----:B------:R0:W-:Y:S01]  /*f430*/  ST.E.64 desc[UR48][R2.64], R150 ;  /* 0x0000009602007985 */ /* 0x0001e2000c101b30 */
[----:B------:R-:W-:Y:S05]  /*f440*/  BRA `(.L_x_1747) ;  /* 0x0000004c00987947 */ /* 0x000fea0003800000 */
.L_x_1842:
[----:B------:R-:W1:Y:S02]  /*f450*/  S2R R0, SR_TID.X ;  /* 0x0000000000007919 */ /* 0x000e640000002100 */
[----:B-1----:R-:W-:-:S05]  /*f460*/  VIADD R2, R0, 0xffffff80 ;  /* 0xffffff8000027836 */ /* 0x002fca0000000000 */
[----:B------:R-:W-:-:S13]  /*f470*/  ISETP.GT.AND P0, PT, R2, 0x3f, PT ;  /* 0x0000003f0200780c */ /* 0x000fda0003f04270 */
[----:B------:R-:W-:Y:S05]  /*f480*/  @P0 BRA `(.L_x_1747) ;  /* 0x0000004c00880947 */ /* 0x000fea0003800000 */
[----:B------:R-:W1:Y:S01]  /*f490*/  S2R R3, SR_CTAID.X ;  /* 0x0000000000037919 */ /* 0x000e620000002500 */
[----:B------:R-:W3:Y:S01]  /*f4a0*/  LDC R6, c[0x0][0xbe8] ;  /* 0x0002fa00ff067b82 */ /* 0x000ee20000000800 */
[----:B------:R-:W-:Y:S01]  /*f4b0*/  ULDC UR4, c[0x0][0xa88] ;  /* 0x0002a20000047ab9 */ /* 0x000fe20000000800 */
[----:B-1----:R-:W-:Y:S02]  /*f4c0*/  IMAD R0, R3, 0x40, R0 ;  /* 0x0000004003007824 */ /* 0x002fe400078e0200 */
[----:B---3--:R-:W-:-:S03]  /*f4d0*/  IMAD R3, R6, UR4, RZ ;  /* 0x0000000406037c24 */ /* 0x008fc6000f8e02ff */
[----:B------:R-:W-:-:S04]  /*f4e0*/  IADD3 R0, R0, -0x80, RZ ;  /* 0xffffff8000007810 */ /* 0x000fc80007ffe0ff */
[----:B------:R-:W-:-:S13]  /*f4f0*/  ISETP.GE.AND P0, PT, R0, R3, PT ;  /* 0x000000030000720c */ /* 0x000fda0003f06270 */
[----:B------:R-:W-:Y:S05]  /*f500*/  @P0 BRA `(.L_x_1747) ;  /* 0x0000004c00680947 */ /* 0x000fea0003800000 */
[----:B------:R-:W-:Y:S01]  /*f510*/  ISETP.NE.AND P0, PT, R6, 0x1, PT ;  /* 0x000000010600780c */ /* 0x000fe20003f05270 */
[----:B------:R-:W1:Y:S01]  /*f520*/  S2UR UR7, SR_CTAID.Z ;  /* 0x00000000000779c3 */ /* 0x000e620000002700 */
[----:B------:R-:W-:Y:S01]  /*f530*/  USHF.R.S32.HI UR6, URZ, 0x1f, UR40 ;  /* 0x0000001f3f067899 */ /* 0x000fe20008011428 */
[----:B------:R-:W-:Y:S01]  /*f540*/  IMAD.MOV.U32 R5, RZ, RZ, R0 ;  /* 0x000000ffff057224 */ /* 0x000fe200078e0000 */
[----:B------:R-:W-:Y:S02]  /*f550*/  ULDC.64 UR8, c[0x0][0xbd0] ;  /* 0x0002f40000087ab9 */ /* 0x000fe40000000a00 */
[----:B------:R-:W-:Y:S02]  /*f560*/  UIMAD UR6, UR6, UR8, URZ ;  /* 0x00000008060672a4 */ /* 0x000fe4000f8e023f */
[----:B------:R-:W-:Y:S01]  /*f570*/  UIMAD.WIDE.U32 UR4, UR40, UR8, URZ ;  /* 0x00000008280472a5 */ /* 0x000fe2000f8e003f */
[----:B------:R-:W3:Y:S01]  /*f580*/  LDC.64 R10, c[0x0][0xbd8] ;  /* 0x0002f600ff0a7b82 */ /* 0x000ee20000000a00 */
[----:B------:R-:W-:-:S04]  /*f590*/  UIMAD UR6, UR40, UR9, UR6 ;  /* 0x00000009280672a4 */ /* 0x000fc8000f8e0206 */
[----:B------:R-:W-:Y:S02]  /*f5a0*/  UIADD3 UR6, UR5, UR6, URZ ;  /* 0x0000000605067290 */ /* 0x000fe4000fffe03f */
[----:B------:R-:W-:Y:S01]  /*f5b0*/  IMAD.U32 R3, RZ, RZ, UR5 ;  /* 0x00000005ff037e24 */ /* 0x000fe2000f8e00ff */
[----:B------:R-:W5:Y:S01]  /*f5c0*/  @P0 LDC R7, c[0x0][0xbec] ;  /* 0x0002fb00ff070b82 */ /* 0x000f620000000800 */
[----:B------:R-:W-:Y:S01]  /*f5d0*/  IMAD.U32 R2, RZ, RZ, UR4 ;  /* 0x00000004ff027e24 */ /* 0x000fe2000f8e00ff */
[----:B------:R-:W-:Y:S01]  /*f5e0*/  ULDC.64 UR4, c[0x0][0xbe0] ;  /* 0x0002f80000047ab9 */ /* 0x000fe20000000a00 */
[----:B------:R-:W-:-:S05]  /*f5f0*/  IMAD.U32 R3, RZ, RZ, UR6 ;  /* 0x00000006ff037e24 */ /* 0x000fca000f8e00ff */
[----:B------:R-:W0:Y:S01]  /*f600*/  @P0 LDC R9, c[0x0][0xbf0] ;  /* 0x0002fc00ff090b82 */ /* 0x000e220000000800 */
[----:B-1----:R-:W-:-:S07]  /*f610*/  USHF.R.S32.HI UR8, URZ, 0x1f, UR7 ;  /* 0x0000001f3f087899 */ /* 0x002fce0008011407 */
[----:B------:R-:W1:Y:S01]  /*f620*/  S2UR UR10, SR_CTAID.Y ;  /* 0x00000000000a79c3 */ /* 0x000e620000002600 */
[C---:B---3--:R-:W-:Y:S02]  /*f630*/  IMAD R12, R10.reuse, UR8, RZ ;  /* 0x000000080a0c7c24 */ /* 0x048fe4000f8e02ff */
[----:B------:R-:W-:-:S04]  /*f640*/  IMAD.WIDE.U32 R2, R10, UR7, R2 ;  /* 0x000000070a027c25 */ /* 0x000fc8000f8e0002 */
[----:B------:R-:W-:Y:S01]  /*f650*/  IMAD R11, R11, UR7, R12 ;  /* 0x000000070b0b7c24 */ /* 0x000fe2000f8e020c */
[----:B------:R-:W1:Y:S01]  /*f660*/  LDC R8, c[0x0][0xc50] ;  /* 0x00031400ff087b82 */ /* 0x000e620000000800 */
[----:B-----5:R-:W-:-:S04]  /*f670*/  @P0 IMAD.HI.U32 R4, R0, R7, RZ ;  /* 0x0000000700040227 */ /* 0x020fc800078e00ff */
[----:B------:R-:W-:Y:S02]  /*f680*/  IMAD R7, RZ, RZ, -UR40 ;  /* 0x80000028ff077e24 */ /* 0x000fe4000f8e02ff */
[----:B------:R-:W-:Y:S01]  /*f690*/  IMAD.IADD R3, R11, 0x1, R3 ;  /* 0x000000010b037824 */ /* 0x000fe200078e0203 */
[----:B0-----:R-:W-:Y:S01]  /*f6a0*/  @P0 SHF.R.U32.HI R5, RZ, R9, R4 ;  /* 0x00000009ff050219 */ /* 0x001fe20000011604 */
[----:B-1----:R-:W-:-:S04]  /*f6b0*/  IMAD R9, R8, R7, UR10 ;  /* 0x0000000a08097e24 */ /* 0x002fc8000f8e0207 */
[----:B------:R-:W-:Y:S02]  /*f6c0*/  IMAD.MOV R7, RZ, RZ, -R5 ;  /* 0x000000ffff077224 */ /* 0x000fe400078e0a05 */
[----:B------:R-:W-:Y:S01]  /*f6d0*/  IMAD.WIDE.U32 R2, R9, UR4, R2 ;  /* 0x0000000409027c25 */ /* 0x000fe2000f8e0002 */
[----:B------:R-:W-:-:S03]  /*f6e0*/  SHF.R.S32.HI R4, RZ, 0x1f, R9 ;  /* 0x0000001fff047819 */ /* 0x000fc60000011409 */
[----:B------:R-:W-:Y:S01]  /*f6f0*/  IMAD R7, R6, R7, R0 ;  /* 0x0000000706077224 */ /* 0x000fe200078e0200 */
[----:B------:R-:W-:Y:S01]  /*f700*/  IADD3 R2, P0, R5, R2, RZ ;  /* 0x0000000205027210 */ /* 0x000fe20007f1e0ff */
[----:B------:R-:W-:-:S03]  /*f710*/  IMAD R4, R4, UR4, RZ ;  /* 0x0000000404047c24 */ /* 0x000fc6000f8e02ff */
[----:B------:R-:W-:Y:S01]  /*f720*/  SHF.R.S32.HI R0, RZ, 0x1f, R7 ;  /* 0x0000001fff007819 */ /* 0x000fe20000011407 */
[----:B------:R-:W-:Y:S01]  /*f730*/  IMAD R4, R9, UR5, R4 ;  /* 0x0000000509047c24 */ /* 0x000fe2000f8e0204 */
[----:B------:R-:W-:Y:S01]  /*f740*/  SHF.R.S32.HI R9, RZ, 0x1f, R5 ;  /* 0x0000001fff097819 */ /* 0x000fe20000011405 */
[----:B------:R-:W-:Y:S02]  /*f750*/  ULDC.64 UR4, c[0x0][0xbc8] ;  /* 0x0002f20000047ab9 */ /* 0x000fe40000000a00 */
[----:B------:R-:W-:Y:S01]  /*f760*/  IMAD R0, R0, UR4, RZ ;  /* 0x0000000400007c24 */ /* 0x000fe2000f8e02ff */
[----:B------:R-:W-:-:S03]  /*f770*/  IADD3.X R3, R9, R3, R4, P0, !PT ;  /* 0x0000000309037210 */ /* 0x000fc600007fe404 */
[C---:B------:R-:W-:Y:S02]  /*f780*/  IMAD R5, R7.reuse, UR5, R0 ;  /* 0x0000000507057c24 */ /* 0x040fe4000f8e0200 */
[----:B------:R-:W-:Y:S01]  /*f790*/  IMAD.WIDE.U32 R2, R7, UR4, R2 ;  /* 0x0000000407027c25 */ /* 0x000fe2000f8e0002 */
[----:B------:R-:W-:-:S04]  /*f7a0*/  ULDC.64 UR4, c[0x0][0xba8] ;  /* 0x0002ea0000047ab9 */ /* 0x000fc80000000a00 */
[----:B------:R-:W-:Y:S02]  /*f7b0*/  IADD3 R3, R3, R5, RZ ;  /* 0x0000000503037210 */ /* 0x000fe40007ffe0ff */
[----:B------:R-:W-:-:S04]  /*f7c0*/  LEA R4, P0, R2, UR4, 0x2 ;  /* 0x0000000402047c11 */ /* 0x000fc8000f8010ff */
[----:B------:R-:W-:Y:S01]  /*f7d0*/  LEA.HI.X R5, R2, UR5, R3, 0x2, P0 ;  /* 0x0000000502057c11 */ /* 0x000fe200080f1403 */
[----:B------:R-:W-:-:S05]  /*f7e0*/  IMAD.MOV.U32 R3, RZ, RZ, -0x800000 ;  /* 0xff800000ff037424 */ /* 0x000fca00078e00ff */
[----:B------:R1:W-:Y:S01]  /*f7f0*/  STG.E desc[UR48][R4.64], R3 ;  /* 0x0000000304007986 */ /* 0x0003e2000c101930 */
[----:B------:R-:W-:Y:S05]  /*f800*/  BRA `(.L_x_1747) ;  /* 0x0000004800a87947 */ /* 0x000fea0003800000 */
.L_x_1745:
[----:B------:R-:W-:-:S08]  /*f810*/  NOP ;  /* 0x0000000000007918 */ /* 0x000fd00000000000 */
[----:B------:R-:W0:-:S00]  /*f820*/  USETMAXREG.DEALLOC.CTAPOOL 0x18 ;  /* 0x00000018000079c8 */ /* 0x000e0000080e0500 */
        /* <DEDUP_REMOVED lines=16> */
.L_x_1846:
[----:B------:R-:W-:Y:S01]  /*f930*/  ULDC UR7, c[0x0][0xc50] ;  /* 0x0003140000077ab9 */ /* 0x000fe20000000800 */
[----:B------:R-:W-:Y:S01]  /*f940*/  UMOV UR36, UR6 ;  /* 0x0000000600247c82 */ /* 0x000fe20008000000 */
[----:B------:R-:W-:-:S11]  /*f950*/  UISETP.NE.AND UP0, UPT, UR7, 0x1, UPT ;  /* 0x000000010700788c */ /* 0x000fd6000bf05270 */
[----:B------:R-:W-:Y:S01]  /*f960*/  @UP0 ULDC UR4, c[0x0][0xc54] ;  /* 0x0003150000040ab9 */ /* 0x000fe20000000800 */
[----:B------:R-:W-:Y:S01]  /*f970*/  @UP0 ULDC UR8, c[0x0][0xc58] ;  /* 0x0003160000080ab9 */ /* 0x000fe20000000800 */
[----:B------:R-:W-:-:S04]  /*f980*/  UIMAD.WIDE.U32 UR4, UR6, UR4, URZ ;  /* 0x00000004060472a5 */ /* 0x000fc8000f8e003f */
[----:B------:R-:W-:-:S12]  /*f990*/  @UP0 USHF.R.U32.HI UR36, URZ, UR8, UR5 ;  /* 0x000000083f240299 */ /* 0x000fd80008011605 */
.L_x_1847:
[----:B------:R-:W-:Y:S01]  /*f9a0*/  ISETP.GE.AND P0, PT, R17, RZ, PT ;  /* 0x000000ff1100720c */ /* 0x000fe20003f06270 */
[----:B------:R-:W-:Y:S01]  /*f9b0*/  UIADD3 UR42, -UR36, URZ, URZ ;  /* 0x0000003f242a7290 */ /* 0x000fe2000fffe13f */
[----:B------:R-:W-:Y:S02]  /*f9c0*/  IMAD.MOV.U32 R0, RZ, RZ, 0x1 ;  /* 0x00000001ff007424 */ /* 0x000fe400078e00ff */
[----:B------:R-:W-:Y:S01]  /*f9d0*/  IMAD.MOV.U32 R6, RZ, RZ, RZ ;  /* 0x000000ffff067224 */ /* 0x000fe200078e00ff */
[----:B------:R-:W-:Y:S01]  /*f9e0*/  UIMAD UR42, UR7, UR42, UR6 ;  /* 0x0000002a072a72a4 */ /* 0x000fe2000f8e0206 */
[----:B------:R-:W-:-:S07]  /*f9f0*/  IMAD.MOV.U32 R9, RZ, RZ, 0x1 ;  /* 0x00000001ff097424 */ /* 0x000fce00078e00ff */
[----:B------:R-:W-:Y:S05]  /*fa00*/  @!P0 BRA `(.L_x_1848) ;  /* 0x0000004400688947 */ /* 0x000fea0003800000 */
[----:B------:R-:W0:Y:S01]  /*fa10*/  S2UR UR40, SR_CTAID.X ;  /* 0x00000000002879c3 */ /* 0x000e220000002500 */
[----:B------:R-:W-:Y:S01]  /*fa20*/  ULDC.64 UR4, c[0x0][0x418] ;  /* 0x0001060000047ab9 */ /* 0x000fe20000000a00 */
[----:B------:R-:W-:Y:S01]  /*fa30*/  ULDC UR6, c[0x0][0x448] ;  /* 0x0001120000067ab9 */ /* 0x000fe20000000800 */
[----:B------:R-:W-:Y:S02]  /*fa40*/  UISETP.NE.U32.AND UP0, UPT, UR4, URZ, UPT ;  /* 0x0000003f0400728c */ /* 0x000fe4000bf05070 */
[----:B------:R-:W-:Y:S02]  /*fa50*/  UISETP.NE.AND UP1, UPT, UR6, 0x1, UPT ;  /* 0x000000010600788c */ /* 0x000fe4000bf25270 */
[----:B------:R-:W-:Y:S01]  /*fa60*/  UISETP.NE.AND.EX UP0, UPT, UR5, URZ, UPT, UP0 ;  /* 0x0000003f0500728c */ /* 0x000fe2000bf05300 */
[----:B------:R-:W-:Y:S02]  /*fa70*/  ULDC UR6, c[0x0][0x424] ;  /* 0x0001090000067ab9 */ /* 0x000fe40000000800 */
[----:B------:R-:W-:Y:S01]  /*fa80*/  ULDC.64 UR4, c[0x0][0x9e0] ;  /* 0x0002780000047ab9 */ /* 0x000fe20000000a00 */
[----:B------:R-:W-:-:S02]  /*fa90*/  USEL UR9, UR6, 0x1, UP0 ;  /* 0x0000000106097887 */ /* 0x000fc40008000000 */
[----:B------:R-:W-:Y:S01]  /*faa0*/  UISETP.GE.AND UP0, UPT, UR5, 0x1, UPT ;  /* 0x000000010500788c */ /* 0x000fe2000bf06270 */
[----:B------:R-:W-:Y:S02]  /*fab0*/  ULDC UR10, c[0x0][0x288] ;  /* 0x0000a200000a7ab9 */ /* 0x000fe40000000800 */
[----:B------:R-:W-:Y:S01]  /*fac0*/  @UP1 ULDC UR7, c[0x0][0x44c] ;  /* 0x0001130000071ab9 */ /* 0x000fe20000000800 */
[----:B------:R-:W-:Y:S01]  /*fad0*/  ULDC UR12, c[0x0][0x2f0] ;  /* 0x0000bc00000c7ab9 */ /* 0x000fe20000000800 */
[----:B------:R-:W-:Y:S01]  /*fae0*/  UIADD3 UR11, -UR10, 0x1, URZ ;  /* 0x000000010a0b7890 */ /* 0x000fe2000fffe13f */
[----:B------:R-:W-:Y:S01]  /*faf0*/  PLOP3.LUT P1, PT, PT, PT, UP0, 0x80, 0x0 ;  /* 0x000000000000781c */ /* 0x000fe20003f2f008 */
[----:B------:R-:W-:Y:S01]  /*fb00*/  UIMAD UR13, UR9, UR12, 0x3f ;  /* 0x0000003f090d74a4 */ /* 0x000fe2000f8e020c */
[----:B------:R-:W-:Y:S01]  /*fb10*/  @UP1 ULDC UR14, c[0x0][0x450] ;  /* 0x00011400000e1ab9 */ /* 0x000fe20000000800 */
[----:B------:R-:W-:Y:S02]  /*fb20*/  UIMAD UR11, UR9, UR12, UR11 ;  /* 0x0000000c090b72a4 */ /* 0x000fe4000f8e020b */
[----:B0-----:R-:W-:-:S04]  /*fb30*/  USHF.L.U32 UR40, UR40, 0x6, URZ ;  /* 0x0000000628287899 */ /* 0x001fc8000800063f */
[----:B------:R-:W-:-:S04]  /*fb40*/  UIADD3 UR8, UR40, 0x3f, URZ ;  /* 0x0000003f28087890 */ /* 0x000fc8000fffe03f */
[----:B------:R-:W-:-:S04]  /*fb50*/  UIMAD.WIDE.U32 UR6, UR8, UR7, URZ ;  /* 0x00000007080672a5 */ /* 0x000fc8000f8e003f */
[----:B------:R-:W-:Y:S02]  /*fb60*/  @UP1 USHF.R.U32.HI UR8, URZ, UR14, UR7 ;  /* 0x0000000e3f081299 */ /* 0x000fe40008011607 */
[----:B------:R-:W-:Y:S02]  /*fb70*/  USHF.R.S32.HI UR7, URZ, 0x1f, UR13 ;  /* 0x0000001f3f077899 */ /* 0x000fe4000801140d */
[----:B------:R-:W-:Y:S02]  /*fb80*/  UIADD3 UR6, UR11, UR8, URZ ;  /* 0x000000080b067290 */ /* 0x000fe4000fffe03f */
[----:B------:R-:W-:Y:S02]  /*fb90*/  ULEA.HI UR7, UR7, UR13, URZ, 0x6 ;  /* 0x0000000d07077291 */ /* 0x000fe4000f8f303f */
[----:B------:R-:W-:Y:S02]  /*fba0*/  UIADD3 UR4, UR6, UR4, URZ ;  /* 0x0000000406047290 */ /* 0x000fe4000fffe03f */
[----:B------:R-:W-:Y:S01]  /*fbb0*/  USHF.R.S32.HI UR39, URZ, 0x6, UR7 ;  /* 0x000000063f277899 */ /* 0x000fe20008011407 */
        /* <DEDUP_REMOVED lines=11> */
.L_x_1850:
[----:B------:R-:W-:-:S11]  /*fc70*/  UISETP.NE.AND UP0, UPT, UR5, 0x1, UPT ;  /* 0x000000010500788c */ /* 0x000fd6000bf05270 */
[----:B------:R-:W-:Y:S02]  /*fc80*/  @UP0 ULDC.64 UR14, c[0x0][0x9e8] ;  /* 0x00027a00000e0ab9 */ /* 0x000fe40000000a00 */
[----:B------:R-:W-:-:S04]  /*fc90*/  UIMAD.WIDE.U32 UR6, UR8, UR14, URZ ;  /* 0x0000000e080672a5 */ /* 0x000fc8000f8e003f */
[----:B------:R-:W-:-:S12]  /*fca0*/  @UP0 USHF.R.U32.HI UR8, URZ, UR15, UR7 ;  /* 0x0000000f3f080299 */ /* 0x000fd80008011607 */
.L_x_1851:
[----:B------:R-:W-:-:S04]  /*fcb0*/  UIMAD UR8, UR8, UR5, UR5 ;  /* 0x00000005080872a4 */ /* 0x000fc8000f8e0205 */
[----:B------:R-:W-:-:S04]  /*fcc0*/  UISETP.LT.AND UP0, UPT, UR4, UR8, UPT ;  /* 0x000000080400728c */ /* 0x000fc8000bf01270 */
[----:B------:R-:W-:-:S12]  /*fcd0*/  USEL UR4, UR4, UR8, UP0 ;  /* 0x0000000804047287 */ /* 0x000fd80008000000 */
.L_x_1849:
        /* <DEDUP_REMOVED lines=11> */
[----:B------:R-:W-:Y:S01]  /*fd90*/  UIADD3 UR4, UR9, UR4, URZ ;  /* 0x0000000409047290 */ /* 0x000fe2000fffe03f */
[----:B------:R-:W-:Y:S01]  /*fda0*/  ULDC UR8, c[0x0][0x9dc] ;  /* 0x0002770000087ab9 */ /* 0x000fe20000000800 */
[----:B------:R-:W-:Y:S02]  /*fdb0*/  USEL UR12, UR39, UR44, UP0 ;  /* 0x0000002c270c7287 */ /* 0x000fe40008000000 */
        /* <DEDUP_REMOVED lines=12> */
.L_x_1853:
[----:B------:R-:W-:-:S11]  /*fe80*/  UISETP.NE.AND UP0, UPT, UR5, 0x1, UPT ;  /* 0x000000010500788c */ /* 0x000fd6000bf05270 */
[----:B------:R-:W-:Y:S02]  /*fe90*/  @UP0 ULDC.64 UR10, c[0x0][0x9e8] ;  /* 0x00027a00000a0ab9 */ /* 0x000fe40000000a00 */
[----:B------:R-:W-:-:S04]  /*fea0*/  UIMAD.WIDE.U32 UR6, UR4, UR10, URZ ;  /* 0x0000000a040672a5 */ /* 0x000fc8000f8e003f */
[----:B------:R-:W-:-:S12]  /*feb0*/  @UP0 USHF.R.U32.HI UR4, URZ, UR11, UR7 ;  /* 0x0000000b3f040299 */ /* 0x000fd80008011607 */
.L_x_1854:
[----:B------:R-:W-:-:S04]  /*fec0*/  UIMAD UR4, UR4, UR5, URZ ;  /* 0x00000005040472a4 */ /* 0x000fc8000f8e023f */
[----:B------:R-:W-:-:S04]  /*fed0*/  UISETP.LT.AND UP0, UPT, UR8, UR4, UPT ;  /* 0x000000040800728c */ /* 0x000fc8000bf01270 */
[----:B------:R-:W-:-:S12]  /*fee0*/  USEL UR8, UR8, UR4, !UP0 ;  /* 0x0000000408087287 */ /* 0x000fd8000c000000 */
.L_x_1852:
[----:B------:R-:W-:Y:S02]  /*fef0*/  USHF.R.S32.HI UR4, URZ, 0x1f, UR8 ;  /* 0x0000001f3f047899 */ /* 0x000fe40008011408 */
[----:B------:R-:W-:Y:S02]  /*ff00*/  USHF.R.U32.HI UR10, URZ, 0x10, UR42 ;  /* 0x000000103f0a7899 */ /* 0x000fe4000801162a */
[----:B------:R-:W-:Y:S02]  /*ff10*/  ULEA.HI UR4, UR4, UR8, URZ, 0x6 ;  /* 0x0000000804047291 */ /* 0x000fe4000f8f303f */
[----:B------:R-:W-:Y:S02]  /*ff20*/  ULOP3.LUT UR42, UR42, 0xffff, URZ, 0xc0, !UPT ;  /* 0x0000ffff2a2a7892 */ /* 0x000fe4000f8ec03f */
[----:B------:R-:W-:Y:S01]  /*ff30*/  USHF.R.S32.HI UR4, URZ, 0x6, UR4 ;  /* 0x000000063f047899 */ /* 0x000fe20008011404 */
[----:B------:R-:W-:-:S03]  /*ff40*/  UMOV UR46, URZ ;  /* 0x0000003f002e7c82 */ /* 0x000fc60008000000 */
[----:B------:R-:W-:-:S04]  /*ff50*/  UISETP.LT.AND UP0, UPT, URZ, UR4, UPT ;  /* 0x000000043f00728c */ /* 0x000fc8000bf01270 */
[----:B------:R-:W-:Y:S02]  /*ff60*/  USEL UR43, URZ, UR4, !UP0 ;  /* 0x000000043f2b7287 */ /* 0x000fe4000c000000 */
[----:B------:R-:W-:Y:S02]  /*ff70*/  UISETP.NE.AND UP0, UPT, UR10, URZ, UPT ;  /* 0x0000003f0a00728c */ /* 0x000fe4000bf05270 */
[----:B------:R-:W-:-:S06]  /*ff80*/  UISETP.GT.AND UP1, UPT, UR12, UR43, UPT ;  /* 0x0000002b0c00728c */ /* 0x000fcc000bf24270 */
[----:B------:R-:W-:-:S03]  /*ff90*/  PLOP3.LUT P0, PT, PT, PT, UP1, 0x80, 0x0 ;  /* 0x000000000000781c */ /* 0x000fc60003f0f018 */
[----:B------:R-:W-:-:S10]  /*ffa0*/  @!UP0 ULDC UR10, c[0x0][0x9f0] ;  /* 0x00027c00000a8ab9 */ /* 0x000fd40000000800 */
        /* <DEDUP_REMOVED lines=8> */
[----:B------:R-:W-:-:S05]  /*10030*/  IMAD.MOV R3, RZ, RZ, -R3 ;  /* 0x000000ffff037224 */ /* 0x000fca00078e0a03 */
[----:B------:R-:W-:-:S05]  /*10040*/  R2UR UR9, R3 ;  /* 0x00000000030972ca */ /* 0x000fca00000e0000 */
[----:B------:R-:W0:Y:S08]  /*10050*/  I2F.RP R0, UR11 ;  /* 0x0000000b00007d06 */ /* 0x000e300008209400 */
[----:B0-----:R-:W0:Y:S02]  /*10060*/  MUFU.RCP R0, R0 ;  /* 0x0000000000007308 */ /* 0x001e240000001000 */
[----:B0-----:R-:W-:Y:S01]  /*10070*/  VIADD R2, R0, 0xffffffe ;  /* 0x0ffffffe00027836 */ /* 0x001fe20000000000 */
[----:B------:R-:W-:Y:S01]  /*10080*/  IABS R0, UR6 ;  /* 0x0000000600007c13 */ /* 0x000fe20008000000 */
[----:B------:R-:W-:-:S03]  /*10090*/  ULOP3.LUT UR6, UR6, UR10, URZ, 0x3c, !UPT ;  /* 0x0000000a06067292 */ /* 0x000fc6000f8e3c3f */
[----:B------:R-:W-:Y:S01]  /*100a0*/  R2UR UR8, R0 ;  /* 0x00000000000872ca */ /* 0x000fe200000e0000 */
[----:B------:R-:W0:Y:S02]  /*100b0*/  F2I.FTZ.U32.TRUNC.NTZ R2, R2 ;  /* 0x0000000200027305 */ /* 0x000e24000021f000 */
        /* <DEDUP_REMOVED lines=16> */
.L_x_1855:
[----:B------:R-:W-:Y:S01]  /*101c0*/  UIMAD UR41, UR42, UR46, UR43 ;  /* 0x0000002e2a2972a4 */ /* 0x000fe2000f8e022b */
[----:B------:R-:W-:Y:S01]  /*101d0*/  MOV R0, UR12 ;  /* 0x0000000c00007c02 */ /* 0x000fe20008000f00 */
[----:B------:R-:W-:Y:S02]  /*101e0*/  IMAD.MOV.U32 R6, RZ, RZ, RZ ;  /* 0x000000ffff067224 */ /* 0x000fe400078e00ff */
[----:B------:R-:W-:Y:S02]  /*101f0*/  IMAD.MOV.U32 R9, RZ, RZ, 0x1 ;  /* 0x00000001ff097424 */ /* 0x000fe400078e00ff */
[----:B------:R-:W-:-:S05]  /*10200*/  IMAD.U32 R3, RZ, RZ, UR41 ;  /* 0x00000029ff037e24 */ /* 0x000fca000f8e00ff */
[----:B------:R-:W-:Y:S01]  /*10210*/  VIADDMNMX R18, R3, UR46, R0, PT ;  /* 0x0000002e03127c46 */ /* 0x000fe2000b800100 */
[----:B------:R-:W-:-:S03]  /*10220*/  IMAD.MOV.U32 R0, RZ, RZ, 0x1 ;  /* 0x00000001ff007424 */ /* 0x000fc600078e00ff */
        /* <DEDUP_REMOVED lines=26> */
.L_x_1856:
        /* <DEDUP_REMOVED lines=20> */
.L_x_1858:
        /* <DEDUP_REMOVED lines=15> */
.L_x_1857:
[----:B------:R-:W0:Y:S02]  /*10600*/  LDC.64 R2, c[0x0][0x9f8] ;  /* 0x00027e00ff027b82 */ /* 0x000e240000000a00 */
[----:B0-----:R-:W-:-:S04]  /*10610*/  ISETP.NE.U32.AND P0, PT, R2, RZ, PT ;  /* 0x000000ff0200720c */ /* 0x001fc80003f05070 */
[----:B------:R-:W-:-:S13]  /*10620*/  ISETP.NE.AND.EX P0, PT, R3, RZ, PT, P0 ;  /* 0x000000ff0300720c */ /* 0x000fda0003f05300 */
[----:B------:R-:W0:Y:S02]  /*10630*/  @P0 LDC.64 R2, c[0x0][0x9f8] ;  /* 0x00027e00ff020b82 */ /* 0x000e240000000a00 */
[----:B0-----:R-:W-:-:S05]  /*10640*/  @P0 IMAD.WIDE R2, R17, 0x4, R2 ;  /* 0x0000000411020825 */ /* 0x001fca00078e0202 */
[----:B------:R0:W2:Y:S01]  /*10650*/  @P0 LDG.E R17, desc[UR48][R2.64] ;  /* 0x0000003002110981 */ /* 0x0000a2000c1e1900 */
[----:B------:R-:W-:Y:S01]  /*10660*/  UMOV UR4, 0xffffffff ;  /* 0xffffffff00047882 */ /* 0x000fe20000000000 */
[----:B------:R-:W-:Y:S01]  /*10670*/  IADD3 R0, R18, -0x1, RZ ;  /* 0xffffffff12007810 */ /* 0x000fe20007ffe0ff */
        /* <DEDUP_REMOVED lines=9> */
.L_x_1955:
        /* <DEDUP_REMOVED lines=8> */
.L_x_1958:
[----:B------:R-:W-:Y:S05]  /*10790*/  @!P6 BRA `(.L_x_1860) ;  /* 0x0000000000d4e947 */ /* 0x000fea0003800000 */
[----:B------:R-:W-:Y:S01]  /*107a0*/  IMAD.MOV.U32 R16, RZ, RZ, R17 ;  /* 0x000000ffff107224 */ /* 0x000fe200078e0011 */
[----:B------:R-:W-:Y:S06]  /*107b0*/  @!P1 BRA `(.L_x_1862) ;  /* 0x0000000000509947 */ /* 0x000fec0003800000 */
[----:B------:R-:W-:Y:S01]  /*107c0*/  IMAD.MOV.U32 R8, RZ, RZ, R0 ;  /* 0x000000ffff087224 */ /* 0x000fe200078e0000 */
[----:B------:R-:W-:Y:S01]  /*107d0*/  ULDC.64 UR4, c[0x0][0x428] ;  /* 0x00010a0000047ab9 */ /* 0x000fe20000000a00 */
[----:B------:R-:W0:Y:S01]  /*107e0*/  LDC R0, c[0x0][0x43c] ;  /* 0x00010f00ff007b82 */ /* 0x000e220000000800 */
[----:B------:R-:W-:Y:S02]  /*107f0*/  IMAD R6, R18, UR4, RZ ;  /* 0x0000000412067c24 */ /* 0x000fe4000f8e02ff */
[----:B------:R-:W-:Y:S02]  /*10800*/  IMAD.MOV.U32 R7, RZ, RZ, R8 ;  /* 0x000000ffff077224 */ /* 0x000fe400078e0008 */
[----:B------:R-:W-:Y:S01]  /*10810*/  IMAD R9, R17, UR5, R6 ;  /* 0x0000000511097c24 */ /* 0x000fe2000f8e0206 */
[----:B0-----:R-:W-:-:S13]  /*10820*/  ISETP.NE.AND P0, PT, R0, 0x1, PT ;  /* 0x000000010000780c */ /* 0x001fda0003f05270 */
        /* <DEDUP_REMOVED lines=13> */
.L_x_1862:
[----:B------:R-:W-:Y:S01]  /*10900*/  IMAD.MOV.U32 R0, RZ, RZ, 0x1 ;  /* 0x00000001ff007424 */ /* 0x000fe200078e00ff */
[----:B0-----:R-:W0:Y:S04]  /*10910*/  S2R R8, SR_TID.X ;  /* 0x0000000000087919 */ /* 0x001e280000002100 */
[----:B------:R-:W-:-:S04]  /*10920*/  SHF.L.U32 R0, R0, 0x1f, RZ ;  /* 0x0000001f00007819 */ /* 0x000fc800000006ff */
[----:B------:R-:W1:Y:S01]  /*10930*/  SYNCS.PHASECHK.TRANS64.TRYWAIT P0, [UR38+0x28c40], R0 ;  /* 0x028c4000ff0075a7 */ /* 0x000e620008000166 */
[----:B0-----:R-:W-:-:S04]  /*10940*/  LOP3.LUT R2, R8, 0x7f, RZ, 0xc0, !PT ;  /* 0x0000007f08027812 */ /* 0x001fc800078ec0ff */
[----:B------:R-:W-:Y:S01]  /*10950*/  ISETP.NE.AND P1, PT, R2, RZ, PT ;  /* 0x000000ff0200720c */ /* 0x000fe20003f25270 */
[----:B-1----:R-:W-:-:S12]  /*10960*/  @!P0 BRA `(.L_x_1863) ;  /* 0x0000003c00908947 */ /* 0x002fd80003800000 */
.L_x_1959:
[----:B------:R-:W-:Y:S05]  /*10970*/  @P1 BRA `(.L_x_1864) ;  /* 0x0000000000181947 */ /* 0x000fea0003800000 */
[----:B------:R-:W1:Y:S01]  /*10980*/  S2R R2, SR_TID.X ;  /* 0x0000000000027919 */ /* 0x000e620000002100 */
[----:B0-----:R-:W-:-:S04]  /*10990*/  MOV R0, 0x2000 ;  /* 0x0000200000007802 */ /* 0x001fc80000000f00 */
[----:B------:R2:W-:Y:S01]  /*109a0*/  SYNCS.ARRIVE.TRANS64 RZ, [UR38+0x28c30], R0 ;  /* 0x028c3000ffff79a7 */ /* 0x0005e20008000026 */
[----:B-1----:R-:W-:-:S13]  /*109b0*/  LOP3.LUT P0, RZ, R2, 0x1f, RZ, 0xc0, !PT ;  /* 0x0000001f02ff7812 */ /* 0x002fda000780c0ff */
[----:B--2---:R-:W-:Y:S05]  /*109c0*/  @!P0 BRA `(.L_x_1864) ;  /* 0x0000000000048947 */ /* 0x004fea0003800000 */
[----:B------:R-:W-:Y:S01]  /*109d0*/  BPT.TRAP 0x1 ;  /* 0x000000040000795c */ /* 0x000fe20000300000 */
.L_x_1864:
        /* <DEDUP_REMOVED lines=17> */
.L_x_1860:
        /* <DEDUP_REMOVED lines=22> */
.L_x_1865:
[----:B------:R-:W0:Y:S01]  /*10c50*/  LDC R6, c[0x0][0x448] ;  /* 0x00011200ff067b82 */ /* 0x000e220000000800 */
[----:B------:R-:W1:Y:S01]  /*10c60*/  S2R R11, SR_TID.X ;  /* 0x00000000000b7919 */ /* 0x000e620000002100 */
[----:B------:R-:W-:Y:S01]  /*10c70*/  USHF.R.S32.HI UR4, URZ, 0x1f, UR36 ;  /* 0x0000001f3f047899 */ /* 0x000fe20008011424 */
[----:B------:R-:W-:Y:S01]  /*10c80*/  ULDC.64 UR8, c[0x0][0x2d8] ;  /* 0x0000b60000087ab9 */ /* 0x000fe20000000a00 */
[----:B------:R-:W2:Y:S02]  /*10c90*/  S2R R12, SR_CTAID.Z ;  /* 0x00000000000c7919 */ /* 0x000ea40000002700 */
[----:B------:R-:W-:Y:S02]  /*10ca0*/  UIMAD UR6, UR4, UR8, URZ ;  /* 0x00000008040672a4 */ /* 0x000fe4000f8e023f */
[----:B------:R-:W-:Y:S02]  /*10cb0*/  UIMAD.WIDE.U32 UR4, UR36, UR8, URZ ;  /* 0x00000008240472a5 */ /* 0x000fe4000f8e003f */
[----:B------:R-:W-:-:S04]  /*10cc0*/  UIMAD UR6, UR36, UR9, UR6 ;  /* 0x00000009240672a4 */ /* 0x000fc8000f8e0206 */
[----:B------:R-:W-:Y:S01]  /*10cd0*/  UIADD3 UR5, UR5, UR6, URZ ;  /* 0x0000000605057290 */ /* 0x000fe2000fffe03f */
[----:B0-----:R-:W-:Y:S02]  /*10ce0*/  ISETP.NE.AND P0, PT, R6, 0x1, PT ;  /* 0x000000010600780c */ /* 0x001fe40003f05270 */
[C---:B-1----:R-:W-:Y:S01]  /*10cf0*/  LOP3.LUT R10, R11.reuse, 0x7f, RZ, 0xc0, !PT ;  /* 0x0000007f0b0a7812 */ /* 0x042fe200078ec0ff */
[----:B------:R-:W-:-:S10]  /*10d00*/  IMAD.SHL.U32 R3, R11, 0x10, RZ ;  /* 0x000000100b037824 */ /* 0x000fd400078e00ff */
[----:B------:R-:W0:Y:S01]  /*10d10*/  @P0 LDC R8, c[0x0][0x44c] ;  /* 0x00011300ff080b82 */ /* 0x000e220000000800 */
[----:B------:R-:W-:-:S04]  /*10d20*/  SHF.R.U32.HI R4, RZ, 0x3, R10 ;  /* 0x00000003ff047819 */ /* 0x000fc8000001160a */
[----:B------:R-:W-:-:S03]  /*10d30*/  LOP3.LUT R3, R4, 0x70, R3, 0xf8, !PT ;  /* 0x0000007004037812 */ /* 0x000fc600078ef803 */
[----:B------:R-:W1:Y:S02]  /*10d40*/  @P0 LDC R0, c[0x0][0x450] ;  /* 0x00011400ff000b82 */ /* 0x000e640000000800 */
[----:B------:R-:W-:-:S04]  /*10d50*/  VIADD R5, R3, UR40 ;  /* 0x0000002803057c36 */ /* 0x000fc80008000000 */
[----:B------:R-:W-:Y:S02]  /*10d60*/  IMAD.MOV.U32 R7, RZ, RZ, R5 ;  /* 0x000000ffff077224 */ /* 0x000fe400078e0005 */
[----:B------:R-:W3:Y:S01]  /*10d70*/  LDC.64 R2, c[0x0][0x2e0] ;  /* 0x0000b800ff027b82 */ /* 0x000ee20000000a00 */
[----:B0-----:R-:W-:-:S05]  /*10d80*/  @P0 IMAD.HI.U32 R9, R5, R8, RZ ;  /* 0x0000000805090227 */ /* 0x001fca00078e00ff */
[----:B-1----:R-:W-:Y:S02]  /*10d90*/  @P0 SHF.R.U32.HI R7, RZ, R0, R9 ;  /* 0x00000000ff070219 */ /* 0x002fe40000011609 */
[----:B--2---:R-:W-:-:S03]  /*10da0*/  SHF.R.S32.HI R9, RZ, 0x1f, R12 ;  /* 0x0000001fff097819 */ /* 0x004fc6000001140c */
[----:B------:R-:W-:Y:S02]  /*10db0*/  IMAD.MOV R8, RZ, RZ, -R7 ;  /* 0x000000ffff087224 */ /* 0x000fe400078e0a07 */
[----:B---3--:R-:W-:Y:S02]  /*10dc0*/  IMAD R0, R9, R2, RZ ;  /* 0x0000000209007224 */ /* 0x008fe400078e02ff */
[----:B------:R-:W-:Y:S02]  /*10dd0*/  IMAD R5, R6, R8, R5 ;  /* 0x0000000806057224 */ /* 0x000fe400078e0205 */
[C---:B------:R-:W-:Y:S01]  /*10de0*/  IMAD R9, R12.reuse, R3, R0 ;  /* 0x000000030c097224 */ /* 0x040fe200078e0200 */
[----:B------:R-:W-:Y:S01]  /*10df0*/  SHF.R.S32.HI R0, RZ, 0x1f, R7 ;  /* 0x0000001fff007819 */ /* 0x000fe20000011407 */
[----:B------:R-:W-:Y:S01]  /*10e00*/  IMAD.WIDE.U32 R2, R12, R2, UR4 ;  /* 0x000000040c027e25 */ /* 0x000fe2000f8e0002 */
[----:B------:R-:W-:-:S03]  /*10e10*/  ULDC.64 UR4, c[0x0][0x2d0] ;  /* 0x0000b40000047ab9 */ /* 0x000fc60000000a00 */
[----:B------:R-:W-:Y:S02]  /*10e20*/  IMAD R0, R0, UR4, RZ ;  /* 0x0000000400007c24 */ /* 0x000fe4000f8e02ff */
[----:B------:R-:W-:Y:S02]  /*10e30*/  IMAD.IADD R3, R3, 0x1, R9 ;  /* 0x0000000103037824 */ /* 0x000fe400078e0209 */
[C---:B------:R-:W-:Y:S01]  /*10e40*/  IMAD R9, R7.reuse, UR5, R0 ;  /* 0x0000000507097c24 */ /* 0x040fe2000f8e0200 */
[----:B------:R-:W-:Y:S01]  /*10e50*/  SHF.R.S32.HI R0, RZ, 0x1f, R5 ;  /* 0x0000001fff007819 */ /* 0x000fe20000011405 */
[----:B------:R-:W-:Y:S01]  /*10e60*/  IMAD.WIDE.U32 R2, R7, UR4, R2 ;  /* 0x0000000407027c25 */ /* 0x000fe2000f8e0002 */
[----:B------:R-:W-:-:S03]  /*10e70*/  ULDC.64 UR4, c[0x0][0x2c8] ;  /* 0x0000b20000047ab9 */ /* 0x000fc60000000a00 */
[----:B------:R-:W-:Y:S02]  /*10e80*/  IMAD.IADD R3, R3, 0x1, R9 ;  /* 0x0000000103037824 */ /* 0x000fe400078e0209 */
[----:B------:R-:W-:Y:S02]  /*10e90*/  IMAD R0, R0, UR4, RZ ;  /* 0x0000000400007c24 */ /* 0x000fe4000f8e02ff */
[----:B------:R-:W-:-:S04]  /*10ea0*/  IMAD.WIDE.U32 R2, R5, UR4, R2 ;  /* 0x0000000405027c25 */ /* 0x000fc8000f8e0002 */
[----:B------:R-:W-:Y:S01]  /*10eb0*/  IMAD R7, R5, UR5, R0 ;  /* 0x0000000505077c24 */ /* 0x000fe2000f8e0200 */
[----:B------:R-:W-:Y:S01]  /*10ec0*/  ULDC.64 UR4, c[0x0][0x280] ;  /* 0x0000a00000047ab9 */ /* 0x000fe20000000a00 */
[----:B------:R-:W-:Y:S01]  /*10ed0*/  IMAD.SHL.U32 R5, R10, 0x8, RZ ;  /* 0x000000080a057824 */ /* 0x000fe200078e00ff */
[----:B------:R-:W-:Y:S01]  /*10ee0*/  LEA R0, P0, R2, UR4, 0x1 ;  /* 0x0000000402007c11 */ /* 0x000fe2000f8008ff */
[----:B------:R-:W-:Y:S01]  /*10ef0*/  ULDC UR4, c[0x0][0x2b8] ;  /* 0x0000ae0000047ab9 */ /* 0x000fe20000000800 */
[----:B------:R-:W-:-:S04]  /*10f00*/  IADD3 R7, R3, R7, RZ ;  /* 0x0000000703077210 */ /* 0x000fc80007ffe0ff */
        /* <DEDUP_REMOVED lines=11> */
[----:B------:R-:W-:Y:S02]  /*10fc0*/  VIADD R4, R4, UR40 ;  /* 0x0000002804047c36 */ /* 0x000fe40008000000 */
[----:B------:R-:W1:Y:S01]  /*10fd0*/  SHFL.IDX PT, R2, R7, RZ, 0x181f ;  /* 0x00181fff07027589 */ /* 0x000e6200000e0000 */
[----:B------:R-:W-:Y:S02]  /*10fe0*/  IMAD R6, R6, UR4, RZ ;  /* 0x0000000406067c24 */ /* 0x000fe4000f8e02ff */
[----:B------:R-:W-:-:S03]  /*10ff0*/  VIADD R11, R4, 0x10 ;  /* 0x00000010040b7836 */ /* 0x000fc60000000000 */
[----:B------:R-:W-:-:S13]  /*11000*/  ISETP.GE.AND P1, PT, R4, R6, PT ;  /* 0x000000060400720c */ /* 0x000fda0003f26270 */
[----:B------:R-:W-:Y:S02]  /*11010*/  @!P1 LEA R9, R5, UR38, 0x1 ;  /* 0x0000002605099c11 */ /* 0x000fe4000f8e08ff */
[----:B0-----:R-:W-:-:S05]  /*11020*/  @!P1 LEA R14, P2, R8, R14, 0x1 ;  /* 0x0000000e080e9211 */ /* 0x001fca00078408ff */
[----:B-1----:R-:W-:Y:S02]  /*11030*/  @!P1 IMAD.X R3, RZ, RZ, R2, P2 ;  /* 0x000000ffff039224 */ /* 0x002fe400010e0602 */
[----:B------:R-:W-:Y:S02]  /*11040*/  @!P1 IMAD.MOV.U32 R2, RZ, RZ, R14 ;  /* 0x000000ffff029224 */ /* 0x000fe400078e000e */
[----:B------:R-:W0:Y:S04]  /*11050*/  SHFL.IDX PT, R14, R0, 0x1, 0x181f ;  /* 0x00381f00000e7f89 */ /* 0x000e2800000e0000 */
[----:B------:R1:W-:Y:S01]  /*11060*/  @!P1 LDGSTS.E.BYPASS.LTC128B.128 [R9+0x20400], desc[UR48][R2.64], !P0 ;  /* 0x2040000002099fae */ /* 0x0003e2000c101d70 */
[----:B------:R-:W-:-:S03]  /*11070*/  ISETP.GE.AND P1, PT, R11, R6, PT ;  /* 0x000000060b00720c */ /* 0x000fc60003f26270 */
[----:B-1----:R-:W1:Y:S01]  /*11080*/  SHFL.IDX PT, R2, R7, 0x1, 0x181f ;  /* 0x00381f0007027f89 */ /* 0x002e6200000e0000 */
[----:B------:R-:W-:-:S09]  /*11090*/  VIADD R9, R4, 0x20 ;  /* 0x0000002004097836 */ /* 0x000fd20000000000 */
[----:B------:R-:W-:Y:S02]  /*110a0*/  @!P1 LEA R21, R5, UR38, 0x1 ;  /* 0x0000002605159c11 */ /* 0x000fe4000f8e08ff */
[----:B0-----:R-:W-:-:S05]  /*110b0*/  @!P1 LEA R14, P2, R8, R14, 0x1 ;  /* 0x0000000e080e9211 */ /* 0x001fca00078408ff */
[----:B-1----:R-:W-:Y:S01]  /*110c0*/  @!P1 IMAD.X R3, RZ, RZ, R2, P2 ;  /* 0x000000ffff039224 */ /* 0x002fe200010e0602 */
[----:B------:R-:W-:Y:S02]  /*110d0*/  @!P1 MOV R2, R14 ;  /* 0x0000000e00029202 */ /* 0x000fe40000000f00 */
[----:B------:R-:W0:Y:S04]  /*110e0*/  SHFL.IDX PT, R14, R0, 0x2, 0x181f ;  /* 0x00581f00000e7f89 */ /* 0x000e2800000e0000 */
[----:B------:R1:W-:Y:S01]  /*110f0*/  @!P1 LDGSTS.E.BYPASS.LTC128B.128 [R21+0x20c00], desc[UR48][R2.64], !P0 ;  /* 0x20c0000002159fae */ /* 0x0003e2000c101d70 */
[----:B------:R-:W-:-:S03]  /*11100*/  ISETP.GE.AND P1, PT, R9, R6, PT ;  /* 0x000000060900720c */ /* 0x000fc60003f26270 */
[----:B-1----:R-:W1:Y:S10]  /*11110*/  SHFL.IDX PT, R2, R7, 0x2, 0x181f ;  /* 0x00581f0007027f89 */ /* 0x002e7400000e0000 */
[----:B------:R-:W-:Y:S01]  /*11120*/  @!P1 LEA R9, R5, UR38, 0x1 ;  /* 0x0000002605099c11 */ /* 0x000fe2000f8e08ff */
[----:B------:R-:W2:Y:S01]  /*11130*/  SHFL.IDX PT, R7, R7, 0x3, 0x181f ;  /* 0x00781f0007077f89 */ /* 0x000ea200000e0000 */
[----:B0-----:R-:W-:-:S05]  /*11140*/  @!P1 LEA R14, P2, R8, R14, 0x1 ;  /* 0x0000000e080e9211 */ /* 0x001fca00078408ff */
[----:B-1----:R-:W-:Y:S02]  /*11150*/  @!P1 IMAD.X R3, RZ, RZ, R2, P2 ;  /* 0x000000ffff039224 */ /* 0x002fe400010e0602 */
[----:B------:R-:W-:Y:S02]  /*11160*/  @!P1 IMAD.MOV.U32 R2, RZ, RZ, R14 ;  /* 0x000000ffff029224 */ /* 0x000fe400078e000e */
[----:B------:R0:W1:Y:S04]  /*11170*/  SHFL.IDX PT, R14, R0, 0x3, 0x181f ;  /* 0x00781f00000e7f89 */ /* 0x00006800000e0000 */
[----:B--2---:R0:W-:Y:S02]  /*11180*/  @!P1 LDGSTS.E.BYPASS.LTC128B.128 [R9+0x21400], desc[UR48][R2.64], !P0 ;  /* 0x2140000002099fae */ /* 0x0041e4000c101d70 */
.L_x_1968:
[----:B0-----:R-:W-:Y:S02]  /*11190*/  VIADD R3, R4, 0x30 ;  /* 0x0000003004037836 */ /* 0x001fe40000000000 */
[----:B------:R-:W-:-:S03]  /*111a0*/  IMAD.MOV.U32 R4, RZ, RZ, 0x1 ;  /* 0x00000001ff047424 */ /* 0x000fc600078e00ff */
[----:B------:R-:W-:Y:S02]  /*111b0*/  ISETP.GE.AND P1, PT, R3, R6, PT ;  /* 0x000000060300720c */ /* 0x000fe40003f26270 */
[----:B------:R-:W-:-:S11]  /*111c0*/  SHF.L.U32 R4, R4, 0x1f, RZ ;  /* 0x0000001f04047819 */ /* 0x000fd600000006ff */
[----:B-1----:R-:W-:Y:S02]  /*111d0*/  @!P1 LEA R2, P2, R8, R14, 0x1 ;  /* 0x0000000e08029211 */ /* 0x002fe400078408ff */
        /* <DEDUP_REMOVED lines=13> */
.L_x_1969:
[----:B------:R-:W-:Y:S01]  /*112b0*/  ISETP.NE.AND P0, PT, R19, RZ, PT ;  /* 0x000000ff1300720c */ /* 0x000fe20003f05270 */
[----:B------:R-:W-:Y:S01]  /*112c0*/  BSSY B0, `(.L_x_1868) ;  /* 0x000007f000007945 */ /* 0x000fe20003800000 */
[----:B------:R-:W-:-:S11]  /*112d0*/  IMAD.MOV.U32 R0, RZ, RZ, 0x1 ;  /* 0x00000001ff007424 */ /* 0x000fd600078e00ff */
[----:B------:R-:W-:Y:S05]  /*112e0*/  @!P0 BRA `(.L_x_1869) ;  /* 0x0000000400f08947 */ /* 0x000fea0003800000 */
[----:B------:R-:W1:Y:S01]  /*112f0*/  SYNCS.PHASECHK.TRANS64.TRYWAIT P0, [UR38+0x28c60], R4 ;  /* 0x028c6004ff0075a7 */ /* 0x000e620008000166 */
[----:B------:R-:W2:Y:S02]  /*11300*/  S2R R2, SR_TID.X ;  /* 0x0000000000027919 */ /* 0x000ea40000002100 */
[----:B--2---:R-:W-:-:S04]  /*11310*/  LOP3.LUT R2, R2, 0x7f, RZ, 0xc0, !PT ;  /* 0x0000007f02027812 */ /* 0x004fc800078ec0ff */
[----:B------:R-:W-:Y:S01]  /*11320*/  ISETP.NE.AND P1, PT, R2, RZ, PT ;  /* 0x000000ff0200720c */ /* 0x000fe20003f25270 */
[----:B-1----:R-:W-:-:S12]  /*11330*/  @!P0 BRA `(.L_x_1870) ;  /* 0x00000038007c8947 */ /* 0x002fd80003800000 */
.L_x_1970:
[----:B------:R-:W-:Y:S04]  /*11340*/  BSSY B1, `(.L_x_1871) ;  /* 0x0000008000017945 */ /* 0x000fe80003800000 */
[----:B------:R-:W-:Y:S05]  /*11350*/  @P1 BRA `(.L_x_1872) ;  /* 0x0000000000181947 */ /* 0x000fea0003800000 */
[----:B0-----:R-:W0:Y:S01]  /*11360*/  S2R R3, SR_TID.X ;  /* 0x0000000000037919 */ /* 0x001e220000002100 */
[----:B------:R-:W-:-:S04]  /*11370*/  MOV R2, 0x10000 ;  /* 0x0001000000027802 */ /* 0x000fc80000000f00 */
[----:B------:R1:W-:Y:S01]  /*11380*/  SYNCS.ARRIVE.TRANS64 RZ, [UR38+0x28c50], R2 ;  /* 0x028c5002ffff79a7 */ /* 0x0003e20008000026 */
[----:B0-----:R-:W-:-:S13]  /*11390*/  LOP3.LUT P0, RZ, R3, 0x1f, RZ, 0xc0, !PT ;  /* 0x0000001f03ff7812 */ /* 0x001fda000780c0ff */
[----:B-1----:R-:W-:Y:S05]  /*113a0*/  @!P0 BRA `(.L_x_1872) ;  /* 0x0000000000048947 */ /* 0x002fea0003800000 */
[----:B------:R-:W-:Y:S01]  /*113b0*/  BPT.TRAP 0x1 ;  /* 0x000000040000795c */ /* 0x000fe20000300000 */
.L_x_1872:
[----:B------:R-:W-:Y:S05]  /*113c0*/  BSYNC B1 ;  /* 0x0000000000017941 */ /* 0x000fea0003800000 */
.L_x_1871:
        /* <DEDUP_REMOVED lines=11> */
.L_x_1873:
        /* <DEDUP_REMOVED lines=13> */
.L_x_1874:
        /* <DEDUP_REMOVED lines=13> */
.L_x_1875:
        /* <DEDUP_REMOVED lines=13> */
.L_x_1876:
        /* <DEDUP_REMOVED lines=13> */
.L_x_1877:
        /* <DEDUP_REMOVED lines=13> */
.L_x_1878:
        /* <DEDUP_REMOVED lines=13> */
.L_x_1879:
        /* <DEDUP_REMOVED lines=13> */
.L_x_1880:
        /* <DEDUP_REMOVED lines=8> */
.L_x_1869:
[----:B------:R-:W-:Y:S05]  /*11ab0*/  BSYNC B0 ;  /* 0x0000000000007941 */ /* 0x000fea0003800000 */
.L_x_1868:
[----:B0-----:R-:W2:Y:S01]  /*11ac0*/  LDL.LU R3, [R1+0x8] ;  /* 0x0000080001037983 */ /* 0x001ea20000300800 */
[----:B------:R-:W-:Y:S02]  /*11ad0*/  IMAD.MOV.U32 R9, RZ, RZ, RZ ;  /* 0x000000ffff097224 */ /* 0x000fe400078e00ff */
[----:B------:R-:W-:Y:S02]  /*11ae0*/  IMAD.MOV.U32 R6, RZ, RZ, 0x1 ;  /* 0x00000001ff067424 */ /* 0x000fe400078e00ff */
[----:B--2---:R-:W-:-:S05]  /*11af0*/  VIADD R7, R3, 0xfffffffe ;  /* 0xfffffffe03077836 */ /* 0x004fca0000000000 */
[----:B------:R-:W-:-:S13]  /*11b00*/  ISETP.GE.AND P0, PT, R7, UR41, PT ;  /* 0x0000002907007c0c */ /* 0x000fda000bf06270 */
[----:B------:R-:W-:Y:S05]  /*11b10*/  @!P0 BRA `(.L_x_1848) ;  /* 0x0000002400248947 */ /* 0x000fea0003800000 */
[----:B------:R-:W-:Y:S01]  /*11b20*/  UIADD3 UR4, UR42, 0x1, URZ ;  /* 0x000000012a047890 */ /* 0x000fe2000fffe03f */
[----:B------:R-:W0:Y:S01]  /*11b30*/  S2R R4, SR_TID.X ;  /* 0x0000000000047919 */ /* 0x000e220000002100 */
[----:B------:R-:W-:Y:S01]  /*11b40*/  ULOP3.LUT UR5, URZ, UR44, URZ, 0x33, !UPT ;  /* 0x0000002c3f057292 */ /* 0x000fe2000f8e333f */
[----:B------:R-:W-:Y:S01]  /*11b50*/  IMAD.MOV.U32 R6, RZ, RZ, 0x1 ;  /* 0x00000001ff067424 */ /* 0x000fe200078e00ff */
[----:B------:R-:W-:-:S04]  /*11b60*/  UIMAD UR4, UR4, UR46, URZ ;  /* 0x0000002e040472a4 */ /* 0x000fc8000f8e023f */
[----:B------:R-:W-:Y:S01]  /*11b70*/  IMAD.U32 R3, RZ, RZ, UR5 ;  /* 0x00000005ff037e24 */ /* 0x000fe2000f8e00ff */
[----:B------:R-:W-:Y:S01]  /*11b80*/  ULOP3.LUT UR5, URZ, UR41, URZ, 0x33, !UPT ;  /* 0x000000293f057292 */ /* 0x000fe2000f8e333f */
[----:B------:R-:W-:Y:S01]  /*11b90*/  LOP3.LUT R0, RZ, UR4, RZ, 0x33, !PT ;  /* 0x00000004ff007c12 */ /* 0x000fe2000f8e33ff */
[----:B------:R-:W-:-:S03]  /*11ba0*/  ULOP3.LUT UR4, URZ, UR39, URZ, 0x33, !UPT ;  /* 0x000000273f047292 */ /* 0x000fc6000f8e333f */
[----:B------:R-:W-:Y:S01]  /*11bb0*/  VIADDMNMX R0, R0, -UR43, R3, !PT ;  /* 0x8000002b00007c46 */ /* 0x000fe2000f800103 */
[----:B------:R-:W-:-:S03]  /*11bc0*/  IMAD.MOV.U32 R3, RZ, RZ, 0x2 ;  /* 0x00000002ff037424 */ /* 0x000fc600078e00ff */
[----:B------:R-:W-:-:S04]  /*11bd0*/  VIMNMX R0, R0, UR4, !PT ;  /* 0x0000000400007c48 */ /* 0x000fc8000ffe0100 */
[----:B------:R-:W-:-:S05]  /*11be0*/  VIADDMNMX R2, R0, R3, UR5, !PT ;  /* 0x0000000500027e46 */ /* 0x000fca000f800103 */
[----:B------:R-:W-:-:S05]  /*11bf0*/  VIADD R3, R2, 0xfffffffe ;  /* 0xfffffffe02037836 */ /* 0x000fca0000000000 */
[-C--:B------:R-:W-:Y:S02]  /*11c00*/  ISETP.NE.AND P0, PT, R3, R0.reuse, PT ;  /* 0x000000000300720c */ /* 0x080fe40003f05270 */
[----:B------:R-:W-:Y:S01]  /*11c10*/  LOP3.LUT R3, RZ, R0, RZ, 0x33, !PT ;  /* 0x00000000ff037212 */ /* 0x000fe200078e33ff */
[----:B------:R-:W-:Y:S01]  /*11c20*/  IMAD.MOV.U32 R0, RZ, RZ, 0x1 ;  /* 0x00000001ff007424 */ /* 0x000fe200078e00ff */
[----:B0-----:R-:W-:Y:S02]  /*11c30*/  LOP3.LUT R10, R4, 0x1f, RZ, 0xc0, !PT ;  /* 0x0000001f040a7812 */ /* 0x001fe400078ec0ff */
[----:B------:R-:W-:-:S04]  /*11c40*/  IADD3 R2, R2, R3, RZ ;  /* 0x0000000302027210 */ /* 0x000fc80007ffe0ff */
[----:B------:R-:W-:-:S03]  /*11c50*/  LOP3.LUT R11, R2, 0x1, RZ, 0xc0, !PT ;  /* 0x00000001020b7812 */ /* 0x000fc600078ec0ff */
[----:B------:R-:W-:Y:S05]  /*11c60*/  @!P0 BRA `(.L_x_1881) ;  /* 0x0000001400e08947 */ /* 0x000fea0003800000 */
[----:B------:R-:W-:Y:S01]  /*11c70*/  BSSY B0, `(.L_x_1881) ;  /* 0x0000177000007945 */ /* 0x000fe20003800000 */
[----:B------:R-:W-:Y:S02]  /*11c80*/  IMAD.IADD R8, R2, 0x1, -R11 ;  /* 0x0000000102087824 */ /* 0x000fe400078e0a0b */
[----:B------:R-:W-:-:S07]  /*11c90*/  IMAD.MOV.U32 R0, RZ, RZ, 0x1 ;  /* 0x00000001ff007424 */ /* 0x000fce00078e00ff */
.L_x_1922:
        /* <DEDUP_REMOVED lines=10> */
[----:B------:R-:W-:Y:S01]  /*11d40*/  IMAD.MOV.U32 R12, RZ, RZ, R7 ;  /* 0x000000ffff0c7224 */ /* 0x000fe200078e0007 */
[----:B------:R-:W-:Y:S01]  /*11d50*/  ULDC.64 UR4, c[0x0][0x428] ;  /* 0x00010a0000047ab9 */ /* 0x000fe20000000a00 */
[----:B0-----:R-:W-:-:S13]  /*11d60*/  ISETP.NE.AND P0, PT, R13, 0x1, PT ;  /* 0x000000010d00780c */ /* 0x001fda0003f05270 */
[----:B------:R-:W0:Y:S02]  /*11d70*/  @P0 LDC.64 R2, c[0x0][0x440] ;  /* 0x00011000ff020b82 */ /* 0x000e240000000a00 */
[----:B0-----:R-:W-:-:S05]  /*11d80*/  @P0 IMAD.HI.U32 R2, R7, R2, RZ ;  /* 0x0000000207020227 */ /* 0x001fca00078e00ff */
[----:B------:R-:W-:Y:S01]  /*11d90*/  @P0 SHF.R.U32.HI R12, RZ, R3, R2 ;  /* 0x00000003ff0c0219 */ /* 0x000fe20000011602 */
[----:B------:R-:W-:-:S03]  /*11da0*/  IMAD R2, R18, UR4, RZ ;  /* 0x0000000412027c24 */ /* 0x000fc6000f8e02ff */
[----:B------:R-:W-:Y:S01]  /*11db0*/  SHF.R.S32.HI R3, RZ, 0x1f, R12 ;  /* 0x0000001fff037819 */ /* 0x000fe2000001140c */
[----:B------:R-:W-:Y:S01]  /*11dc0*/  IMAD R5, R17, UR5, R2 ;  /* 0x0000000511057c24 */ /* 0x000fe2000f8e0202 */
[----:B------:R-:W-:-:S05]  /*11dd0*/  MOV R2, R12 ;  /* 0x0000000c00027202 */ /* 0x000fca0000000f00 */
        /* <DEDUP_REMOVED lines=8> */
.L_x_1884:
[----:B------:R-:W1:Y:S01]  /*11e60*/  S2R R2, SR_TID.X ;  /* 0x0000000000027919 */ /* 0x000e620000002100 */
[----:B------:R-:W-:Y:S01]  /*11e70*/  BSSY B2, `(.L_x_1885) ;  /* 0x0000006000027945 */ /* 0x000fe20003800000 */
[----:B-1----:R-:W-:Y:S02]  /*11e80*/  LOP3.LUT R3, R2, 0x7f, RZ, 0xc0, !PT ;  /* 0x0000007f02037812 */ /* 0x002fe400078ec0ff */
[----:B------:R-:W-:Y:S02]  /*11e90*/  SHF.L.U32 R2, R0, 0x1f, RZ ;  /* 0x0000001f00027819 */ /* 0x000fe400000006ff */
[----:B------:R-:W-:Y:S02]  /*11ea0*/  ISETP.NE.AND P2, PT, R3, RZ, PT ;  /* 0x000000ff0300720c */ /* 0x000fe40003f45270 */
[----:B------:R-:W1:Y:S02]  /*11eb0*/  SYNCS.PHASECHK.TRANS64.TRYWAIT P0, [UR38+0x28c48], R2 ;  /* 0x028c4802ff0075a7 */ /* 0x000e640008000166 */
[----:B-1----:R-:W-:Y:S09]  /*11ec0*/  @!P0 BRA `(.L_x_1886) ;  /* 0x0000002c00b08947 */ /* 0x002ff20003800000 */
.L_x_1971:
[----:B------:R-:W-:Y:S05]  /*11ed0*/  BSYNC B2 ;  /* 0x0000000000027941 */ /* 0x000fea0003800000 */
.L_x_1885:
[----:B------:R-:W-:Y:S04]  /*11ee0*/  BSSY B2, `(.L_x_1887) ;  /* 0x0000007000027945 */ /* 0x000fe80003800000 */
[----:B------:R-:W-:Y:S05]  /*11ef0*/  @P2 BRA `(.L_x_1888) ;  /* 0x0000000000142947 */ /* 0x000fea0003800000 */
[----:B------:R-:W-:Y:S01]  /*11f00*/  ISETP.NE.AND P0, PT, R10, RZ, PT ;  /* 0x000000ff0a00720c */ /* 0x000fe20003f05270 */
[----:B-1----:R-:W-:-:S04]  /*11f10*/  IMAD.MOV.U32 R3, RZ, RZ, 0x2000 ;  /* 0x00002000ff037424 */ /* 0x002fc800078e00ff */
[----:B------:R2:W-:Y:S08]  /*11f20*/  SYNCS.ARRIVE.TRANS64 RZ, [UR38+0x28c38], R3 ;  /* 0x028c3803ffff79a7 */ /* 0x0005f00008000026 */
[----:B--2---:R-:W-:Y:S05]  /*11f30*/  @!P0 BRA `(.L_x_1888) ;  /* 0x0000000000048947 */ /* 0x004fea0003800000 */
[----:B------:R-:W-:Y:S01]  /*11f40*/  BPT.TRAP 0x1 ;  /* 0x000000040000795c */ /* 0x000fe20000300000 */
.L_x_1888:
[----:B------:R-:W-:Y:S05]  /*11f50*/  BSYNC B2 ;  /* 0x0000000000027941 */ /* 0x000fea0003800000 */
.L_x_1887:
        /* <DEDUP_REMOVED lines=11> */
.L_x_1889:
        /* <DEDUP_REMOVED lines=10> */
.L_x_1972:
[----:B------:R-:W-:Y:S05]  /*120b0*/  BSYNC B2 ;  /* 0x0000000000027941 */ /* 0x000fea0003800000 */
.L_x_1890:
        /* <DEDUP_REMOVED lines=9> */
.L_x_1893:
[----:B------:R-:W-:Y:S05]  /*12150*/  BSYNC B2 ;  /* 0x0000000000027941 */ /* 0x000fea0003800000 */
.L_x_1892:
        /* <DEDUP_REMOVED lines=9> */
.L_x_1894:
        /* <DEDUP_REMOVED lines=13> */
.L_x_1895:
        /* <DEDUP_REMOVED lines=13> */
.L_x_1896:
        /* <DEDUP_REMOVED lines=13> */
.L_x_1897:
        /* <DEDUP_REMOVED lines=13> */
.L_x_1898:
        /* <DEDUP_REMOVED lines=13> */
.L_x_1899:
        /* <DEDUP_REMOVED lines=13> */
.L_x_1900:
        /* <DEDUP_REMOVED lines=13> */
.L_x_1901:
        /* <DEDUP_REMOVED lines=8> */
.L_x_1883:
[----:B------:R-:W-:Y:S05]  /*12820*/  BSYNC B1 ;  /* 0x0000000000017941 */ /* 0x000fea0003800000 */
.L_x_1882:
        /* <DEDUP_REMOVED lines=27> */
.L_x_1904:
[----:B------:R-:W1:Y:S01]  /*129e0*/  S2R R2, SR_TID.X ;  /* 0x0000000000027919 */ /* 0x000e620000002100 */
[----:B------:R-:W-:Y:S01]  /*129f0*/  BSSY B2, `(.L_x_1905) ;  /* 0x0000006000027945 */ /* 0x000fe20003800000 */
[----:B-1----:R-:W-:Y:S02]  /*12a00*/  LOP3.LUT R3, R2, 0x7f, RZ, 0xc0, !PT ;  /* 0x0000007f02037812 */ /* 0x002fe400078ec0ff */
[----:B------:R-:W-:Y:S02]  /*12a10*/  SHF.L.U32 R2, R0, 0x1f, RZ ;  /* 0x0000001f00027819 */ /* 0x000fe400000006ff */
[----:B------:R-:W-:Y:S02]  /*12a20*/  ISETP.NE.AND P2, PT, R3, RZ, PT ;  /* 0x000000ff0300720c */ /* 0x000fe40003f45270 */
[----:B------:R-:W1:Y:S02]  /*12a30*/  SYNCS.PHASECHK.TRANS64.TRYWAIT P0, [UR38+0x28c40], R2 ;  /* 0x028c4002ff0075a7 */ /* 0x000e640008000166 */
[----:B-1----:R-:W-:Y:S09]  /*12a40*/  @!P0 BRA `(.L_x_1906) ;  /* 0x0000002400008947 */ /* 0x002ff20003800000 */
.L_x_1973:
[----:B------:R-:W-:Y:S05]  /*12a50*/  BSYNC B2 ;  /* 0x0000000000027941 */ /* 0x000fea0003800000 */
.L_x_1905:
[----:B------:R-:W-:Y:S04]  /*12a60*/  BSSY B2, `(.L_x_1907) ;  /* 0x0000007000027945 */ /* 0x000fe80003800000 */
[----:B------:R-:W-:Y:S05]  /*12a70*/  @P2 BRA `(.L_x_1908) ;  /* 0x0000000000142947 */ /* 0x000fea0003800000 */
[----:B------:R-:W-:Y:S01]  /*12a80*/  ISETP.NE.AND P0, PT, R10, RZ, PT ;  /* 0x000000ff0a00720c */ /* 0x000fe20003f05270 */
[----:B-1----:R-:W-:-:S04]  /*12a90*/  IMAD.MOV.U32 R3, RZ, RZ, 0x2000 ;  /* 0x00002000ff037424 */ /* 0x002fc800078e00ff */
[----:B------:R2:W-:Y:S08]  /*12aa0*/  SYNCS.ARRIVE.TRANS64 RZ, [UR38+0x28c30], R3 ;  /* 0x028c3003ffff79a7 */ /* 0x0005f00008000026 */
[----:B--2---:R-:W-:Y:S05]  /*12ab0*/  @!P0 BRA `(.L_x_1908) ;  /* 0x0000000000048947 */ /* 0x004fea0003800000 */
[----:B------:R-:W-:Y:S01]  /*12ac0*/  BPT.TRAP 0x1 ;  /* 0x000000040000795c */ /* 0x000fe20000300000 */
.L_x_1908:
[----:B------:R-:W-:Y:S05]  /*12ad0*/  BSYNC B2 ;  /* 0x0000000000027941 */ /* 0x000fea0003800000 */
.L_x_1907:
[----:B0-----:R-:W-:Y:S01]  /*12ae0*/  IMAD.MOV.U32 R4, RZ, RZ, RZ ;  /* 0x000000ffff047224 */ /* 0x001fe200078e00ff */
        /* <DEDUP_REMOVED lines=10> */
.L_x_1909:
        /* <DEDUP_REMOVED lines=11> */
.L_x_1974:
[----:B------:R-:W-:Y:S05]  /*12c40*/  BSYNC B2 ;  /* 0x0000000000027941 */ /* 0x000fea0003800000 */
.L_x_1910:
        /* <DEDUP_REMOVED lines=9> */
.L_x_1913:
[----:B------:R-:W-:Y:S05]  /*12ce0*/  BSYNC B2 ;  /* 0x0000000000027941 */ /* 0x000fea0003800000 */
.L_x_1912:
        /* <DEDUP_REMOVED lines=9> */
.L_x_1914:
        /* <DEDUP_REMOVED lines=13> */
.L_x_1915:
        /* <DEDUP_REMOVED lines=13> */
.L_x_1916:
        /* <DEDUP_REMOVED lines=13> */
.L_x_1917:
        /* <DEDUP_REMOVED lines=13> */
.L_x_1918:
        /* <DEDUP_REMOVED lines=13> */
.L_x_1919:
        /* <DEDUP_REMOVED lines=13> */
.L_x_1920:
        /* <DEDUP_REMOVED lines=13> */
.L_x_1921:
        /* <DEDUP_REMOVED lines=8> */
.L_x_1903:
[----:B------:R-:W-:Y:S05]  /*133b0*/  BSYNC B1 ;  /* 0x0000000000017941 */ /* 0x000fea0003800000 */
.L_x_1902:
[----:B------:R-:W-:Y:S01]  /*133c0*/  VIADD R7, R7, 0xfffffffe ;  /* 0xfffffffe07077836 */ /* 0x000fe20000000000 */
[----:B------:R-:W-:Y:S06]  /*133d0*/  @P1 BRA `(.L_x_1922) ;  /* 0xffffffe800301947 */ /* 0x000fec000383ffff */
[----:B------:R-:W-:Y:S05]  /*133e0*/  BSYNC B0 ;  /* 0x0000000000007941 */ /* 0x000fea0003800000 */
.L_x_1881:
        /* <DEDUP_REMOVED lines=25> */
[----:B------:R-:W-:-:S05]  /*13580*/  IADD3 R2, -R5, RZ, RZ ;  /* 0x000000ff05027210 */ /* 0x000fca0007ffe1ff */
[----:B------:R-:W-:-:S07]  /*13590*/  IMAD R7, R4, R2, R7 ;  /* 0x0000000204077224 */ /* 0x000fce00078e0207 */
.L_x_1925:
[----:B------:R-:W2:Y:S01]  /*135a0*/  S2R R2, SR_TID.X ;  /* 0x0000000000027919 */ /* 0x000ea20000002100 */
[----:B------:R-:W-:Y:S01]  /*135b0*/  BSSY B1, `(.L_x_1926) ;  /* 0x0000006000017945 */ /* 0x000fe20003800000 */
[----:B--2---:R-:W-:Y:S02]  /*135c0*/  LOP3.LUT R3, R2, 0x7f, RZ, 0xc0, !PT ;  /* 0x0000007f02037812 */ /* 0x004fe400078ec0ff */
[----:B------:R-:W-:Y:S02]  /*135d0*/  SHF.L.U32 R2, R0, 0x1f, RZ ;  /* 0x0000001f00027819 */ /* 0x000fe400000006ff */
[----:B------:R-:W-:Y:S02]  /*135e0*/  ISETP.NE.AND P1, PT, R3, RZ, PT ;  /* 0x000000ff0300720c */ /* 0x000fe40003f25270 */
[----:B------:R-:W2:Y:S02]  /*135f0*/  SYNCS.PHASECHK.TRANS64.TRYWAIT P0, [UR38+0x28c48], R2 ;  /* 0x028c4802ff0075a7 */ /* 0x000ea40008000166 */
[----:B--2---:R-:W-:Y:S09]  /*13600*/  @!P0 BRA `(.L_x_1927) ;  /* 0x0000001800408947 */ /* 0x004ff20003800000 */
.L_x_1975:
[----:B------:R-:W-:Y:S05]  /*13610*/  BSYNC B1 ;  /* 0x0000000000017941 */ /* 0x000fea0003800000 */
.L_x_1926:
[----:B------:R-:W-:Y:S04]  /*13620*/  BSSY B1, `(.L_x_1928) ;  /* 0x0000007000017945 */ /* 0x000fe80003800000 */
[----:B------:R-:W-:Y:S05]  /*13630*/  @P1 BRA `(.L_x_1929) ;  /* 0x0000000000141947 */ /* 0x000fea0003800000 */
[----:B------:R-:W-:Y:S01]  /*13640*/  ISETP.NE.AND P0, PT, R10, RZ, PT ;  /* 0x000000ff0a00720c */ /* 0x000fe20003f05270 */
[----:B--2---:R-:W-:-:S04]  /*13650*/  IMAD.MOV.U32 R3, RZ, RZ, 0x2000 ;  /* 0x00002000ff037424 */ /* 0x004fc800078e00ff */
[----:B------:R3:W-:Y:S08]  /*13660*/  SYNCS.ARRIVE.TRANS64 RZ, [UR38+0x28c38], R3 ;  /* 0x028c3803ffff79a7 */ /* 0x0007f00008000026 */
[----:B---3--:R-:W-:Y:S05]  /*13670*/  @!P0 BRA `(.L_x_1929) ;  /* 0x0000000000048947 */ /* 0x008fea0003800000 */
[----:B------:R-:W-:Y:S01]  /*13680*/  BPT.TRAP 0x1 ;  /* 0x000000040000795c */ /* 0x000fe20000300000 */
.L_x_1929:
[----:B------:R-:W-:Y:S05]  /*13690*/  BSYNC B1 ;  /* 0x0000000000017941 */ /* 0x000fea0003800000 */
.L_x_1928:
        /* <DEDUP_REMOVED lines=11> */
.L_x_1930:
        /* <DEDUP_REMOVED lines=11> */
.L_x_1976:
[----:B------:R-:W-:Y:S05]  /*13800*/  BSYNC B1 ;  /* 0x0000000000017941 */ /* 0x000fea0003800000 */
.L_x_1931:
        /* <DEDUP_REMOVED lines=9> */
.L_x_1934:
[----:B------:R-:W-:Y:S05]  /*138a0*/  BSYNC B1 ;  /* 0x0000000000017941 */ /* 0x000fea0003800000 */
.L_x_1933:
        /* <DEDUP_REMOVED lines=9> */
.L_x_1935:
        /* <DEDUP_REMOVED lines=13> */
.L_x_1936:
        /* <DEDUP_REMOVED lines=13> */
.L_x_1937:
        /* <DEDUP_REMOVED lines=13> */
.L_x_1938:
        /* <DEDUP_REMOVED lines=13> */
.L_x_1939:
        /* <DEDUP_REMOVED lines=13> */
.L_x_1940:
        /* <DEDUP_REMOVED lines=13> */
.L_x_1941:
        /* <DEDUP_REMOVED lines=13> */
.L_x_1942:
        /* <DEDUP_REMOVED lines=8> */
.L_x_1924:
[----:B------:R-:W-:Y:S05]  /*13f70*/  BSYNC B0 ;  /* 0x0000000000007941 */ /* 0x000fea0003800000 */
.L_x_1923:
[----:B------:R-:W-:Y:S01]  /*13f80*/  LOP3.LUT R0, R0, 0x1, RZ, 0x3c, !PT ;  /* 0x0000000100007812 */ /* 0x000fe200078e3cff */
[----:B------:R-:W-:Y:S01]  /*13f90*/  IMAD.MOV.U32 R6, RZ, RZ, RZ ;  /* 0x000000ffff067224 */ /* 0x000fe200078e00ff */
[----:B------:R-:W-:-:S07]  /*13fa0*/  MOV R9, RZ ;  /* 0x000000ff00097202 */ /* 0x000fce0000000f00 */
.L_x_1848:
[----:B------:R-:W2:Y:S01]  /*13fb0*/  S2R R3, SR_CgaCtaId ;  /* 0x0000000000037919 */ /* 0x000ea20000008800 */
[----:B------:R-:W-:Y:S02]  /*13fc0*/  MOV R2, 0x400 ;  /* 0x0000040000027802 */ /* 0x000fe40000000f00 */
[----:B------:R-:W-:Y:S02]  /*13fd0*/  SHF.L.U32 R9, R9, 0x1f, RZ ;  /* 0x0000001f09097819 */ /* 0x000fe400000006ff */
[----:B--2---:R-:W-:-:S04]  /*13fe0*/  LEA R2, R3, R2, 0x18 ;  /* 0x0000000203027211 */ /* 0x004fc800078ec0ff */
[----:B------:R-:W2:Y:S02]  /*13ff0*/  SYNCS.PHASECHK.TRANS64.TRYWAIT P0, [R2+URZ+0x28c20], R9 ;  /* 0x028c2009020075a7 */ /* 0x000ea4000800017f */
[----:B--2---:R-:W-:Y:S05]  /*14000*/  @!P0 BRA `(.L_x_1943) ;  /* 0x0000000c00f08947 */ /* 0x004fea0003800000 */
.L_x_1977:
[----:B------:R-:W-:-:S03]  /*14010*/  UMOV UR4, 0xffffffff ;  /* 0xffffffff00047882 */ /* 0x000fc60000000000 */
[----:B------:R-:W-:Y:S05]  /*14020*/  BRA.DIV UR4, `(.L_x_1944) ;  /* 0x0000000e04fc7947 */ /* 0x000fea000b800000 */
[----:B------:R-:W3:Y:S02]  /*14030*/  S2R R3, SR_TID.X ;  /* 0x0000000000037919 */ /* 0x000ee40000002100 */
[----:B---3--:R-:W-:-:S04]  /*14040*/  SHF.R.U32.HI R3, RZ, 0x5, R3 ;  /* 0x00000005ff037819 */ /* 0x008fc80000011603 */
[----:B------:R-:W-:-:S05]  /*14050*/  LOP3.LUT R3, R3, 0x3, RZ, 0xc0, !PT ;  /* 0x0000000303037812 */ /* 0x000fca00078ec0ff */
[----:B------:R3:W4:Y:S02]  /*14060*/  SHFL.IDX PT, R14, R3, RZ, 0x1f ;  /* 0x00001fff030e7589 */ /* 0x00072400000e0000 */
.L_x_1980:
[----:B----4-:R-:W-:-:S13]  /*14070*/  ISETP.NE.AND P0, PT, R14, RZ, PT ;  /* 0x000000ff0e00720c */ /* 0x010fda0003f05270 */
[----:B------:R-:W-:Y:S05]  /*14080*/  @P0 BRA `(.L_x_1747) ;  /* 0x0000000000880947 */ /* 0x000fea0003800000 */
[----:B------:R-:W-:-:S03]  /*14090*/  UMOV UR4, 0xffffffff ;  /* 0xffffffff00047882 */ /* 0x000fc60000000000 */
[----:B------:R-:W-:Y:S05]  /*140a0*/  BRA.DIV UR4, `(.L_x_1945) ;  /* 0x0000001204107947 */ /* 0x000fea000b800000 */
[----:B------:R-:W-:-:S13]  /*140b0*/  ELECT P6, URZ, PT ;  /* 0x00000000003f782f */ /* 0x000fda00038c0000 */
.L_x_1983:
[----:B------:R-:W-:Y:S05]  /*140c0*/  @!P6 BRA `(.L_x_1747) ;  /* 0x000000000078e947 */ /* 0x000fea0003800000 */
[----:B------:R-:W-:-:S06]  /*140d0*/  ULOP3.LUT UR4, UR45, 0x2, URZ, 0xfc, !UPT ;  /* 0x000000022d047892 */ /* 0x000fcc000f8efc3f */
[----:B---3--:R-:W-:-:S05]  /*140e0*/  IMAD.U32 R3, RZ, RZ, UR4 ;  /* 0x00000004ff037e24 */ /* 0x008fca000f8e00ff */
[----:B------:R-:W-:-:S13]  /*140f0*/  ISETP.NE.AND P2, PT, R3, 0x3, PT ;  /* 0x000000030300780c */ /* 0x000fda0003f45270 */
[----:B------:R-:W-:Y:S05]  /*14100*/  @!P2 BRA `(.L_x_1946) ;  /* 0x000000000004a947 */ /* 0x000fea0003800000 */
[----:B------:R-:W-:Y:S01]  /*14110*/  BPT.TRAP 0x1 ;  /* 0x000000040000795c */ /* 0x000fe20000300000 */
.L_x_1946:
        /* <DEDUP_REMOVED lines=8> */
[----:B------:R-:W-:-:S03]  /*141a0*/  LOP3.LUT R0, R0, R5, RZ, 0x3c, !PT ;  /* 0x0000000500007212 */ /* 0x000fc600078e3cff */
[----:B------:R-:W-:Y:S01]  /*141b0*/  IMAD R5, R3, 0x8, R8 ;  /* 0x0000000803057824 */ /* 0x000fe200078e0208 */
[----:B------:R-:W-:Y:S01]  /*141c0*/  SHF.L.U32 R0, R0, 0x1f, RZ ;  /* 0x0000001f00007819 */ /* 0x000fe200000006ff */
[----:B---3--:R-:W-:Y:S06]  /*141d0*/  @!P0 BRA `(.L_x_1947) ;  /* 0x0000000c00e48947 */ /* 0x008fec0003800000 */
.L_x_1984:
[----:B------:R-:W4:Y:S02]  /*141e0*/  SYNCS.PHASECHK.TRANS64.TRYWAIT P0, [R5+URZ], R0 ;  /* 0x00000000050075a7 */ /* 0x000f24000800017f */
[----:B----4-:R-:W-:Y:S05]  /*141f0*/  @!P0 BRA `(.L_x_1948) ;  /* 0x0000000c00f08947 */ /* 0x010fea0003800000 */
.L_x_1985:
[----:B------:R-:W-:Y:S05]  /*14200*/  @!P2 BRA `(.L_x_1949) ;  /* 0x000000000004a947 */ /* 0x000fea0003800000 */
[----:B------:R-:W-:Y:S01]  /*14210*/  BPT.TRAP 0x1 ;  /* 0x000000040000795c */ /* 0x000fe20000300000 */
.L_x_1949:
[----:B--2---:R-:W-:-:S04]  /*14220*/  VIADD R2, R2, 0x28c60 ;  /* 0x00028c6002027836 */ /* 0x004fc80000000000 */
[----:B----4-:R-:W-:-:S04]  /*14230*/  IMAD R5, R6, 0x8, R2 ;  /* 0x0000000806057824 */ /* 0x010fc800078e0202 */
[----:B------:R-:W2:Y:S02]  /*14240*/  SYNCS.PHASECHK.TRANS64.TRYWAIT P0, [R5+URZ], R4 ;  /* 0x00000004050075a7 */ /* 0x000ea4000800017f */
[----:B--2---:R-:W-:Y:S05]  /*14250*/  @!P0 BRA `(.L_x_1950) ;  /* 0x0000000c00ec8947 */ /* 0x004fea0003800000 */
.L_x_1986:
[----:B------:R-:W-:-:S07]  /*14260*/  LEA R3, R3, R2, 0x3 ;  /* 0x0000000203037211 */ /* 0x000fce00078e18ff */
.L_x_1951:
[----:B----4-:R4:W0:Y:S02]  /*14270*/  SYNCS.PHASECHK.TRANS64.TRYWAIT P0, [R3+URZ], R0 ;  /* 0x00000000030075a7 */ /* 0x010824000800017f */
[----:B0-----:R-:W-:Y:S05]  /*14280*/  @!P0 NANOSLEEP.SYNCS 0x989680 ;  /* 0x009896800000895d */ /* 0x001fea0003900000 */
[----:B------:R-:W0:Y:S02]  /*14290*/  @!P0 SYNCS.PHASECHK.TRANS64 P0, [R3+URZ], R0 ;  /* 0x00000000030085a7 */ /* 0x000e24000800007f */
[----:B0-----:R-:W-:Y:S05]  /*142a0*/  @!P0 BRA `(.L_x_1951) ;  /* 0xfffffffc00f08947 */ /* 0x001fea000383ffff */
.L_x_1747:
[----:B------:R-:W-:Y:S05]  /*142b0*/  BSYNC B6 ;  /* 0x0000000000067941 */ /* 0x000fea0003800000 */
.L_x_1744:
[----:B------:R-:W-:Y:S05]  /*142c0*/  EXIT ;  /* 0x000000000000794d */ /* 0x000fea0003800000 */
.L_x_1758:
[----:B0-----:R-:W-:-:S04]  /*142d0*/  IMAD.U32 R5, RZ, RZ, UR5 ;  /* 0x00000005ff057e24 */ /* 0x001fc8000f8e00ff */
[----:B------:R0:W1:Y:S03]  /*142e0*/  SYNCS.PHASECHK.TRANS64.TRYWAIT P1, [R5+URZ+0x28c50], R2 ;  /* 0x028c5002050075a7 */ /* 0x000066000802017f */
[----:B-1----:R-:W-:Y:S05]  /*142f0*/  @!P1 NANOSLEEP.SYNCS 0x989680 ;  /* 0x009896800000995d */ /* 0x002fea0003900000 */
[----:B------:R-:W1:Y:S02]  /*14300*/  @!P1 SYNCS.PHASECHK.TRANS64 P1, [R5+URZ+0x28c50], R2 ;  /* 0x028c5002050095a7 */ /* 0x000e64000802007f */
[----:B-1----:R-:W-:Y:S05]  /*14310*/  @!P1 BRA `(.L_x_1758) ;  /* 0xfffffffc00ec9947 */ /* 0x002fea000383ffff */
[----:B------:R-:W-:Y:S05]  /*14320*/  BRA `(.L_x_1952) ;  /* 0xfffffed400747947 */ /* 0x000fea000383ffff */
.L_x_1763:
[----:B-1----:R-:W-:-:S04]  /*14330*/  IMAD.U32 R5, RZ, RZ, UR7 ;  /* 0x00000007ff057e24 */ /* 0x002fc8000f8e00ff */
[----:B------:R1:W2:Y:S03]  /*14340*/  SYNCS.PHASECHK.TRANS64.TRYWAIT P1, [R5+URZ+0x28c50], R2 ;  /* 0x028c5002050075a7 */ /* 0x0002a6000802017f */
[----:B--2---:R-:W-:Y:S05]  /*14350*/  @!P1 NANOSLEEP.SYNCS 0x989680 ;  /* 0x009896800000995d */ /* 0x004fea0003900000 */
[----:B------:R-:W2:Y:S02]  /*14360*/  @!P1 SYNCS.PHASECHK.TRANS64 P1, [R5+URZ+0x28c50], R2 ;  /* 0x028c5002050095a7 */ /* 0x000ea4000802007f */
[----:B--2---:R-:W-:Y:S05]  /*14370*/  @!P1 BRA `(.L_x_1763) ;  /* 0xfffffffc00ec9947 */ /* 0x004fea000383ffff */
[----:B------:R-:W-:Y:S05]  /*14380*/  BRA `(.L_x_1762) ;  /* 0xfffffee0007c7947 */ /* 0x000fea000383ffff */
.L_x_1773:
[----:B0-----:R-:W-:-:S04]  /*14390*/  IMAD.U32 R9, RZ, RZ, UR37 ;  /* 0x00000025ff097e24 */ /* 0x001fc8000f8e00ff */
[----:B------:R0:W1:Y:S03]  /*143a0*/  SYNCS.PHASECHK.TRANS64.TRYWAIT P0, [R9+URZ+0x28c00], R14 ;  /* 0x028c000e090075a7 */ /* 0x000066000800017f */
[----:B-1----:R-:W-:Y:S05]  /*143b0*/  @!P0 NANOSLEEP.SYNCS 0x989680 ;  /* 0x009896800000895d */ /* 0x002fea0003900000 */
[----:B------:R-:W1:Y:S02]  /*143c0*/  @!P0 SYNCS.PHASECHK.TRANS64 P0, [R9+URZ+0x28c00], R14 ;  /* 0x028c000e090085a7 */ /* 0x000e64000800007f */
[----:B-1----:R-:W-:Y:S05]  /*143d0*/  @!P0 BRA `(.L_x_1773) ;  /* 0xfffffffc00ec8947 */ /* 0x002fea000383ffff */
[----:B------:R-:W-:Y:S05]  /*143e0*/  BRA `(.L_x_1953) ;  /* 0xfffffef800b07947 */ /* 0x000fea000383ffff */
.L_x_1777:
[----:B--2---:R-:W-:-:S04]  /*143f0*/  IMAD.U32 R5, RZ, RZ, UR37 ;  /* 0x00000025ff057e24 */ /* 0x004fc8000f8e00ff */
[----:B------:R2:W3:Y:S03]  /*14400*/  SYNCS.PHASECHK.TRANS64.TRYWAIT P0, [R5+URZ+0x28c30], R14 ;  /* 0x028c300e050075a7 */ /* 0x0004e6000800017f */
[----:B---3--:R-:W-:Y:S05]  /*14410*/  @!P0 NANOSLEEP.SYNCS 0x989680 ;  /* 0x009896800000895d */ /* 0x008fea0003900000 */
[----:B------:R-:W3:Y:S02]  /*14420*/  @!P0 SYNCS.PHASECHK.TRANS64 P0, [R5+URZ+0x28c30], R14 ;  /* 0x028c300e050085a7 */ /* 0x000ee4000800007f */
[----:B---3--:R-:W-:Y:S05]  /*14430*/  @!P0 BRA `(.L_x_1777) ;  /* 0xfffffffc00ec8947 */ /* 0x008fea000383ffff */
[----:B------:R-:W-:Y:S05]  /*14440*/  BRA `(.L_x_1776) ;  /* 0xfffffef800fc7947 */ /* 0x000fea000383ffff */
.L_x_1789:
[----:B--2---:R2:W4:Y:S02]  /*14450*/  SYNCS.PHASECHK.TRANS64.TRYWAIT P0, [R13+URZ+0x28c50], R14 ;  /* 0x028c500e0d0075a7 */ /* 0x004524000800017f */
[----:B----4-:R-:W-:Y:S05]  /*14460*/  @!P0 NANOSLEEP.SYNCS 0x989680 ;  /* 0x009896800000895d */ /* 0x010fea0003900000 */
[----:B------:R-:W4:Y:S02]  /*14470*/  @!P0 SYNCS.PHASECHK.TRANS64 P0, [R13+URZ+0x28c50], R14 ;  /* 0x028c500e0d0085a7 */ /* 0x000f24000800007f */
[----:B----4-:R-:W-:Y:S05]  /*14480*/  @!P0 BRA `(.L_x_1789) ;  /* 0xfffffffc00f08947 */ /* 0x010fea000383ffff */
[----:B------:R-:W-:Y:S05]  /*14490*/  BRA `(.L_x_1788) ;  /* 0xffffff1800647947 */ /* 0x000fea000383ffff */
.L_x_1797:
[----:B01----:R-:W-:-:S04]  /*144a0*/  IMAD.U32 R14, RZ, RZ, UR31 ;  /* 0x0000001fff0e7e24 */ /* 0x003fc8000f8e00ff */
[----:B------:R0:W1:Y:S03]  /*144b0*/  SYNCS.PHASECHK.TRANS64.TRYWAIT P0, [R14+URZ+0x28c30], R13 ;  /* 0x028c300d0e0075a7 */ /* 0x000066000800017f */
[----:B-1----:R-:W-:Y:S05]  /*144c0*/  @!P0 NANOSLEEP.SYNCS 0x989680 ;  /* 0x009896800000895d */ /* 0x002fea0003900000 */
[----:B------:R-:W1:Y:S02]  /*144d0*/  @!P0 SYNCS.PHASECHK.TRANS64 P0, [R14+URZ+0x28c30], R13 ;  /* 0x028c300d0e0085a7 */ /* 0x000e64000800007f */
[----:B-1----:R-:W-:Y:S05]  /*144e0*/  @!P0 BRA `(.L_x_1797) ;  /* 0xfffffffc00ec8947 */ /* 0x002fea000383ffff */
[----:B------:R-:W-:Y:S05]  /*144f0*/  BRA `(.L_x_1796) ;  /* 0xffffff1c00cc7947 */ /* 0x000fea000383ffff */
.L_x_1809:
[----:B-1----:R1:W2:Y:S02]  /*14500*/  SYNCS.PHASECHK.TRANS64.TRYWAIT P0, [R14+URZ+0x28c50], R13 ;  /* 0x028c500d0e0075a7 */ /* 0x0022a4000800017f */
[----:B--2---:R-:W-:Y:S05]  /*14510*/  @!P0 NANOSLEEP.SYNCS 0x989680 ;  /* 0x009896800000895d */ /* 0x004fea0003900000 */
[----:B------:R-:W2:Y:S02]  /*14520*/  @!P0 SYNCS.PHASECHK.TRANS64 P0, [R14+URZ+0x28c50], R13 ;  /* 0x028c500d0e0085a7 */ /* 0x000ea4000800007f */
[----:B--2---:R-:W-:Y:S05]  /*14530*/  @!P0 BRA `(.L_x_1809) ;  /* 0xfffffffc00f08947 */ /* 0x004fea000383ffff */
[----:B------:R-:W-:Y:S05]  /*14540*/  BRA `(.L_x_1808) ;  /* 0xffffff3c00b47947 */ /* 0x000fea000383ffff */
.L_x_1818:
[----:B-1----:R-:W-:-:S04]  /*14550*/  IMAD.U32 R6, RZ, RZ, UR28 ;  /* 0x0000001cff067e24 */ /* 0x002fc8000f8e00ff */
[----:B------:R1:W2:Y:S03]  /*14560*/  SYNCS.PHASECHK.TRANS64.TRYWAIT P1, [R6+URZ+0x28c30], R13 ;  /* 0x028c300d060075a7 */ /* 0x0002a6000802017f */
[----:B--2---:R-:W-:Y:S05]  /*14570*/  @!P1 NANOSLEEP.SYNCS 0x989680 ;  /* 0x009896800000995d */ /* 0x004fea0003900000 */
[----:B------:R-:W2:Y:S02]  /*14580*/  @!P1 SYNCS.PHASECHK.TRANS64 P1, [R6+URZ+0x28c30], R13 ;  /* 0x028c300d060095a7 */ /* 0x000ea4000802007f */
[----:B--2---:R-:W-:Y:S05]  /*14590*/  @!P1 BRA `(.L_x_1818) ;  /* 0xfffffffc00ec9947 */ /* 0x004fea000383ffff */
[----:B------:R-:W-:Y:S05]  /*145a0*/  BRA `(.L_x_1817) ;  /* 0xffffff4400587947 */ /* 0x000fea000383ffff */
.L_x_1822:
[----:B---3--:R3:W4:Y:S02]  /*145b0*/  SYNCS.PHASECHK.TRANS64.TRYWAIT P1, [R184+URZ+0x28c50], R13 ;  /* 0x028c500db80075a7 */ /* 0x008724000802017f */
[----:B----4-:R-:W-:Y:S05]  /*145c0*/  @!P1 NANOSLEEP.SYNCS 0x989680 ;  /* 0x009896800000995d */ /* 0x010fea0003900000 */
[----:B------:R-:W4:Y:S02]  /*145d0*/  @!P1 SYNCS.PHASECHK.TRANS64 P1, [R184+URZ+0x28c50], R13 ;  /* 0x028c500db80095a7 */ /* 0x000f24000802007f */
[----:B----4-:R-:W-:Y:S05]  /*145e0*/  @!P1 BRA `(.L_x_1822) ;  /* 0xfffffffc00f09947 */ /* 0x010fea000383ffff */
[----:B------:R-:W-:Y:S05]  /*145f0*/  BRA `(.L_x_1821) ;  /* 0xffffff5800747947 */ /* 0x000fea000383ffff */
.L_x_1828:
[----:B--2---:R-:W-:-:S04]  /*14600*/  IMAD.U32 R6, RZ, RZ, UR30 ;  /* 0x0000001eff067e24 */ /* 0x004fc8000f8e00ff */
[----:B------:R2:W0:Y:S03]  /*14610*/  SYNCS.PHASECHK.TRANS64.TRYWAIT P0, [R6+URZ+0x28c30], R13 ;  /* 0x028c300d060075a7 */ /* 0x000426000800017f */
[----:B0-----:R-:W-:Y:S05]  /*14620*/  @!P0 NANOSLEEP.SYNCS 0x989680 ;  /* 0x009896800000895d */ /* 0x001fea0003900000 */
[----:B------:R-:W0:Y:S02]  /*14630*/  @!P0 SYNCS.PHASECHK.TRANS64 P0, [R6+URZ+0x28c30], R13 ;  /* 0x028c300d060085a7 */ /* 0x000e24000800007f */
[----:B0-----:R-:W-:Y:S05]  /*14640*/  @!P0 BRA `(.L_x_1828) ;  /* 0xfffffffc00ec8947 */ /* 0x001fea000383ffff */
[----:B------:R-:W-:Y:S05]  /*14650*/  BRA `(.L_x_1827) ;  /* 0xffffff5c00687947 */ /* 0x000fea000383ffff */
.L_x_1840:
[----:B--2---:R2:W3:Y:S02]  /*14660*/  SYNCS.PHASECHK.TRANS64.TRYWAIT P0, [R14+URZ+0x28c50], R13 ;  /* 0x028c500d0e0075a7 */ /* 0x0044e4000800017f */
[----:B---3--:R-:W-:Y:S05]  /*14670*/  @!P0 NANOSLEEP.SYNCS 0x989680 ;  /* 0x009896800000895d */ /* 0x008fea0003900000 */
[----:B------:R-:W3:Y:S02]  /*14680*/  @!P0 SYNCS.PHASECHK.TRANS64 P0, [R14+URZ+0x28c50], R13 ;  /* 0x028c500d0e0085a7 */ /* 0x000ee4000800007f */
[----:B---3--:R-:W-:Y:S05]  /*14690*/  @!P0 BRA `(.L_x_1840) ;  /* 0xfffffffc00f08947 */ /* 0x008fea000383ffff */
[----:B------:R-:W-:Y:S05]  /*146a0*/  BRA `(.L_x_1839) ;  /* 0xffffff7c00347947 */ /* 0x000fea000383ffff */
.L_x_1859:
[----:B------:R-:W-:Y:S01]  /*146b0*/  MOV R13, R19 ;  /* 0x00000013000d7202 */ /* 0x000fe20000000f00 */
[----:B------:R-:W-:Y:S02]  /*146c0*/  IMAD.MOV.U32 R12, RZ, RZ, RZ ;  /* 0x000000ffff0c7224 */ /* 0x000fe400078e00ff */
[----:B------:R-:W-:Y:S02]  /*146d0*/  IMAD.MOV.U32 R11, RZ, RZ, 0x1f ;  /* 0x0000001fff0b7424 */ /* 0x000fe400078e00ff */
[----:B------:R-:W-:-:S07]  /*146e0*/  IMAD.MOV.U32 R15, RZ, RZ, -0x1 ;  /* 0xffffffffff0f7424 */ /* 0x000fce00078e00ff */
[----:B------:R-:W-:Y:S05]  /*146f0*/  WARPSYNC.COLLECTIVE R15, `(.L_x_1954) ;  /* 0x000000000f087348 */ /* 0x000fea0003c00000 */
[----:B------:R0:W1:Y:S02]  /*14700*/  SHFL.IDX P6, R14, R13, R12, R11 ;  /* 0x0000000c0d0e7389 */ /* 0x00006400000c000b */
[----:B01----:R-:W-:Y:S01]  /*14710*/  ENDCOLLECTIVE ;  /* 0x000000000000791b */ /* 0x003fe20003800000 */
.L_x_1954:
[----:B------:R-:W-:Y:S05]  /*14720*/  BRA `(.L_x_1955) ;  /* 0xffffffbc00f87947 */ /* 0x000fea000383ffff */
.L_x_1861:
[----:B------:R-:W-:Y:S01]  /*14730*/  BSSY B0, `(.L_x_1956) ;  /* 0x0000006000007945 */ /* 0x000fe20003800000 */
[----:B------:R-:W-:-:S07]  /*14740*/  IMAD.MOV.U32 R15, RZ, RZ, -0x1 ;  /* 0xffffffffff0f7424 */ /* 0x000fce00078e00ff */
[----:B------:R-:W-:Y:S05]  /*14750*/  WARPSYNC.COLLECTIVE R15, `(.L_x_1957) ;  /* 0x000000000f0c7348 */ /* 0x000fea0003c00000 */
[----:B------:R-:W-:Y:S02]  /*14760*/  ELECT P6, UR62, PT ;  /* 0x00000000003e782f */ /* 0x000fe400038c0000 */
[----:B------:R-:W-:Y:S01]  /*14770*/  MOV R14, UR62 ;  /* 0x0000003e000e7c02 */ /* 0x000fe20008000f00 */
[----:B------:R-:W-:Y:S10]  /*14780*/  ENDCOLLECTIVE ;  /* 0x000000000000791b */ /* 0x000ff40003800000 */
.L_x_1957:
[----:B------:R-:W-:Y:S05]  /*14790*/  BSYNC B0 ;  /* 0x0000000000007941 */ /* 0x000fea0003800000 */
.L_x_1956:
[----:B------:R-:W-:Y:S05]  /*147a0*/  BRA `(.L_x_1958) ;  /* 0xffffffbc00f87947 */ /* 0x000fea000383ffff */
.L_x_1863:
[----:B0-----:R-:W-:-:S04]  /*147b0*/  IMAD.U32 R3, RZ, RZ, UR38 ;  /* 0x00000026ff037e24 */ /* 0x001fc8000f8e00ff */
[----:B------:R0:W1:Y:S03]  /*147c0*/  SYNCS.PHASECHK.TRANS64.TRYWAIT P0, [R3+URZ+0x28c40], R0 ;  /* 0x028c4000030075a7 */ /* 0x000066000800017f */
[----:B-1----:R-:W-:Y:S05]  /*147d0*/  @!P0 NANOSLEEP.SYNCS 0x989680 ;  /* 0x009896800000895d */ /* 0x002fea0003900000 */
[----:B------:R-:W1:Y:S02]  /*147e0*/  @!P0 SYNCS.PHASECHK.TRANS64 P0, [R3+URZ+0x28c40], R0 ;  /* 0x028c4000030085a7 */ /* 0x000e64000800007f */
[----:B-1----:R-:W-:Y:S05]  /*147f0*/  @!P0 BRA `(.L_x_1863) ;  /* 0xfffffffc00ec8947 */ /* 0x002fea000383ffff */
[----:B------:R-:W-:Y:S05]  /*14800*/  BRA `(.L_x_1959) ;  /* 0xffffffc000587947 */ /* 0x000fea000383ffff */
.L_x_1866:
[----:B------:R-:W-:Y:S01]  /*14810*/  IMAD.MOV.U32 R13, RZ, RZ, R7 ;  /* 0x000000ffff0d7224 */ /* 0x000fe200078e0007 */
[----:B------:R-:W-:Y:S01]  /*14820*/  MOV R11, 0x181f ;  /* 0x0000181f000b7802 */ /* 0x000fe20000000f00 */
[----:B------:R-:W-:Y:S02]  /*14830*/  IMAD.MOV.U32 R12, RZ, RZ, RZ ;  /* 0x000000ffff0c7224 */ /* 0x000fe400078e00ff */
[----:B------:R-:W-:Y:S02]  /*14840*/  IMAD.MOV.U32 R15, RZ, RZ, -0x1 ;  /* 0xffffffffff0f7424 */ /* 0x000fe400078e00ff */
[----:B------:R-:W-:-:S07]  /*14850*/  VIADD R4, R4, UR40 ;  /* 0x0000002804047c36 */ /* 0x000fce0008000000 */
[----:B------:R-:W-:Y:S05]  /*14860*/  WARPSYNC.COLLECTIVE R15, `(.L_x_1960) ;  /* 0x000000000f087348 */ /* 0x000fea0003c00000 */
[----:B------:R0:W1:Y:S02]  /*14870*/  SHFL.IDX P6, R14, R13, R12, R11 ;  /* 0x0000000c0d0e7389 */ /* 0x00006400000c000b */
[----:B01----:R-:W-:Y:S01]  /*14880*/  ENDCOLLECTIVE ;  /* 0x000000000000791b */ /* 0x003fe20003800000 */
.L_x_1960:
[----:B------:R-:W-:Y:S02]  /*14890*/  IMAD.MOV.U32 R13, RZ, RZ, R0 ;  /* 0x000000ffff0d7224 */ /* 0x000fe400078e0000 */
[----:B------:R-:W-:-:S07]  /*148a0*/  IMAD.MOV.U32 R2, RZ, RZ, R14 ;  /* 0x000000ffff027224 */ /* 0x000fce00078e000e */
[----:B------:R-:W-:Y:S05]  /*148b0*/  WARPSYNC.COLLECTIVE R15, `(.L_x_1961) ;  /* 0x000000000f087348 */ /* 0x000fea0003c00000 */
[----:B------:R0:W1:Y:S02]  /*148c0*/  SHFL.IDX P6, R14, R13, R12, R11 ;  /* 0x0000000c0d0e7389 */ /* 0x00006400000c000b */
[----:B01----:R-:W-:Y:S01]  /*148d0*/  ENDCOLLECTIVE ;  /* 0x000000000000791b */ /* 0x003fe20003800000 */
.L_x_1961:
[----:B------:R-:W-:Y:S02]  /*148e0*/  ULDC UR4, c[0x0][0x288] ;  /* 0x0000a20000047ab9 */ /* 0x000fe40000000800 */
[----:B------:R-:W-:-:S05]  /*148f0*/  IMAD R6, R6, UR4, RZ ;  /* 0x0000000406067c24 */ /* 0x000fca000f8e02ff */
[C---:B------:R-:W-:Y:S01]  /*14900*/  ISETP.GE.AND P1, PT, R4.reuse, R6, PT ;  /* 0x000000060400720c */ /* 0x040fe20003f26270 */
[----:B------:R-:W-:Y:S01]  /*14910*/  VIADD R11, R4, 0x10 ;  /* 0x00000010040b7836 */ /* 0x000fe20000000000 */
[----:B------:R-:W-:Y:S01]  /*14920*/  MOV R13, R7 ;  /* 0x00000007000d7202 */ /* 0x000fe20000000f00 */
        /* <DEDUP_REMOVED lines=8> */
[----:B------:R0:W-:Y:S01]  /*149b0*/  @!P1 LDGSTS.E.BYPASS.LTC128B.128 [R9+0x20400], desc[UR48][R2.64], !P0 ;  /* 0x2040000002099fae */ /* 0x0001e2000c101d70 */
[----:B------:R-:W-:Y:S01]  /*149c0*/  ISETP.GE.AND P1, PT, R11, R6, PT ;  /* 0x000000060b00720c */ /* 0x000fe20003f26270 */
[----:B------:R-:W-:-:S12]  /*149d0*/  IMAD.MOV.U32 R11, RZ, RZ, 0x181f ;  /* 0x0000181fff0b7424 */ /* 0x000fd800078e00ff */
[----:B0-----:R-:W-:Y:S05]  /*149e0*/  WARPSYNC.COLLECTIVE R15, `(.L_x_1962) ;  /* 0x000000000f087348 */ /* 0x001fea0003c00000 */
[----:B------:R1:W2:Y:S02]  /*149f0*/  SHFL.IDX P6, R14, R13, R12, R11 ;  /* 0x0000000c0d0e7389 */ /* 0x0002a400000c000b */
[----:B012---:R-:W-:Y:S01]  /*14a00*/  ENDCOLLECTIVE ;  /* 0x000000000000791b */ /* 0x007fe20003800000 */
.L_x_1962:
[----:B------:R-:W-:Y:S01]  /*14a10*/  VIADD R9, R4, 0x20 ;  /* 0x0000002004097836 */ /* 0x000fe20000000000 */
[----:B------:R-:W-:Y:S01]  /*14a20*/  @!P1 LEA R21, R5, UR38, 0x1 ;  /* 0x0000002605159c11 */ /* 0x000fe2000f8e08ff */
[----:B------:R-:W-:Y:S02]  /*14a30*/  IMAD.MOV.U32 R13, RZ, RZ, R0 ;  /* 0x000000ffff0d7224 */ /* 0x000fe400078e0000 */
[----:B------:R-:W-:-:S07]  /*14a40*/  IMAD.MOV.U32 R2, RZ, RZ, R14 ;  /* 0x000000ffff027224 */ /* 0x000fce00078e000e */
[----:B------:R-:W-:Y:S05]  /*14a50*/  WARPSYNC.COLLECTIVE R15, `(.L_x_1963) ;  /* 0x000000000f087348 */ /* 0x000fea0003c00000 */
[----:B------:R0:W1:Y:S02]  /*14a60*/  SHFL.IDX P6, R14, R13, R12, R11 ;  /* 0x0000000c0d0e7389 */ /* 0x00006400000c000b */
[----:B01----:R-:W-:Y:S01]  /*14a70*/  ENDCOLLECTIVE ;  /* 0x000000000000791b */ /* 0x003fe20003800000 */
.L_x_1963:
[----:B------:R-:W-:Y:S01]  /*14a80*/  MOV R13, R7 ;  /* 0x00000007000d7202 */ /* 0x000fe20000000f00 */
[----:B------:R-:W-:Y:S01]  /*14a90*/  IMAD.MOV.U32 R12, RZ, RZ, 0x2 ;  /* 0x00000002ff0c7424 */ /* 0x000fe200078e00ff */
[----:B------:R-:W-:-:S05]  /*14aa0*/  @!P1 LEA R14, P2, R8, R14, 0x1 ;  /* 0x0000000e080e9211 */ /* 0x000fca00078408ff */
[----:B------:R-:W-:Y:S02]  /*14ab0*/  @!P1 IMAD.X R3, RZ, RZ, R2, P2 ;  /* 0x000000ffff039224 */ /* 0x000fe400010e0602 */
[----:B------:R-:W-:-:S07]  /*14ac0*/  @!P1 IMAD.MOV.U32 R2, RZ, RZ, R14 ;  /* 0x000000ffff029224 */ /* 0x000fce00078e000e */
[----:B------:R-:W-:Y:S05]  /*14ad0*/  WARPSYNC.COLLECTIVE R15, `(.L_x_1964) ;  /* 0x000000000f087348 */ /* 0x000fea0003c00000 */
[----:B------:R0:W1:Y:S02]  /*14ae0*/  SHFL.IDX P6, R14, R13, R12, R11 ;  /* 0x0000000c0d0e7389 */ /* 0x00006400000c000b */
[----:B01----:R-:W-:Y:S01]  /*14af0*/  ENDCOLLECTIVE ;  /* 0x000000000000791b */ /* 0x003fe20003800000 */
.L_x_1964:
[----:B------:R-:W-:Y:S01]  /*14b00*/  @!PT LDS RZ, [RZ] ;  /* 0x00000000fffff984 */ /* 0x000fe20000000800 */
[----:B------:R-:W-:Y:S01]  /*14b10*/  @!PT LDS RZ, [RZ] ;  /* 0x00000000fffff984 */ /* 0x000fe20000000800 */
[----:B------:R-:W-:Y:S01]  /*14b20*/  @!PT LDS RZ, [RZ] ;  /* 0x00000000fffff984 */ /* 0x000fe20000000800 */
[----:B------:R0:W-:Y:S01]  /*14b30*/  @!P1 LDGSTS.E.BYPASS.LTC128B.128 [R21+0x20c00], desc[UR48][R2.64], !P0 ;  /* 0x20c0000002159fae */ /* 0x0001e2000c101d70 */
[----:B------:R-:W-:Y:S01]  /*14b40*/  ISETP.GE.AND P1, PT, R9, R6, PT ;  /* 0x000000060900720c */ /* 0x000fe20003f26270 */
[----:B------:R-:W-:-:S12]  /*14b50*/  IMAD.MOV.U32 R13, RZ, RZ, R0 ;  /* 0x000000ffff0d7224 */ /* 0x000fd800078e0000 */
[----:B------:R-:W-:Y:S01]  /*14b60*/  @!P1 LEA R9, R5, UR38, 0x1 ;  /* 0x0000002605099c11 */ /* 0x000fe2000f8e08ff */
[----:B0-----:R-:W-:-:S07]  /*14b70*/  IMAD.MOV.U32 R2, RZ, RZ, R14 ;  /* 0x000000ffff027224 */ /* 0x001fce00078e000e */
[----:B------:R-:W-:Y:S05]  /*14b80*/  WARPSYNC.COLLECTIVE R15, `(.L_x_1965) ;  /* 0x000000000f087348 */ /* 0x000fea0003c00000 */
[----:B------:R0:W1:Y:S02]  /*14b90*/  SHFL.IDX P6, R14, R13, R12, R11 ;  /* 0x0000000c0d0e7389 */ /* 0x00006400000c000b */
[----:B01----:R-:W-:Y:S01]  /*14ba0*/  ENDCOLLECTIVE ;  /* 0x000000000000791b */ /* 0x003fe20003800000 */
.L_x_1965:
[----:B------:R-:W-:Y:S02]  /*14bb0*/  IMAD.MOV.U32 R13, RZ, RZ, R7 ;  /* 0x000000ffff0d7224 */ /* 0x000fe400078e0007 */
[----:B------:R-:W-:Y:S01]  /*14bc0*/  IMAD.MOV.U32 R12, RZ, RZ, 0x3 ;  /* 0x00000003ff0c7424 */ /* 0x000fe200078e00ff */
[----:B------:R-:W-:-:S05]  /*14bd0*/  @!P1 LEA R14, P2, R8, R14, 0x1 ;  /* 0x0000000e080e9211 */ /* 0x000fca00078408ff */
[----:B------:R-:W-:Y:S02]  /*14be0*/  @!P1 IMAD.X R3, RZ, RZ, R2, P2 ;  /* 0x000000ffff039224 */ /* 0x000fe400010e0602 */
[----:B------:R-:W-:-:S07]  /*14bf0*/  @!P1 IMAD.MOV.U32 R2, RZ, RZ, R14 ;  /* 0x000000ffff029224 */ /* 0x000fce00078e000e */
[----:B------:R-:W-:Y:S05]  /*14c00*/  WARPSYNC.COLLECTIVE R15, `(.L_x_1966) ;  /* 0x000000000f087348 */ /* 0x000fea0003c00000 */
[----:B------:R0:W1:Y:S02]  /*14c10*/  SHFL.IDX P6, R14, R13, R12, R11 ;  /* 0x0000000c0d0e7389 */ /* 0x00006400000c000b */
[----:B01----:R-:W-:Y:S01]  /*14c20*/  ENDCOLLECTIVE ;  /* 0x000000000000791b */ /* 0x003fe20003800000 */
.L_x_1966:
[----:B------:R-:W-:Y:S01]  /*14c30*/  @!PT LDS RZ, [RZ] ;  /* 0x00000000fffff984 */ /* 0x000fe20000000800 */
[----:B------:R-:W-:Y:S01]  /*14c40*/  @!PT LDS RZ, [RZ] ;  /* 0x00000000fffff984 */ /* 0x000fe20000000800 */
[----:B------:R-:W-:Y:S01]  /*14c50*/  @!PT LDS RZ, [RZ] ;  /* 0x00000000fffff984 */ /* 0x000fe20000000800 */
[----:B------:R0:W-:Y:S01]  /*14c60*/  @!P1 LDGSTS.E.BYPASS.LTC128B.128 [R9+0x21400], desc[UR48][R2.64], !P0 ;  /* 0x2140000002099fae */ /* 0x0001e2000c101d70 */
[----:B------:R-:W-:Y:S01]  /*14c70*/  IMAD.MOV.U32 R13, RZ, RZ, R0 ;  /* 0x000000ffff0d7224 */ /* 0x000fe200078e0000 */
[----:B------:R-:W-:-:S07]  /*14c80*/  MOV R7, R14 ;  /* 0x0000000e00077202 */ /* 0x000fce0000000f00 */
[----:B0-----:R-:W-:Y:S05]  /*14c90*/  WARPSYNC.COLLECTIVE R15, `(.L_x_1967) ;  /* 0x000000000f087348 */ /* 0x001fea0003c00000 */
[----:B------:R1:W2:Y:S02]  /*14ca0*/  SHFL.IDX P6, R14, R13, R12, R11 ;  /* 0x0000000c0d0e7389 */ /* 0x0002a400000c000b */
[----:B012---:R-:W-:Y:S01]  /*14cb0*/  ENDCOLLECTIVE ;  /* 0x000000000000791b */ /* 0x007fe20003800000 */
.L_x_1967:
[----:B------:R-:W-:Y:S05]  /*14cc0*/  BRA `(.L_x_1968) ;  /* 0xffffffc400307947 */ /* 0x000fea000383ffff */
.L_x_1867:
[----:B0-----:R-:W-:-:S04]  /*14cd0*/  IMAD.U32 R3, RZ, RZ, UR38 ;  /* 0x00000026ff037e24 */ /* 0x001fc8000f8e00ff */
[----:B------:R0:W1:Y:S03]  /*14ce0*/  SYNCS.PHASECHK.TRANS64.TRYWAIT P0, [R3+URZ+0x28c20], R4 ;  /* 0x028c2004030075a7 */ /* 0x000066000800017f */
[----:B-1----:R-:W-:Y:S05]  /*14cf0*/  @!P0 NANOSLEEP.SYNCS 0x989680 ;  /* 0x009896800000895d */ /* 0x002fea0003900000 */
[----:B------:R-:W1:Y:S02]  /*14d00*/  @!P0 SYNCS.PHASECHK.TRANS64 P0, [R3+URZ+0x28c20], R4 ;  /* 0x028c2004030085a7 */ /* 0x000e64000800007f */
[----:B-1----:R-:W-:Y:S05]  /*14d10*/  @!P0 BRA `(.L_x_1867) ;  /* 0xfffffffc00ec8947 */ /* 0x002fea000383ffff */
[----:B------:R-:W-:Y:S05]  /*14d20*/  BRA `(.L_x_1969) ;  /* 0xffffffc400607947 */ /* 0x000fea000383ffff */
.L_x_1870:
[----:B0-----:R-:W-:-:S04]  /*14d30*/  IMAD.U32 R3, RZ, RZ, UR38 ;  /* 0x00000026ff037e24 */ /* 0x001fc8000f8e00ff */
[----:B------:R0:W1:Y:S03]  /*14d40*/  SYNCS.PHASECHK.TRANS64.TRYWAIT P0, [R3+URZ+0x28c60], R4 ;  /* 0x028c6004030075a7 */ /* 0x000066000800017f */
[----:B-1----:R-:W-:Y:S05]  /*14d50*/  @!P0 NANOSLEEP.SYNCS 0x989680 ;  /* 0x009896800000895d */ /* 0x002fea0003900000 */
[----:B------:R-:W1:Y:S02]  /*14d60*/  @!P0 SYNCS.PHASECHK.TRANS64 P0, [R3+URZ+0x28c60], R4 ;  /* 0x028c6004030085a7 */ /* 0x000e64000800007f */
[----:B-1----:R-:W-:Y:S05]  /*14d70*/  @!P0 BRA `(.L_x_1870) ;  /* 0xfffffffc00ec8947 */ /* 0x002fea000383ffff */
[----:B------:R-:W-:Y:S05]  /*14d80*/  BRA `(.L_x_1970) ;  /* 0xffffffc4006c7947 */ /* 0x000fea000383ffff */
.L_x_1886:
[----:B-1----:R-:W-:-:S04]  /*14d90*/  IMAD.U32 R3, RZ, RZ, UR38 ;  /* 0x00000026ff037e24 */ /* 0x002fc8000f8e00ff */
[----:B------:R1:W2:Y:S03]  /*14da0*/  SYNCS.PHASECHK.TRANS64.TRYWAIT P0, [R3+URZ+0x28c48], R2 ;  /* 0x028c4802030075a7 */ /* 0x0002a6000800017f */
[----:B--2---:R-:W-:Y:S05]  /*14db0*/  @!P0 NANOSLEEP.SYNCS 0x989680 ;  /* 0x009896800000895d */ /* 0x004fea0003900000 */
[----:B------:R-:W2:Y:S02]  /*14dc0*/  @!P0 SYNCS.PHASECHK.TRANS64 P0, [R3+URZ+0x28c48], R2 ;  /* 0x028c4802030085a7 */ /* 0x000ea4000800007f */
[----:B--2---:R-:W-:Y:S05]  /*14dd0*/  @!P0 BRA `(.L_x_1886) ;  /* 0xfffffffc00ec8947 */ /* 0x004fea000383ffff */
[----:B------:R-:W-:Y:S05]  /*14de0*/  BRA `(.L_x_1971) ;  /* 0xffffffd000387947 */ /* 0x000fea000383ffff */
.L_x_1891:
[----:B01----:R-:W-:-:S04]  /*14df0*/  IMAD.U32 R3, RZ, RZ, UR38 ;  /* 0x00000026ff037e24 */ /* 0x003fc8000f8e00ff */
[----:B------:R0:W1:Y:S03]  /*14e00*/  SYNCS.PHASECHK.TRANS64.TRYWAIT P0, [R3+URZ+0x28c68], R2 ;  /* 0x028c6802030075a7 */ /* 0x000066000800017f */
[----:B-1----:R-:W-:Y:S05]  /*14e10*/  @!P0 NANOSLEEP.SYNCS 0x989680 ;  /* 0x009896800000895d */ /* 0x002fea0003900000 */
[----:B------:R-:W1:Y:S02]  /*14e20*/  @!P0 SYNCS.PHASECHK.TRANS64 P0, [R3+URZ+0x28c68], R2 ;  /* 0x028c6802030085a7 */ /* 0x000e64000800007f */
[----:B-1----:R-:W-:Y:S05]  /*14e30*/  @!P0 BRA `(.L_x_1891) ;  /* 0xfffffffc00ec8947 */ /* 0x002fea000383ffff */
[----:B------:R-:W-:Y:S05]  /*14e40*/  BRA `(.L_x_1972) ;  /* 0xffffffd000987947 */ /* 0x000fea000383ffff */
.L_x_1906:
[----:B-1----:R-:W-:-:S04]  /*14e50*/  IMAD.U32 R3, RZ, RZ, UR38 ;  /* 0x00000026ff037e24 */ /* 0x002fc8000f8e00ff */
[----:B------:R1:W2:Y:S03]  /*14e60*/  SYNCS.PHASECHK.TRANS64.TRYWAIT P0, [R3+URZ+0x28c40], R2 ;  /* 0x028c4002030075a7 */ /* 0x0002a6000800017f */
[----:B--2---:R-:W-:Y:S05]  /*14e70*/  @!P0 NANOSLEEP.SYNCS 0x989680 ;  /* 0x009896800000895d */ /* 0x004fea0003900000 */
[----:B------:R-:W2:Y:S02]  /*14e80*/  @!P0 SYNCS.PHASECHK.TRANS64 P0, [R3+URZ+0x28c40], R2 ;  /* 0x028c4002030085a7 */ /* 0x000ea4000800007f */
[----:B--2---:R-:W-:Y:S05]  /*14e90*/  @!P0 BRA `(.L_x_1906) ;  /* 0xfffffffc00ec8947 */ /* 0x004fea000383ffff */
[----:B------:R-:W-:Y:S05]  /*14ea0*/  BRA `(.L_x_1973) ;  /* 0xffffffd800e87947 */ /* 0x000fea000383ffff */
.L_x_1911:
[----:B01----:R-:W-:-:S04]  /*14eb0*/  IMAD.U32 R3, RZ, RZ, UR38 ;  /* 0x00000026ff037e24 */ /* 0x003fc8000f8e00ff */
[----:B------:R0:W1:Y:S03]  /*14ec0*/  SYNCS.PHASECHK.TRANS64.TRYWAIT P0, [R3+URZ+0x28c60], R2 ;  /* 0x028c6002030075a7 */ /* 0x000066000800017f */
[----:B-1----:R-:W-:Y:S05]  /*14ed0*/  @!P0 NANOSLEEP.SYNCS 0x989680 ;  /* 0x009896800000895d */ /* 0x002fea0003900000 */
[----:B------:R-:W1:Y:S02]  /*14ee0*/  @!P0 SYNCS.PHASECHK.TRANS64 P0, [R3+URZ+0x28c60], R2 ;  /* 0x028c6002030085a7 */ /* 0x000e64000800007f */
[----:B-1----:R-:W-:Y:S05]  /*14ef0*/  @!P0 BRA `(.L_x_1911) ;  /* 0xfffffffc00ec8947 */ /* 0x002fea000383ffff */
[----:B------:R-:W-:Y:S05]  /*14f00*/  BRA `(.L_x_1974) ;  /* 0xffffffdc004c7947 */ /* 0x000fea000383ffff */
.L_x_1927:
[----:B--2---:R-:W-:-:S04]  /*14f10*/  MOV R3, UR38 ;  /* 0x0000002600037c02 */ /* 0x004fc80008000f00 */
[----:B------:R2:W3:Y:S03]  /*14f20*/  SYNCS.PHASECHK.TRANS64.TRYWAIT P0, [R3+URZ+0x28c48], R2 ;  /* 0x028c4802030075a7 */ /* 0x0004e6000800017f */
[----:B---3--:R-:W-:Y:S05]  /*14f30*/  @!P0 NANOSLEEP.SYNCS 0x989680 ;  /* 0x009896800000895d */ /* 0x008fea0003900000 */
[----:B------:R-:W3:Y:S02]  /*14f40*/  @!P0 SYNCS.PHASECHK.TRANS64 P0, [R3+URZ+0x28c48], R2 ;  /* 0x028c4802030085a7 */ /* 0x000ee4000800007f */
[----:B---3--:R-:W-:Y:S05]  /*14f50*/  @!P0 BRA `(.L_x_1927) ;  /* 0xfffffffc00ec8947 */ /* 0x008fea000383ffff */
[----:B------:R-:W-:Y:S05]  /*14f60*/  BRA `(.L_x_1975) ;  /* 0xffffffe400a87947 */ /* 0x000fea000383ffff */
.L_x_1932:
[----:B--2---:R-:W-:-:S04]  /*14f70*/  IMAD.U32 R3, RZ, RZ, UR38 ;  /* 0x00000026ff037e24 */ /* 0x004fc8000f8e00ff */
[----:B------:R2:W3:Y:S03]  /*14f80*/  SYNCS.PHASECHK.TRANS64.TRYWAIT P0, [R3+URZ+0x28c68], R2 ;  /* 0x028c6802030075a7 */ /* 0x0004e6000800017f */
[----:B---3--:R-:W-:Y:S05]  /*14f90*/  @!P0 NANOSLEEP.SYNCS 0x989680 ;  /* 0x009896800000895d */ /* 0x008fea0003900000 */
[----:B------:R-:W3:Y:S02]  /*14fa0*/  @!P0 SYNCS.PHASECHK.TRANS64 P0, [R3+URZ+0x28c68], R2 ;  /* 0x028c6802030085a7 */ /* 0x000ee4000800007f */
[----:B---3--:R-:W-:Y:S05]  /*14fb0*/  @!P0 BRA `(.L_x_1932) ;  /* 0xfffffffc00ec8947 */ /* 0x008fea000383ffff */
[----:B------:R-:W-:Y:S05]  /*14fc0*/  BRA `(.L_x_1976) ;  /* 0xffffffe8000c7947 */ /* 0x000fea000383ffff */
.L_x_1943:
[----:B--2---:R2:W3:Y:S02]  /*14fd0*/  SYNCS.PHASECHK.TRANS64.TRYWAIT P0, [R2+URZ+0x28c20], R9 ;  /* 0x028c2009020075a7 */ /* 0x0044e4000800017f */
[----:B---3--:R-:W-:Y:S05]  /*14fe0*/  @!P0 NANOSLEEP.SYNCS 0x989680 ;  /* 0x009896800000895d */ /* 0x008fea0003900000 */
[----:B------:R-:W3:Y:S02]  /*14ff0*/  @!P0 SYNCS.PHASECHK.TRANS64 P0, [R2+URZ+0x28c20], R9 ;  /* 0x028c2009020085a7 */ /* 0x000ee4000800007f */
[----:B---3--:R-:W-:Y:S05]  /*15000*/  @!P0 BRA `(.L_x_1943) ;  /* 0xfffffffc00f08947 */ /* 0x008fea000383ffff */
[----:B------:R-:W-:Y:S05]  /*15010*/  BRA `(.L_x_1977) ;  /* 0xffffffec00fc7947 */ /* 0x000fea000383ffff */
.L_x_1944:
[----:B------:R-:W3:Y:S01]  /*15020*/  S2R R3, SR_TID.X ;  /* 0x0000000000037919 */ /* 0x000ee20000002100 */
[----:B------:R-:W-:Y:S01]  /*15030*/  BSSY B0, `(.L_x_1978) ;  /* 0x000000a000007945 */ /* 0x000fe20003800000 */
[----:B0-----:R-:W-:Y:S02]  /*15040*/  IMAD.MOV.U32 R12, RZ, RZ, RZ ;  /* 0x000000ffff0c7224 */ /* 0x001fe400078e00ff */
[----:B------:R-:W-:Y:S02]  /*15050*/  IMAD.MOV.U32 R11, RZ, RZ, 0x1f ;  /* 0x0000001fff0b7424 */ /* 0x000fe400078e00ff */
[----:B------:R-:W-:Y:S01]  /*15060*/  IMAD.MOV.U32 R15, RZ, RZ, -0x1 ;  /* 0xffffffffff0f7424 */ /* 0x000fe200078e00ff */
[----:B---3--:R-:W-:-:S04]  /*15070*/  SHF.R.U32.HI R3, RZ, 0x5, R3 ;  /* 0x00000005ff037819 */ /* 0x008fc80000011603 */
[----:B------:R-:W-:-:S05]  /*15080*/  LOP3.LUT R3, R3, 0x3, RZ, 0xc0, !PT ;  /* 0x0000000303037812 */ /* 0x000fca00078ec0ff */
[----:B------:R-:W-:-:S07]  /*15090*/  IMAD.MOV.U32 R13, RZ, RZ, R3 ;  /* 0x000000ffff0d7224 */ /* 0x000fce00078e0003 */
[----:B-12---:R-:W-:Y:S05]  /*150a0*/  WARPSYNC.COLLECTIVE R15, `(.L_x_1979) ;  /* 0x000000000f087348 */ /* 0x006fea0003c00000 */
[----:B------:R0:W3:Y:S02]  /*150b0*/  SHFL.IDX P6, R14, R13, R12, R11 ;  /* 0x0000000c0d0e7389 */ /* 0x0000e400000c000b */
[----:B0123--:R-:W-:Y:S01]  /*150c0*/  ENDCOLLECTIVE ;  /* 0x000000000000791b */ /* 0x00ffe20003800000 */
.L_x_1979:
[----:B------:R-:W-:Y:S05]  /*150d0*/  BSYNC B0 ;  /* 0x0000000000007941 */ /* 0x000fea0003800000 */
.L_x_1978:
[----:B------:R-:W-:Y:S05]  /*150e0*/  BRA `(.L_x_1980) ;  /* 0xffffffec00e07947 */ /* 0x000fea000383ffff */
.L_x_1945:
[----:B------:R-:W-:Y:S01]  /*150f0*/  BSSY B0, `(.L_x_1981) ;  /* 0x0000006000007945 */ /* 0x000fe20003800000 */
[----:B------:R-:W-:-:S07]  /*15100*/  IMAD.MOV.U32 R15, RZ, RZ, -0x1 ;  /* 0xffffffffff0f7424 */ /* 0x000fce00078e00ff */
[----:B0123--:R-:W-:Y:S05]  /*15110*/  WARPSYNC.COLLECTIVE R15, `(.L_x_1982) ;  /* 0x000000000f0c7348 */ /* 0x00ffea0003c00000 */
[----:B------:R-:W-:Y:S02]  /*15120*/  ELECT P6, UR62, PT ;  /* 0x00000000003e782f */ /* 0x000fe400038c0000 */
[----:B------:R-:W-:Y:S01]  /*15130*/  MOV R14, UR62 ;  /* 0x0000003e000e7c02 */ /* 0x000fe20008000f00 */
[----:B0123--:R-:W-:Y:S10]  /*15140*/  ENDCOLLECTIVE ;  /* 0x000000000000791b */ /* 0x00fff40003800000 */
.L_x_1982:
[----:B------:R-:W-:Y:S05]  /*15150*/  BSYNC B0 ;  /* 0x0000000000007941 */ /* 0x000fea0003800000 */
.L_x_1981:
[----:B------:R-:W-:Y:S05]  /*15160*/  BRA `(.L_x_1983) ;  /* 0xffffffec00d47947 */ /* 0x000fea000383ffff */
.L_x_1947:
[----:B---3--:R3:W4:Y:S02]  /*15170*/  SYNCS.PHASECHK.TRANS64.TRYWAIT P0, [R7+URZ], R4 ;  /* 0x00000004070075a7 */ /* 0x008724000800017f */
[----:B----4-:R-:W-:Y:S05]  /*15180*/  @!P0 NANOSLEEP.SYNCS 0x989680 ;  /* 0x009896800000895d */ /* 0x010fea0003900000 */
[----:B------:R-:W4:Y:S02]  /*15190*/  @!P0 SYNCS.PHASECHK.TRANS64 P0, [R7+URZ], R4 ;  /* 0x00000004070085a7 */ /* 0x000f24000800007f */
[----:B----4-:R-:W-:Y:S05]  /*151a0*/  @!P0 BRA `(.L_x_1947) ;  /* 0xfffffffc00f08947 */ /* 0x010fea000383ffff */
[----:B------:R-:W-:Y:S05]  /*151b0*/  BRA `(.L_x_1984) ;  /* 0xfffffff000087947 */ /* 0x000fea000383ffff */
.L_x_1948:
[----:B----4-:R4:W0:Y:S02]  /*151c0*/  SYNCS.PHASECHK.TRANS64.TRYWAIT P0, [R5+URZ], R0 ;  /* 0x00000000050075a7 */ /* 0x010824000800017f */
[----:B0-----:R-:W-:Y:S05]  /*151d0*/  @!P0 NANOSLEEP.SYNCS 0x989680 ;  /* 0x009896800000895d */ /* 0x001fea0003900000 */
[----:B------:R-:W0:Y:S02]  /*151e0*/  @!P0 SYNCS.PHASECHK.TRANS64 P0, [R5+URZ], R0 ;  /* 0x00000000050085a7 */ /* 0x000e24000800007f */
[----:B0-----:R-:W-:Y:S05]  /*151f0*/  @!P0 BRA `(.L_x_1948) ;  /* 0xfffffffc00f08947 */ /* 0x001fea000383ffff */
[----:B------:R-:W-:Y:S05]  /*15200*/  BRA `(.L_x_1985) ;  /* 0xffffffec00fc7947 */ /* 0x000fea000383ffff */
.L_x_1950:
[----:B--2---:R2:W4:Y:S02]  /*15210*/  SYNCS.PHASECHK.TRANS64.TRYWAIT P0, [R5+URZ], R4 ;  /* 0x00000004050075a7 */ /* 0x004524000800017f */
[----:B----4-:R-:W-:Y:S05]  /*15220*/  @!P0 NANOSLEEP.SYNCS 0x989680 ;  /* 0x009896800000895d */ /* 0x010fea0003900000 */
[----:B------:R-:W4:Y:S02]  /*15230*/  @!P0 SYNCS.PHASECHK.TRANS64 P0, [R5+URZ], R4 ;  /* 0x00000004050085a7 */ /* 0x000f24000800007f */
[----:B----4-:R-:W-:Y:S05]  /*15240*/  @!P0 BRA `(.L_x_1950) ;  /* 0xfffffffc00f08947 */ /* 0x010fea000383ffff */
[----:B------:R-:W-:Y:S05]  /*15250*/  BRA `(.L_x_1986) ;  /* 0xfffffff000007947 */ /* 0x000fea000383ffff */
.L_x_1987:
        /* <DEDUP_REMOVED lines=10> */
.L_x_5872:


//--------------------- .text._ZN7cutlass13device_kernelIN5flash11enable_sm90INS1_16FlashAttnFwdSm90INS1_25CollectiveMainloopFwdSm90ILi2EN4cute5tupleIJNS5_1CILi1EEES8_S8_EEENS6_IJNS7_ILi64EEESA_SA_EEELi512ENS_10bfloat16_tEfNS_4arch4Sm90ELb0ELb1ELb0ELb0ELb0ELb0ELb1ELb0ELb0ELb1ELb1ELb0EEENS1_21CollectiveEpilogueFwdINS6_IJSA_NS7_ILi512EEESA_EEES9_SC_SE_Li256ELb0ELb1ELb1ELb0EEENS1_19SingleTileSchedulerILb0ELb1ELb1ELi64EEEEEEEEEvNT_6ParamsE --------------------------
	.section	.text._ZN7cutlass13device_kernelIN5flash11enable_sm90INS1_16FlashAttnFwdSm90INS1_25CollectiveMainloopFwdSm90ILi2EN4cute5tupleIJNS5_1CILi1EEES8_S8_EEENS6_IJNS7_ILi64EEESA_SA_EEELi512ENS_10bfloat16_tEfNS_4arch4Sm90ELb0ELb1ELb0ELb0ELb0ELb0ELb1ELb0ELb0ELb1ELb1ELb0EEENS1_21CollectiveEpilogueFwdINS6_IJSA_NS7_ILi512EEESA_EEES9_SC_SE_Li256ELb0ELb1ELb1ELb0EEENS1_19SingleTileSchedulerILb0ELb1ELb1ELi64EEEEEEEEEvNT_6ParamsE,"ax",@progbits
	.align	128
.text._ZN7cutlass13device_kernelIN5flash11enable_sm90INS1_16FlashAttnFwdSm90INS1_25CollectiveMainloopFwdSm90ILi2EN4cute5tupleIJNS5_1CILi1EEES8_S8_EEENS6_IJNS7_ILi64EEESA_SA_EEELi512ENS_10bfloat16_tEfNS_4arch4Sm90ELb0ELb1ELb0ELb0ELb0ELb0ELb1ELb0ELb0ELb1ELb1ELb0EEENS1_21CollectiveEpilogueFwdINS6_IJSA_NS7_ILi512EEESA_EEES9_SC_SE_Li256ELb0ELb1ELb1ELb0EEENS1_19SingleTileSchedulerILb0ELb1ELb1ELi64EEEEEEEEEvNT_6ParamsE:
        .type           _ZN7cutlass13device_kernelIN5flash11enable_sm90INS1_16FlashAttnFwdSm90INS1_25CollectiveMainloopFwdSm90ILi2EN4cute5tupleIJNS5_1CILi1EEES8_S8_EEENS6_IJNS7_ILi64EEESA_SA_EEELi512ENS_10bfloat16_tEfNS_4arch4Sm90ELb0ELb1ELb0ELb0ELb0ELb0ELb1ELb0ELb0ELb1ELb1ELb0EEENS1_21CollectiveEpilogueFwdINS6_IJSA_NS7_ILi512EEESA_EEES9_SC_SE_Li256ELb0ELb1ELb1ELb0EEENS1_19SingleTileSchedulerILb0ELb1ELb1ELi64EEEEEEEEEvNT_6ParamsE,@function
        .size           _ZN7cutlass13device_kernelIN5flash11enable_sm90INS1_16FlashAttnFwdSm90INS1_25CollectiveMainloopFwdSm90ILi2EN4cute5tupleIJNS5_1CILi1EEES8_S8_EEENS6_IJNS7_ILi64EEESA_SA_EEELi512ENS_10bfloat16_tEfNS_4arch4Sm90ELb0ELb1ELb0ELb0ELb0ELb0ELb1ELb0ELb0ELb1ELb1ELb0EEENS1_21CollectiveEpilogueFwdINS6_IJSA_NS7_ILi512EEESA_EEES9_SC_SE_Li256ELb0ELb1ELb1ELb0EEENS1_19SingleTileSchedulerILb0ELb1ELb1ELi64EEEEEEEEEvNT_6ParamsE,(.L_x_5873 - _ZN7cutlass13device_kernelIN5flash11enable_sm90INS1_16FlashAttnFwdSm90INS1_25CollectiveMainloopFwdSm90ILi2EN4cute5tupleIJNS5_1CILi1EEES8_S8_EEENS6_IJNS7_ILi64EEESA_SA_EEELi512ENS_10bfloat16_tEfNS_4arch4Sm90ELb0ELb1ELb0ELb0ELb0ELb0ELb1ELb0ELb0ELb1ELb1ELb0EEENS1_21CollectiveEpilogueFwdINS6_IJSA_NS7_ILi512EEESA_EEES9_SC_SE_Li256ELb0ELb1ELb1ELb0EEENS1_19SingleTileSchedulerILb0ELb1ELb1ELi64EEEEEEEEEvNT_6ParamsE)
        .other          _ZN7cutlass13device_kernelIN5flash11enable_sm90INS1_16FlashAttnFwdSm90INS1_25CollectiveMainloopFwdSm90ILi2EN4cute5tupleIJNS5_1CILi1EEES8_S8_EEENS6_IJNS7_ILi64EEESA_SA_EEELi512ENS_10bfloat16_tEfNS_4arch4Sm90ELb0ELb1ELb0ELb0ELb0ELb0ELb1ELb0ELb0ELb1ELb1ELb0EEENS1_21CollectiveEpilogueFwdINS6_IJSA_NS7_ILi512EEESA_EEES9_SC_SE_Li256ELb0ELb1ELb1ELb0EEENS1_19SingleTileSchedulerILb0ELb1ELb1ELi64EEEEEEEEEvNT_6ParamsE,@"STO_CUDA_ENTRY STV_DEFAULT"
_ZN7cutlass13device_kernelIN5flash11enable_sm90INS1_16FlashAttnFwdSm90INS1_25CollectiveMainloopFwdSm90ILi2EN4cute5tupleIJNS5_1CILi1EEES8_S8_EEENS6_IJNS7_ILi64EEESA_SA_EEELi512ENS_10bfloat16_tEfNS_4arch4Sm90ELb0ELb1ELb0ELb0ELb0ELb0ELb1ELb0ELb0ELb1ELb1ELb0EEENS1_21CollectiveEpilogueFwdINS6_IJSA_NS7_ILi512EEESA_EEES9_SC_SE_Li256ELb0ELb1ELb1ELb0EEENS1_19SingleTileSchedulerILb0ELb1ELb1ELi64EEEEEEEEEvNT_6ParamsE:
        /* <DEDUP_REMOVED lines=18> */
.L_x_1989:
[----:B------:R-:W-:Y:S05]  /*0120*/  BSYNC B0 ;  /* 0x0000000000007941 */ /* 0x000fea0003800000 */
.L_x_1988:
        /* <DEDUP_REMOVED lines=39> */
.L_x_1990:
        /* <DEDUP_REMOVED lines=22> */
.L_x_1991:
        /* <DEDUP_REMOVED lines=18> */
.L_x_1992:
        /* <DEDUP_REMOVED lines=22> */
.L_x_1993:
        /* <DEDUP_REMOVED lines=22> */
.L_x_1994:
        /* <DEDUP_REMOVED lines=9> */
.L_x_1997:
        /* <DEDUP_REMOVED lines=24> */
[----:B-1----:R-:W-:Y:S05]  /*0af0*/  @!P0 BRA `(.L_x_1998) ;  /* 0x0000019400948947 */ /* 0x002fea0003800000 */
[----:B0-----:R-:W0:Y:S01]  /*0b00*/  LDC.64 R2, c[0x0][0x418] ;  /* 0x00010600ff027b82 */ /* 0x001e220000000a00 */
[----:B------:R-:W-:Y:S01]  /*0b10*/  UISETP.NE.AND UP0, UPT, UR10, 0x1, UPT ;  /* 0x000000010a00788c */ /* 0x000fe2000bf05270 */
[----:B------:R-:W-:-:S06]  /*0b20*/  VIADD R152, R12, 0xffffff80 ;  /* 0xffffff800c987836 */ /* 0x000fcc0000000000 */
[----:B------:R-:W1:Y:S08]  /*0b30*/  LDC R16, c[0x0][0x424] ;  /* 0x00010900ff107b82 */ /* 0x000e700000000800 */
[----:B------:R-:W2:Y:S08]  /*0b40*/  LDC R7, c[0x0][0x2f0] ;  /* 0x0000bc00ff077b82 */ /* 0x000eb00000000800 */
[----:B------:R-:W3:Y:S01]  /*0b50*/  S2UR UR60, SR_CTAID.X ;  /* 0x00000000003c79c3 */ /* 0x000ee20000002500 */
[----:B0-----:R-:W-:-:S04]  /*0b60*/  ISETP.NE.U32.AND P0, PT, R2, RZ, PT ;  /* 0x000000ff0200720c */ /* 0x001fc80003f05070 */
[----:B------:R-:W-:-:S04]  /*0b70*/  ISETP.NE.AND.EX P0, PT, R3, RZ, PT, P0 ;  /* 0x000000ff0300720c */ /* 0x000fc80003f05300 */
[----:B-1----:R-:W-:Y:S02]  /*0b80*/  SEL R16, R16, 0x1, P0 ;  /* 0x0000000110107807 */ /* 0x002fe40000000000 */
[----:B------:R-:W-:-:S03]  /*0b90*/  PLOP3.LUT P0, PT, PT, PT, UP0, 0x80, 0x0 ;  /* 0x000000000000781c */ /* 0x000fc60003f0f008 */
[----:B--2---:R-:W-:-:S05]  /*0ba0*/  IMAD R0, R16, R7, 0x3f ;  /* 0x0000003f10007424 */ /* 0x004fca00078e0207 */
[----:B------:R-:W-:Y:S01]  /*0bb0*/  SHF.R.S32.HI R3, RZ, 0x1f, R0 ;  /* 0x0000001fff037819 */ /* 0x000fe20000011400 */
[----:B---3--:R-:W-:-:S03]  /*0bc0*/  USHF.L.U32 UR60, UR60, 0x6, URZ ;  /* 0x000000063c3c7899 */ /* 0x008fc6000800063f */
[----:B------:R-:W-:-:S04]  /*0bd0*/  LEA.HI R3, R3, R0, RZ, 0x6 ;  /* 0x0000000003037211 */ /* 0x000fc800078f30ff */
[----:B------:R-:W-:Y:S01]  /*0be0*/  SHF.R.S32.HI R3, RZ, 0x6, R3 ;  /* 0x00000006ff037819 */ /* 0x000fe20000011403 */
[----:B------:R-:W-:Y:S06]  /*0bf0*/  @!P0 BRA `(.L_x_1999) ;  /* 0x0000002000c88947 */ /* 0x000fec0003800000 */
[----:B------:R-:W0:Y:S01]  /*0c00*/  LDC R0, c[0x0][0x288] ;  /* 0x0000a200ff007b82 */ /* 0x000e220000000800 */
[----:B------:R-:W-:Y:S01]  /*0c10*/  ULDC UR5, c[0x0][0x448] ;  /* 0x0001120000057ab9 */ /* 0x000fe20000000800 */
[----:B------:R-:W-:Y:S01]  /*0c20*/  ULDC.64 UR6, c[0x0][0xad8] ;  /* 0x0002b60000067ab9 */ /* 0x000fe20000000a00 */
[----:B------:R-:W-:Y:S02]  /*0c30*/  UISETP.NE.AND UP0, UPT, UR5, 0x1, UPT ;  /* 0x000000010500788c */ /* 0x000fe4000bf05270 */
[----:B------:R-:W-:Y:S02]  /*0c40*/  UISETP.GE.AND UP1, UPT, UR7, 0x1, UPT ;  /* 0x000000010700788c */ /* 0x000fe4000bf26270 */
[----:B------:R-:W-:-:S04]  /*0c50*/  UIADD3 UR5, UR60, 0x3f, URZ ;  /* 0x0000003f3c057890 */ /* 0x000fc8000fffe03f */
[----:B------:R-:W-:-:S03]  /*0c60*/  PLOP3.LUT P1, PT, PT, PT, UP1, 0x80, 0x0 ;  /* 0x000000000000781c */ /* 0x000fc60003f2f018 */
[----:B------:R-:W-:Y:S01]  /*0c70*/  @UP0 ULDC UR8, c[0x0][0x44c] ;  /* 0x0001130000080ab9 */ /* 0x000fe20000000800 */
[----:B------:R-:W-:Y:S01]  /*0c80*/  @UP0 ULDC UR11, c[0x0][0x450] ;  /* 0x00011400000b0ab9 */ /* 0x000fe20000000800 */
[----:B------:R-:W-:-:S04]  /*0c90*/  UIMAD.WIDE.U32 UR8, UR5, UR8, URZ ;  /* 0x00000008050872a5 */ /* 0x000fc8000f8e003f */
[----:B------:R-:W-:Y:S01]  /*0ca0*/  @UP0 USHF.R.U32.HI UR5, URZ, UR11, UR9 ;  /* 0x0000000b3f050299 */ /* 0x000fe20008011609 */
[----:B0-----:R-:W-:-:S05]  /*0cb0*/  IADD3 R5, -R0, 0x1, RZ ;  /* 0x0000000100057810 */ /* 0x001fca0007ffe1ff */
[----:B------:R-:W-:-:S05]  /*0cc0*/  IMAD R5, R16, R7, R5 ;  /* 0x0000000710057224 */ /* 0x000fca00078e0205 */
[----:B------:R-:W-:-:S13]  /*0cd0*/  R2UR UR10, R5 ;  /* 0x00000000050a72ca */ /* 0x000fda00000e0000 */
        /* <DEDUP_REMOVED lines=13> */
.L_x_2001:
[----:B------:R-:W-:-:S11]  /*0db0*/  UISETP.NE.AND UP1, UPT, UR7, 0x1, UPT ;  /* 0x000000010700788c */ /* 0x000fd6000bf25270 */
[----:B------:R-:W-:Y:S02]  /*0dc0*/  @UP1 ULDC.64 UR10, c[0x0][0xae0] ;  /* 0x0002b800000a1ab9 */ /* 0x000fe40000000a00 */
[----:B------:R-:W-:-:S04]  /*0dd0*/  UIMAD.WIDE.U32 UR8, UR5, UR10, URZ ;  /* 0x0000000a050872a5 */ /* 0x000fc8000f8e003f */
[----:B------:R-:W-:-:S12]  /*0de0*/  @UP1 USHF.R.U32.HI UR5, URZ, UR11, UR9 ;  /* 0x0000000b3f051299 */ /* 0x000fd80008011609 */
.L_x_2002:
[----:B------:R-:W-:-:S04]  /*0df0*/  UIMAD UR5, UR5, UR7, UR7 ;  /* 0x00000007050572a4 */ /* 0x000fc8000f8e0207 */
[----:B------:R-:W-:-:S04]  /*0e00*/  UISETP.LT.AND UP1, UPT, UR6, UR5, UPT ;  /* 0x000000050600728c */ /* 0x000fc8000bf21270 */
[----:B------:R-:W-:-:S12]  /*0e10*/  USEL UR6, UR6, UR5, UP1 ;  /* 0x0000000506067287 */ /* 0x000fd80008800000 */
.L_x_2000:
[----:B------:R-:W-:Y:S01]  /*0e20*/  IMAD R16, R16, R7, -R0 ;  /* 0x0000000710107224 */ /* 0x000fe200078e0a00 */
[----:B------:R-:W-:Y:S01]  /*0e30*/  UIADD3 UR6, UR6, 0x3f, URZ ;  /* 0x0000003f06067890 */ /* 0x000fe2000fffe03f */
[----:B------:R-:W-:Y:S01]  /*0e40*/  R2UR UR10, R3 ;  /* 0x00000000030a72ca */ /* 0x000fe200000e0000 */
[----:B------:R-:W-:Y:S02]  /*0e50*/  @UP0 ULDC UR8, c[0x0][0x44c] ;  /* 0x0001130000080ab9 */ /* 0x000fe40000000800 */
[----:B------:R-:W-:Y:S01]  /*0e60*/  R2UR UR11, R16 ;  /* 0x00000000100b72ca */ /* 0x000fe200000e0000 */
[----:B------:R-:W-:Y:S02]  /*0e70*/  USHF.R.S32.HI UR5, URZ, 0x1f, UR6 ;  /* 0x0000001f3f057899 */ /* 0x000fe40008011406 */
[----:B------:R-:W-:Y:S02]  /*0e80*/  UIMAD.WIDE.U32 UR8, UR60, UR8, URZ ;  /* 0x000000083c0872a5 */ /* 0x000fe4000f8e003f */
[----:B------:R-:W-:-:S03]  /*0e90*/  ULEA.HI UR5, UR5, UR6, URZ, 0x6 ;  /* 0x0000000605057291 */ /* 0x000fc6000f8f303f */
[----:B------:R-:W-:Y:S01]  /*0ea0*/  @UP0 ULDC UR6, c[0x0][0x450] ;  /* 0x0001140000060ab9 */ /* 0x000fe20000000800 */
[----:B------:R-:W-:Y:S02]  /*0eb0*/  USHF.R.S32.HI UR5, URZ, 0x6, UR5 ;  /* 0x000000063f057899 */ /* 0x000fe40008011405 */
[----:B------:R-:W-:Y:S02]  /*0ec0*/  @UP0 USHF.R.U32.HI UR60, URZ, UR6, UR9 ;  /* 0x000000063f3c0299 */ /* 0x000fe40008011609 */
[----:B------:R-:W-:Y:S02]  /*0ed0*/  UISETP.LT.AND UP0, UPT, UR10, UR5, UPT ;  /* 0x000000050a00728c */ /* 0x000fe4000bf01270 */
[----:B------:R-:W-:Y:S01]  /*0ee0*/  UIADD3 UR60, UR11, UR60, URZ ;  /* 0x0000003c0b3c7290 */ /* 0x000fe2000fffe03f */
[----:B------:R-:W-:Y:S01]  /*0ef0*/  ULDC UR6, c[0x0][0xad4] ;  /* 0x0002b50000067ab9 */ /* 0x000fe20000000800 */
[----:B------:R-:W-:Y:S02]  /*0f00*/  USEL UR5, UR10, UR5, UP0 ;  /* 0x000000050a057287 */ /* 0x000fe40008000000 */
[----:B------:R-:W-:-:S06]  /*0f10*/  UIADD3 UR6, UR60, -UR6, URZ ;  /* 0x800000063c067290 */ /* 0x000fcc000fffe03f */
[----:B------:R-:W-:Y:S01]  /*0f20*/  IMAD.U32 R0, RZ, RZ, UR6 ;  /* 0x00000006ff007e24 */ /* 0x000fe2000f8e00ff */
[----:B------:R-:W-:Y:S06]  /*0f30*/  @!P1 BRA `(.L_x_2003) ;  /* 0x0000000000409947 */ /* 0x000fec0003800000 */
        /* <DEDUP_REMOVED lines=10> */
.L_x_2004:
[----:B------:R-:W-:-:S11]  /*0fe0*/  UISETP.NE.AND UP0, UPT, UR7, 0x1, UPT ;  /* 0x000000010700788c */ /* 0x000fd6000bf05270 */
[----:B------:R-:W-:Y:S02]  /*0ff0*/  @UP0 ULDC.64 UR10, c[0x0][0xae0] ;  /* 0x0002b800000a0ab9 */ /* 0x000fe40000000a00 */
[----:B------:R-:W-:-:S04]  /*1000*/  UIMAD.WIDE.U32 UR8, UR60, UR10, URZ ;  /* 0x0000000a3c0872a5 */ /* 0x000fc8000f8e003f */
[----:B------:R-:W-:-:S12]  /*1010*/  @UP0 USHF.R.U32.HI UR60, URZ, UR11, UR9 ;  /* 0x0000000b3f3c0299 */ /* 0x000fd80008011609 */
.L_x_2005:
[----:B------:R-:W-:-:S06]  /*1020*/  UIMAD UR7, UR60, UR7, URZ ;  /* 0x000000073c0772a4 */ /* 0x000fcc000f8e023f */
[----:B------:R-:W-:-:S07]  /*1030*/  VIMNMX R0, R0, UR7, !PT ;  /* 0x0000000700007c48 */ /* 0x000fce000ffe0100 */
.L_x_2003:
        /* <DEDUP_REMOVED lines=78> */
[----:B0-----:R-:W-:Y:S02]  /*1520*/  VIADD R6, R3, 0xffffffe ;  /* 0x0ffffffe03067836 */ /* 0x001fe40000000000 */
[----:B------:R-:W-:-:S04]  /*1530*/  IMAD.MOV R3, RZ, RZ, -R11 ;  /* 0x000000ffff037224 */ /* 0x000fc800078e0a0b */
        /* <DEDUP_REMOVED lines=20> */
.L_x_2006:
        /* <DEDUP_REMOVED lines=12> */
[----:B------:R-:W0:Y:S08]  /*1740*/  S2UR UR7, SR_CgaCtaId ;  /* 0x00000000000779c3 */ /* 0x000e300000008800 */
[----:B------:R-:W-:Y:S01]  /*1750*/  BAR.SYNC.DEFER_BLOCKING 0xe, 0x100 ;  /* 0x0384000000007b1d */ /* 0x000fe20000010000 */
[----:B------:R-:W-:Y:S01]  /*1760*/  LOP3.LUT R6, R12, 0x7f, RZ, 0xc0, !PT ;  /* 0x0000007f0c067812 */ /* 0x000fe200078ec0ff */
[----:B------:R-:W-:Y:S01]  /*1770*/  VIADD R3, R3, 0xfffffffe ;  /* 0xfffffffe03037836 */ /* 0x000fe20000000000 */
[----:B------:R-:W-:-:S02]  /*1780*/  LEA.HI R5, R5, R152, RZ, 0x7 ;  /* 0x0000009805057211 */ /* 0x000fc400078f38ff */
[----:B------:R-:W-:Y:S01]  /*1790*/  ISETP.NE.AND P1, PT, R6, RZ, PT ;  /* 0x000000ff0600720c */ /* 0x000fe20003f25270 */
[----:B------:R-:W-:Y:S01]  /*17a0*/  UMOV UR9, 0x40000040 ;  /* 0x4000004000097882 */ /* 0x000fe20000000000 */
[----:B------:R-:W-:Y:S01]  /*17b0*/  SHF.R.S32.HI R2, RZ, 0x7, R5 ;  /* 0x00000007ff027819 */ /* 0x000fe20000011405 */
[----:B------:R-:W-:Y:S01]  /*17c0*/  UMOV UR11, 0x40000040 ;  /* 0x40000040000b7882 */ /* 0x000fe20000000000 */
[----:B------:R-:W-:Y:S01]  /*17d0*/  UMOV UR13, 0x40000040 ;  /* 0x40000040000d7882 */ /* 0x000fe20000000000 */
[----:B------:R-:W-:Y:S01]  /*17e0*/  UMOV UR15, 0x40000040 ;  /* 0x40000040000f7882 */ /* 0x000fe20000000000 */
[----:B------:R-:W-:Y:S01]  /*17f0*/  UMOV UR17, 0x40000040 ;  /* 0x4000004000117882 */ /* 0x000fe20000000000 */
[----:B------:R-:W-:Y:S01]  /*1800*/  UMOV UR19, 0x40000040 ;  /* 0x4000004000137882 */ /* 0x000fe20000000000 */
[----:B------:R-:W1:Y:S01]  /*1810*/  SHFL.IDX PT, R2, R2, RZ, 0x1f ;  /* 0x00001fff02027589 */ /* 0x000e6200000e0000 */
[----:B------:R-:W-:Y:S01]  /*1820*/  UMOV UR21, 0x40000040 ;  /* 0x4000004000157882 */ /* 0x000fe20000000000 */
[----:B------:R-:W-:Y:S01]  /*1830*/  UMOV UR23, 0x40000040 ;  /* 0x4000004000177882 */ /* 0x000fe20000000000 */
[----:B------:R-:W-:-:S02]  /*1840*/  LOP3.LUT R5, R5, 0xffffff80, RZ, 0xc0, !PT ;  /* 0xffffff8005057812 */ /* 0x000fc400078ec0ff */
[----:B------:R-:W-:-:S03]  /*1850*/  ISETP.GE.AND P0, PT, R3, R0, PT ;  /* 0x000000000300720c */ /* 0x000fc60003f06270 */
[----:B------:R-:W-:Y:S01]  /*1860*/  IMAD.IADD R5, R152, 0x1, -R5 ;  /* 0x0000000198057824 */ /* 0x000fe200078e0a05 */
[----:B------:R-:W-:Y:S01]  /*1870*/  WARPGROUP.ARRIVE ;  /* 0x00000000000079c5 */ /* 0x000fe20000000000 */
[----:B-1----:R-:W-:-:S03]  /*1880*/  R2UR UR4, R2 ;  /* 0x00000000020472ca */ /* 0x002fc600000e0000 */
        /* <DEDUP_REMOVED lines=9> */
[----:B0-----:R-:W-:-:S04]  /*1920*/  ULEA UR5, UR7, UR5, 0x18 ;  /* 0x0000000507057291 */ /* 0x001fc8000f8ec03f */
        /* <DEDUP_REMOVED lines=43> */
.L_x_2009:
        /* <DEDUP_REMOVED lines=170> */
.L_x_2008:
[----:B------:R-:W-:Y:S01]  /*2680*/  BAR.SYNC.DEFER_BLOCKING 0xe, 0x100 ;  /* 0x0384000000007b1d */ /* 0x000fe20000010000 */
[----:B------:R-:W-:Y:S01]  /*2690*/  VIADD R2, R2, UR4 ;  /* 0x0000000402027c36 */ /* 0x000fe20008000000 */
[----:B------:R-:W-:Y:S01]  /*26a0*/  PLOP3.LUT P0, PT, PT, PT, PT, 0x8, 0x0 ;  /* 0x000000000000781c */ /* 0x000fe20003f0e170 */
[----:B-1----:R-:W-:-:S03]  /*26b0*/  IMAD.MOV.U32 R4, RZ, RZ, RZ ;  /* 0x000000ffff047224 */ /* 0x002fc600078e00ff */
[----:B------:R-:W-:-:S05]  /*26c0*/  LEA R2, R2, UR5, 0x2 ;  /* 0x0000000502027c11 */ /* 0x000fca000f8e10ff */
[----:B------:R-:W1:Y:S04]  /*26d0*/  LDS R3, [R2+0x38400] ;  /* 0x0384000002037984 */ /* 0x000e680000000800 */
[----:B------:R2:W3:Y:S02]  /*26e0*/  LDS R0, [R2+0x38420] ;  /* 0x0384200002007984 */ /* 0x0004e40000000800 */
[----:B--2---:R-:W-:Y:S02]  /*26f0*/  IMAD.MOV.U32 R2, RZ, RZ, RZ ;  /* 0x000000ffff027224 */ /* 0x004fe400078e00ff */
        /* <DEDUP_REMOVED lines=130> */
.L_x_1999:
[----:B------:R-:W0:Y:S01]  /*2f20*/  LDC R168, c[0x0][0x288] ;  /* 0x0000a200ffa87b82 */ /* 0x000e220000000800 */
[----:B------:R-:W-:Y:S01]  /*2f30*/  ULDC UR5, c[0x0][0x448] ;  /* 0x0001120000057ab9 */ /* 0x000fe20000000800 */
[----:B------:R-:W-:Y:S01]  /*2f40*/  ULDC.64 UR6, c[0x0][0xad8] ;  /* 0x0002b60000067ab9 */ /* 0x000fe20000000a00 */
[----:B------:R-:W-:Y:S02]  /*2f50*/  UISETP.NE.AND UP0, UPT, UR5, 0x1, UPT ;  /* 0x000000010500788c */ /* 0x000fe4000bf05270 */
[----:B------:R-:W-:Y:S02]  /*2f60*/  UIADD3 UR5, UR60, 0x3f, URZ ;  /* 0x0000003f3c057890 */ /* 0x000fe4000fffe03f */
[----:B------:R-:W-:-:S06]  /*2f70*/  UISETP.GE.AND UP1, UPT, UR7, 0x1, UPT ;  /* 0x000000010700788c */ /* 0x000fcc000bf26270 */
[----:B------:R-:W-:Y:S01]  /*2f80*/  PLOP3.LUT P1, PT, PT, PT, UP1, 0x80, 0x0 ;  /* 0x000000000000781c */ /* 0x000fe20003f2f018 */
        /* <DEDUP_REMOVED lines=8> */
[----:B------:R-:W-:-:S06]  /*3010*/  UIADD3 UR6, UR8, UR6, URZ ;  /* 0x0000000608067290 */ /* 0x000fcc000fffe03f */
[----:B------:R-:W-:Y:S01]  /*3020*/  IMAD.U32 R0, RZ, RZ, UR6 ;  /* 0x00000006ff007e24 */ /* 0x000fe2000f8e00ff */
[----:B------:R-:W-:Y:S06]  /*3030*/  @!P1 BRA `(.L_x_2010) ;  /* 0x0000000000409947 */ /* 0x000fec0003800000 */
        /* <DEDUP_REMOVED lines=10> */
.L_x_2011:
[----:B------:R-:W-:-:S11]  /*30e0*/  UISETP.NE.AND UP1, UPT, UR7, 0x1, UPT ;  /* 0x000000010700788c */ /* 0x000fd6000bf25270 */
[----:B------:R-:W-:Y:S02]  /*30f0*/  @UP1 ULDC.64 UR10, c[0x0][0xae0] ;  /* 0x0002b800000a1ab9 */ /* 0x000fe40000000a00 */
[----:B------:R-:W-:-:S04]  /*3100*/  UIMAD.WIDE.U32 UR8, UR5, UR10, URZ ;  /* 0x0000000a050872a5 */ /* 0x000fc8000f8e003f */
[----:B------:R-:W-:-:S12]  /*3110*/  @UP1 USHF.R.U32.HI UR5, URZ, UR11, UR9 ;  /* 0x0000000b3f051299 */ /* 0x000fd80008011609 */
.L_x_2012:
[----:B------:R-:W-:-:S06]  /*3120*/  UIMAD UR5, UR5, UR7, UR7 ;  /* 0x00000007050572a4 */ /* 0x000fcc000f8e0207 */
[----:B------:R-:W-:-:S07]  /*3130*/  VIMNMX R0, R0, UR5, PT ;  /* 0x0000000500007c48 */ /* 0x000fce000bfe0100 */
.L_x_2010:
[----:B------:R-:W-:Y:S01]  /*3140*/  IMAD R168, R16, R7, -R168 ;  /* 0x0000000710a87224 */ /* 0x000fe200078e0aa8 */
[----:B------:R-:W-:Y:S01]  /*3150*/  @UP0 ULDC UR8, c[0x0][0x44c] ;  /* 0x0001130000080ab9 */ /* 0x000fe20000000800 */
[----:B------:R-:W-:Y:S01]  /*3160*/  VIADD R0, R0, 0x3f ;  /* 0x0000003f00007836 */ /* 0x000fe20000000000 */
[----:B------:R-:W-:Y:S02]  /*3170*/  UIMAD.WIDE.U32 UR8, UR60, UR8, URZ ;  /* 0x000000083c0872a5 */ /* 0x000fe4000f8e003f */
[----:B------:R-:W-:Y:S01]  /*3180*/  R2UR UR6, R168 ;  /* 0x00000000a80672ca */ /* 0x000fe200000e0000 */
[----:B------:R-:W-:Y:S01]  /*3190*/  @UP0 ULDC UR10, c[0x0][0x450] ;  /* 0x00011400000a0ab9 */ /* 0x000fe20000000800 */
[----:B------:R-:W-:Y:S01]  /*31a0*/  UMOV UR5, UR60 ;  /* 0x0000003c00057c82 */ /* 0x000fe20008000000 */
[----:B------:R-:W-:Y:S01]  /*31b0*/  SHF.R.S32.HI R5, RZ, 0x1f, R0 ;  /* 0x0000001fff057819 */ /* 0x000fe20000011400 */
[----:B------:R-:W-:-:S03]  /*31c0*/  @UP0 USHF.R.U32.HI UR5, URZ, UR10, UR9 ;  /* 0x0000000a3f050299 */ /* 0x000fc60008011609 */
[----:B------:R-:W-:-:S04]  /*31d0*/  LEA.HI R5, R5, R0, RZ, 0x6 ;  /* 0x0000000005057211 */ /* 0x000fc800078f30ff */
[----:B------:R-:W-:Y:S02]  /*31e0*/  SHF.R.S32.HI R0, RZ, 0x6, R5 ;  /* 0x00000006ff007819 */ /* 0x000fe40000011405 */
[----:B------:R-:W-:Y:S02]  /*31f0*/  UIADD3 UR5, UR6, UR5, URZ ;  /* 0x0000000506057290 */ /* 0x000fe4000fffe03f */
[----:B------:R-:W-:Y:S01]  /*3200*/  VIMNMX R184, R3, R0, PT ;  /* 0x0000000003b87248 */ /* 0x000fe20003fe0100 */
        /* <DEDUP_REMOVED lines=13> */
.L_x_2014:
[----:B------:R-:W-:-:S11]  /*32e0*/  UISETP.NE.AND UP0, UPT, UR7, 0x1, UPT ;  /* 0x000000010700788c */ /* 0x000fd6000bf05270 */
[----:B------:R-:W-:Y:S02]  /*32f0*/  @UP0 ULDC.64 UR10, c[0x0][0xae0] ;  /* 0x0002b800000a0ab9 */ /* 0x000fe40000000a00 */
[----:B------:R-:W-:-:S04]  /*3300*/  UIMAD.WIDE.U32 UR8, UR5, UR10, URZ ;  /* 0x0000000a050872a5 */ /* 0x000fc8000f8e003f */
[----:B------:R-:W-:-:S12]  /*3310*/  @UP0 USHF.R.U32.HI UR5, URZ, UR11, UR9 ;  /* 0x0000000b3f050299 */ /* 0x000fd80008011609 */
.L_x_2015:
[----:B------:R-:W-:-:S04]  /*3320*/  UIMAD UR5, UR5, UR7, URZ ;  /* 0x00000007050572a4 */ /* 0x000fc8000f8e023f */
[----:B------:R-:W-:-:S04]  /*3330*/  UISETP.LT.AND UP0, UPT, UR6, UR5, UPT ;  /* 0x000000050600728c */ /* 0x000fc8000bf01270 */
[----:B------:R-:W-:-:S12]  /*3340*/  USEL UR6, UR6, UR5, !UP0 ;  /* 0x0000000506067287 */ /* 0x000fd8000c000000 */
.L_x_2013:
        /* <DEDUP_REMOVED lines=8> */
[----:B------:R-:W-:-:S04]  /*33d0*/  UISETP.NE.AND UP0, UPT, UR12, URZ, UPT ;  /* 0x0000003f0c00728c */ /* 0x000fc8000bf05270 */
[----:B------:R-:W-:-:S07]  /*33e0*/  ISETP.GT.AND P0, PT, R184, UR9, PT ;  /* 0x00000009b8007c0c */ /* 0x000fce000bf04270 */
[----:B------:R-:W-:-:S06]  /*33f0*/  @!UP0 ULDC UR12, c[0x0][0xae8] ;  /* 0x0002ba00000c8ab9 */ /* 0x000fcc0000000800 */
[----:B------:R-:W-:Y:S05]  /*3400*/  @!P0 BRA `(.L_x_2016) ;  /* 0x00000000008c8947 */ /* 0x000fea0003800000 */
[----:B------:R-:W-:Y:S01]  /*3410*/  IMAD.U32 R5, RZ, RZ, UR12 ;  /* 0x0000000cff057e24 */ /* 0x000fe2000f8e00ff */
[----:B------:R-:W-:-:S04]  /*3420*/  UMOV UR4, URZ ;  /* 0x0000003f00047c82 */ /* 0x000fc80008000000 */
[----:B------:R-:W-:-:S04]  /*3430*/  IABS R0, R5 ;  /* 0x0000000500007213 */ /* 0x000fc80000000000 */
[----:B------:R-:W-:Y:S02]  /*3440*/  R2UR UR11, R0 ;  /* 0x00000000000b72ca */ /* 0x000fe400000e0000 */
[----:B------:R-:W-:Y:S02]  /*3450*/  IADD3 R0, R5, -0x1, R184 ;  /* 0xffffffff05007810 */ /* 0x000fe40007ffe0b8 */
[----:B------:R-:W-:Y:S02]  /*3460*/  IABS R5, R5 ;  /* 0x0000000500057213 */ /* 0x000fe40000000000 */
[----:B------:R-:W-:-:S03]  /*3470*/  R2UR UR6, R0 ;  /* 0x00000000000672ca */ /* 0x000fc600000e0000 */
[----:B------:R-:W-:-:S04]  /*3480*/  IMAD.MOV R5, RZ, RZ, -R5 ;  /* 0x000000ffff057224 */ /* 0x000fc800078e0a05 */
[----:B------:R-:W0:Y:S06]  /*3490*/  I2F.RP R2, UR11 ;  /* 0x0000000b00027d06 */ /* 0x000e2c0008209400 */
[----:B------:R-:W-:-:S06]  /*34a0*/  UIADD3 UR6, -UR9, UR6, URZ ;  /* 0x0000000609067290 */ /* 0x000fcc000fffe13f */
[----:B------:R-:W-:Y:S01]  /*34b0*/  IMAD.U32 R0, RZ, RZ, UR6 ;  /* 0x00000006ff007e24 */ /* 0x000fe2000f8e00ff */
[----:B------:R-:W-:Y:S01]  /*34c0*/  ULOP3.LUT UR6, UR6, UR12, URZ, 0x3c, !UPT ;  /* 0x0000000c06067292 */ /* 0x000fe2000f8e3c3f */
[----:B0-----:R-:W0:Y:S03]  /*34d0*/  MUFU.RCP R2, R2 ;  /* 0x0000000200027308 */ /* 0x001e260000001000 */
[----:B------:R-:W-:-:S04]  /*34e0*/  IABS R0, R0 ;  /* 0x0000000000007213 */ /* 0x000fc80000000000 */
[----:B------:R-:W-:Y:S01]  /*34f0*/  R2UR UR8, R0 ;  /* 0x00000000000872ca */ /* 0x000fe200000e0000 */
[----:B------:R-:W-:Y:S02]  /*3500*/  IMAD.MOV.U32 R0, RZ, RZ, R5 ;  /* 0x000000ffff007224 */ /* 0x000fe400078e0005 */
[----:B0-----:R-:W-:-:S06]  /*3510*/  VIADD R3, R2, 0xffffffe ;  /* 0x0ffffffe02037836 */ /* 0x001fcc0000000000 */
        /* <DEDUP_REMOVED lines=18> */
.L_x_2016:
[----:B------:R-:W-:Y:S02]  /*3640*/  UIMAD UR5, UR10, UR4, UR9 ;  /* 0x000000040a0572a4 */ /* 0x000fe4000f8e0209 */
[----:B------:R-:W-:Y:S01]  /*3650*/  IMAD.U32 R3, RZ, RZ, UR4 ;  /* 0x00000004ff037e24 */ /* 0x000fe2000f8e00ff */
[----:B------:R-:W-:Y:S01]  /*3660*/  PLOP3.LUT P0, PT, PT, PT, PT, 0x80, 0x0 ;  /* 0x000000000000781c */ /* 0x000fe20003f0f070 */
[----:B------:R-:W-:Y:S01]  /*3670*/  IMAD.MOV.U32 R2, RZ, RZ, RZ ;  /* 0x000000ffff027224 */ /* 0x000fe200078e00ff */
[----:B------:R-:W-:Y:S01]  /*3680*/  CS2R R150, SRZ ;  /* 0x0000000000967805 */ /* 0x000fe2000001ff00 */
[----:B------:R-:W-:Y:S01]  /*3690*/  IMAD.MOV.U32 R4, RZ, RZ, RZ ;  /* 0x000000ffff047224 */ /* 0x000fe200078e00ff */
[----:B------:R-:W-:Y:S01]  /*36a0*/  VIADDMNMX R184, R3, UR5, R184, PT ;  /* 0x0000000503b87c46 */ /* 0x000fe2000b8001b8 */
[----:B------:R-:W-:Y:S01]  /*36b0*/  IMAD.U32 R198, RZ, RZ, UR5 ;  /* 0x00000005ffc67e24 */ /* 0x000fe2000f8e00ff */
[----:B------:R-:W-:Y:S02]  /*36c0*/  CS2R R148, SRZ ;  /* 0x0000000000947805 */ /* 0x000fe4000001ff00 */
[----:B------:R-:W-:-:S02]  /*36d0*/  CS2R R146, SRZ ;  /* 0x0000000000927805 */ /* 0x000fc4000001ff00 */
[----:B------:R-:W-:Y:S02]  /*36e0*/  ISETP.GT.AND P1, PT, R184, UR5, PT ;  /* 0x00000005b8007c0c */ /* 0x000fe4000bf24270 */
        /* <DEDUP_REMOVED lines=70> */
[----:B------:R-:W-:Y:S01]  /*3b50*/  LOP3.LUT R3, R2, 0x1fffe, RZ, 0xc0, !PT ;  /* 0x0001fffe02037812 */ /* 0x000fe200078ec0ff */
[----:B------:R-:W-:-:S04]  /*3b60*/  VIADD R2, R199, 0x36400 ;  /* 0x00036400c7027836 */ /* 0x000fc80000000000 */
[----:B------:R-:W-:Y:S01]  /*3b70*/  IMAD.IADD R0, R0, 0x1, -R3 ;  /* 0x0000000100007824 */ /* 0x000fe200078e0a03 */
[----:B------:R-:W-:-:S03]  /*3b80*/  LOP3.LUT P0, RZ, R2, 0x3ff, RZ, 0xc0, !PT ;  /* 0x000003ff02ff7812 */ /* 0x000fc6000780c0ff */
[----:B------:R-:W-:-:S04]  /*3b90*/  IMAD R0, R0, 0x8000, R199 ;  /* 0x0000800000007824 */ /* 0x000fc800078e02c7 */
[----:B------:R-:W-:-:S05]  /*3ba0*/  VIADD R0, R0, 0x400 ;  /* 0x0000040000007836 */ /* 0x000fca0000000000 */
[----:B------:R-:W-:-:S04]  /*3bb0*/  SHF.R.U32.HI R0, RZ, 0x4, R0 ;  /* 0x00000004ff007819 */ /* 0x000fc80000011600 */
[----:B------:R-:W-:-:S04]  /*3bc0*/  LOP3.LUT R0, R0, 0x3fff, RZ, 0xc0, !PT ;  /* 0x00003fff00007812 */ /* 0x000fc800078ec0ff */
[----:B------:R-:W-:Y:S01]  /*3bd0*/  LOP3.LUT R196, R0, 0x2000000, RZ, 0xfc, !PT ;  /* 0x0200000000c47812 */ /* 0x000fe200078efcff */
[----:B------:R-:W-:Y:S06]  /*3be0*/  @!P0 BRA `(.L_x_2017) ;  /* 0x0000000000408947 */ /* 0x000fec0003800000 */
        /* <DEDUP_REMOVED lines=16> */
.L_x_2017:
        /* <DEDUP_REMOVED lines=11> */
.L_x_2202:
[----:B------:R-:W2:Y:S01]  /*3da0*/  LDL R7, [R1+0x34] ;  /* 0x0000340001077983 */ /* 0x000ea20000100800 */
[----:B------:R-:W-:Y:S01]  /*3db0*/  IMAD.IADD R197, R197, 0x1, -R2 ;  /* 0x00000001c5c57824 */ /* 0x000fe200078e0a02 */
[----:B------:R-:W-:-:S04]  /*3dc0*/  LEA.HI R6, R6, R17, RZ, 0x5 ;  /* 0x0000001106067211 */ /* 0x000fc800078f28ff */
[----:B------:R-:W-:Y:S02]  /*3dd0*/  SHF.R.S32.HI R6, RZ, 0x5, R6 ;  /* 0x00000005ff067819 */ /* 0x000fe40000011406 */
[----:B--2---:R-:W-:Y:S02]  /*3de0*/  R2UR UR4, R7 ;  /* 0x00000000070472ca */ /* 0x004fe400000e0000 */
[----:B------:R-:W-:Y:S02]  /*3df0*/  LEA.HI R7, R0, R5, RZ, 0x3 ;  /* 0x0000000500077211 */ /* 0x000fe400078f18ff */
[----:B------:R-:W-:Y:S02]  /*3e00*/  LOP3.LUT R0, R3, 0x7ffffffc, RZ, 0xc0, !PT ;  /* 0x7ffffffc03007812 */ /* 0x000fe400078ec0ff */
[----:B------:R-:W-:-:S03]  /*3e10*/  LOP3.LUT R2, R7, 0xfffffff8, RZ, 0xc0, !PT ;  /* 0xfffffff807027812 */ /* 0x000fc600078ec0ff */
[----:B------:R-:W-:Y:S02]  /*3e20*/  IMAD.IADD R0, R17, 0x1, -R0 ;  /* 0x0000000111007824 */ /* 0x000fe400078e0a00 */
[----:B------:R-:W-:Y:S02]  /*3e30*/  IMAD.IADD R195, R5, 0x1, -R2 ;  /* 0x0000000105c37824 */ /* 0x000fe400078e0a02 */
[----:B------:R-:W-:Y:S01]  /*3e40*/  ULOP3.LUT UR4, UR4, 0x1, URZ, 0xfc, !UPT ;  /* 0x0000000104047892 */ /* 0x000fe2000f8efc3f */
[----:B------:R-:W-:Y:S02]  /*3e50*/  IMAD.SHL.U32 R2, R0, 0x2, RZ ;  /* 0x0000000200027824 */ /* 0x000fe400078e00ff */
[----:B------:R-:W-:Y:S02]  /*3e60*/  IMAD R195, R6, 0x10, R195 ;  /* 0x0000001006c37824 */ /* 0x000fe400078e02c3 */
[----:B------:R-:W-:Y:S02]  /*3e70*/  IMAD R197, R197, 0x100, R2 ;  /* 0x00000100c5c57824 */ /* 0x000fe400078e0202 */
[----:B------:R-:W-:-:S05]  /*3e80*/  IMAD.U32 R3, RZ, RZ, UR4 ;  /* 0x00000004ff037e24 */ /* 0x000fca000f8e00ff */
[----:B------:R-:W-:-:S13]  /*3e90*/  ISETP.NE.AND P0, PT, R3, 0x3, PT ;  /* 0x000000030300780c */ /* 0x000fda0003f05270 */
[----:B------:R-:W-:Y:S05]  /*3ea0*/  @!P0 BRA `(.L_x_2019) ;  /* 0x0000000000048947 */ /* 0x000fea0003800000 */
[----:B------:R-:W-:Y:S01]  /*3eb0*/  BPT.TRAP 0x1 ;  /* 0x000000040000795c */ /* 0x000fe20000300000 */
.L_x_2019:
[----:B------:R1:W2:Y:S01]  /*3ec0*/  SYNCS.PHASECHK.TRANS64.TRYWAIT P1, [R199+URZ+0x38830], R4 ;  /* 0x03883004c70075a7 */ /* 0x0002a2000802017f */
[----:B------:R-:W-:Y:S05]  /*3ed0*/  @!P0 BRA `(.L_x_2020) ;  /* 0x0000000000048947 */ /* 0x000fea0003800000 */
[----:B------:R-:W-:Y:S01]  /*3ee0*/  BPT.TRAP 0x1 ;  /* 0x000000040000795c */ /* 0x000fe20000300000 */
.L_x_2020:
[----:B--2---:R-:W-:Y:S05]  /*3ef0*/  @P1 BRA `(.L_x_2021) ;  /* 0x0000000000081947 */ /* 0x004fea0003800000 */
[----:B------:R-:W2:Y:S02]  /*3f00*/  SYNCS.PHASECHK.TRANS64.TRYWAIT P1, [R199+URZ+0x38830], R4 ;  /* 0x03883004c70075a7 */ /* 0x000ea4000802017f */
[----:B--2---:R-:W-:Y:S05]  /*3f10*/  @!P1 BRA `(.L_x_2022) ;  /* 0x0000016000a89947 */ /* 0x004fea0003800000 */
.L_x_2021:
        /* <DEDUP_REMOVED lines=31> */
[----:B------:R-:W-:Y:S02]  /*4110*/  VIADD R0, R0, 0x6 ;  /* 0x0000000600007836 */ /* 0x000fe40000000000 */
[----:B------:R-:W-:-:S03]  /*4120*/  IMAD.U32 R19, RZ, RZ, UR9 ;  /* 0x00000009ff137e24 */ /* 0x000fc6000f8e00ff */
        /* <DEDUP_REMOVED lines=11> */
[----:B------:R-:W-:Y:S02]  /*41e0*/  UMOV UR9, 0x40000040 ;  /* 0x4000004000097882 */ /* 0x000fe40000000000 */
[----:B------:R-:W-:-:S06]  /*41f0*/  IMAD.U32 R15, RZ, RZ, UR9 ;  /* 0x00000009ff0f7e24 */ /* 0x000fcc000f8e00ff */
        /* <DEDUP_REMOVED lines=19> */
.L_x_2203:
[----:B------:R-:W-:Y:S05]  /*4330*/  @!P0 BRA `(.L_x_2024) ;  /* 0x0000000000048947 */ /* 0x000fea0003800000 */
[----:B------:R-:W-:Y:S01]  /*4340*/  BPT.TRAP 0x1 ;  /* 0x000000040000795c */ /* 0x000fe20000300000 */
.L_x_2024:
[----:B------:R4:W0:Y:S01]  /*4350*/  SYNCS.PHASECHK.TRANS64.TRYWAIT P1, [R199+URZ+0x38850], R4 ;  /* 0x03885004c70075a7 */ /* 0x000822000802017f */
[----:B------:R-:W-:Y:S05]  /*4360*/  @!P0 BRA `(.L_x_2025) ;  /* 0x0000000000048947 */ /* 0x000fea0003800000 */
[----:B------:R-:W-:Y:S01]  /*4370*/  BPT.TRAP 0x1 ;  /* 0x000000040000795c */ /* 0x000fe20000300000 */
.L_x_2025:
        /* <DEDUP_REMOVED lines=11> */
.L_x_2026:
[C---:B------:R-:W-:Y:S01]  /*4430*/  R2UR UR4, R0.reuse ;  /* 0x00000000000472ca */ /* 0x040fe200000e0000 */
[----:B------:R-:W-:Y:S01]  /*4440*/  WARPGROUP.ARRIVE ;  /* 0x00000000000079c5 */ /* 0x000fe20000000000 */
[C---:B------:R-:W-:Y:S01]  /*4450*/  R2UR UR6, R17.reuse ;  /* 0x00000000110672ca */ /* 0x040fe200000e0000 */
[----:B------:R-:W-:Y:S01]  /*4460*/  UMOV UR9, 0x40000040 ;  /* 0x4000004000097882 */ /* 0x000fe20000000000 */
[----:B------:R-:W-:Y:S01]  /*4470*/  UMOV UR7, 0x40000040 ;  /* 0x4000004000077882 */ /* 0x000fe20000000000 */
[----:B------:R-:W-:Y:S01]  /*4480*/  UMOV UR5, UR9 ;  /* 0x0000000900057c82 */ /* 0x000fe20008000000 */
[----:B------:R-:W-:Y:S01]  /*4490*/  VIADD R3, R0, 0x2 ;  /* 0x0000000200037836 */ /* 0x000fe20000000000 */
[----:B------:R-:W-:Y:S01]  /*44a0*/  UMOV UR11, 0x40000040 ;  /* 0x40000040000b7882 */ /* 0x000fe20000000000 */
[C---:B-1234-:R-:W-:Y:S01]  /*44b0*/  VIADD R4, R17.reuse, 0x2 ;  /* 0x0000000211047836 */ /* 0x05efe20000000000 */
[----:B------:R-:W-:Y:S01]  /*44c0*/  UMOV UR13, 0x40000040 ;  /* 0x40000040000d7882 */ /* 0x000fe20000000000 */
[----:B------:R-:W-:Y:S01]  /*44d0*/  IMAD.U32 R7, RZ, RZ, UR9 ;  /* 0x00000009ff077e24 */ /* 0x000fe2000f8e00ff */
[----:B------:R-:W-:Y:S01]  /*44e0*/  UMOV UR9, 0x40000040 ;  /* 0x4000004000097882 */ /* 0x000fe20000000000 */
[----:B------:R-:W-:Y:S01]  /*44f0*/  VIADD R10, R17, 0x4 ;  /* 0x00000004110a7836 */ /* 0x000fe20000000000 */
        /* <DEDUP_REMOVED lines=11> */
[----:B------:R-:W-:Y:S01]  /*45b0*/  UMOV UR15, 0x40000040 ;  /* 0x40000040000f7882 */ /* 0x000fe20000000000 */
[----:B------:R-:W-:Y:S01]  /*45c0*/  IMAD.U32 R13, RZ, RZ, UR9 ;  /* 0x00000009ff0d7e24 */ /* 0x000fe2000f8e00ff */
[----:B------:R-:W-:Y:S01]  /*45d0*/  UMOV UR17, 0x40000040 ;  /* 0x4000004000117882 */ /* 0x000fe20000000000 */
        /* <DEDUP_REMOVED lines=23> */
[C---:B------:R-:W-:Y:S01]  /*4750*/  VIADD R186, R0.reuse, 0x800 ;  /* 0x0000080000ba7836 */ /* 0x040fe20000000000 */
[----:B------:R-:W-:Y:S01]  /*4760*/  UMOV UR57, 0x40000040 ;  /* 0x4000004000397882 */ /* 0x000fe20000000000 */
[----:B------:R-:W-:Y:S01]  /*4770*/  UMOV UR59, 0x40000040 ;  /* 0x40000040003b7882 */ /* 0x000fe20000000000 */
[----:B------:R-:W-:Y:S01]  /*4780*/  IMAD.MOV.U32 R23, RZ, RZ, 0x4 ;  /* 0x00000004ff177424 */ /* 0x000fe200078e00ff */
[----:B------:R-:W1:Y:S01]  /*4790*/  S2R R60, SR_TID.X ;  /* 0x00000000003c7919 */ /* 0x000e620000002100 */
[----:B------:R-:W-:Y:S01]  /*47a0*/  VIADD R185, R0, 0xa00 ;  /* 0x00000a0000b97836 */ /* 0x000fe20000000000 */
[----:B------:R-:W-:Y:S01]  /*47b0*/  LEA R63, R184, 0xffffffc0, 0x6 ;  /* 0xffffffc0b83f7811 */ /* 0x000fe200078e30ff */
[----:B------:R-:W-:-:S02]  /*47c0*/  VIADD R200, R0, 0xe00 ;  /* 0x00000e0000c87836 */ /* 0x000fc40000000000 */
[----:B------:R-:W-:Y:S02]  /*47d0*/  VIADD R187, R195, UR60 ;  /* 0x0000003cc3bb7c36 */ /* 0x000fe40008000000 */
[----:B------:R-:W-:Y:S01]  /*47e0*/  IMAD.MOV.U32 R61, RZ, RZ, -0x40 ;  /* 0xffffffc0ff3d7424 */ /* 0x000fe200078e00ff */
        /* <DEDUP_REMOVED lines=72> */
[----:B------:R-:W0:Y:S01]  /*4c70*/  SHFL.IDX PT, R3, R11, RZ, 0x1f ;  /* 0x00001fff0b037589 */ /* 0x000e2200000e0000 */
[----:B------:R-:W-:Y:S01]  /*4c80*/  VIADD R10, R17, 0x800 ;  /* 0x00000800110a7836 */ /* 0x000fe20000000000 */
[----:B------:R-:W-:Y:S01]  /*4c90*/  HGMMA.64x64x16.F32.BF16 R24, gdesc[UR4], R24, gsb0 ;  /* 0x00e00000041879f0 */ /* 0x000fe20008001818 */
[----:B------:R-:W-:Y:S01]  /*4ca0*/  ULDC UR6, c[0x0][0x448] ;  /* 0x0001120000067ab9 */ /* 0x000fe20000000800 */
[----:B------:R-:W-:Y:S01]  /*4cb0*/  ULDC UR7, c[0x0][0x2f0] ;  /* 0x0000bc0000077ab9 */ /* 0x000fe20000000800 */
[----:B------:R-:W-:-:S06]  /*4cc0*/  UISETP.NE.AND UP0, UPT, UR6, 0x1, UPT ;  /* 0x000000010600788c */ /* 0x000fcc000bf05270 */
[----:B------:R-:W-:Y:S02]  /*4cd0*/  PLOP3.LUT P2, PT, PT, PT, UP0, 0x80, 0x0 ;  /* 0x000000000000781c */ /* 0x000fe40003f4f008 */
[----:B------:R-:W-:-:S03]  /*4ce0*/  PLOP3.LUT P3, PT, PT, PT, UP0, 0x80, 0x0 ;  /* 0x000000000000781c */ /* 0x000fc60003f6f008 */
[----:B------:R-:W-:Y:S01]  /*4cf0*/  @UP0 ULDC UR6, c[0x0][0x44c] ;  /* 0x0001130000060ab9 */ /* 0x000fe20000000800 */
[----:B0-----:R-:W-:-:S04]  /*4d00*/  ISETP.GT.AND P1, PT, R3, 0x7f, PT ;  /* 0x0000007f0300780c */ /* 0x001fc80003f24270 */
[----:B------:R-:W-:-:S05]  /*4d10*/  SEL R3, RZ, 0x2, !P1 ;  /* 0x00000002ff037807 */ /* 0x000fca0004800000 */
[C---:B------:R-:W-:Y:S02]  /*4d20*/  IMAD.IADD R11, R3.reuse, 0x1, R186 ;  /* 0x00000001030b7824 */ /* 0x040fe400078e02ba */
[----:B------:R-:W-:-:S03]  /*4d30*/  IMAD.IADD R22, R3, 0x1, R10 ;  /* 0x0000000103167824 */ /* 0x000fc600078e020a */
[----:B------:R-:W-:Y:S02]  /*4d40*/  R2UR UR56, R11 ;  /* 0x000000000b3872ca */ /* 0x000fe400000e0000 */
[----:B------:R-:W-:Y:S02]  /*4d50*/  R2UR UR58, R22 ;  /* 0x00000000163a72ca */ /* 0x000fe400000e0000 */
[C---:B------:R-:W-:Y:S02]  /*4d60*/  SEL R11, R23.reuse, 0x2, P1 ;  /* 0x00000002170b7807 */ /* 0x040fe40000800000 */
[----:B------:R-:W-:-:S03]  /*4d70*/  SEL R23, R23, 0x6, !P1 ;  /* 0x0000000617177807 */ /* 0x000fc60004800000 */
[--C-:B------:R-:W-:Y:S02]  /*4d80*/  IMAD.IADD R22, R186, 0x1, R11.reuse ;  /* 0x00000001ba167824 */ /* 0x100fe400078e020b */
[C---:B------:R-:W-:Y:S02]  /*4d90*/  IMAD.IADD R56, R10.reuse, 0x1, R11 ;  /* 0x000000010a387824 */ /* 0x040fe400078e020b */
[----:B------:R-:W-:Y:S01]  /*4da0*/  IMAD.IADD R10, R10, 0x1, R23 ;  /* 0x000000010a0a7824 */ /* 0x000fe200078e0217 */
[----:B------:R-:W-:Y:S02]  /*4db0*/  WARPGROUP.DEPBAR.LE gsb0, 0x0 ;  /* 0x00008000000079c5 */ /* 0x000fe40000010000 */
[----:B------:R-:W-:-:S06]  /*4dc0*/  WARPGROUP.ARRIVE ;  /* 0x00000000000079c5 */ /* 0x000fcc0000000000 */
[----:B------:R-:W-:Y:S03]  /*4dd0*/  HGMMA.64x64x16.F32.BF16 R24, gdesc[UR8], R24, gsb0 ;  /* 0x00e00000081879f0 */ /* 0x000fe60008001818 */
[----:B------:R-:W-:Y:S02]  /*4de0*/  WARPGROUP.DEPBAR.LE gsb0, 0x0 ;  /* 0x00008000000079c5 */ /* 0x000fe40000010000 */
[----:B------:R-:W-:-:S06]  /*4df0*/  WARPGROUP.ARRIVE ;  /* 0x00000000000079c5 */ /* 0x000fcc0000000000 */
[----:B------:R-:W-:Y:S01]  /*4e00*/  HGMMA.64x64x16.F32.BF16 R24, gdesc[UR12], R24, gsb0 ;  /* 0x00e000000c1879f0 */ /* 0x000fe20008001818 */
[----:B------:R-:W-:Y:S02]  /*4e10*/  ULDC.64 UR14, c[0x0][0xad8] ;  /* 0x0002b600000e7ab9 */ /* 0x000fe40000000a00 */
[----:B------:R-:W-:Y:S01]  /*4e20*/  UISETP.GE.AND UP1, UPT, UR15, 0x1, UPT ;  /* 0x000000010f00788c */ /* 0x000fe2000bf26270 */
        /* <DEDUP_REMOVED lines=159> */
[----:B------:R-:W-:Y:S02]  /*5820*/  IMAD.IADD R10, R23, 0x1, R10 ;  /* 0x00000001170a7824 */ /* 0x000fe400078e020a */
[----:B------:R-:W-:Y:S01]  /*5830*/  IMAD.MOV.U32 R56, RZ, RZ, 0x40 ;  /* 0x00000040ff387424 */ /* 0x000fe200078e00ff */
        /* <DEDUP_REMOVED lines=19> */
[----:B------:R-:W-:Y:S02]  /*5970*/  LOP3.LUT R10, R10, 0x1e00, RZ, 0xc0, !PT ;  /* 0x00001e000a0a7812 */ /* 0x000fe400078ec0ff */
[----:B------:R-:W-:Y:S02]  /*5980*/  ISETP.NE.AND P1, PT, R60, RZ, PT ;  /* 0x000000ff3c00720c */ /* 0x000fe40003f25270 */
[CC--:B------:R-:W-:Y:S02]  /*5990*/  IADD3 R11, R3.reuse, R10.reuse, R0 ;  /* 0x0000000a030b7210 */ /* 0x0c0fe40007ffe000 */
[----:B------:R-:W-:Y:S01]  /*59a0*/  IADD3 R3, R3, R10, R17 ;  /* 0x0000000a03037210 */ /* 0x000fe20007ffe011 */
[----:B------:R-:W-:-:S02]  /*59b0*/  WARPGROUP.DEPBAR.LE gsb0, 0x0 ;  /* 0x00008000000079c5 */ /* 0x000fc40000010000 */
[----:B------:R-:W-:-:S06]  /*59c0*/  WARPGROUP.ARRIVE ;  /* 0x00000000000079c5 */ /* 0x000fcc0000000000 */
[----:B------:R-:W-:Y:S01]  /*59d0*/  HGMMA.64x64x16.F32.BF16 R24, gdesc[UR56], R24, gsb0 ;  /* 0x00e00000381879f0 */ /* 0x000fe20008001818 */
[----:B------:R-:W-:Y:S01]  /*59e0*/  R2UR UR56, R11 ;  /* 0x000000000b3872ca */ /* 0x000fe200000e0000 */
[----:B------:R-:W-:Y:S01]  /*59f0*/  UMOV UR57, 0x40000040 ;  /* 0x4000004000397882 */ /* 0x000fe20000000000 */
[----:B------:R-:W-:Y:S01]  /*5a00*/  R2UR UR58, R3 ;  /* 0x00000000033a72ca */ /* 0x000fe200000e0000 */
[----:B------:R-:W-:Y:S01]  /*5a10*/  UMOV UR59, 0x40000040 ;  /* 0x40000040003b7882 */ /* 0x000fe20000000000 */
[----:B------:R-:W-:-:S04]  /*5a20*/  LEA.HI R3, R57, R152, RZ, 0x2 ;  /* 0x0000009839037211 */ /* 0x000fc800078f10ff */
[----:B------:R-:W-:-:S05]  /*5a30*/  LOP3.LUT R3, R3, 0xfffffffc, RZ, 0xc0, !PT ;  /* 0xfffffffc03037812 */ /* 0x000fca00078ec0ff */
[----:B------:R-:W-:-:S05]  /*5a40*/  IMAD.IADD R3, R152, 0x1, -R3 ;  /* 0x0000000198037824 */ /* 0x000fca00078e0a03 */
[----:B------:R-:W-:-:S04]  /*5a50*/  LEA.HI R10, R3, R3, RZ, 0x1 ;  /* 0x00000003030a7211 */ /* 0x000fc800078f08ff */
[----:B------:R-:W-:-:S05]  /*5a60*/  LOP3.LUT R10, R10, 0x1ffffffe, RZ, 0xc0, !PT ;  /* 0x1ffffffe0a0a7812 */ /* 0x000fca00078ec0ff */
[----:B------:R-:W-:Y:S02]  /*5a70*/  IMAD.IADD R10, R3, 0x1, -R10 ;  /* 0x00000001030a7824 */ /* 0x000fe400078e0a0a */
[----:B------:R-:W-:Y:S02]  /*5a80*/  @!P1 VIADD R3, R199, 0x38840 ;  /* 0x00038840c7039836 */ /* 0x000fe40000000000 */
[----:B------:R-:W-:-:S03]  /*5a90*/  IMAD R187, R10, 0x8, R187 ;  /* 0x000000080abb7824 */ /* 0x000fc600078e02bb */
[----:B------:R-:W-:Y:S01]  /*5aa0*/  @!P1 PRMT R3, RZ, 0x654, R3 ;  /* 0x00000654ff039816 */ /* 0x000fe20000000003 */
[----:B------:R-:W-:Y:S01]  /*5ab0*/  @P2 IMAD.HI.U32 R11, R187, UR6, RZ ;  /* 0x00000006bb0b2c27 */ /* 0x000fe2000f8e00ff */
[----:B------:R-:W-:Y:S01]  /*5ac0*/  @UP0 ULDC UR6, c[0x0][0x450] ;  /* 0x0001140000060ab9 */ /* 0x000fe20000000800 */
[----:B------:R-:W-:Y:S02]  /*5ad0*/  PLOP3.LUT P2, PT, PT, PT, UP1, 0x40, 0x0 ;  /* 0x000000000000781c */ /* 0x000fe40003f4e818 */
[----:B------:R-:W-:Y:S01]  /*5ae0*/  IMAD.MOV.U32 R10, RZ, RZ, R187 ;  /* 0x000000ffff0a7224 */ /* 0x000fe200078e00bb */
[----:B------:R-:W-:Y:S01]  /*5af0*/  @P3 SHF.R.U32.HI R10, RZ, UR6, R11 ;  /* 0x00000006ff0a3c19 */ /* 0x000fe2000801160b */
[----:B------:R-:W-:Y:S02]  /*5b00*/  ULDC UR6, c[0x0][0x288] ;  /* 0x0000a20000067ab9 */ /* 0x000fe40000000800 */
[----:B------:R-:W-:Y:S01]  /*5b10*/  IMAD.U32 R189, RZ, RZ, UR6 ;  /* 0x00000006ffbd7e24 */ /* 0x000fe2000f8e00ff */
[----:B------:R-:W-:Y:S01]  /*5b20*/  ULDC UR6, c[0x0][0xad4] ;  /* 0x0002b50000067ab9 */ /* 0x000fe20000000800 */
[----:B------:R-:W0:Y:S01]  /*5b30*/  SHFL.IDX PT, R23, R10, RZ, 0x1c1f ;  /* 0x001c1fff0a177589 */ /* 0x000e2200000e0000 */
[----:B------:R-:W-:-:S06]  /*5b40*/  ULOP3.LUT UR61, URZ, UR6, URZ, 0x33, !UPT ;  /* 0x000000063f3d7292 */ /* 0x000fcc000f8e333f */
[----:B------:R-:W-:Y:S01]  /*5b50*/  IMAD.U32 R201, RZ, RZ, UR61 ;  /* 0x0000003dffc97e24 */ /* 0x000fe2000f8e00ff */
[----:B------:R-:W-:Y:S02]  /*5b60*/  WARPGROUP.DEPBAR.LE gsb0, 0x0 ;  /* 0x00008000000079c5 */ /* 0x000fe40000010000 */
[----:B------:R-:W-:-:S06]  /*5b70*/  WARPGROUP.ARRIVE ;  /* 0x00000000000079c5 */ /* 0x000fcc0000000000 */
[----:B------:R-:W-:Y:S03]  /*5b80*/  HGMMA.64x64x16.F32.BF16 R24, gdesc[UR56], R24, gsb0 ;  /* 0x00e00000381879f0 */ /* 0x000fe60008001818 */
[----:B------:R-:W-:Y:S02]  /*5b90*/  WARPGROUP.DEPBAR.LE gsb0, 0x0 ;  /* 0x00008000000079c5 */ /* 0x000fe40000010000 */
[----:B------:R1:W-:Y:S02]  /*5ba0*/  @!P1 SYNCS.ARRIVE.TRANS64.RED.A1T0 RZ, [R3+URZ], RZ ;  /* 0x000000ff03ff99a7 */ /* 0x0003e4000810043f */
[----:B-1----:R-:W-:-:S04]  /*5bb0*/  IMAD R3, R184, R61, 0x41 ;  /* 0x00000041b8037424 */ /* 0x002fc800078e023d */
[C---:B------:R-:W-:Y:S02]  /*5bc0*/  IMAD R11, R16.reuse, UR7, R3 ;  /* 0x00000007100b7c24 */ /* 0x040fe4000f8e0203 */
[----:B------:R-:W-:-:S03]  /*5bd0*/  IMAD R3, R16, UR7, -R63 ;  /* 0x0000000710037c24 */ /* 0x000fc6000f8e0a3f */
[--C-:B------:R-:W-:Y:S01]  /*5be0*/  IADD3 R11, R11, -R189, -R2.reuse ;  /* 0x800000bd0b0b7210 */ /* 0x100fe20007ffe802 */
[----:B------:R-:W-:-:S04]  /*5bf0*/  IMAD.IADD R59, R3, 0x1, -R2 ;  /* 0x00000001033b7824 */ /* 0x000fc800078e0a02 */
[C---:B------:R-:W-:Y:S02]  /*5c00*/  VIADD R60, R11.reuse, UR14 ;  /* 0x0000000e0b3c7c36 */ /* 0x040fe40008000000 */
[----:B------:R-:W-:-:S03]  /*5c10*/  VIADD R62, R11, UR61 ;  /* 0x0000003d0b3e7c36 */ /* 0x000fc60008000000 */
[----:B0-----:R-:W-:Y:S01]  /*5c20*/  VIADDMNMX R3, R23, R60, R59, PT ;  /* 0x0000003c17037246 */ /* 0x001fe2000380013b */
[----:B------:R-:W-:Y:S01]  /*5c30*/  IMAD.IADD R11, R62, 0x1, R23 ;  /* 0x000000013e0b7824 */ /* 0x000fe200078e0217 */
[----:B------:R-:W-:Y:S06]  /*5c40*/  @P2 BRA `(.L_x_2028) ;  /* 0x00000000005c2947 */ /* 0x000fec0003800000 */
[----:B------:R-:W-:Y:S01]  /*5c50*/  IMAD R58, R16, UR7, R23 ;  /* 0x00000007103a7c24 */ /* 0x000fe2000f8e0217 */
[----:B------:R-:W-:Y:S03]  /*5c60*/  BSSY B0, `(.L_x_2029) ;  /* 0x0000011000007945 */ /* 0x000fe60003800000 */
[----:B------:R-:W-:-:S05]  /*5c70*/  IMAD.IADD R58, R58, 0x1, -R189 ;  /* 0x000000013a3a7824 */ /* 0x000fca00078e0abd */
        /* <DEDUP_REMOVED lines=10> */
.L_x_2030:
[----:B------:R-:W-:-:S06]  /*5d20*/  UISETP.NE.AND UP2, UPT, UR15, 0x1, UPT ;  /* 0x000000010f00788c */ /* 0x000fcc000bf45270 */
[----:B------:R-:W-:-:S05]  /*5d30*/  PLOP3.LUT P2, PT, PT, PT, UP2, 0x80, 0x0 ;  /* 0x000000000000781c */ /* 0x000fca0003f4f028 */
[----:B------:R-:W-:-:S08]  /*5d40*/  @UP2 ULDC.64 UR10, c[0x0][0xae0] ;  /* 0x0002b800000a2ab9 */ /* 0x000fd00000000a00 */
[----:B------:R-:W-:-:S05]  /*5d50*/  @P2 IMAD.HI.U32 R23, R58, UR10, RZ ;  /* 0x0000000a3a172c27 */ /* 0x000fca000f8e00ff */
[----:B------:R-:W-:-:S07]  /*5d60*/  @P2 SHF.R.U32.HI R58, RZ, UR11, R23 ;  /* 0x0000000bff3a2c19 */ /* 0x000fce0008011617 */
.L_x_2031:
[----:B------:R-:W-:Y:S05]  /*5d70*/  BSYNC B0 ;  /* 0x0000000000007941 */ /* 0x000fea0003800000 */
.L_x_2029:
[----:B------:R-:W-:-:S04]  /*5d80*/  IMAD R23, R58, UR15, -R63 ;  /* 0x0000000f3a177c24 */ /* 0x000fc8000f8e0a3f */
[----:B------:R-:W-:-:S05]  /*5d90*/  IMAD.IADD R58, R23, 0x1, -R2 ;  /* 0x00000001173a7824 */ /* 0x000fca00078e0a02 */
[----:B------:R-:W-:Y:S02]  /*5da0*/  VIMNMX R11, R11, R58, !PT ;  /* 0x0000003a0b0b7248 */ /* 0x000fe40007fe0100 */
[----:B------:R-:W-:-:S07]  /*5db0*/  VIADDMNMX R3, R58, UR15, R3, PT ;  /* 0x0000000f3a037c46 */ /* 0x000fce000b800103 */
.L_x_2028:
[----:B------:R-:W0:Y:S01]  /*5dc0*/  SHFL.IDX PT, R23, R10, 0x1, 0x1c1f ;  /* 0x003c1f000a177f89 */ /* 0x000e2200000e0000 */
[----:B------:R-:W-:Y:S02]  /*5dd0*/  PLOP3.LUT P2, PT, PT, PT, UP1, 0x40, 0x0 ;  /* 0x000000000000781c */ /* 0x000fe40003f4e818 */
[----:B0-----:R-:W-:Y:S01]  /*5de0*/  VIADDMNMX R58, R23, R60, R59, PT ;  /* 0x0000003c173a7246 */ /* 0x001fe2000380013b */
[----:B------:R-:W-:-:S10]  /*5df0*/  IMAD.IADD R59, R62, 0x1, R23 ;  /* 0x000000013e3b7824 */ /* 0x000fd400078e0217 */
[----:B------:R-:W-:Y:S05]  /*5e00*/  @P2 BRA `(.L_x_2032) ;  /* 0x00000000005c2947 */ /* 0x000fea0003800000 */
        /* <DEDUP_REMOVED lines=13> */
.L_x_2034:
[----:B------:R-:W-:-:S06]  /*5ee0*/  UISETP.NE.AND UP2, UPT, UR15, 0x1, UPT ;  /* 0x000000010f00788c */ /* 0x000fcc000bf45270 */
[----:B------:R-:W-:-:S05]  /*5ef0*/  PLOP3.LUT P2, PT, PT, PT, UP2, 0x80, 0x0 ;  /* 0x000000000000781c */ /* 0x000fca0003f4f028 */
[----:B------:R-:W-:-:S08]  /*5f00*/  @UP2 ULDC.64 UR10, c[0x0][0xae0] ;  /* 0x0002b800000a2ab9 */ /* 0x000fd00000000a00 */
[----:B------:R-:W-:-:S05]  /*5f10*/  @P2 IMAD.HI.U32 R23, R10, UR10, RZ ;  /* 0x0000000a0a172c27 */ /* 0x000fca000f8e00ff */
[----:B------:R-:W-:-:S07]  /*5f20*/  @P2 SHF.R.U32.HI R10, RZ, UR11, R23 ;  /* 0x0000000bff0a2c19 */ /* 0x000fce0008011617 */
.L_x_2035:
[----:B------:R-:W-:Y:S05]  /*5f30*/  BSYNC B0 ;  /* 0x0000000000007941 */ /* 0x000fea0003800000 */
.L_x_2033:
[----:B------:R-:W-:-:S04]  /*5f40*/  IMAD R23, R10, UR15, -R63 ;  /* 0x0000000f0a177c24 */ /* 0x000fc8000f8e0a3f */
[----:B------:R-:W-:-:S05]  /*5f50*/  IMAD.IADD R23, R23, 0x1, -R2 ;  /* 0x0000000117177824 */ /* 0x000fca00078e0a02 */
[----:B------:R-:W-:Y:S02]  /*5f60*/  VIMNMX R59, R59, R23, !PT ;  /* 0x000000173b3b7248 */ /* 0x000fe40007fe0100 */
[----:B------:R-:W-:-:S07]  /*5f70*/  VIADDMNMX R58, R23, UR15, R58, PT ;  /* 0x0000000f173a7c46 */ /* 0x000fce000b80013a */
.L_x_2032:
[----:B------:R-:W-:Y:S01]  /*5f80*/  IMAD R10, R184, R61, 0x40 ;  /* 0x00000040b80a7424 */ /* 0x000fe200078e023d */
[----:B------:R-:W-:Y:S01]  /*5f90*/  P2R R23, PR, RZ, 0x1 ;  /* 0x00000001ff177803 */ /* 0x000fe20000000000 */
[----:B------:R-:W-:Y:S01]  /*5fa0*/  ULDC UR6, c[0x0][0xa80] ;  /* 0x0002a00000067ab9 */ /* 0x000fe20000000800 */
[----:B------:R-:W-:Y:S01]  /*5fb0*/  R2UR UR10, R196 ;  /* 0x00000000c40a72ca */ /* 0x000fe200000e0000 */
[----:B------:R-:W-:Y:S01]  /*5fc0*/  UMOV UR11, 0x40000040 ;  /* 0x40000040000b7882 */ /* 0x000fe20000000000 */
[----:B------:R-:W-:Y:S01]  /*5fd0*/  BAR.SYNC.DEFER_BLOCKING 0xf, 0x100 ;  /* 0x03c4000000007b1d */ /* 0x000fe20000010000 */
[----:B------:R-:W-:Y:S01]  /*5fe0*/  ISETP.GE.AND P2, PT, R10, 0x1, PT ;  /* 0x000000010a00780c */ /* 0x000fe20003f46270 */
[----:B------:R-:W-:Y:S01]  /*5ff0*/  VIADD R215, R196, 0x80 ;  /* 0x00000080c4d77836 */ /* 0x000fe20000000000 */
[----:B------:R-:W-:Y:S01]  /*6000*/  ISETP.GE.AND P6, PT, R10, 0x2, PT ;  /* 0x000000020a00780c */ /* 0x000fe20003fc6270 */
[----:B------:R-:W-:Y:S01]  /*6010*/  VIADD R184, R184, 0xfffffffe ;  /* 0xfffffffeb8b87836 */ /* 0x000fe20000000000 */
[----:B------:R-:W-:Y:S01]  /*6020*/  ISETP.GT.AND P4, PT, R11, RZ, !P2 ;  /* 0x000000ff0b00720c */ /* 0x000fe20005784270 */
[----:B------:R-:W-:Y:S01]  /*6030*/  @UP0 ULDC UR19, c[0x0][0x450] ;  /* 0x0001140000130ab9 */ /* 0x000fe20000000800 */
[----:B------:R-:W-:-:S02]  /*6040*/  ISETP.GT.AND P2, PT, R59, RZ, !P2 ;  /* 0x000000ff3b00720c */ /* 0x000fc40005744270 */
[----:B------:R-:W-:Y:S02]  /*6050*/  ISETP.GT.AND P5, PT, R11, 0x1, !P6 ;  /* 0x000000010b00780c */ /* 0x000fe400077a4270 */
[----:B------:R-:W-:Y:S02]  /*6060*/  ISETP.LT.OR P2, PT, R58, 0x1, P2 ;  /* 0x000000013a00780c */ /* 0x000fe40001741670 */
[----:B------:R-:W-:Y:S02]  /*6070*/  ISETP.LT.OR P4, PT, R3, 0x1, P4 ;  /* 0x000000010300780c */ /* 0x000fe40002781670 */
[----:B------:R-:W-:Y:S02]  /*6080*/  ISETP.GE.AND P3, PT, R10, 0x9, PT ;  /* 0x000000090a00780c */ /* 0x000fe40003f66270 */
[----:B------:R-:W-:Y:S02]  /*6090*/  ISETP.GT.AND P6, PT, R59, 0x1, !P6 ;  /* 0x000000013b00780c */ /* 0x000fe400077c4270 */
[----:B------:R-:W-:-:S02]  /*60a0*/  FSEL R26, R26, -INF , !P2 ;  /* 0xff8000001a1a7808 */ /* 0x000fc40005000000 */
[----:B------:R-:W-:Y:S02]  /*60b0*/  FSEL R24, R24, -INF , !P4 ;  /* 0xff80000018187808 */ /* 0x000fe40006000000 */
[----:B------:R-:W-:Y:S02]  /*60c0*/  ISETP.GT.AND P2, PT, R11, 0x8, !P3 ;  /* 0x000000080b00780c */ /* 0x000fe40005f44270 */
[----:B------:R-:W-:Y:S02]  /*60d0*/  ISETP.LT.OR P6, PT, R58, 0x2, P6 ;  /* 0x000000023a00780c */ /* 0x000fe400037c1670 */
[----:B------:R-:W-:Y:S02]  /*60e0*/  ISETP.GE.AND P4, PT, R10, 0xa, PT ;  /* 0x0000000a0a00780c */ /* 0x000fe40003f86270 */
[----:B------:R-:W-:Y:S02]  /*60f0*/  ISETP.LT.OR P5, PT, R3, 0x2, P5 ;  /* 0x000000020300780c */ /* 0x000fe40002fa1670 */
[----:B------:R-:W-:-:S02]  /*6100*/  ISETP.GT.AND P3, PT, R59, 0x8, !P3 ;  /* 0x000000083b00780c */ /* 0x000fc40005f64270 */
[----:B------:R-:W-:Y:S02]  /*6110*/  FSEL R27, R27, -INF , !P6 ;  /* 0xff8000001b1b7808 */ /* 0x000fe40007000000 */
[----:B------:R-:W-:Y:S02]  /*6120*/  FSEL R25, R25, -INF , !P5 ;  /* 0xff80000019197808 */ /* 0x000fe40006800000 */
[----:B------:R-:W-:Y:S02]  /*6130*/  ISETP.GT.AND P6, PT, R11, 0x9, !P4 ;  /* 0x000000090b00780c */ /* 0x000fe400067c4270 */
[----:B------:R-:W-:Y:S02]  /*6140*/  ISETP.LT.OR P3, PT, R58, 0x9, P3 ;  /* 0x000000093a00780c */ /* 0x000fe40001f61670 */
[----:B------:R-:W-:Y:S02]  /*6150*/  ISETP.GE.AND P5, PT, R10, 0x11, PT ;  /* 0x000000110a00780c */ /* 0x000fe40003fa6270 */
[----:B------:R-:W-:-:S02]  /*6160*/  ISETP.LT.OR P2, PT, R3, 0x9, P2 ;  /* 0x000000090300780c */ /* 0x000fc40001741670 */
[----:B------:R-:W-:Y:S02]  /*6170*/  ISETP.GT.AND P4, PT, R59, 0x9, !P4 ;  /* 0x000000093b00780c */ /* 0x000fe40006784270 */
[----:B------:R-:W-:Y:S02]  /*6180*/  FSEL R30, R30, -INF , !P3 ;  /* 0xff8000001e1e7808 */ /* 0x000fe40005800000 */
[----:B------:R-:W-:Y:S02]  /*6190*/  FSEL R28, R28, -INF , !P2 ;  /* 0xff8000001c1c7808 */ /* 0x000fe40005000000 */
[----:B------:R-:W-:Y:S02]  /*61a0*/  ISETP.GT.AND P3, PT, R11, 0x10, !P5 ;  /* 0x000000100b00780c */ /* 0x000fe40006f64270 */
[----:B------:R-:W-:Y:S02]  /*61b0*/  ISETP.LT.OR P4, PT, R58, 0xa, P4 ;  /* 0x0000000a3a00780c */ /* 0x000fe40002781670 */
[----:B------:R-:W-:-:S02]  /*61c0*/  ISETP.GE.AND P2, PT, R10, 0x12, PT ;  /* 0x000000120a00780c */ /* 0x000fc40003f46270 */
[----:B------:R-:W-:Y:S02]  /*61d0*/  ISETP.LT.OR P6, PT, R3, 0xa, P6 ;  /* 0x0000000a0300780c */ /* 0x000fe400037c1670 */
[----:B------:R-:W-:Y:S02]  /*61e0*/  ISETP.GT.AND P5, PT, R59, 0x10, !P5 ;  /* 0x000000103b00780c */ /* 0x000fe40006fa4270 */
[----:B------:R-:W-:Y:S02]  /*61f0*/  FSEL R31, R31, -INF , !P4 ;  /* 0xff8000001f1f7808 */ /* 0x000fe40006000000 */
[----:B------:R-:W-:Y:S02]  /*6200*/  FSEL R29, R29, -INF , !P6 ;  /* 0xff8000001d1d7808 */ /* 0x000fe40007000000 */
[----:B------:R-:W-:Y:S02]  /*6210*/  ISETP.GT.AND P4, PT, R11, 0x11, !P2 ;  /* 0x000000110b00780c */ /* 0x000fe40005784270 */
[----:B------:R-:W-:-:S02]  /*6220*/  ISETP.LT.OR P5, PT, R58, 0x11, P5 ;  /* 0x000000113a00780c */ /* 0x000fc40002fa1670 */
[----:B------:R-:W-:Y:S02]  /*6230*/  ISETP.GE.AND P6, PT, R10, 0x19, PT ;  /* 0x000000190a00780c */ /* 0x000fe40003fc6270 */
[----:B------:R-:W-:Y:S02]  /*6240*/  ISETP.LT.OR P3, PT, R3, 0x11, P3 ;  /* 0x000000110300780c */ /* 0x000fe40001f61670 */
[----:B------:R-:W-:Y:S02]  /*6250*/  ISETP.GT.AND P2, PT, R59, 0x11, !P2 ;  /* 0x000000113b00780c */ /* 0x000fe40005744270 */
[----:B------:R-:W-:Y:S02]  /*6260*/  FSEL R34, R34, -INF , !P5 ;  /* 0xff80000022227808 */ /* 0x000fe40006800000 */
[----:B------:R-:W-:Y:S02]  /*6270*/  FSEL R32, R32, -INF , !P3 ;  /* 0xff80000020207808 */ /* 0x000fe40005800000 */
[----:B------:R-:W-:-:S02]  /*6280*/  ISETP.GT.AND P5, PT, R11, 0x18, !P6 ;  /* 0x000000180b00780c */ /* 0x000fc400077a4270 */
[----:B------:R-:W-:Y:S02]  /*6290*/  ISETP.LT.OR P2, PT, R58, 0x12, P2 ;  /* 0x000000123a00780c */ /* 0x000fe40001741670 */
[----:B------:R-:W-:Y:S02]  /*62a0*/  ISETP.GE.AND P3, PT, R10, 0x1a, PT ;  /* 0x0000001a0a00780c */ /* 0x000fe40003f66270 */
[----:B------:R-:W-:Y:S02]  /*62b0*/  ISETP.LT.OR P4, PT, R3, 0x12, P4 ;  /* 0x000000120300780c */ /* 0x000fe40002781670 */
[----:B------:R-:W-:Y:S02]  /*62c0*/  ISETP.GT.AND P6, PT, R59, 0x18, !P6 ;  /* 0x000000183b00780c */ /* 0x000fe400077c4270 */
[----:B------:R-:W-:Y:S02]  /*62d0*/  FSEL R35, R35, -INF , !P2 ;  /* 0xff80000023237808 */ /* 0x000fe40005000000 */
[----:B------:R-:W-:-:S02]  /*62e0*/  FSEL R33, R33, -INF , !P4 ;  /* 0xff80000021217808 */ /* 0x000fc40006000000 */
[----:B------:R-:W-:Y:S02]  /*62f0*/  ISETP.GT.AND P2, PT, R11, 0x19, !P3 ;  /* 0x000000190b00780c */ /* 0x000fe40005f44270 */
[----:B------:R-:W-:Y:S02]  /*6300*/  ISETP.LT.OR P6, PT, R58, 0x19, P6 ;  /* 0x000000193a00780c */ /* 0x000fe400037c1670 */
[----:B------:R-:W-:Y:S02]  /*6310*/  ISETP.GE.AND P4, PT, R10, 0x21, PT ;  /* 0x000000210a00780c */ /* 0x000fe40003f86270 */
[----:B------:R-:W-:Y:S02]  /*6320*/  ISETP.LT.OR P5, PT, R3, 0x19, P5 ;  /* 0x000000190300780c */ /* 0x000fe40002fa1670 */
        /* <DEDUP_REMOVED lines=24> */
[----:B------:R-:W-:Y:S02]  /*64b0*/  ISETP.LT.OR P4, PT, R3, 0x29, P4 ;  /* 0x000000290300780c */ /* 0x000fe40002781670 */
[----:B------:R-:W-:-:S02]  /*64c0*/  ISETP.GT.AND P5, PT, R11, 0x29, !P6 ;  /* 0x000000290b00780c */ /* 0x000fc400077a4270 */
[----:B------:R-:W-:Y:S02]  /*64d0*/  ISETP.LT.OR P2, PT, R58, 0x29, P2 ;  /* 0x000000293a00780c */ /* 0x000fe40001741670 */
[----:B------:R-:W-:Y:S02]  /*64e0*/  ISETP.GE.AND P3, PT, R10, 0x31, PT ;  /* 0x000000310a00780c */ /* 0x000fe40003f66270 */
[----:B------:R-:W-:Y:S02]  /*64f0*/  FSEL R44, R44, -INF , !P4 ;  /* 0xff8000002c2c7808 */ /* 0x000fe40006000000 */
[----:B------:R-:W-:Y:S02]  /*6500*/  ISETP.LT.OR P5, PT, R3, 0x2a, P5 ;  /* 0x0000002a0300780c */ /* 0x000fe40002fa1670 */
[----:B------:R-:W-:Y:S02]  /*6510*/  FSEL R46, R46, -INF , !P2 ;  /* 0xff8000002e2e7808 */ /* 0x000fe40005000000 */
[----:B------:R-:W-:-:S02]  /*6520*/  ISETP.GE.AND P4, PT, R10, 0x32, PT ;  /* 0x000000320a00780c */ /* 0x000fc40003f86270 */
[----:B------:R-:W-:Y:S02]  /*6530*/  ISETP.GT.AND P2, PT, R11, 0x30, !P3 ;  /* 0x000000300b00780c */ /* 0x000fe40005f44270 */
[----:B------:R-:W-:Y:S02]  /*6540*/  FSEL R45, R45, -INF , !P5 ;  /* 0xff8000002d2d7808 */ /* 0x000fe40006800000 */
[----:B------:R-:W-:Y:S02]  /*6550*/  ISETP.GT.AND P5, PT, R11, 0x31, !P4 ;  /* 0x000000310b00780c */ /* 0x000fe400067a4270 */
[C---:B------:R-:W-:Y:S02]  /*6560*/  ISETP.LT.OR P2, PT, R3.reuse, 0x31, P2 ;  /* 0x000000310300780c */ /* 0x040fe40001741670 */
[----:B------:R-:W-:Y:S02]  /*6570*/  ISETP.LT.OR P5, PT, R3, 0x32, P5 ;  /* 0x000000320300780c */ /* 0x000fe40002fa1670 */
[----:B------:R-:W-:-:S02]  /*6580*/  FSEL R48, R48, -INF , !P2 ;  /* 0xff80000030307808 */ /* 0x000fc40005000000 */
[----:B------:R-:W-:Y:S02]  /*6590*/  ISETP.GE.AND P2, PT, R10, 0x39, PT ;  /* 0x000000390a00780c */ /* 0x000fe40003f46270 */
[----:B------:R-:W-:Y:S02]  /*65a0*/  FSEL R49, R49, -INF , !P5 ;  /* 0xff80000031317808 */ /* 0x000fe40006800000 */
[----:B------:R-:W-:Y:S02]  /*65b0*/  ISETP.GT.AND P5, PT, R11, 0x38, !P2 ;  /* 0x000000380b00780c */ /* 0x000fe400057a4270 */
[----:B------:R-:W-:Y:S02]  /*65c0*/  ISETP.GT.AND P6, PT, R59, 0x29, !P6 ;  /* 0x000000293b00780c */ /* 0x000fe400077c4270 */
[----:B------:R-:W-:Y:S02]  /*65d0*/  ISETP.LT.OR P5, PT, R3, 0x39, P5 ;  /* 0x000000390300780c */ /* 0x000fe40002fa1670 */
[----:B------:R-:W-:-:S02]  /*65e0*/  ISETP.LT.OR P6, PT, R58, 0x2a, P6 ;  /* 0x0000002a3a00780c */ /* 0x000fc400037c1670 */
[----:B------:R-:W-:Y:S02]  /*65f0*/  FSEL R52, R52, -INF , !P5 ;  /* 0xff80000034347808 */ /* 0x000fe40006800000 */
[----:B------:R-:W-:Y:S02]  /*6600*/  ISETP.GE.AND P5, PT, R10, 0x3a, PT ;  /* 0x0000003a0a00780c */ /* 0x000fe40003fa6270 */
[----:B------:R-:W-:Y:S02]  /*6610*/  ISETP.GT.AND P3, PT, R59, 0x30, !P3 ;  /* 0x000000303b00780c */ /* 0x000fe40005f64270 */
[----:B------:R-:W-:Y:S02]  /*6620*/  ISETP.GT.AND P0, PT, R11, 0x39, !P5 ;  /* 0x000000390b00780c */ /* 0x000fe40006f04270 */
[----:B------:R-:W-:Y:S02]  /*6630*/  FSEL R47, R47, -INF , !P6 ;  /* 0xff8000002f2f7808 */ /* 0x000fe40007000000 */
[----:B------:R-:W-:-:S02]  /*6640*/  ISETP.LT.OR P0, PT, R3, 0x3a, P0 ;  /* 0x0000003a0300780c */ /* 0x000fc40000701670 */
[----:B------:R-:W-:Y:S02]  /*6650*/  FMNMX.FTZ R3, R24, R25, !PT ;  /* 0x0000001918037209 */ /* 0x000fe40007810000 */
[----:B------:R-:W-:Y:S02]  /*6660*/  FSEL R53, R53, -INF , !P0 ;  /* 0xff80000035357808 */ /* 0x000fe40004000000 */
[----:B------:R-:W-:Y:S02]  /*6670*/  FMNMX.FTZ R10, R28, R3, !PT ;  /* 0x000000031c0a7209 */ /* 0x000fe40007810000 */
[----:B------:R-:W-:Y:S02]  /*6680*/  ISETP.NE.AND P0, PT, R23, RZ, PT ;  /* 0x000000ff1700720c */ /* 0x000fe40003f05270 */
[----:B------:R-:W-:Y:S02]  /*6690*/  FMNMX.FTZ R3, R29, R10, !PT ;  /* 0x0000000a1d037209 */ /* 0x000fe40007810000 */
[----:B------:R-:W-:-:S02]  /*66a0*/  ISETP.GT.AND P4, PT, R59, 0x31, !P4 ;  /* 0x000000313b00780c */ /* 0x000fc40006784270 */
[----:B------:R-:W-:Y:S02]  /*66b0*/  FMNMX.FTZ R10, R32, R3, !PT ;  /* 0x00000003200a7209 */ /* 0x000fe40007810000 */
[----:B------:R-:W-:Y:S02]  /*66c0*/  ISETP.LT.OR P3, PT, R58, 0x31, P3 ;  /* 0x000000313a00780c */ /* 0x000fe40001f61670 */
[----:B------:R-:W-:Y:S02]  /*66d0*/  FMNMX.FTZ R3, R33, R10, !PT ;  /* 0x0000000a21037209 */ /* 0x000fe40007810000 */
[----:B------:R-:W-:Y:S02]  /*66e0*/  ISETP.GT.AND P2, PT, R59, 0x38, !P2 ;  /* 0x000000383b00780c */ /* 0x000fe40005744270 */
[----:B------:R-:W-:Y:S02]  /*66f0*/  FMNMX.FTZ R10, R36, R3, !PT ;  /* 0x00000003240a7209 */ /* 0x000fe40007810000 */
[----:B------:R-:W-:-:S02]  /*6700*/  ISETP.LT.OR P4, PT, R58, 0x32, P4 ;  /* 0x000000323a00780c */ /* 0x000fc40002781670 */
[----:B------:R-:W-:Y:S02]  /*6710*/  FMNMX.FTZ R3, R37, R10, !PT ;  /* 0x0000000a25037209 */ /* 0x000fe40007810000 */
[----:B------:R-:W-:Y:S02]  /*6720*/  FSEL R50, R50, -INF , !P3 ;  /* 0xff80000032327808 */ /* 0x000fe40005800000 */
[----:B------:R-:W-:Y:S02]  /*6730*/  FMNMX.FTZ R10, R40, R3, !PT ;  /* 0x00000003280a7209 */ /* 0x000fe40007810000 */
[----:B------:R-:W-:Y:S02]  /*6740*/  ISETP.GT.AND P5, PT, R59, 0x39, !P5 ;  /* 0x000000393b00780c */ /* 0x000fe40006fa4270 */
[----:B------:R-:W-:Y:S02]  /*6750*/  FMNMX.FTZ R3, R41, R10, !PT ;  /* 0x0000000a29037209 */ /* 0x000fe40007810000 */
[----:B------:R-:W-:-:S02]  /*6760*/  ISETP.LT.OR P2, PT, R58, 0x39, P2 ;  /* 0x000000393a00780c */ /* 0x000fc40001741670 */
[----:B------:R-:W-:Y:S02]  /*6770*/  FMNMX.FTZ R10, R44, R3, !PT ;  /* 0x000000032c0a7209 */ /* 0x000fe40007810000 */
[----:B------:R-:W-:Y:S02]  /*6780*/  FSEL R51, R51, -INF , !P4 ;  /* 0xff80000033337808 */ /* 0x000fe40006000000 */
[----:B------:R-:W-:Y:S02]  /*6790*/  FMNMX.FTZ R3, R45, R10, !PT ;  /* 0x0000000a2d037209 */ /* 0x000fe40007810000 */
[----:B------:R-:W-:Y:S02]  /*67a0*/  ISETP.LT.OR P5, PT, R58, 0x3a, P5 ;  /* 0x0000003a3a00780c */ /* 0x000fe40002fa1670 */
[----:B------:R-:W-:Y:S02]  /*67b0*/  FMNMX.FTZ R10, R48, R3, !PT ;  /* 0x00000003300a7209 */ /* 0x000fe40007810000 */
[----:B------:R-:W-:-:S02]  /*67c0*/  FSEL R54, R54, -INF , !P2 ;  /* 0xff80000036367808 */ /* 0x000fc40005000000 */
[----:B------:R-:W-:Y:S02]  /*67d0*/  FMNMX.FTZ R3, R49, R10, !PT ;  /* 0x0000000a31037209 */ /* 0x000fe40007810000 */
[----:B------:R-:W-:Y:S02]  /*67e0*/  FSEL R55, R55, -INF , !P5 ;  /* 0xff80000037377808 */ /* 0x000fe40006800000 */
[----:B------:R-:W-:Y:S02]  /*67f0*/  FMNMX.FTZ R10, R52, R3, !PT ;  /* 0x00000003340a7209 */ /* 0x000fe40007810000 */
[----:B------:R-:W-:Y:S02]  /*6800*/  FMNMX.FTZ R3, R26, R27, !PT ;  /* 0x0000001b1a037209 */ /* 0x000fe40007810000 */
[----:B------:R-:W-:Y:S02]  /*6810*/  FMNMX.FTZ R11, R53, R10, !PT ;  /* 0x0000000a350b7209 */ /* 0x000fe40007810000 */
[----:B------:R-:W-:-:S03]  /*6820*/  R2UR UR18, R168 ;  /* 0x00000000a81272ca */ /* 0x000fc600000e0000 */
[----:B------:R-:W0:Y:S02]  /*6830*/  SHFL.BFLY PT, R10, R11, 0x2, 0x1f ;  /* 0x0c401f000b0a7f89 */ /* 0x000e2400000e0000 */
        /* <DEDUP_REMOVED lines=38> */
[----:B------:R-:W1:Y:S08]  /*6aa0*/  MUFU.EX2 R10, R58 ;  /* 0x0000003a000a7308 */ /* 0x000e700000000800 */
[----:B------:R-:W-:Y:S01]  /*6ab0*/  MUFU.EX2 R11, R11 ;  /* 0x0000000b000b7308 */ /* 0x000fe20000000800 */
[----:B0-----:R-:W-:-:S07]  /*6ac0*/  FMNMX.FTZ R25, R24, R25, !PT ;  /* 0x0000001918197209 */ /* 0x001fce0007810000 */
[----:B------:R-:W0:Y:S01]  /*6ad0*/  MUFU.EX2 R170, R170 ;  /* 0x000000aa00aa7308 */ /* 0x000e220000000800 */
[----:B-1----:R-:W-:Y:S01]  /*6ae0*/  F2FP.BF16.F32.PACK_AB R164, R10, R3 ;  /* 0x000000030aa4723e */ /* 0x002fe200000010ff */
[----:B------:R-:W1:Y:S01]  /*6af0*/  SHFL.BFLY PT, R188, R25, 0x1, 0x1f ;  /* 0x0c201f0019bc7f89 */ /* 0x000e6200000e0000 */
[----:B------:R-:W-:Y:S01]  /*6b00*/  FADD.FTZ R10, R3, R10 ;  /* 0x0000000a030a7221 */ /* 0x000fe20000010000 */
[----:B------:R-:W-:-:S04]  /*6b10*/  @!P1 VIADD R3, R199, 0x38860 ;  /* 0x00038860c7039836 */ /* 0x000fc80000000000 */
[----:B------:R-:W-:Y:S01]  /*6b20*/  MUFU.EX2 R169, R169 ;  /* 0x000000a900a97308 */ /* 0x000fe20000000800 */
[----:B------:R-:W-:-:S07]  /*6b30*/  @!P1 PRMT R3, RZ, 0x654, R3 ;  /* 0x00000654ff039816 */ /* 0x000fce0000000003 */
[----:B------:R-:W2:Y:S01]  /*6b40*/  MUFU.EX2 R172, R172 ;  /* 0x000000ac00ac7308 */ /* 0x000ea20000000800 */
[----:B0-----:R-:W-:Y:S01]  /*6b50*/  F2FP.BF16.F32.PACK_AB R166, R170, R11 ;  /* 0x0000000baaa6723e */ /* 0x001fe200000010ff */
[----:B------:R-:W-:-:S04]  /*6b60*/  FADD.FTZ R11, R11, R10 ;  /* 0x0000000a0b0b7221 */ /* 0x000fc80000010000 */
[----:B------:R-:W-:Y:S02]  /*6b70*/  FADD.FTZ R170, R170, R11 ;  /* 0x0000000baaaa7221 */ /* 0x000fe40000010000 */
[----:B------:R-:W-:Y:S01]  /*6b80*/  MUFU.EX2 R171, R171 ;  /* 0x000000ab00ab7308 */ /* 0x000fe20000000800 */
[----:B-1----:R-:W-:-:S04]  /*6b90*/  FMNMX.FTZ R188, R25, R188, !PT ;  /* 0x000000bc19bc7209 */ /* 0x002fc80007810000 */
[C---:B------:R-:W-:Y:S01]  /*6ba0*/  FSETP.NEU.FTZ.AND P2, PT, R188.reuse, -INF , PT ;  /* 0xff800000bc00780b */ /* 0x040fe20003f5d000 */
[----:B------:R-:W-:Y:S02]  /*6bb0*/  FMUL.FTZ R24, R188, UR6 ;  /* 0x00000006bc187c20 */ /* 0x000fe40008410000 */
[----:B------:R-:W0:Y:S01]  /*6bc0*/  MUFU.EX2 R174, R174 ;  /* 0x000000ae00ae7308 */ /* 0x000e220000000800 */
[----:B--2---:R-:W-:Y:S01]  /*6bd0*/  F2FP.BF16.F32.PACK_AB R160, R172, R169 ;  /* 0x000000a9aca0723e */ /* 0x004fe200000010ff */
[----:B------:R-:W-:Y:S01]  /*6be0*/  FADD.FTZ R169, R169, R170 ;  /* 0x000000aaa9a97221 */ /* 0x000fe20000010000 */
[----:B------:R-:W-:Y:S02]  /*6bf0*/  FSEL R29, R24, RZ, P2 ;  /* 0x000000ff181d7208 */ /* 0x000fe40001000000 */
[CC--:B------:R-:W-:Y:S01]  /*6c00*/  LEA.HI R24, R57.reuse, R152.reuse, RZ, 0x4 ;  /* 0x0000009839187211 */ /* 0x0c0fe200078f20ff */
[----:B------:R-:W-:Y:S01]  /*6c10*/  FADD.FTZ R172, R172, R169 ;  /* 0x000000a9acac7221 */ /* 0x000fe20000010000 */
[----:B------:R-:W-:Y:S01]  /*6c20*/  LEA.HI R57, R57, R152, RZ, 0x5 ;  /* 0x0000009839397211 */ /* 0x000fe200078f28ff */
[--C-:B------:R-:W-:Y:S01]  /*6c30*/  FFMA.FTZ R181, R26, UR6, -R29.reuse ;  /* 0x000000061ab57c23 */ /* 0x100fe2000801081d */
[----:B------:R-:W-:Y:S01]  /*6c40*/  LOP3.LUT R25, R24, 0xfffffff0, RZ, 0xc0, !PT ;  /* 0xfffffff018197812 */ /* 0x000fe200078ec0ff */
[--C-:B------:R-:W-:Y:S01]  /*6c50*/  FFMA.FTZ R202, R27, UR6, -R29.reuse ;  /* 0x000000061bca7c23 */ /* 0x100fe2000801081d */
[----:B------:R-:W-:Y:S01]  /*6c60*/  SHF.R.U32.HI R24, RZ, 0x1, R24 ;  /* 0x00000001ff187819 */ /* 0x000fe20000011618 */
[--C-:B------:R-:W-:Y:S01]  /*6c70*/  FFMA.FTZ R183, R30, UR6, -R29.reuse ;  /* 0x000000061eb77c23 */ /* 0x100fe2000801081d */
[----:B------:R-:W-:Y:S01]  /*6c80*/  FFMA.FTZ R204, R31, UR6, -R29 ;  /* 0x000000061fcc7c23 */ /* 0x000fe2000801081d */
[----:B------:R-:W-:-:S02]  /*6c90*/  IMAD.IADD R25, R152, 0x1, -R25 ;  /* 0x0000000198197824 */ /* 0x000fc400078e0a19 */
[--C-:B------:R-:W-:Y:S01]  /*6ca0*/  FFMA.FTZ R203, R34, UR6, -R29.reuse ;  /* 0x0000000622cb7c23 */ /* 0x100fe2000801081d */
[----:B------:R-:W-:Y:S02]  /*6cb0*/  IMAD.SHL.U32 R57, R57, 0x20, RZ ;  /* 0x0000002039397824 */ /* 0x000fe400078e00ff */
[--C-:B------:R-:W-:Y:S01]  /*6cc0*/  FFMA.FTZ R206, R35, UR6, -R29.reuse ;  /* 0x0000000623ce7c23 */ /* 0x100fe2000801081d */
        /* <DEDUP_REMOVED lines=13> */
[----:B------:R-:W-:Y:S01]  /*6da0*/  FFMA.FTZ R216, R55, UR6, -R29 ;  /* 0x0000000637d87c23 */ /* 0x000fe2000801081d */
[----:B------:R-:W-:Y:S01]  /*6db0*/  IMAD.IADD R28, R25, 0x1, -R28 ;  /* 0x00000001191c7824 */ /* 0x000fe200078e0a1c */
[----:B------:R-:W-:Y:S01]  /*6dc0*/  LOP3.LUT R57, R57, 0x7ffffc00, RZ, 0xc0, !PT ;  /* 0x7ffffc0039397812 */ /* 0x000fe200078ec0ff */
[----:B------:R-:W-:Y:S01]  /*6dd0*/  MUFU.EX2 R181, R181 ;  /* 0x000000b500b57308 */ /* 0x000fe20000000800 */
[----:B------:R-:W-:Y:S01]  /*6de0*/  LOP3.LUT R26, R26, 0x7ffffe00, RZ, 0xc0, !PT ;  /* 0x7ffffe001a1a7812 */ /* 0x000fe200078ec0ff */
[C---:B------:R-:W-:Y:S01]  /*6df0*/  IMAD.SHL.U32 R25, R28.reuse, 0x40, RZ ;  /* 0x000000401c197824 */ /* 0x040fe200078e00ff */
[C---:B------:R-:W-:Y:S02]  /*6e00*/  LOP3.LUT P3, RZ, R28.reuse, 0x2, RZ, 0xc0, !PT ;  /* 0x000000021cff7812 */ /* 0x040fe4000786c0ff */
[----:B------:R-:W-:-:S02]  /*6e10*/  LOP3.LUT P2, RZ, R28, 0x4, RZ, 0xc0, !PT ;  /* 0x000000041cff7812 */ /* 0x000fc4000784c0ff */
[----:B------:R-:W-:Y:S01]  /*6e20*/  LOP3.LUT R25, R25, 0x1c0, RZ, 0xc0, !PT ;  /* 0x000001c019197812 */ /* 0x000fe200078ec0ff */
[----:B------:R-:W1:Y:S01]  /*6e30*/  MUFU.EX2 R202, R202 ;  /* 0x000000ca00ca7308 */ /* 0x000e620000000800 */
[----:B------:R-:W-:Y:S02]  /*6e40*/  SEL R56, R56, 0xffffffc0, !P2 ;  /* 0xffffffc038387807 */ /* 0x000fe40005000000 */
[----:B------:R-:W-:Y:S02]  /*6e50*/  LOP3.LUT R24, R25, 0x8, R24, 0xf8, !PT ;  /* 0x0000000819187812 */ /* 0x000fe400078ef818 */
[----:B------:R-:W-:Y:S02]  /*6e60*/  SHF.R.U32.HI R25, RZ, 0x3, R25 ;  /* 0x00000003ff197819 */ /* 0x000fe40000011619 */
[----:B0-----:R-:W-:Y:S01]  /*6e70*/  F2FP.BF16.F32.PACK_AB R162, R174, R171 ;  /* 0x000000abaea2723e */ /* 0x001fe200000010ff */
[----:B------:R-:W-:Y:S01]  /*6e80*/  MUFU.EX2 R183, R183 ;  /* 0x000000b700b77308 */ /* 0x000fe20000000800 */
[----:B------:R-:W-:Y:S01]  /*6e90*/  LOP3.LUT R24, R24, R25, RZ, 0x3c, !PT ;  /* 0x0000001918187212 */ /* 0x000fe200078e3cff */
[----:B------:R-:W-:Y:S01]  /*6ea0*/  FADD.FTZ R171, R171, R172 ;  /* 0x000000acabab7221 */ /* 0x000fe20000010000 */
[----:B------:R-:W-:-:S02]  /*6eb0*/  PLOP3.LUT P2, PT, PT, PT, UP1, 0x40, 0x0 ;  /* 0x000000000000781c */ /* 0x000fc40003f4e818 */
[----:B------:R-:W-:Y:S01]  /*6ec0*/  IADD3 R24, R24, R26, R57 ;  /* 0x0000001a18187210 */ /* 0x000fe20007ffe039 */
[----:B------:R-:W-:Y:S02]  /*6ed0*/  FADD.FTZ R174, R174, R171 ;  /* 0x000000abaeae7221 */ /* 0x000fe40000010000 */
[----:B------:R-:W0:Y:S01]  /*6ee0*/  MUFU.EX2 R204, R204 ;  /* 0x000000cc00cc7308 */ /* 0x000e220000000800 */
[----:B-1----:R-:W-:Y:S01]  /*6ef0*/  F2FP.BF16.F32.PACK_AB R165, R202, R181 ;  /* 0x000000b5caa5723e */ /* 0x002fe200000010ff */
[----:B------:R-:W-:Y:S02]  /*6f00*/  IMAD R191, R24, 0x2, R199 ;  /* 0x0000000218bf7824 */ /* 0x000fe400078e02c7 */
[----:B------:R-:W-:Y:S02]  /*6f10*/  FADD.FTZ R202, R181, R202 ;  /* 0x000000cab5ca7221 */ /* 0x000fe40000010000 */
[C---:B------:R-:W-:Y:S02]  /*6f20*/  VIADD R193, R191.reuse, 0x36400 ;  /* 0x00036400bfc17836 */ /* 0x040fe40000000000 */
[----:B------:R-:W-:Y:S01]  /*6f30*/  MUFU.EX2 R203, R203 ;  /* 0x000000cb00cb7308 */ /* 0x000fe20000000800 */
[----:B------:R-:W-:-:S02]  /*6f40*/  VIADD R190, R191, 0x36420 ;  /* 0x00036420bfbe7836 */ /* 0x000fc40000000000 */
[C---:B------:R-:W-:Y:S02]  /*6f50*/  @P3 VIADD R190, R193.reuse, 0xffffffe0 ;  /* 0xffffffe0c1be3836 */ /* 0x040fe40000000000 */
[----:B------:R-:W-:Y:S02]  /*6f60*/  IMAD.IADD R193, R193, 0x1, R56 ;  /* 0x00000001c1c17824 */ /* 0x000fe400078e0238 */
[----:B------:R-:W-:Y:S01]  /*6f70*/  IMAD.IADD R192, R56, 0x1, R190 ;  /* 0x0000000138c07824 */ /* 0x000fe200078e02be */
[----:B------:R-:W1:Y:S01]  /*6f80*/  MUFU.EX2 R206, R206 ;  /* 0x000000ce00ce7308 */ /* 0x000e620000000800 */
[----:B0-----:R-:W-:Y:S01]  /*6f90*/  F2FP.BF16.F32.PACK_AB R167, R204, R183 ;  /* 0x000000b7cca7723e */ /* 0x001fe200000010ff */
[----:B------:R-:W-:-:S04]  /*6fa0*/  FADD.FTZ R183, R183, R202 ;  /* 0x000000cab7b77221 */ /* 0x000fc80000010000 */
[----:B------:R-:W-:Y:S01]  /*6fb0*/  STSM.16.M88.4 [R191+0x36400], R164 ;  /* 0x036400a4bf007844 */ /* 0x000fe20000000200 */
[----:B------:R-:W-:Y:S01]  /*6fc0*/  FADD.FTZ R204, R204, R183 ;  /* 0x000000b7cccc7221 */ /* 0x000fe20000010000 */
[----:B------:R-:W-:Y:S08]  /*6fd0*/  MUFU.EX2 R205, R205 ;  /* 0x000000cd00cd7308 */ /* 0x000ff00000000800 */
[----:B------:R-:W0:Y:S01]  /*6fe0*/  MUFU.EX2 R208, R208 ;  /* 0x000000d000d07308 */ /* 0x000e220000000800 */
[----:B-1----:R-:W-:Y:S01]  /*6ff0*/  F2FP.BF16.F32.PACK_AB R161, R206, R203 ;  /* 0x000000cbcea1723e */ /* 0x002fe200000010ff */
[----:B------:R-:W-:-:S04]  /*7000*/  FADD.FTZ R203, R203, R204 ;  /* 0x000000cccbcb7221 */ /* 0x000fc80000010000 */
[----:B------:R-:W-:Y:S02]  /*7010*/  FADD.FTZ R206, R206, R203 ;  /* 0x000000cbcece7221 */ /* 0x000fe40000010000 */
[----:B------:R-:W-:Y:S08]  /*7020*/  MUFU.EX2 R173, R173 ;  /* 0x000000ad00ad7308 */ /* 0x000ff00000000800 */
[----:B------:R-:W1:Y:S01]  /*7030*/  MUFU.EX2 R176, R176 ;  /* 0x000000b000b07308 */ /* 0x000e620000000800 */
[----:B0-----:R-:W-:Y:S01]  /*7040*/  F2FP.BF16.F32.PACK_AB R163, R208, R205 ;  /* 0x000000cdd0a3723e */ /* 0x001fe200000010ff */
[----:B------:R-:W-:-:S04]  /*7050*/  FADD.FTZ R205, R205, R206 ;  /* 0x000000cecdcd7221 */ /* 0x000fc80000010000 */
[----:B------:R-:W-:Y:S01]  /*7060*/  STSM.16.M88.4 [R190], R160 ;  /* 0x000000a0be007844 */ /* 0x000fe20000000200 */
        /* <DEDUP_REMOVED lines=10> */
[----:B------:R-:W-:Y:S02]  /*7110*/  FADD.FTZ R178, R178, R175 ;  /* 0x000000afb2b27221 */ /* 0x000fe40000010000 */
        /* <DEDUP_REMOVED lines=9> */
[----:B------:R0:W-:Y:S01]  /*71b0*/  STSM.16.M88.4 [R193], R156 ;  /* 0x0000009cc1007844 */ /* 0x0001e20000000200 */
[----:B------:R-:W-:Y:S01]  /*71c0*/  FADD.FTZ R212, R212, R209 ;  /* 0x000000d1d4d47221 */ /* 0x000fe20000010000 */
[----:B------:R-:W-:Y:S08]  /*71d0*/  MUFU.EX2 R179, R179 ;  /* 0x000000b300b37308 */ /* 0x000ff00000000800 */
[----:B------:R-:W2:Y:S01]  /*71e0*/  MUFU.EX2 R182, R182 ;  /* 0x000000b600b67308 */ /* 0x000ea20000000800 */
[----:B-1----:R-:W-:Y:S01]  /*71f0*/  F2FP.BF16.F32.PACK_AB R152, R180, R177 ;  /* 0x000000b1b498723e */ /* 0x002fe200000010ff */
[----:B------:R-:W-:-:S04]  /*7200*/  FADD.FTZ R177, R177, R178 ;  /* 0x000000b2b1b17221 */ /* 0x000fc80000010000 */
[----:B------:R-:W-:Y:S02]  /*7210*/  FADD.FTZ R180, R180, R177 ;  /* 0x000000b1b4b47221 */ /* 0x000fe40000010000 */
[----:B------:R-:W-:Y:S08]  /*7220*/  MUFU.EX2 R211, R211 ;  /* 0x000000d300d37308 */ /* 0x000ff00000000800 */
[----:B------:R-:W1:Y:S01]  /*7230*/  MUFU.EX2 R214, R214 ;  /* 0x000000d600d67308 */ /* 0x000e620000000800 */
[----:B--2---:R-:W-:-:S07]  /*7240*/  F2FP.BF16.F32.PACK_AB R154, R182, R179 ;  /* 0x000000b3b69a723e */ /* 0x004fce00000010ff */
        /* <DEDUP_REMOVED lines=10> */
[----:B------:R-:W-:Y:S01]  /*72f0*/  HGMMA.64x256x16.F32.BF16 R24, R164, gdesc[UR8].tnspB, RZ, !UPT, gsb0 ;  /* 0x43e00008a4187df0 */ /* 0x000fe2000c0018ff */
[----:B------:R-:W-:Y:S01]  /*7300*/  R2UR UR10, R215 ;  /* 0x00000000d70a72ca */ /* 0x000fe200000e0000 */
[----:B------:R-:W-:Y:S01]  /*7310*/  UMOV UR11, 0x40000040 ;  /* 0x40000040000b7882 */ /* 0x000fe20000000000 */
[----:B------:R-:W-:Y:S01]  /*7320*/  VIADD R215, R196, 0x100 ;  /* 0x00000100c4d77836 */ /* 0x000fe20000000000 */
        /* <DEDUP_REMOVED lines=9> */
[----:B------:R-:W-:Y:S01]  /*73c0*/  HGMMA.64x256x16.F32.BF16 R24, R156, gdesc[UR8].tnspB, R24, gsb0 ;  /* 0x43e000089c187df0 */ /* 0x000fe20008001818 */
[----:B------:R-:W-:Y:S02]  /*73d0*/  UMOV UR11, 0x40000040 ;  /* 0x40000040000b7882 */ /* 0x000fe40000000000 */
[----:B------:R-:W-:Y:S02]  /*73e0*/  WARPGROUP.DEPBAR.LE gsb0, 0x0 ;  /* 0x00008000000079c5 */ /* 0x000fe40000010000 */
[----:B0-----:R-:W-:Y:S01]  /*73f0*/  VIADD R156, R196, 0x180 ;  /* 0x00000180c49c7836 */ /* 0x001fe20000000000 */
[----:B------:R-:W-:-:S04]  /*7400*/  WARPGROUP.ARRIVE ;  /* 0x00000000000079c5 */ /* 0x000fc80000000000 */
[----:B------:R-:W-:-:S15]  /*7410*/  R2UR UR10, R156 ;  /* 0x000000009c0a72ca */ /* 0x000fde00000e0000 */
[----:B------:R-:W-:-:S03]  /*7420*/  NOP ;  /* 0x0000000000007918 */ /* 0x000fc60000000000 */
[----:B------:R-:W-:Y:S01]  /*7430*/  HGMMA.64x256x16.F32.BF16 R24, R152, gdesc[UR8].tnspB, R24, gsb0 ;  /* 0x43e0000898187df0 */ /* 0x000fe20008001818 */
[----:B------:R-:W-:Y:S02]  /*7440*/  @UP0 ULDC UR10, c[0x0][0x44c] ;  /* 0x00011300000a0ab9 */ /* 0x000fe40000000800 */
[----:B------:R-:W-:-:S04]  /*7450*/  UIMAD.WIDE.U32 UR10, UR60, UR10, URZ ;  /* 0x0000000a3c0a72a5 */ /* 0x000fc8000f8e003f */
[----:B------:R-:W-:-:S04]  /*7460*/  @UP0 USHF.R.U32.HI UR60, URZ, UR19, UR11 ;  /* 0x000000133f3c0299 */ /* 0x000fc8000801160b */
[----:B------:R-:W-:-:S04]  /*7470*/  UIADD3 UR60, UR18, UR60, URZ ;  /* 0x0000003c123c7290 */ /* 0x000fc8000fffe03f */
[----:B------:R-:W-:Y:S01]  /*7480*/  UIADD3 UR14, UR60, UR14, URZ ;  /* 0x0000000e3c0e7290 */ /* 0x000fe2000fffe03f */
[----:B------:R-:W-:Y:S02]  /*7490*/  WARPGROUP.DEPBAR.LE gsb0, 0x0 ;  /* 0x00008000000079c5 */ /* 0x000fe40000010000 */
[----:B------:R0:W-:Y:S06]  /*74a0*/  MEMBAR.ALL.CTA ;  /* 0x0000000000007992 */ /* 0x0001ec0000008000 */
[----:B0-----:R-:W0:Y:S02]  /*74b0*/  FENCE.VIEW.ASYNC.S ;  /* 0x00000000000073c6 */ /* 0x001e240000000000 */
[----:B0-----:R-:W-:Y:S01]  /*74c0*/  NOP ;  /* 0x0000000000007918 */ /* 0x001fe20000000000 */
[----:B------:R-:W-:Y:S06]  /*74d0*/  BAR.ARV 0xe, 0x100 ;  /* 0x0384000000007b1d */ /* 0x000fec0000002000 */
[----:B------:R0:W-:Y:S02]  /*74e0*/  @!P1 SYNCS.ARRIVE.TRANS64.RED.A1T0 RZ, [R3+URZ], RZ ;  /* 0x000000ff03ff99a7 */ /* 0x0001e4000810043f */
[----:B0-----:R-:W-:-:S04]  /*74f0*/  FADD.FTZ R3, R179, R180 ;  /* 0x000000b4b3037221 */ /* 0x001fc80000010000 */
[----:B------:R-:W-:Y:S01]  /*7500*/  FADD.FTZ R3, R182, R3 ;  /* 0x00000003b6037221 */ /* 0x000fe20000010000 */
[----:B-1----:R-:W-:Y:S06]  /*7510*/  @P2 BRA `(.L_x_2036) ;  /* 0x0000000000442947 */ /* 0x002fec0003800000 */
        /* <DEDUP_REMOVED lines=10> */
.L_x_2037:
[----:B------:R-:W-:-:S11]  /*75c0*/  UISETP.NE.AND UP2, UPT, UR15, 0x1, UPT ;  /* 0x000000010f00788c */ /* 0x000fd6000bf45270 */
[----:B------:R-:W-:Y:S02]  /*75d0*/  @UP2 ULDC.64 UR10, c[0x0][0xae0] ;  /* 0x0002b800000a2ab9 */ /* 0x000fe40000000a00 */
[----:B------:R-:W-:-:S04]  /*75e0*/  UIMAD.WIDE.U32 UR18, UR22, UR10, URZ ;  /* 0x0000000a161272a5 */ /* 0x000fc8000f8e003f */
[----:B------:R-:W-:-:S12]  /*75f0*/  @UP2 USHF.R.U32.HI UR22, URZ, UR11, UR19 ;  /* 0x0000000b3f162299 */ /* 0x000fd80008011613 */
.L_x_2038:
[----:B------:R-:W-:-:S04]  /*7600*/  UIMAD UR15, UR22, UR15, UR15 ;  /* 0x0000000f160f72a4 */ /* 0x000fc8000f8e020f */
[----:B------:R-:W-:-:S04]  /*7610*/  UISETP.LT.AND UP2, UPT, UR14, UR15, UPT ;  /* 0x0000000f0e00728c */ /* 0x000fc8000bf41270 */
[----:B------:R-:W-:-:S12]  /*7620*/  USEL UR14, UR14, UR15, UP2 ;  /* 0x0000000f0e0e7287 */ /* 0x000fd80009000000 */
.L_x_2036:
[----:B------:R-:W-:Y:S01]  /*7630*/  R2UR UR11, R198 ;  /* 0x00000000c60b72ca */ /* 0x000fe200000e0000 */
[----:B------:R-:W-:Y:S01]  /*7640*/  USHF.R.S32.HI UR10, URZ, 0x1f, UR14 ;  /* 0x0000001f3f0a7899 */ /* 0x000fe2000801140e */
[----:B------:R-:W-:Y:S01]  /*7650*/  IMAD.MOV.U32 R11, RZ, RZ, RZ ;  /* 0x000000ffff0b7224 */ /* 0x000fe200078e00ff */
[----:B------:R-:W-:Y:S02]  /*7660*/  UMOV UR60, URZ ;  /* 0x0000003f003c7c82 */ /* 0x000fe40008000000 */
[----:B------:R-:W-:-:S04]  /*7670*/  ULEA.HI UR10, UR10, UR14, URZ, 0x6 ;  /* 0x0000000e0a0a7291 */ /* 0x000fc8000f8f303f */
[----:B------:R-:W-:-:S04]  /*7680*/  USHF.R.S32.HI UR10, URZ, 0x6, UR10 ;  /* 0x000000063f0a7899 */ /* 0x000fc8000801140a */
[----:B------:R-:W-:-:S04]  /*7690*/  UISETP.LT.AND UP2, UPT, UR11, UR10, UPT ;  /* 0x0000000a0b00728c */ /* 0x000fc8000bf41270 */
[----:B------:R-:W-:-:S06]  /*76a0*/  USEL UR61, UR11, UR10, !UP2 ;  /* 0x0000000a0b3d7287 */ /* 0x000fcc000d000000 */
[----:B------:R-:W-:-:S13]  /*76b0*/  ISETP.GE.AND P2, PT, R184, UR61, PT ;  /* 0x0000003db8007c0c */ /* 0x000fda000bf46270 */
[----:B------:R-:W-:Y:S05]  /*76c0*/  @!P2 BRA `(.L_x_2039) ;  /* 0x000000380004a947 */ /* 0x000fea0003800000 */
[----:B------:R-:W-:Y:S01]  /*76d0*/  IMAD.MOV.U32 R206, RZ, RZ, RZ ;  /* 0x000000ffffce7224 */ /* 0x000fe200078e00ff */
[----:B------:R-:W-:-:S06]  /*76e0*/  UMOV UR60, URZ ;  /* 0x0000003f003c7c82 */ /* 0x000fcc0008000000 */
.L_x_2056:
[----:B------:R-:W-:-:S05]  /*76f0*/  VIADD R11, R206, 0x1 ;  /* 0x00000001ce0b7836 */ /* 0x000fca0000000000 */
[----:B------:R-:W-:-:S04]  /*7700*/  ISETP.NE.AND P2, PT, R11, 0x2, PT ;  /* 0x000000020b00780c */ /* 0x000fc80003f45270 */
[----:B------:R-:W-:Y:S02]  /*7710*/  SEL R152, RZ, 0x1, P2 ;  /* 0x00000001ff987807 */ /* 0x000fe40001000000 */
[----:B------:R-:W-:Y:S02]  /*7720*/  SEL R11, R11, RZ, P2 ;  /* 0x000000ff0b0b7207 */ /* 0x000fe40001000000 */
[----:B------:R-:W-:-:S13]  /*7730*/  R2UR UR6, R152 ;  /* 0x00000000980672ca */ /* 0x000fda00000e0000 */
[----:B------:R-:W-:Y:S01]  /*7740*/  ULOP3.LUT UR60, UR60, UR6, URZ, 0x3c, !UPT ;  /* 0x000000063c3c7292 */ /* 0x000fe2000f8e3c3f */
[----:B--2---:R-:W-:Y:S11]  /*7750*/  @!P0 BRA `(.L_x_2040) ;  /* 0x0000000000048947 */ /* 0x004ff60003800000 */
[----:B------:R-:W-:Y:S01]  /*7760*/  BPT.TRAP 0x1 ;  /* 0x000000040000795c */ /* 0x000fe20000300000 */
.L_x_2040:
[----:B------:R-:W-:Y:S02]  /*7770*/  IMAD.U32 R203, RZ, RZ, UR60 ;  /* 0x0000003cffcb7e24 */ /* 0x000fe4000f8e00ff */
[----:B------:R-:W-:-:S03]  /*7780*/  IMAD R204, R11, 0x8, R199 ;  /* 0x000000080bcc7824 */ /* 0x000fc600078e02c7 */
[----:B------:R-:W-:-:S04]  /*7790*/  SHF.L.U32 R203, R203, 0x1f, RZ ;  /* 0x0000001fcbcb7819 */ /* 0x000fc800000006ff */
[----:B------:R0:W1:Y:S01]  /*77a0*/  SYNCS.PHASECHK.TRANS64.TRYWAIT P2, [R204+URZ+0x38830], R203 ;  /* 0x038830cbcc0075a7 */ /* 0x000062000804017f */
[----:B------:R-:W-:Y:S05]  /*77b0*/  @!P0 BRA `(.L_x_2041) ;  /* 0x0000000000048947 */ /* 0x000fea0003800000 */
[----:B------:R-:W-:Y:S01]  /*77c0*/  BPT.TRAP 0x1 ;  /* 0x000000040000795c */ /* 0x000fe20000300000 */
.L_x_2041:
[----:B------:R-:W-:Y:S01]  /*77d0*/  IMAD R189, R11, 0x200, R194 ;  /* 0x000002000bbd7824 */ /* 0x000fe200078e02c2 */
[----:B-1----:R-:W-:Y:S06]  /*77e0*/  @P2 BRA `(.L_x_2042) ;  /* 0x0000000000082947 */ /* 0x002fec0003800000 */
[----:B------:R-:W1:Y:S02]  /*77f0*/  SYNCS.PHASECHK.TRANS64.TRYWAIT P2, [R204+URZ+0x38830], R203 ;  /* 0x038830cbcc0075a7 */ /* 0x000e64000804017f */
[----:B-1----:R-:W-:Y:S05]  /*7800*/  @!P2 BRA `(.L_x_2043) ;  /* 0x0000012800a8a947 */ /* 0x002fea0003800000 */
.L_x_2042:
        /* <DEDUP_REMOVED lines=49> */
.L_x_2044:
[----:B------:R2:W3:Y:S01]  /*7b20*/  SYNCS.PHASECHK.TRANS64.TRYWAIT P2, [R204+URZ+0x38850], R203 ;  /* 0x038850cbcc0075a7 */ /* 0x0004e2000804017f */
[----:B------:R-:W-:Y:S05]  /*7b30*/  @!P0 BRA `(.L_x_2045) ;  /* 0x0000000000048947 */ /* 0x000fea0003800000 */
[----:B------:R-:W-:Y:S01]  /*7b40*/  BPT.TRAP 0x1 ;  /* 0x000000040000795c */ /* 0x000fe20000300000 */
.L_x_2045:
[----:B------:R-:W-:Y:S01]  /*7b50*/  IMAD R189, R11, 0x1000, R17 ;  /* 0x000010000bbd7824 */ /* 0x000fe200078e0211 */
[----:B---3--:R-:W-:Y:S06]  /*7b60*/  @P2 BRA `(.L_x_2046) ;  /* 0x0000000000082947 */ /* 0x008fec0003800000 */
[----:B------:R-:W3:Y:S02]  /*7b70*/  SYNCS.PHASECHK.TRANS64.TRYWAIT P2, [R204+URZ+0x38850], R203 ;  /* 0x038850cbcc0075a7 */ /* 0x000ee4000804017f */
[----:B---3--:R-:W-:Y:S05]  /*7b80*/  @!P2 BRA `(.L_x_2047) ;  /* 0x0000012400dca947 */ /* 0x008fea0003800000 */
.L_x_2046:
[----:B------:R-:W-:Y:S01]  /*7b90*/  R2UR UR6, R189 ;  /* 0x00000000bd0672ca */ /* 0x000fe200000e0000 */
[----:B------:R-:W-:Y:S01]  /*7ba0*/  WARPGROUP.ARRIVE ;  /* 0x00000000000079c5 */ /* 0x000fe20000000000 */
[----:B------:R-:W-:Y:S01]  /*7bb0*/  MOV R202, UR49 ;  /* 0x0000003100ca7c02 */ /* 0x000fe20008000f00 */
[----:B------:R-:W-:Y:S01]  /*7bc0*/  UMOV UR51, 0x40000040 ;  /* 0x4000004000337882 */ /* 0x000fe20000000000 */
[----:B0123--:R-:W-:Y:S01]  /*7bd0*/  MOV R203, UR48 ;  /* 0x0000003000cb7c02 */ /* 0x00ffe20008000f00 */
        /* <DEDUP_REMOVED lines=8> */
[----:B------:R-:W-:Y:S01]  /*7c60*/  UMOV UR50, UR6 ;  /* 0x0000000600327c82 */ /* 0x000fe20008000000 */
[----:B------:R-:W-:Y:S01]  /*7c70*/  R2UR UR52, R4 ;  /* 0x00000000043472ca */ /* 0x000fe200000e0000 */
[----:B------:R-:W-:Y:S01]  /*7c80*/  UMOV UR15, 0x40000040 ;  /* 0x40000040000f7882 */ /* 0x000fe20000000000 */
[----:B------:R-:W-:Y:S01]  /*7c90*/  R2UR UR53, R5 ;  /* 0x00000000053572ca */ /* 0x000fe200000e0000 */
[----:B------:R-:W-:Y:S01]  /*7ca0*/  UMOV UR19, 0x40000040 ;  /* 0x4000004000137882 */ /* 0x000fe20000000000 */
        /* <DEDUP_REMOVED lines=17> */
[----:B------:R-:W-:Y:S01]  /*7dc0*/  PLOP3.LUT P3, PT, PT, PT, UP0, 0x80, 0x0 ;  /* 0x000000000000781c */ /* 0x000fe20003f6f008 */
[----:B------:R-:W-:-:S05]  /*7dd0*/  IMAD.MOV.U32 R212, RZ, RZ, R187 ;  /* 0x000000ffffd47224 */ /* 0x000fca00078e00bb */
        /* <DEDUP_REMOVED lines=36> */
[----:B------:R-:W0:Y:S02]  /*8020*/  SHFL.IDX PT, R202, R208, RZ, 0x1f ;  /* 0x00001fffd0ca7589 */ /* 0x000e2400000e0000 */
[----:B0-----:R-:W-:Y:S01]  /*8030*/  ISETP.GT.AND P2, PT, R202, 0x7f, PT ;  /* 0x0000007fca00780c */ /* 0x001fe20003f44270 */
[----:B------:R-:W-:-:S03]  /*8040*/  VIADD R202, R189, 0x800 ;  /* 0x00000800bdca7836 */ /* 0x000fc60000000000 */
        /* <DEDUP_REMOVED lines=10> */
[----:B------:R-:W-:-:S05]  /*80f0*/  IMAD.MOV.U32 R205, RZ, RZ, 0x4 ;  /* 0x00000004ffcd7424 */ /* 0x000fca00078e00ff */
        /* <DEDUP_REMOVED lines=8> */
[----:B------:R-:W-:Y:S01]  /*8180*/  @UP0 ULDC UR6, c[0x0][0x44c] ;  /* 0x0001130000060ab9 */ /* 0x000fe20000000800 */
[----:B------:R-:W-:Y:S01]  /*8190*/  ULDC UR7, c[0x0][0x2f0] ;  /* 0x0000bc0000077ab9 */ /* 0x000fe20000000800 */
[----:B------:R-:W-:Y:S02]  /*81a0*/  WARPGROUP.DEPBAR.LE gsb0, 0x0 ;  /* 0x00008000000079c5 */ /* 0x000fe40000010000 */
[----:B------:R-:W-:-:S06]  /*81b0*/  WARPGROUP.ARRIVE ;  /* 0x00000000000079c5 */ /* 0x000fcc0000000000 */
[----:B------:R-:W-:Y:S01]  /*81c0*/  HGMMA.64x64x16.F32.BF16 R152, gdesc[UR8], R152, gsb0 ;  /* 0x00e00000089879f0 */ /* 0x000fe20008001898 */
[----:B------:R-:W-:Y:S01]  /*81d0*/  R2UR UR11, R201 ;  /* 0x00000000c90b72ca */ /* 0x000fe200000e0000 */
[----:B------:R-:W-:Y:S01]  /*81e0*/  ULDC UR10, c[0x0][0xad8] ;  /* 0x0002b600000a7ab9 */ /* 0x000fe20000000800 */
        /* <DEDUP_REMOVED lines=183> */
[----:B------:R-:W-:Y:S02]  /*8d60*/  PLOP3.LUT P2, PT, PT, PT, UP0, 0x80, 0x0 ;  /* 0x000000000000781c */ /* 0x000fe40003f4f008 */
[----:B------:R-:W-:-:S02]  /*8d70*/  IADD3 R205, R202, R203, R0 ;  /* 0x000000cbcacd7210 */ /* 0x000fc40007ffe000 */
[----:B------:R-:W-:-:S09]  /*8d80*/  IADD3 R189, R202, R203, R189 ;  /* 0x000000cbcabd7210 */ /* 0x000fd20007ffe0bd */
[----:B------:R-:W-:Y:S01]  /*8d90*/  @P2 IMAD.HI.U32 R202, R187, UR6, RZ ;  /* 0x00000006bbca2c27 */ /* 0x000fe2000f8e00ff */
[----:B------:R-:W-:Y:S01]  /*8da0*/  @UP0 ULDC UR6, c[0x0][0x450] ;  /* 0x0001140000060ab9 */ /* 0x000fe20000000800 */
[----:B------:R-:W-:-:S03]  /*8db0*/  PLOP3.LUT P2, PT, PT, PT, UP1, 0x40, 0x0 ;  /* 0x000000000000781c */ /* 0x000fc60003f4e818 */
[----:B------:R-:W-:Y:S01]  /*8dc0*/  @P3 SHF.R.U32.HI R212, RZ, UR6, R202 ;  /* 0x00000006ffd43c19 */ /* 0x000fe200080116ca */
[----:B------:R-:W-:-:S04]  /*8dd0*/  @!P1 VIADD R202, R204, 0x38840 ;  /* 0x00038840ccca9836 */ /* 0x000fc80000000000 */
[----:B------:R-:W0:Y:S01]  /*8de0*/  SHFL.IDX PT, R208, R212, RZ, 0x1c1f ;  /* 0x001c1fffd4d07589 */ /* 0x000e2200000e0000 */
[----:B------:R-:W-:Y:S01]  /*8df0*/  @!P1 PRMT R202, RZ, 0x654, R202 ;  /* 0x00000654ffca9816 */ /* 0x000fe200000000ca */
[----:B------:R-:W-:Y:S02]  /*8e00*/  WARPGROUP.DEPBAR.LE gsb0, 0x0 ;  /* 0x00008000000079c5 */ /* 0x000fe40000010000 */
[----:B------:R-:W-:-:S06]  /*8e10*/  WARPGROUP.ARRIVE ;  /* 0x00000000000079c5 */ /* 0x000fcc0000000000 */
[----:B------:R-:W-:Y:S01]  /*8e20*/  HGMMA.64x64x16.F32.BF16 R152, gdesc[UR56], R152, gsb0 ;  /* 0x00e00000389879f0 */ /* 0x000fe20008001898 */
[----:B------:R-:W-:Y:S01]  /*8e30*/  R2UR UR56, R205 ;  /* 0x00000000cd3872ca */ /* 0x000fe200000e0000 */
[----:B------:R-:W-:Y:S01]  /*8e40*/  UMOV UR57, 0x40000040 ;  /* 0x4000004000397882 */ /* 0x000fe20000000000 */
[----:B------:R-:W-:Y:S01]  /*8e50*/  R2UR UR58, R189 ;  /* 0x00000000bd3a72ca */ /* 0x000fe200000e0000 */
[----:B------:R-:W-:Y:S01]  /*8e60*/  UMOV UR59, 0x40000040 ;  /* 0x40000040003b7882 */ /* 0x000fe20000000000 */
[----:B------:R-:W1:Y:S01]  /*8e70*/  LDC R189, c[0x0][0x288] ;  /* 0x0000a200ffbd7b82 */ /* 0x000e620000000800 */
[----:B------:R-:W-:-:S05]  /*8e80*/  IMAD.SHL.U32 R205, R184, 0x40, RZ ;  /* 0x00000040b8cd7824 */ /* 0x000fca00078e00ff */
[----:B------:R-:W-:Y:S01]  /*8e90*/  IADD3 R203, -R2, 0x1, -R205 ;  /* 0x0000000102cb7810 */ /* 0x000fe20007ffe9cd */
[----:B------:R-:W-:Y:S02]  /*8ea0*/  WARPGROUP.DEPBAR.LE gsb0, 0x0 ;  /* 0x00008000000079c5 */ /* 0x000fe40000010000 */
[----:B------:R-:W-:-:S06]  /*8eb0*/  WARPGROUP.ARRIVE ;  /* 0x00000000000079c5 */ /* 0x000fcc0000000000 */
[----:B------:R-:W-:Y:S03]  /*8ec0*/  HGMMA.64x64x16.F32.BF16 R152, gdesc[UR56], R152, gsb0 ;  /* 0x00e00000389879f0 */ /* 0x000fe60008001898 */
[----:B------:R-:W-:Y:S02]  /*8ed0*/  WARPGROUP.DEPBAR.LE gsb0, 0x0 ;  /* 0x00008000000079c5 */ /* 0x000fe40000010000 */
[----:B------:R2:W-:Y:S02]  /*8ee0*/  @!P1 SYNCS.ARRIVE.TRANS64.RED.A1T0 RZ, [R202+URZ], RZ ;  /* 0x000000ffcaff99a7 */ /* 0x0005e4000810043f */
[----:B--2---:R-:W-:-:S04]  /*8ef0*/  IMAD R202, R16, UR7, R203 ;  /* 0x0000000710ca7c24 */ /* 0x004fc8000f8e02cb */
[----:B-1----:R-:W-:-:S04]  /*8f00*/  IMAD.IADD R202, R202, 0x1, -R189 ;  /* 0x00000001caca7824 */ /* 0x002fc800078e0abd */
[C---:B------:R-:W-:Y:S02]  /*8f10*/  VIADD R207, R202.reuse, UR10 ;  /* 0x0000000acacf7c36 */ /* 0x040fe40008000000 */
[----:B------:R-:W-:Y:S02]  /*8f20*/  VIADD R209, R202, UR11 ;  /* 0x0000000bcad17c36 */ /* 0x000fe40008000000 */
[C---:B0-----:R-:W-:Y:S02]  /*8f30*/  IMAD.IADD R211, R208.reuse, 0x1, R207 ;  /* 0x00000001d0d37824 */ /* 0x041fe400078e02cf */
[----:B------:R-:W-:Y:S01]  /*8f40*/  IMAD.IADD R210, R208, 0x1, R209 ;  /* 0x00000001d0d27824 */ /* 0x000fe200078e02d1 */
[----:B------:R-:W-:Y:S06]  /*8f50*/  @P2 BRA `(.L_x_2048) ;  /* 0x0000000000642947 */ /* 0x000fec0003800000 */
[----:B------:R-:W-:Y:S01]  /*8f60*/  IMAD R202, R16, UR7, R208 ;  /* 0x0000000710ca7c24 */ /* 0x000fe2000f8e02d0 */
[----:B------:R-:W-:Y:S03]  /*8f70*/  BSSY B0, `(.L_x_2049) ;  /* 0x0000013000007945 */ /* 0x000fe60003800000 */
[----:B------:R-:W-:-:S05]  /*8f80*/  IMAD.IADD R208, R202, 0x1, -R189 ;  /* 0x00000001cad07824 */ /* 0x000fca00078e0abd */
[----:B------:R-:W-:-:S13]  /*8f90*/  ISETP.GT.AND P2, PT, R208, -0x1, PT ;  /* 0xffffffffd000780c */ /* 0x000fda0003f44270 */
[----:B------:R-:W-:Y:S05]  /*8fa0*/  @P2 BRA `(.L_x_2050) ;  /* 0x0000000000242947 */ /* 0x000fea0003800000 */
[----:B------:R-:W-:Y:S01]  /*8fb0*/  ULDC UR6, c[0x0][0xadc] ;  /* 0x0002b70000067ab9 */ /* 0x000fe20000000800 */
[----:B------:R-:W-:Y:S01]  /*8fc0*/  LOP3.LUT R213, RZ, R208, RZ, 0x33, !PT ;  /* 0x000000d0ffd57212 */ /* 0x000fe200078e33ff */
[----:B------:R-:W-:-:S05]  /*8fd0*/  IMAD.U32 R214, RZ, RZ, UR6 ;  /* 0x00000006ffd67e24 */ /* 0x000fca000f8e00ff */
[----:B------:R-:W-:-:S13]  /*8fe0*/  ISETP.NE.AND P2, PT, R214, 0x1, PT ;  /* 0x00000001d600780c */ /* 0x000fda0003f45270 */
[----:B------:R-:W0:Y:S02]  /*8ff0*/  @P2 LDC.64 R202, c[0x0][0xae0] ;  /* 0x0002b800ffca2b82 */ /* 0x000e240000000a00 */
[----:B0-----:R-:W-:-:S05]  /*9000*/  @P2 IMAD.HI.U32 R202, R213, R202, RZ ;  /* 0x000000cad5ca2227 */ /* 0x001fca00078e00ff */
[----:B------:R-:W-:-:S04]  /*9010*/  @P2 SHF.R.U32.HI R213, RZ, R203, R202 ;  /* 0x000000cbffd52219 */ /* 0x000fc800000116ca */
[----:B------:R-:W-:Y:S01]  /*9020*/  LOP3.LUT R208, RZ, R213, RZ, 0x33, !PT ;  /* 0x000000d5ffd07212 */ /* 0x000fe200078e33ff */
[----:B------:R-:W-:Y:S06]  /*9030*/  BRA `(.L_x_2051) ;  /* 0x0000000000187947 */ /* 0x000fec0003800000 */
.L_x_2050:
[----:B------:R-:W-:Y:S02]  /*9040*/  ULDC UR6, c[0x0][0xadc] ;  /* 0x0002b70000067ab9 */ /* 0x000fe40000000800 */
[----:B------:R-:W-:-:S05]  /*9050*/  IMAD.U32 R214, RZ, RZ, UR6 ;  /* 0x00000006ffd67e24 */ /* 0x000fca000f8e00ff */
[----:B------:R-:W-:-:S13]  /*9060*/  ISETP.NE.AND P2, PT, R214, 0x1, PT ;  /* 0x00000001d600780c */ /* 0x000fda0003f45270 */
[----:B------:R-:W0:Y:S02]  /*9070*/  @P2 LDC.64 R202, c[0x0][0xae0] ;  /* 0x0002b800ffca2b82 */ /* 0x000e240000000a00 */
[----:B0-----:R-:W-:-:S05]  /*9080*/  @P2 IMAD.HI.U32 R202, R208, R202, RZ ;  /* 0x000000cad0ca2227 */ /* 0x001fca00078e00ff */
[----:B------:R-:W-:-:S07]  /*9090*/  @P2 SHF.R.U32.HI R208, RZ, R203, R202 ;  /* 0x000000cbffd02219 */ /* 0x000fce00000116ca */
.L_x_2051:
[----:B------:R-:W-:Y:S05]  /*90a0*/  BSYNC B0 ;  /* 0x0000000000007941 */ /* 0x000fea0003800000 */
.L_x_2049:
[----:B------:R-:W-:-:S04]  /*90b0*/  IMAD R203, R208, R214, -R205 ;  /* 0x000000d6d0cb7224 */ /* 0x000fc800078e0acd */
[----:B------:R-:W-:-:S05]  /*90c0*/  IMAD.IADD R203, R203, 0x1, -R2 ;  /* 0x00000001cbcb7824 */ /* 0x000fca00078e0a02 */
[----:B------:R-:W-:Y:S02]  /*90d0*/  VIADDMNMX R211, R203, R214, R211, PT ;  /* 0x000000d6cbd37246 */ /* 0x000fe400038001d3 */
[----:B------:R-:W-:-:S07]  /*90e0*/  VIMNMX R210, R210, R203, !PT ;  /* 0x000000cbd2d27248 */ /* 0x000fce0007fe0100 */
.L_x_2048:
[----:B------:R-:W-:Y:S01]  /*90f0*/  ISETP.GT.AND P2, PT, R184, -0x1, PT ;  /* 0xffffffffb800780c */ /* 0x000fe20003f44270 */
[----:B------:R-:W0:Y:S03]  /*9100*/  SHFL.IDX PT, R212, R212, 0x1, 0x1c1f ;  /* 0x003c1f00d4d47f89 */ /* 0x000e2600000e0000 */
[C---:B------:R-:W-:Y:S02]  /*9110*/  ISETP.GT.AND P5, PT, R210.reuse, RZ, P2 ;  /* 0x000000ffd200720c */ /* 0x040fe400017a4270 */
[C---:B------:R-:W-:Y:S02]  /*9120*/  ISETP.GT.AND P4, PT, R210.reuse, 0x1, P2 ;  /* 0x00000001d200780c */ /* 0x040fe40001784270 */
[----:B------:R-:W-:Y:S02]  /*9130*/  ISETP.LT.OR P5, PT, R211, 0x1, P5 ;  /* 0x00000001d300780c */ /* 0x000fe40002fa1670 */
[----:B------:R-:W-:-:S02]  /*9140*/  ISETP.GT.AND P6, PT, R210, 0x8, P2 ;  /* 0x00000008d200780c */ /* 0x000fc400017c4270 */
[----:B------:R-:W-:Y:S02]  /*9150*/  FSEL R208, R152, -INF , !P5 ;  /* 0xff80000098d07808 */ /* 0x000fe40006800000 */
[C---:B------:R-:W-:Y:S02]  /*9160*/  ISETP.GT.AND P5, PT, R210.reuse, 0x10, P2 ;  /* 0x00000010d200780c */ /* 0x040fe400017a4270 */
[----:B------:R-:W-:Y:S02]  /*9170*/  ISETP.GT.AND P3, PT, R210, 0x9, P2 ;  /* 0x00000009d200780c */ /* 0x000fe40001764270 */
[C---:B------:R-:W-:Y:S02]  /*9180*/  ISETP.LT.OR P5, PT, R211.reuse, 0x11, P5 ;  /* 0x00000011d300780c */ /* 0x040fe40002fa1670 */
[----:B------:R-:W-:Y:S02]  /*9190*/  ISETP.LT.OR P4, PT, R211, 0x2, P4 ;  /* 0x00000002d300780c */ /* 0x000fe40002781670 */
[----:B------:R-:W-:-:S02]  /*91a0*/  FSEL R160, R160, -INF , !P5 ;  /* 0xff800000a0a07808 */ /* 0x000fc40006800000 */
[----:B------:R-:W-:Y:S01]  /*91b0*/  ISETP.GT.AND P5, PT, R210, 0x20, P2 ;  /* 0x00000020d200780c */ /* 0x000fe200017a4270 */
[----:B0-----:R-:W-:Y:S01]  /*91c0*/  IMAD.IADD R209, R209, 0x1, R212 ;  /* 0x00000001d1d17824 */ /* 0x001fe200078e02d4 */
[C---:B------:R-:W-:Y:S02]  /*91d0*/  ISETP.LT.OR P6, PT, R211.reuse, 0x9, P6 ;  /* 0x00000009d300780c */ /* 0x040fe400037c1670 */
[C---:B------:R-:W-:Y:S02]  /*91e0*/  ISETP.LT.OR P3, PT, R211.reuse, 0xa, P3 ;  /* 0x0000000ad300780c */ /* 0x040fe40001f61670 */
[----:B------:R-:W-:Y:S02]  /*91f0*/  ISETP.LT.OR P5, PT, R211, 0x21, P5 ;  /* 0x00000021d300780c */ /* 0x000fe40002fa1670 */
[----:B------:R-:W-:Y:S02]  /*9200*/  FSEL R202, R153, -INF , !P4 ;  /* 0xff80000099ca7808 */ /* 0x000fe40006000000 */
[----:B------:R-:W-:-:S02]  /*9210*/  FSEL R156, R156, -INF , !P6 ;  /* 0xff8000009c9c7808 */ /* 0x000fc40007000000 */
[----:B------:R-:W-:Y:S02]  /*9220*/  FSEL R203, R157, -INF , !P3 ;  /* 0xff8000009dcb7808 */ /* 0x000fe40005800000 */
[C---:B------:R-:W-:Y:S02]  /*9230*/  ISETP.GT.AND P4, PT, R210.reuse, 0x11, P2 ;  /* 0x00000011d200780c */ /* 0x040fe40001784270 */
[C---:B------:R-:W-:Y:S02]  /*9240*/  ISETP.GT.AND P6, PT, R210.reuse, 0x18, P2 ;  /* 0x00000018d200780c */ /* 0x040fe400017c4270 */
[----:B------:R-:W-:Y:S02]  /*9250*/  ISETP.GT.AND P3, PT, R210, 0x19, P2 ;  /* 0x00000019d200780c */ /* 0x000fe40001764270 */
[----:B------:R-:W-:Y:S02]  /*9260*/  FSEL R157, R168, -INF , !P5 ;  /* 0xff800000a89d7808 */ /* 0x000fe40006800000 */
[----:B------:R-:W-:-:S02]  /*9270*/  ISETP.GT.AND P5, PT, R210, 0x30, P2 ;  /* 0x00000030d200780c */ /* 0x000fc400017a4270 */
[C---:B------:R-:W-:Y:S02]  /*9280*/  ISETP.LT.OR P4, PT, R211.reuse, 0x12, P4 ;  /* 0x00000012d300780c */ /* 0x040fe40002781670 */
        /* <DEDUP_REMOVED lines=10> */
[----:B------:R-:W-:-:S02]  /*9330*/  PLOP3.LUT P5, PT, PT, PT, UP1, 0x40, 0x0 ;  /* 0x000000000000781c */ /* 0x000fc40003fae818 */
        /* <DEDUP_REMOVED lines=8> */
[----:B------:R-:W-:Y:S01]  /*93c0*/  ISETP.GT.AND P3, PT, R210, 0x39, P2 ;  /* 0x00000039d200780c */ /* 0x000fe20001764270 */
[----:B------:R-:W-:Y:S01]  /*93d0*/  IMAD.IADD R210, R207, 0x1, R212 ;  /* 0x00000001cfd27824 */ /* 0x000fe200078e02d4 */
[C---:B------:R-:W-:Y:S02]  /*93e0*/  ISETP.LT.OR P4, PT, R211.reuse, 0x32, P4 ;  /* 0x00000032d300780c */ /* 0x040fe40002781670 */
[C---:B------:R-:W-:Y:S02]  /*93f0*/  ISETP.LT.OR P6, PT, R211.reuse, 0x39, P6 ;  /* 0x00000039d300780c */ /* 0x040fe400037c1670 */
[----:B------:R-:W-:-:S02]  /*9400*/  ISETP.LT.OR P3, PT, R211, 0x3a, P3 ;  /* 0x0000003ad300780c */ /* 0x000fc40001f61670 */
[----:B------:R-:W-:Y:S02]  /*9410*/  FSEL R177, R177, -INF , !P4 ;  /* 0xff800000b1b17808 */ /* 0x000fe40006000000 */
[----:B------:R-:W-:Y:S02]  /*9420*/  FSEL R180, R180, -INF , !P6 ;  /* 0xff800000b4b47808 */ /* 0x000fe40007000000 */
[----:B------:R-:W-:Y:S01]  /*9430*/  FSEL R181, R181, -INF , !P3 ;  /* 0xff800000b5b57808 */ /* 0x000fe20005800000 */
        /* <DEDUP_REMOVED lines=15> */
.L_x_2054:
[----:B------:R-:W-:Y:S02]  /*9530*/  ULDC UR6, c[0x0][0xadc] ;  /* 0x0002b70000067ab9 */ /* 0x000fe40000000800 */
[----:B------:R-:W-:-:S05]  /*9540*/  IMAD.U32 R211, RZ, RZ, UR6 ;  /* 0x00000006ffd37e24 */ /* 0x000fca000f8e00ff */
[----:B------:R-:W-:-:S13]  /*9550*/  ISETP.NE.AND P3, PT, R211, 0x1, PT ;  /* 0x00000001d300780c */ /* 0x000fda0003f65270 */
[----:B------:R-:W0:Y:S02]  /*9560*/  @P3 LDC.64 R152, c[0x0][0xae0] ;  /* 0x0002b800ff983b82 */ /* 0x000e240000000a00 */
[----:B0-----:R-:W-:-:S05]  /*9570*/  @P3 IMAD.HI.U32 R152, R168, R152, RZ ;  /* 0x00000098a8983227 */ /* 0x001fca00078e00ff */
[----:B------:R-:W-:-:S07]  /*9580*/  @P3 SHF.R.U32.HI R168, RZ, R153, R152 ;  /* 0x00000099ffa83219 */ /* 0x000fce0000011698 */
.L_x_2055:
[----:B------:R-:W-:Y:S05]  /*9590*/  BSYNC B0 ;  /* 0x0000000000007941 */ /* 0x000fea0003800000 */
.L_x_2053:
[----:B------:R-:W-:-:S04]  /*95a0*/  IMAD R205, R168, R211, -R205 ;  /* 0x000000d3a8cd7224 */ /* 0x000fc800078e0acd */
[----:B------:R-:W-:-:S05]  /*95b0*/  IMAD.IADD R205, R205, 0x1, -R2 ;  /* 0x00000001cdcd7824 */ /* 0x000fca00078e0a02 */
[----:B------:R-:W-:Y:S02]  /*95c0*/  VIADDMNMX R210, R205, R211, R210, PT ;  /* 0x000000d3cdd27246 */ /* 0x000fe400038001d2 */
[----:B------:R-:W-:-:S07]  /*95d0*/  VIMNMX R209, R209, R205, !PT ;  /* 0x000000cdd1d17248 */ /* 0x000fce0007fe0100 */
.L_x_2052:
[----:B------:R-:W-:Y:S01]  /*95e0*/  FMNMX.FTZ R153, R208, R23, !PT ;  /* 0x00000017d0997209 */ /* 0x000fe20007810000 */
[----:B------:R-:W-:Y:S01]  /*95f0*/  ULDC UR6, c[0x0][0xa80] ;  /* 0x0002a00000067ab9 */ /* 0x000fe20000000800 */
[----:B------:R-:W-:Y:S01]  /*9600*/  ISETP.GT.AND P4, PT, R209, RZ, P2 ;  /* 0x000000ffd100720c */ /* 0x000fe20001784270 */
[----:B------:R-:W-:Y:S01]  /*9610*/  IMAD R213, R11, 0x1000, R196 ;  /* 0x000010000bd57824 */ /* 0x000fe200078e02c4 */
[----:B------:R-:W-:Y:S01]  /*9620*/  FMNMX.FTZ R153, R202, R153, !PT ;  /* 0x00000099ca997209 */ /* 0x000fe20007810000 */
[----:B------:R-:W-:Y:S01]  /*9630*/  UMOV UR11, 0x40000040 ;  /* 0x40000040000b7882 */ /* 0x000fe20000000000 */
[----:B------:R-:W-:Y:S01]  /*9640*/  ISETP.GT.AND P3, PT, R209, 0x1, P2 ;  /* 0x00000001d100780c */ /* 0x000fe20001764270 */
[----:B------:R-:W-:Y:S01]  /*9650*/  VIADD R222, R213, 0x80 ;  /* 0x00000080d5de7836 */ /* 0x000fe20000000000 */
[----:B------:R-:W-:Y:S01]  /*9660*/  FMNMX.FTZ R152, R156, R153, !PT ;  /* 0x000000999c987209 */ /* 0x000fe20007810000 */
[----:B------:R-:W-:Y:S01]  /*9670*/  @!P1 VIADD R204, R204, 0x38860 ;  /* 0x00038860cccc9836 */ /* 0x000fe20000000000 */
        /* <DEDUP_REMOVED lines=29> */
[----:B------:R-:W-:Y:S02]  /*9850*/  ISETP.GT.AND P3, PT, R209, 0x20, P2 ;  /* 0x00000020d100780c */ /* 0x000fe40001764270 */
[----:B------:R-:W-:Y:S02]  /*9860*/  ISETP.LT.OR P6, PT, R210, 0x19, P6 ;  /* 0x00000019d200780c */ /* 0x000fe400037c1670 */
[----:B------:R-:W-:-:S02]  /*9870*/  FSEL R163, R163, -INF , !P5 ;  /* 0xff800000a3a37808 */ /* 0x000fc40006800000 */
[C---:B------:R-:W-:Y:S02]  /*9880*/  ISETP.GT.AND P5, PT, R209.reuse, 0x21, P2 ;  /* 0x00000021d100780c */ /* 0x040fe400017a4270 */
[----:B------:R-:W-:Y:S02]  /*9890*/  ISETP.LT.OR P3, PT, R210, 0x21, P3 ;  /* 0x00000021d200780c */ /* 0x000fe40001f61670 */
[----:B------:R-:W-:Y:S02]  /*98a0*/  FSEL R166, R166, -INF , !P6 ;  /* 0xff800000a6a67808 */ /* 0x000fe40007000000 */
[----:B------:R-:W-:Y:S02]  /*98b0*/  ISETP.LT.OR P5, PT, R210, 0x22, P5 ;  /* 0x00000022d200780c */ /* 0x000fe40002fa1670 */
[----:B------:R-:W-:Y:S02]  /*98c0*/  ISETP.GT.AND P6, PT, R209, 0x28, P2 ;  /* 0x00000028d100780c */ /* 0x000fe400017c4270 */
[----:B------:R-:W-:-:S02]  /*98d0*/  R2UR UR10, R213 ;  /* 0x00000000d50a72ca */ /* 0x000fc400000e0000 */
[----:B------:R-:W-:Y:S02]  /*98e0*/  ISETP.LT.OR P6, PT, R210, 0x29, P6 ;  /* 0x00000029d200780c */ /* 0x000fe400037c1670 */
[----:B------:R-:W-:Y:S02]  /*98f0*/  @!P1 PRMT R204, RZ, 0x654, R204 ;  /* 0x00000654ffcc9816 */ /* 0x000fe400000000cc */
[----:B0-----:R-:W-:-:S05]  /*9900*/  FMNMX.FTZ R153, R152, R153, !PT ;  /* 0x0000009998997209 */ /* 0x001fca0007810000 */
[----:B------:R-:W0:Y:S02]  /*9910*/  SHFL.BFLY PT, R168, R153, 0x1, 0x1f ;  /* 0x0c201f0099a87f89 */ /* 0x000e2400000e0000 */
[----:B0-----:R-:W-:Y:S02]  /*9920*/  FMNMX.FTZ R168, R153, R168, !PT ;  /* 0x000000a899a87209 */ /* 0x001fe40007810000 */
[----:B------:R-:W-:Y:S02]  /*9930*/  FSEL R153, R154, -INF , !P4 ;  /* 0xff8000009a997808 */ /* 0x000fe40006000000 */
[----:B------:R-:W-:Y:S01]  /*9940*/  ISETP.GT.AND P4, PT, R209, 0x19, P2 ;  /* 0x00000019d100780c */ /* 0x000fe20001784270 */
[----:B------:R-:W-:Y:S01]  /*9950*/  FMUL.FTZ R211, R168, UR6 ;  /* 0x00000006a8d37c20 */ /* 0x000fe20008410000 */
[----:B------:R-:W-:Y:S02]  /*9960*/  FMNMX.FTZ R152, R153, R188, !PT ;  /* 0x000000bc99987209 */ /* 0x000fe40007810000 */
[----:B------:R-:W-:-:S02]  /*9970*/  ISETP.LT.OR P4, PT, R210, 0x1a, P4 ;  /* 0x0000001ad200780c */ /* 0x000fc40002781670 */
[----:B------:R-:W-:Y:S02]  /*9980*/  FMNMX.FTZ R205, R155, R152, !PT ;  /* 0x000000989bcd7209 */ /* 0x000fe40007810000 */
[----:B------:R-:W-:Y:S02]  /*9990*/  FSEL R167, R167, -INF , !P4 ;  /* 0xff800000a7a77808 */ /* 0x000fe40006000000 */
[----:B------:R-:W-:Y:S02]  /*99a0*/  FMNMX.FTZ R152, R158, R205, !PT ;  /* 0x000000cd9e987209 */ /* 0x000fe40007810000 */
[----:B------:R-:W-:Y:S02]  /*99b0*/  FSETP.NEU.FTZ.AND P4, PT, R168, -INF , PT ;  /* 0xff800000a800780b */ /* 0x000fe40003f9d000 */
[----:B------:R-:W-:Y:S02]  /*99c0*/  FMNMX.FTZ R205, R159, R152, !PT ;  /* 0x000000989fcd7209 */ /* 0x000fe40007810000 */
[----:B------:R-:W-:-:S02]  /*99d0*/  FSEL R152, R170, -INF , !P3 ;  /* 0xff800000aa987808 */ /* 0x000fc40005800000 */
[----:B------:R-:W-:Y:S02]  /*99e0*/  FMNMX.FTZ R154, R162, R205, !PT ;  /* 0x000000cda29a7209 */ /* 0x000fe40007810000 */
[----:B------:R-:W-:Y:S02]  /*99f0*/  ISETP.GT.AND P3, PT, R209, 0x29, P2 ;  /* 0x00000029d100780c */ /* 0x000fe40001764270 */
[----:B------:R-:W-:Y:S02]  /*9a00*/  FMNMX.FTZ R205, R163, R154, !PT ;  /* 0x0000009aa3cd7209 */ /* 0x000fe40007810000 */
[----:B------:R-:W-:Y:S02]  /*9a10*/  FSEL R154, R171, -INF , !P5 ;  /* 0xff800000ab9a7808 */ /* 0x000fe40006800000 */
[----:B------:R-:W-:Y:S02]  /*9a20*/  FMNMX.FTZ R170, R166, R205, !PT ;  /* 0x000000cda6aa7209 */ /* 0x000fe40007810000 */
[----:B------:R-:W-:-:S02]  /*9a30*/  FSEL R211, R211, RZ, P4 ;  /* 0x000000ffd3d37208 */ /* 0x000fc40002000000 */
[----:B------:R-:W-:Y:S02]  /*9a40*/  FMNMX.FTZ R171, R167, R170, !PT ;  /* 0x000000aaa7ab7209 */ /* 0x000fe40007810000 */
[----:B------:R-:W-:Y:S01]  /*9a50*/  FSEL R205, R174, -INF , !P6 ;  /* 0xff800000aecd7808 */ /* 0x000fe20007000000 */
[--C-:B------:R-:W-:Y:S01]  /*9a60*/  FFMA.FTZ R208, R208, UR6, -R211.reuse ;  /* 0x00000006d0d07c23 */ /* 0x100fe200080108d3 */
[----:B------:R-:W-:Y:S01]  /*9a70*/  FMNMX.FTZ R171, R152, R171, !PT ;  /* 0x000000ab98ab7209 */ /* 0x000fe20007810000 */
[--C-:B------:R-:W-:Y:S01]  /*9a80*/  FFMA.FTZ R203, R203, UR6, -R211.reuse ;  /* 0x00000006cbcb7c23 */ /* 0x100fe200080108d3 */
[----:B------:R-:W-:Y:S01]  /*9a90*/  ISETP.GT.AND P5, PT, R209, 0x30, P2 ;  /* 0x00000030d100780c */ /* 0x000fe200017a4270 */
[----:B------:R0:W-:Y:S01]  /*9aa0*/  MUFU.EX2 R170, R208 ;  /* 0x000000d000aa7308 */ /* 0x0001e20000000800 */
[----:B------:R-:W-:Y:S01]  /*9ab0*/  ISETP.LT.OR P3, PT, R210, 0x2a, P3 ;  /* 0x0000002ad200780c */ /* 0x000fe20001f61670 */
[--C-:B------:R-:W-:Y:S01]  /*9ac0*/  FFMA.FTZ R202, R202, UR6, -R211.reuse ;  /* 0x00000006caca7c23 */ /* 0x100fe200080108d3 */
[----:B------:R-:W-:Y:S01]  /*9ad0*/  FMNMX.FTZ R174, R154, R171, !PT ;  /* 0x000000ab9aae7209 */ /* 0x000fe20007810000 */
[--C-:B------:R-:W-:Y:S01]  /*9ae0*/  FFMA.FTZ R169, R169, UR6, -R211.reuse ;  /* 0x00000006a9a97c23 */ /* 0x100fe200080108d3 */
[----:B------:R-:W-:Y:S01]  /*9af0*/  ISETP.GT.AND P6, PT, R209, 0x31, P2 ;  /* 0x00000031d100780c */ /* 0x000fe200017c4270 */
[--C-:B------:R-:W-:Y:S01]  /*9b00*/  FFMA.FTZ R172, R172, UR6, -R211.reuse ;  /* 0x00000006acac7c23 */ /* 0x100fe200080108d3 */
[----:B------:R-:W-:Y:S01]  /*9b10*/  FSEL R207, R175, -INF , !P3 ;  /* 0xff800000afcf7808 */ /* 0x000fe20005800000 */
[----:B------:R1:W-:Y:S01]  /*9b20*/  MUFU.EX2 R171, R202 ;  /* 0x000000ca00ab7308 */ /* 0x0003e20000000800 */
[----:B------:R-:W-:Y:S01]  /*9b30*/  ISETP.LT.OR P5, PT, R210, 0x31, P5 ;  /* 0x00000031d200780c */ /* 0x000fe20002fa1670 */
[--C-:B------:R-:W-:Y:S01]  /*9b40*/  FFMA.FTZ R173, R173, UR6, -R211.reuse ;  /* 0x00000006adad7c23 */ /* 0x100fe200080108d3 */
[----:B------:R-:W-:Y:S01]  /*9b50*/  FMNMX.FTZ R174, R205, R174, !PT ;  /* 0x000000aecdae7209 */ /* 0x000fe20007810000 */
[--C-:B------:R-:W-:Y:S01]  /*9b60*/  FFMA.FTZ R176, R176, UR6, -R211.reuse ;  /* 0x00000006b0b07c23 */ /* 0x100fe200080108d3 */
[----:B------:R-:W-:Y:S01]  /*9b70*/  ISETP.GT.AND P3, PT, R209, 0x38, P2 ;  /* 0x00000038d100780c */ /* 0x000fe20001764270 */
[--C-:B------:R-:W-:Y:S01]  /*9b80*/  FFMA.FTZ R177, R177, UR6, -R211.reuse ;  /* 0x00000006b1b17c23 */ /* 0x100fe200080108d3 */
[----:B------:R-:W-:Y:S01]  /*9b90*/  ISETP.LT.OR P6, PT, R210, 0x32, P6 ;  /* 0x00000032d200780c */ /* 0x000fe200037c1670 */
[--C-:B------:R-:W-:Y:S01]  /*9ba0*/  FFMA.FTZ R180, R180, UR6, -R211.reuse ;  /* 0x00000006b4b47c23 */ /* 0x100fe200080108d3 */
[----:B0-----:R-:W-:Y:S01]  /*9bb0*/  FSEL R208, R178, -INF , !P5 ;  /* 0xff800000b2d07808 */ /* 0x001fe20006800000 */
[--C-:B-1----:R-:W-:Y:S01]  /*9bc0*/  FFMA.FTZ R202, R157, UR6, -R211.reuse ;  /* 0x000000069dca7c23 */ /* 0x102fe200080108d3 */
[----:B------:R-:W-:Y:S01]  /*9bd0*/  FMNMX.FTZ R175, R207, R174, !PT ;  /* 0x000000aecfaf7209 */ /* 0x000fe20007810000 */
[----:B------:R-:W-:Y:S01]  /*9be0*/  MUFU.EX2 R169, R169 ;  /* 0x000000a900a97308 */ /* 0x000fe20000000800 */
[----:B------:R-:W-:Y:S01]  /*9bf0*/  ISETP.GT.AND P2, PT, R209, 0x39, P2 ;  /* 0x00000039d100780c */ /* 0x000fe20001744270 */
[----:B------:R-:W-:Y:S01]  /*9c00*/  FFMA.FTZ R209, R156, UR6, -R211 ;  /* 0x000000069cd17c23 */ /* 0x000fe200080108d3 */
[----:B------:R-:W-:-:S02]  /*9c10*/  ISETP.LT.OR P3, PT, R210, 0x39, P3 ;  /* 0x00000039d200780c */ /* 0x000fc40001f61670 */
[----:B------:R-:W-:Y:S02]  /*9c20*/  FSEL R156, R179, -INF , !P6 ;  /* 0xff800000b39c7808 */ /* 0x000fe40007000000 */
[----:B------:R-:W-:Y:S01]  /*9c30*/  FMNMX.FTZ R175, R208, R175, !PT ;  /* 0x000000afd0af7209 */ /* 0x000fe20007810000 */
[----:B------:R-:W-:Y:S01]  /*9c40*/  MUFU.EX2 R174, R209 ;  /* 0x000000d100ae7308 */ /* 0x000fe20000000800 */
[----:B------:R-:W-:Y:S01]  /*9c50*/  ISETP.LT.OR P2, PT, R210, 0x3a, P2 ;  /* 0x0000003ad200780c */ /* 0x000fe20001741670 */
[--C-:B------:R-:W-:Y:S01]  /*9c60*/  FFMA.FTZ R210, R160, UR6, -R211.reuse ;  /* 0x00000006a0d27c23 */ /* 0x100fe200080108d3 */
[----:B------:R-:W-:Y:S01]  /*9c70*/  FSEL R214, R182, -INF , !P3 ;  /* 0xff800000b6d67808 */ /* 0x000fe20005800000 */
[--C-:B------:R-:W-:Y:S01]  /*9c80*/  FFMA.FTZ R182, R164, UR6, -R211.reuse ;  /* 0x00000006a4b67c23 */ /* 0x100fe200080108d3 */
[----:B------:R-:W-:Y:S02]  /*9c90*/  FMNMX.FTZ R179, R156, R175, !PT ;  /* 0x000000af9cb37209 */ /* 0x000fe40007810000 */
[----:B------:R-:W-:Y:S01]  /*9ca0*/  FSEL R215, R183, -INF , !P2 ;  /* 0xff800000b7d77808 */ /* 0x000fe20005000000 */
[----:B------:R0:W-:Y:S01]  /*9cb0*/  MUFU.EX2 R175, R203 ;  /* 0x000000cb00af7308 */ /* 0x0001e20000000800 */
[----:B------:R-:W-:Y:S01]  /*9cc0*/  FMNMX.FTZ R178, R214, R179, !PT ;  /* 0x000000b3d6b27209 */ /* 0x000fe20007810000 */
[--C-:B------:R-:W-:Y:S01]  /*9cd0*/  FFMA.FTZ R179, R161, UR6, -R211.reuse ;  /* 0x00000006a1b37c23 */ /* 0x100fe200080108d3 */
[----:B------:R-:W-:Y:S01]  /*9ce0*/  FSEL R164, R168, RZ, P4 ;  /* 0x000000ffa8a47208 */ /* 0x000fe20002000000 */
[----:B------:R-:W-:Y:S01]  /*9cf0*/  FFMA.FTZ R183, R165, UR6, -R211 ;  /* 0x00000006a5b77c23 */ /* 0x000fe200080108d3 */
[----:B------:R-:W-:-:S03]  /*9d00*/  FMNMX.FTZ R160, R215, R178, !PT ;  /* 0x000000b2d7a07209 */ /* 0x000fc60007810000 */
[----:B------:R-:W-:Y:S01]  /*9d10*/  FADD.FTZ R164, -R164, R23 ;  /* 0x00000017a4a47221 */ /* 0x000fe20000010100 */
[----:B0-----:R-:W-:Y:S01]  /*9d20*/  FFMA.FTZ R203, R181, UR6, -R211 ;  /* 0x00000006b5cb7c23 */ /* 0x001fe200080108d3 */
[----:B------:R-:W0:Y:S01]  /*9d30*/  SHFL.BFLY PT, R161, R160, 0x2, 0x1f ;  /* 0x0c401f00a0a17f89 */ /* 0x000e2200000e0000 */
[----:B------:R-:W-:Y:S01]  /*9d40*/  MUFU.EX2 R178, R210 ;  /* 0x000000d200b27308 */ /* 0x000fe20000000800 */
[----:B------:R-:W-:-:S07]  /*9d50*/  FMUL.FTZ R23, R164, UR6 ;  /* 0x00000006a4177c20 */ /* 0x000fce0008410000 */
[----:B------:R-:W1:Y:S08]  /*9d60*/  MUFU.EX2 R23, R23 ;  /* 0x0000001700177308 */ /* 0x000e700000000800 */
[----:B------:R-:W-:Y:S01]  /*9d70*/  MUFU.EX2 R179, R179 ;  /* 0x000000b300b37308 */ /* 0x000fe20000000800 */
[----:B0-----:R-:W-:-:S07]  /*9d80*/  FMNMX.FTZ R161, R160, R161, !PT ;  /* 0x000000a1a0a17209 */ /* 0x001fce0007810000 */
[----:B------:R-:W-:Y:S01]  /*9d90*/  MUFU.EX2 R182, R182 ;  /* 0x000000b600b67308 */ /* 0x000fe20000000800 */
[-C--:B-1----:R-:W-:Y:S01]  /*9da0*/  FMUL.FTZ R24, R24, R23.reuse ;  /* 0x0000001718187220 */ /* 0x082fe20000410000 */
[-C--:B------:R-:W-:Y:S01]  /*9db0*/  FMUL.FTZ R25, R25, R23.reuse ;  /* 0x0000001719197220 */ /* 0x080fe20000410000 */
[-C--:B------:R-:W-:Y:S01]  /*9dc0*/  FMUL.FTZ R28, R28, R23.reuse ;  /* 0x000000171c1c7220 */ /* 0x080fe20000410000 */
[----:B------:R-:W0:Y:S01]  /*9dd0*/  SHFL.BFLY PT, R160, R161, 0x1, 0x1f ;  /* 0x0c201f00a1a07f89 */ /* 0x000e2200000e0000 */
        /* <DEDUP_REMOVED lines=23> */
[----:B0-----:R-:W-:Y:S01]  /*9f50*/  FMNMX.FTZ R181, R161, R160, !PT ;  /* 0x000000a0a1b57209 */ /* 0x001fe20007810000 */
[-C--:B------:R-:W-:Y:S01]  /*9f60*/  FMUL.FTZ R69, R69, R23.reuse ;  /* 0x0000001745457220 */ /* 0x080fe20000410000 */
[-C--:B------:R-:W-:Y:S01]  /*9f70*/  FMUL.FTZ R72, R72, R23.reuse ;  /* 0x0000001748487220 */ /* 0x080fe20000410000 */
[-C--:B------:R-:W-:Y:S01]  /*9f80*/  FMUL.FTZ R73, R73, R23.reuse ;  /* 0x0000001749497220 */ /* 0x080fe20000410000 */
[C---:B------:R-:W-:Y:S01]  /*9f90*/  FSETP.NEU.FTZ.AND P2, PT, R181.reuse, -INF , PT ;  /* 0xff800000b500780b */ /* 0x040fe20003f5d000 */
[----:B------:R-:W-:Y:S01]  /*9fa0*/  FMUL.FTZ R157, R181, UR6 ;  /* 0x00000006b59d7c20 */ /* 0x000fe20008410000 */
[----:B------:R-:W-:Y:S01]  /*9fb0*/  MUFU.EX2 R173, R173 ;  /* 0x000000ad00ad7308 */ /* 0x000fe20000000800 */
[----:B-1----:R-:W-:Y:S01]  /*9fc0*/  F2FP.BF16.F32.PACK_AB R160, R169, R202 ;  /* 0x000000caa9a0723e */ /* 0x002fe200000010ff */
[-C--:B------:R-:W-:Y:S01]  /*9fd0*/  FMUL.FTZ R76, R76, R23.reuse ;  /* 0x000000174c4c7220 */ /* 0x080fe20000410000 */
[-C--:B------:R-:W-:Y:S01]  /*9fe0*/  FMUL.FTZ R77, R77, R23.reuse ;  /* 0x000000174d4d7220 */ /* 0x080fe20000410000 */
[----:B------:R-:W-:Y:S01]  /*9ff0*/  FSEL R157, R157, RZ, P2 ;  /* 0x000000ff9d9d7208 */ /* 0x000fe20001000000 */
[-C--:B------:R-:W-:Y:S01]  /*a000*/  FMUL.FTZ R80, R80, R23.reuse ;  /* 0x0000001750507220 */ /* 0x080fe20000410000 */
[-C--:B------:R-:W-:Y:S01]  /*a010*/  FMUL.FTZ R81, R81, R23.reuse ;  /* 0x0000001751517220 */ /* 0x080fe20000410000 */
[----:B------:R-:W-:Y:S01]  /*a020*/  FMUL.FTZ R84, R84, R23 ;  /* 0x0000001754547220 */ /* 0x000fe20000410000 */
[----:B------:R-:W-:Y:S01]  /*a030*/  MUFU.EX2 R176, R176 ;  /* 0x000000b000b07308 */ /* 0x000fe20000000800 */
[--C-:B------:R-:W-:Y:S01]  /*a040*/  FFMA.FTZ R209, R153, UR6, -R157.reuse ;  /* 0x0000000699d17c23 */ /* 0x100fe2000801089d */
[----:B------:R-:W-:Y:S01]  /*a050*/  FSEL R153, R181, RZ, P2 ;  /* 0x000000ffb5997208 */ /* 0x000fe20001000000 */
[--C-:B------:R-:W-:Y:S01]  /*a060*/  FFMA.FTZ R211, R158, UR6, -R157.reuse ;  /* 0x000000069ed37c23 */ /* 0x100fe2000801089d */
[----:B------:R-:W-:Y:S01]  /*a070*/  ISETP.NE.AND P2, PT, R197, RZ, PT ;  /* 0x000000ffc500720c */ /* 0x000fe20003f45270 */
[--C-:B------:R-:W-:Y:S01]  /*a080*/  FFMA.FTZ R210, R155, UR6, -R157.reuse ;  /* 0x000000069bd27c23 */ /* 0x100fe2000801089d */
[--C-:B------:R-:W-:Y:S01]  /*a090*/  FFMA.FTZ R212, R159, UR6, -R157.reuse ;  /* 0x000000069fd47c23 */ /* 0x100fe2000801089d */
[----:B------:R-:W-:Y:S01]  /*a0a0*/  FADD.FTZ R153, -R153, R188 ;  /* 0x000000bc99997221 */ /* 0x000fe20000010100 */
[--C-:B------:R-:W-:Y:S01]  /*a0b0*/  FFMA.FTZ R216, R205, UR6, -R157.reuse ;  /* 0x00000006cdd87c23 */ /* 0x100fe2000801089d */
[--C-:B------:R-:W-:Y:S01]  /*a0c0*/  FFMA.FTZ R217, R207, UR6, -R157.reuse ;  /* 0x00000006cfd97c23 */ /* 0x100fe2000801089d */
[--C-:B------:R-:W-:Y:S01]  /*a0d0*/  FFMA.FTZ R163, R163, UR6, -R157.reuse ;  /* 0x00000006a3a37c23 */ /* 0x100fe2000801089d */
[----:B------:R-:W-:Y:S01]  /*a0e0*/  FMUL.FTZ R153, R153, UR6 ;  /* 0x0000000699997c20 */ /* 0x000fe20008410000 */
[--C-:B------:R-:W-:Y:S01]  /*a0f0*/  FFMA.FTZ R159, R166, UR6, -R157.reuse ;  /* 0x00000006a69f7c23 */ /* 0x100fe2000801089d */
[--C-:B------:R-:W-:Y:S01]  /*a100*/  FFMA.FTZ R167, R167, UR6, -R157.reuse ;  /* 0x00000006a7a77c23 */ /* 0x100fe2000801089d */
[--C-:B------:R-:W-:Y:S01]  /*a110*/  FFMA.FTZ R218, R208, UR6, -R157.reuse ;  /* 0x00000006d0da7c23 */ /* 0x100fe2000801089d */
[----:B------:R0:W1:Y:S01]  /*a120*/  MUFU.EX2 R188, R153 ;  /* 0x0000009900bc7308 */ /* 0x0000620000000800 */
[----:B------:R-:W-:Y:S01]  /*a130*/  FFMA.FTZ R219, R156, UR6, -R157 ;  /* 0x000000069cdb7c23 */ /* 0x000fe2000801089d */
[----:B------:R-:W-:-:S02]  /*a140*/  @!P2 IMAD R158, R206, 0x40, R195 ;  /* 0x00000040ce9ea824 */ /* 0x000fc400078e02c3 */
[--C-:B------:R-:W-:Y:S01]  /*a150*/  FFMA.FTZ R206, R162, UR6, -R157.reuse ;  /* 0x00000006a2ce7c23 */ /* 0x100fe2000801089d */
[--C-:B------:R-:W-:Y:S01]  /*a160*/  FFMA.FTZ R220, R214, UR6, -R157.reuse ;  /* 0x00000006d6dc7c23 */ /* 0x100fe2000801089d */
[----:B------:R-:W-:Y:S01]  /*a170*/  FFMA.FTZ R221, R215, UR6, -R157 ;  /* 0x00000006d7dd7c23 */ /* 0x000fe2000801089d */
[----:B------:R-:W-:Y:S02]  /*a180*/  @!P2 IMAD R155, R158, 0x4, R199 ;  /* 0x000000049e9ba824 */ /* 0x000fe400078e02c7 */
[--C-:B------:R-:W-:Y:S01]  /*a190*/  FFMA.FTZ R161, R152, UR6, -R157.reuse ;  /* 0x0000000698a17c23 */ /* 0x100fe2000801089d */
[----:B------:R-:W-:Y:S01]  /*a1a0*/  MUFU.EX2 R209, R209 ;  /* 0x000000d100d17308 */ /* 0x000fe20000000800 */
[----:B0-----:R-:W-:Y:S01]  /*a1b0*/  FFMA.FTZ R153, R154, UR6, -R157 ;  /* 0x000000069a997c23 */ /* 0x001fe2000801089d */
[----:B------:R-:W-:Y:S01]  /*a1c0*/  F2FP.BF16.F32.PACK_AB R152, R171, R170 ;  /* 0x000000aaab98723e */ /* 0x000fe200000010ff */
[----:B------:R-:W-:Y:S01]  /*a1d0*/  @!P2 STS [R155+0x38400], R23 ;  /* 0x038400179b00a388 */ /* 0x000fe20000000800 */
[----:B------:R-:W-:Y:S01]  /*a1e0*/  F2FP.BF16.F32.PACK_AB R154, R175, R174 ;  /* 0x000000aeaf9a723e */ /* 0x000fe200000010ff */
[-C--:B------:R-:W-:Y:S01]  /*a1f0*/  FMUL.FTZ R85, R85, R23.reuse ;  /* 0x0000001755557220 */ /* 0x080fe20000410000 */
[----:B------:R-:W-:Y:S01]  /*a200*/  F2FP.BF16.F32.PACK_AB R156, R179, R178 ;  /* 0x000000b2b39c723e */ /* 0x000fe200000010ff */
[-C--:B------:R-:W-:Y:S01]  /*a210*/  FMUL.FTZ R88, R88, R23.reuse ;  /* 0x0000001758587220 */ /* 0x080fe20000410000 */
[----:B------:R-:W-:Y:S01]  /*a220*/  MUFU.EX2 R210, R210 ;  /* 0x000000d200d27308 */ /* 0x000fe20000000800 */
[----:B-1----:R0:W-:Y:S01]  /*a230*/  @!P2 STS [R155+0x38420], R188 ;  /* 0x038420bc9b00a388 */ /* 0x0021e20000000800 */
[----:B------:R-:W-:Y:S01]  /*a240*/  F2FP.BF16.F32.PACK_AB R158, R183, R182 ;  /* 0x000000b6b79e723e */ /* 0x000fe200000010ff */
[-C--:B------:R-:W-:Y:S01]  /*a250*/  FMUL.FTZ R89, R89, R23.reuse ;  /* 0x0000001759597220 */ /* 0x080fe20000410000 */
[----:B------:R-:W-:Y:S01]  /*a260*/  F2FP.BF16.F32.PACK_AB R162, R173, R172 ;  /* 0x000000acada2723e */ /* 0x000fe200000010ff */
        /* <DEDUP_REMOVED lines=34> */
[----:B------:R-:W-:Y:S01]  /*a490*/  FMUL.FTZ R149, R149, R23 ;  /* 0x0000001795957220 */ /* 0x000fe20000410000 */
        /* <DEDUP_REMOVED lines=24> */
[----:B------:R1:W2:Y:S01]  /*a620*/  MUFU.EX2 R215, R153 ;  /* 0x0000009900d77308 */ /* 0x0002a20000000800 */
        /* <DEDUP_REMOVED lines=8> */
[----:B-1----:R-:W-:Y:S01]  /*a6b0*/  F2FP.BF16.F32.PACK_AB R153, R210, R209 ;  /* 0x000000d1d299723e */ /* 0x002fe200000010ff */
[----:B------:R-:W-:Y:S01]  /*a6c0*/  BAR.SYNC.DEFER_BLOCKING 0xf, 0x100 ;  /* 0x03c4000000007b1d */ /* 0x000fe20000010000 */
[-C--:B------:R-:W-:Y:S01]  /*a6d0*/  FMUL.FTZ R78, R78, R188.reuse ;  /* 0x000000bc4e4e7220 */ /* 0x080fe20000410000 */
[-C--:B------:R-:W-:Y:S01]  /*a6e0*/  FMUL.FTZ R79, R79, R188.reuse ;  /* 0x000000bc4f4f7220 */ /* 0x080fe20000410000 */
[-C--:B------:R-:W-:Y:S01]  /*a6f0*/  FMUL.FTZ R82, R82, R188.reuse ;  /* 0x000000bc52527220 */ /* 0x080fe20000410000 */
[-C--:B------:R-:W-:Y:S01]  /*a700*/  FMUL.FTZ R83, R83, R188.reuse ;  /* 0x000000bc53537220 */ /* 0x080fe20000410000 */
[----:B------:R-:W-:Y:S01]  /*a710*/  FMUL.FTZ R86, R86, R188 ;  /* 0x000000bc56567220 */ /* 0x000fe20000410000 */
        /* <DEDUP_REMOVED lines=42> */
[----:B------:R-:W-:Y:S01]  /*a9c0*/  FMUL.FTZ R151, R151, R188 ;  /* 0x000000bc97977220 */ /* 0x000fe20000410000 */
[----:B------:R0:W-:Y:S01]  /*a9d0*/  STSM.16.M88.4 [R191+0x36400], R152 ;  /* 0x03640098bf007844 */ /* 0x0001e20000000200 */
[----:B------:R-:W-:Y:S01]  /*a9e0*/  FFMA.FTZ R170, R23, R3, R170 ;  /* 0x0000000317aa7223 */ /* 0x000fe200000100aa */
[----:B------:R-:W-:Y:S01]  /*a9f0*/  FFMA.FTZ R209, R188, R10, R209 ;  /* 0x0000000abcd17223 */ /* 0x000fe200000100d1 */
[----:B------:R-:W-:Y:S01]  /*aa00*/  ISETP.GT.AND P2, PT, R184, UR61, PT ;  /* 0x0000003db8007c0c */ /* 0x000fe2000bf44270 */
[----:B------:R2:W-:Y:S01]  /*aa10*/  STSM.16.M88.4 [R190], R156 ;  /* 0x0000009cbe007844 */ /* 0x0005e20000000200 */
[----:B------:R-:W-:Y:S01]  /*aa20*/  MUFU.EX2 R220, R220 ;  /* 0x000000dc00dc7308 */ /* 0x000fe20000000800 */
[----:B------:R-:W-:Y:S01]  /*aa30*/  FADD.FTZ R171, R171, R170 ;  /* 0x000000aaabab7221 */ /* 0x000fe20000010000 */
[----:B------:R-:W-:Y:S01]  /*aa40*/  FADD.FTZ R210, R210, R209 ;  /* 0x000000d1d2d27221 */ /* 0x000fe20000010000 */
[----:B------:R2:W-:Y:S01]  /*aa50*/  STSM.16.M88.4 [R193], R160 ;  /* 0x000000a0c1007844 */ /* 0x0005e20000000200 */
[----:B------:R-:W-:-:S02]  /*aa60*/  IMAD.MOV.U32 R23, RZ, RZ, R168 ;  /* 0x000000ffff177224 */ /* 0x000fc400078e00a8 */
[----:B------:R-:W-:Y:S01]  /*aa70*/  FADD.FTZ R174, R174, R171 ;  /* 0x000000abaeae7221 */ /* 0x000fe20000010000 */
[----:B------:R-:W-:Y:S01]  /*aa80*/  FADD.FTZ R211, R211, R210 ;  /* 0x000000d2d3d37221 */ /* 0x000fe20000010000 */
[----:B------:R-:W-:Y:S01]  /*aa90*/  IMAD.MOV.U32 R188, RZ, RZ, R181 ;  /* 0x000000ffffbc7224 */ /* 0x000fe200078e00b5 */
[----:B------:R-:W3:Y:S01]  /*aaa0*/  MUFU.EX2 R221, R221 ;  /* 0x000000dd00dd7308 */ /* 0x000ee20000000800 */
[----:B-1----:R-:W-:Y:S01]  /*aab0*/  F2FP.BF16.F32.PACK_AB R165, R219, R218 ;  /* 0x000000dadba5723e */ /* 0x002fe200000010ff */
[----:B------:R-:W-:Y:S01]  /*aac0*/  FADD.FTZ R175, R175, R174 ;  /* 0x000000aeafaf7221 */ /* 0x000fe20000010000 */
[----:B------:R-:W-:-:S03]  /*aad0*/  FADD.FTZ R211, R212, R211 ;  /* 0x000000d3d4d37221 */ /* 0x000fc60000010000 */
[----:B------:R-:W-:Y:S01]  /*aae0*/  FADD.FTZ R178, R178, R175 ;  /* 0x000000afb2b27221 */ /* 0x000fe20000010000 */
[----:B------:R-:W-:-:S03]  /*aaf0*/  FADD.FTZ R206, R206, R211 ;  /* 0x000000d3cece7221 */ /* 0x000fc60000010000 */
[----:B------:R-:W-:Y:S01]  /*ab00*/  FADD.FTZ R179, R179, R178 ;  /* 0x000000b2b3b37221 */ /* 0x000fe20000010000 */
[----:B------:R-:W-:-:S03]  /*ab10*/  FADD.FTZ R206, R205, R206 ;  /* 0x000000cecdce7221 */ /* 0x000fc60000010000 */
[----:B------:R-:W-:Y:S01]  /*ab20*/  FADD.FTZ R182, R182, R179 ;  /* 0x000000b3b6b67221 */ /* 0x000fe20000010000 */
[----:B------:R-:W-:Y:S01]  /*ab30*/  FADD.FTZ R207, R207, R206 ;  /* 0x000000cecfcf7221 */ /* 0x000fe20000010000 */
[----:B------:R-:W-:Y:S01]  /*ab40*/  IMAD.MOV.U32 R206, RZ, RZ, R11 ;  /* 0x000000ffffce7224 */ /* 0x000fe200078e000b */
[----:B---3--:R-:W-:Y:S01]  /*ab50*/  F2FP.BF16.F32.PACK_AB R167, R221, R220 ;  /* 0x000000dcdda7723e */ /* 0x008fe200000010ff */
[----:B------:R-:W-:Y:S01]  /*ab60*/  FADD.FTZ R183, R183, R182 ;  /* 0x000000b6b7b77221 */ /* 0x000fe20000010000 */
[----:B------:R-:W-:-:S03]  /*ab70*/  FADD.FTZ R207, R208, R207 ;  /* 0x000000cfd0cf7221 */ /* 0x000fc60000010000 */
[----:B------:R2:W-:Y:S01]  /*ab80*/  STSM.16.M88.4 [R192], R164 ;  /* 0x000000a4c0007844 */ /* 0x0005e20000000200 */
[----:B------:R-:W-:Y:S01]  /*ab90*/  WARPGROUP.ARRIVE ;  /* 0x00000000000079c5 */ /* 0x000fe20000000000 */
[----:B------:R-:W-:Y:S01]  /*aba0*/  FADD.FTZ R202, R202, R183 ;  /* 0x000000b7caca7221 */ /* 0x000fe20000010000 */
[----:B------:R-:W-:-:S03]  /*abb0*/  FADD.FTZ R214, R214, R207 ;  /* 0x000000cfd6d67221 */ /* 0x000fc60000010000 */
[----:B------:R-:W-:Y:S01]  /*abc0*/  FADD.FTZ R169, R169, R202 ;  /* 0x000000caa9a97221 */ /* 0x000fe20000010000 */
[----:B------:R-:W-:Y:S01]  /*abd0*/  HGMMA.64x256x16.F32.BF16 R24, R152, gdesc[UR8].tnspB, R24, gsb0 ;  /* 0x43e0000898187df0 */ /* 0x000fe20008001818 */
[----:B------:R-:W-:Y:S01]  /*abe0*/  R2UR UR10, R222 ;  /* 0x00000000de0a72ca */ /* 0x000fe200000e0000 */
[----:B------:R-:W-:Y:S01]  /*abf0*/  UMOV UR11, 0x40000040 ;  /* 0x40000040000b7882 */ /* 0x000fe20000000000 */
[----:B------:R-:W-:Y:S02]  /*ac00*/  VIADD R222, R213, 0x100 ;  /* 0x00000100d5de7836 */ /* 0x000fe40000000000 */
[----:B------:R-:W-:Y:S01]  /*ac10*/  FADD.FTZ R215, R215, R214 ;  /* 0x000000d6d7d77221 */ /* 0x000fe20000010000 */
[----:B------:R-:W-:Y:S02]  /*ac20*/  VIADD R213, R213, 0x180 ;  /* 0x00000180d5d57836 */ /* 0x000fe40000000000 */
[----:B------:R-:W-:Y:S01]  /*ac30*/  FADD.FTZ R172, R172, R169 ;  /* 0x000000a9acac7221 */ /* 0x000fe20000010000 */
[----:B------:R-:W-:-:S03]  /*ac40*/  FADD.FTZ R216, R216, R215 ;  /* 0x000000d7d8d87221 */ /* 0x000fc60000010000 */
        /* <DEDUP_REMOVED lines=10> */
[----:B------:R-:W-:Y:S02]  /*acf0*/  WARPGROUP.DEPBAR.LE gsb0, 0x0 ;  /* 0x00008000000079c5 */ /* 0x000fe40000010000 */
[----:B------:R-:W-:Y:S01]  /*ad00*/  WARPGROUP.ARRIVE ;  /* 0x00000000000079c5 */ /* 0x000fe20000000000 */
[----:B0-----:R-:W-:-:S04]  /*ad10*/  VIADD R152, R184, 0xffffffff ;  /* 0xffffffffb8987836 */ /* 0x001fc80000000000 */
[----:B------:R-:W-:Y:S01]  /*ad20*/  IMAD.MOV.U32 R184, RZ, RZ, R152 ;  /* 0x000000ffffb87224 */ /* 0x000fe200078e0098 */
        /* <DEDUP_REMOVED lines=24> */
[----:B------:R-:W-:Y:S02]  /*aeb0*/  IMAD.MOV.U32 R188, RZ, RZ, R181 ;  /* 0x000000ffffbc7224 */ /* 0x000fe400078e00b5 */
[----:B------:R-:W-:Y:S02]  /*aec0*/  IMAD.MOV.U32 R23, RZ, RZ, R168 ;  /* 0x000000ffff177224 */ /* 0x000fe400078e00a8 */
[----:B------:R-:W-:-:S07]  /*aed0*/  IMAD.MOV.U32 R184, RZ, RZ, R152 ;  /* 0x000000ffffb87224 */ /* 0x000fce00078e0098 */
.L_x_2039:
[----:B------:R-:W0:Y:S01]  /*aee0*/  S2UR UR14, SR_CTAID.X ;  /* 0x00000000000e79c3 */ /* 0x000e220000002500 */
[----:B------:R-:W-:Y:S01]  /*aef0*/  ULDC UR10, c[0x0][0x448] ;  /* 0x00011200000a7ab9 */ /* 0x000fe20000000800 */
[----:B------:R-:W-:Y:S01]  /*af00*/  IADD3 R189, -R189, 0x1, RZ ;  /* 0x00000001bdbd7810 */ /* 0x000fe20007ffe1ff */
[----:B------:R-:W-:-:S04]  /*af10*/  UISETP.NE.AND UP0, UPT, UR10, 0x1, UPT ;  /* 0x000000010a00788c */ /* 0x000fc8000bf05270 */
[----:B------:R-:W-:Y:S01]  /*af20*/  IMAD R189, R16, UR7, R189 ;  /* 0x0000000710bd7c24 */ /* 0x000fe2000f8e02bd */
[----:B------:R-:W-:Y:S02]  /*af30*/  ULDC UR7, c[0x0][0xadc] ;  /* 0x0002b70000077ab9 */ /* 0x000fe40000000800 */
[----:B------:R-:W-:Y:S02]  /*af40*/  UISETP.GE.AND UP1, UPT, UR7, 0x1, UPT ;  /* 0x000000010700788c */ /* 0x000fe4000bf26270 */
[----:B------:R-:W-:Y:S02]  /*af50*/  R2UR UR15, R189 ;  /* 0x00000000bd0f72ca */ /* 0x000fe400000e0000 */
[----:B------:R-:W-:Y:S01]  /*af60*/  @UP0 ULDC UR10, c[0x0][0x44c] ;  /* 0x00011300000a0ab9 */ /* 0x000fe20000000800 */
[----:B------:R-:W-:Y:S01]  /*af70*/  @UP0 ULDC UR18, c[0x0][0x450] ;  /* 0x0001140000120ab9 */ /* 0x000fe20000000800 */
[----:B------:R-:W-:Y:S01]  /*af80*/  PLOP3.LUT P6, PT, PT, PT, UP1, 0x80, 0x0 ;  /* 0x000000000000781c */ /* 0x000fe20003fcf018 */
[----:B0-----:R-:W-:-:S04]  /*af90*/  ULEA UR14, UR14, 0x3f, 0x6 ;  /* 0x0000003f0e0e7891 */ /* 0x001fc8000f8e303f */
[----:B------:R-:W-:-:S04]  /*afa0*/  UIMAD.WIDE.U32 UR10, UR14, UR10, URZ ;  /* 0x0000000a0e0a72a5 */ /* 0x000fc8000f8e003f */
[----:B------:R-:W-:-:S03]  /*afb0*/  @UP0 USHF.R.U32.HI UR14, URZ, UR18, UR11 ;  /* 0x000000123f0e0299 */ /* 0x000fc6000801160b */
[----:B------:R-:W-:Y:S01]  /*afc0*/  ULDC UR18, c[0x0][0xad4] ;  /* 0x0002b50000127ab9 */ /* 0x000fe20000000800 */
[----:B------:R-:W-:-:S04]  /*afd0*/  UIADD3 UR14, UR15, UR14, URZ ;  /* 0x0000000e0f0e7290 */ /* 0x000fc8000fffe03f */
[----:B------:R-:W-:Y:S01]  /*afe0*/  UIADD3 UR18, UR14, -UR18, URZ ;  /* 0x800000120e127290 */ /* 0x000fe2000fffe03f */
[----:B------:R-:W-:Y:S11]  /*aff0*/  @!P6 BRA `(.L_x_2057) ;  /* 0x000000000048e947 */ /* 0x000ff60003800000 */
        /* <DEDUP_REMOVED lines=11> */
.L_x_2058:
[----:B------:R-:W-:-:S11]  /*b0b0*/  UISETP.NE.AND UP1, UPT, UR7, 0x1, UPT ;  /* 0x000000010700788c */ /* 0x000fd6000bf25270 */
[----:B------:R-:W-:Y:S02]  /*b0c0*/  @UP1 ULDC.64 UR10, c[0x0][0xae0] ;  /* 0x0002b800000a1ab9 */ /* 0x000fe40000000a00 */
[----:B------:R-:W-:-:S04]  /*b0d0*/  UIMAD.WIDE.U32 UR14, UR19, UR10, URZ ;  /* 0x0000000a130e72a5 */ /* 0x000fc8000f8e003f */
[----:B------:R-:W-:-:S12]  /*b0e0*/  @UP1 USHF.R.U32.HI UR19, URZ, UR11, UR15 ;  /* 0x0000000b3f131299 */ /* 0x000fd8000801160f */
.L_x_2059:
[----:B------:R-:W-:-:S04]  /*b0f0*/  UIMAD UR7, UR19, UR7, URZ ;  /* 0x00000007130772a4 */ /* 0x000fc8000f8e023f */
[----:B------:R-:W-:-:S04]  /*b100*/  UISETP.LT.AND UP1, UPT, UR18, UR7, UPT ;  /* 0x000000071200728c */ /* 0x000fc8000bf21270 */
[----:B------:R-:W-:-:S12]  /*b110*/  USEL UR18, UR18, UR7, !UP1 ;  /* 0x0000000712127287 */ /* 0x000fd8000c800000 */
.L_x_2057:
[----:B------:R-:W-:Y:S01]  /*b120*/  UIADD3 UR18, UR18, 0x3f, URZ ;  /* 0x0000003f12127890 */ /* 0x000fe2000fffe03f */
[----:B------:R-:W-:-:S03]  /*b130*/  R2UR UR10, R198 ;  /* 0x00000000c60a72ca */ /* 0x000fc600000e0000 */
[----:B------:R-:W-:-:S04]  /*b140*/  USHF.R.S32.HI UR7, URZ, 0x1f, UR18 ;  /* 0x0000001f3f077899 */ /* 0x000fc80008011412 */
[----:B------:R-:W-:-:S04]  /*b150*/  ULEA.HI UR7, UR7, UR18, URZ, 0x6 ;  /* 0x0000001207077291 */ /* 0x000fc8000f8f303f */
[----:B------:R-:W-:-:S04]  /*b160*/  USHF.R.S32.HI UR7, URZ, 0x6, UR7 ;  /* 0x000000063f077899 */ /* 0x000fc80008011407 */
[----:B------:R-:W-:-:S04]  /*b170*/  UISETP.LT.AND UP1, UPT, UR10, UR7, UPT ;  /* 0x000000070a00728c */ /* 0x000fc8000bf21270 */
[----:B------:R-:W-:-:S06]  /*b180*/  USEL UR61, UR10, UR7, !UP1 ;  /* 0x000000070a3d7287 */ /* 0x000fcc000c800000 */
[----:B------:R-:W-:-:S13]  /*b190*/  ISETP.GE.AND P2, PT, R184, UR61, PT ;  /* 0x0000003db8007c0c */ /* 0x000fda000bf46270 */
[----:B------:R-:W-:Y:S05]  /*b1a0*/  @!P2 BRA `(.L_x_2060) ;  /* 0x0000002800d0a947 */ /* 0x000fea0003800000 */
[----:B------:R-:W-:Y:S02]  /*b1b0*/  IMAD.MOV.U32 R211, RZ, RZ, R188 ;  /* 0x000000ffffd37224 */ /* 0x000fe400078e00bc */
[----:B------:R-:W-:Y:S02]  /*b1c0*/  IMAD.MOV.U32 R189, RZ, RZ, R23 ;  /* 0x000000ffffbd7224 */ /* 0x000fe400078e0017 */
[----:B------:R-:W-:Y:S02]  /*b1d0*/  IMAD.MOV.U32 R203, RZ, RZ, R184 ;  /* 0x000000ffffcb7224 */ /* 0x000fe400078e00b8 */
[----:B------:R-:W-:-:S07]  /*b1e0*/  IMAD.MOV.U32 R212, RZ, RZ, R11 ;  /* 0x000000ffffd47224 */ /* 0x000fce00078e000b */
.L_x_2069:
[----:B------:R-:W-:-:S05]  /*b1f0*/  VIADD R11, R212, 0x1 ;  /* 0x00000001d40b7836 */ /* 0x000fca0000000000 */
[----:B------:R-:W-:-:S04]  /*b200*/  ISETP.NE.AND P3, PT, R11, 0x2, PT ;  /* 0x000000020b00780c */ /* 0x000fc80003f65270 */
[----:B------:R-:W-:Y:S02]  /*b210*/  SEL R23, RZ, 0x1, P3 ;  /* 0x00000001ff177807 */ /* 0x000fe40001800000 */
[----:B------:R-:W-:Y:S02]  /*b220*/  SEL R11, R11, RZ, P3 ;  /* 0x000000ff0b0b7207 */ /* 0x000fe40001800000 */
[----:B------:R-:W-:Y:S01]  /*b230*/  R2UR UR6, R23 ;  /* 0x00000000170672ca */ /* 0x000fe200000e0000 */
[----:B------:R-:W-:Y:S02]  /*b240*/  IMAD.MOV.U32 R23, RZ, RZ, R203 ;  /* 0x000000ffff177224 */ /* 0x000fe400078e00cb */
[----:B------:R-:W-:-:S03]  /*b250*/  VIADD R203, R203, 0xffffffff ;  /* 0xffffffffcbcb7836 */ /* 0x000fc60000000000 */
[----:B------:R-:W-:-:S07]  /*b260*/  ISETP.GT.AND P2, PT, R23, UR61, PT ;  /* 0x0000003d17007c0c */ /* 0x000fce000bf44270 */
[----:B------:R-:W-:Y:S01]  /*b270*/  ULOP3.LUT UR60, UR60, UR6, URZ, 0x3c, !UPT ;  /* 0x000000063c3c7292 */ /* 0x000fe2000f8e3c3f */
[----:B0-----:R-:W-:Y:S11]  /*b280*/  @!P0 BRA `(.L_x_2061) ;  /* 0x0000000000048947 */ /* 0x001ff60003800000 */
[----:B------:R-:W-:Y:S01]  /*b290*/  BPT.TRAP 0x1 ;  /* 0x000000040000795c */ /* 0x000fe20000300000 */
.L_x_2061:
[----:B------:R-:W-:Y:S02]  /*b2a0*/  IMAD.U32 R23, RZ, RZ, UR60 ;  /* 0x0000003cff177e24 */ /* 0x000fe4000f8e00ff */
[----:B------:R-:W-:-:S03]  /*b2b0*/  IMAD R184, R11, 0x8, R199 ;  /* 0x000000080bb87824 */ /* 0x000fc600078e02c7 */
[----:B------:R-:W-:-:S04]  /*b2c0*/  SHF.L.U32 R23, R23, 0x1f, RZ ;  /* 0x0000001f17177819 */ /* 0x000fc800000006ff */
[----:B------:R0:W1:Y:S01]  /*b2d0*/  SYNCS.PHASECHK.TRANS64.TRYWAIT P3, [R184+URZ+0x38830], R23 ;  /* 0x03883017b80075a7 */ /* 0x000062000806017f */
[----:B------:R-:W-:Y:S05]  /*b2e0*/  @!P0 BRA `(.L_x_2062) ;  /* 0x0000000000048947 */ /* 0x000fea0003800000 */
[----:B------:R-:W-:Y:S01]  /*b2f0*/  BPT.TRAP 0x1 ;  /* 0x000000040000795c */ /* 0x000fe20000300000 */
.L_x_2062:
[----:B------:R-:W-:Y:S01]  /*b300*/  IMAD R188, R11, 0x200, R194 ;  /* 0x000002000bbc7824 */ /* 0x000fe200078e02c2 */
[----:B-1----:R-:W-:Y:S06]  /*b310*/  @P3 BRA `(.L_x_2063) ;  /* 0x0000000000083947 */ /* 0x002fec0003800000 */
[----:B------:R-:W1:Y:S02]  /*b320*/  SYNCS.PHASECHK.TRANS64.TRYWAIT P3, [R184+URZ+0x38830], R23 ;  /* 0x03883017b80075a7 */ /* 0x000e64000806017f */
[----:B-1----:R-:W-:Y:S05]  /*b330*/  @!P3 BRA `(.L_x_2064) ;  /* 0x000000f00004b947 */ /* 0x002fea0003800000 */
.L_x_2063:
[----:B------:R-:W-:Y:S01]  /*b340*/  R2UR UR58, R188 ;  /* 0x00000000bc3a72ca */ /* 0x000fe200000e0000 */
[----:B--2---:R-:W-:Y:S01]  /*b350*/  WARPGROUP.ARRIVE ;  /* 0x00000000000079c5 */ /* 0x004fe20000000000 */
[----:B------:R-:W-:Y:S01]  /*b360*/  R2UR UR56, R8 ;  /* 0x00000000083872ca */ /* 0x000fe200000e0000 */
[----:B------:R-:W-:Y:S01]  /*b370*/  UMOV UR59, 0x40000040 ;  /* 0x40000040003b7882 */ /* 0x000fe20000000000 */
[----:B------:R-:W-:Y:S01]  /*b380*/  R2UR UR57, R9 ;  /* 0x00000000093972ca */ /* 0x000fe200000e0000 */
[----:B------:R-:W-:-:S12]  /*b390*/  VIADD R202, R188, 0x2 ;  /* 0x00000002bcca7836 */ /* 0x000fd80000000000 */
[----:B------:R-:W-:Y:S01]  /*b3a0*/  HGMMA.64x64x16.F32.BF16 R152, gdesc[UR56], RZ, !UPT, gsb0 ;  /* 0x00e00000389879f0 */ /* 0x000fe2000c0018ff */
[----:B------:R-:W-:Y:S01]  /*b3b0*/  R2UR UR58, R202 ;  /* 0x00000000ca3a72ca */ /* 0x000fe200000e0000 */
[----:B------:R-:W-:Y:S01]  /*b3c0*/  UMOV UR59, 0x40000040 ;  /* 0x40000040003b7882 */ /* 0x000fe20000000000 */
[----:B------:R-:W-:Y:S01]  /*b3d0*/  R2UR UR56, R20 ;  /* 0x00000000143872ca */ /* 0x000fe200000e0000 */
[C---:B------:R-:W-:Y:S01]  /*b3e0*/  VIADD R202, R188.reuse, 0x4 ;  /* 0x00000004bcca7836 */ /* 0x040fe20000000000 */
[----:B------:R-:W-:Y:S01]  /*b3f0*/  R2UR UR57, R21 ;  /* 0x00000000153972ca */ /* 0x000fe200000e0000 */
[----:B------:R-:W-:Y:S01]  /*b400*/  VIADD R188, R188, 0x6 ;  /* 0x00000006bcbc7836 */ /* 0x000fe20000000000 */
[----:B------:R-:W-:Y:S02]  /*b410*/  WARPGROUP.DEPBAR.LE gsb0, 0x0 ;  /* 0x00008000000079c5 */ /* 0x000fe40000010000 */
[----:B------:R-:W-:-:S09]  /*b420*/  WARPGROUP.ARRIVE ;  /* 0x00000000000079c5 */ /* 0x000fd20000000000 */
[----:B------:R-:W-:Y:S01]  /*b430*/  HGMMA.64x64x16.F32.BF16 R152, gdesc[UR56], R152, gsb0 ;  /* 0x00e00000389879f0 */ /* 0x000fe20008001898 */
[----:B------:R-:W-:Y:S01]  /*b440*/  R2UR UR58, R202 ;  /* 0x00000000ca3a72ca */ /* 0x000fe200000e0000 */
[----:B------:R-:W-:Y:S01]  /*b450*/  UMOV UR59, 0x40000040 ;  /* 0x40000040003b7882 */ /* 0x000fe20000000000 */
[----:B------:R-:W-:Y:S02]  /*b460*/  R2UR UR56, R18 ;  /* 0x00000000123872ca */ /* 0x000fe400000e0000 */
[----:B------:R-:W-:Y:S01]  /*b470*/  R2UR UR57, R19 ;  /* 0x00000000133972ca */ /* 0x000fe200000e0000 */
[----:B------:R-:W-:Y:S02]  /*b480*/  WARPGROUP.DEPBAR.LE gsb0, 0x0 ;  /* 0x00008000000079c5 */ /* 0x000fe40000010000 */
[----:B------:R-:W-:-:S10]  /*b490*/  WARPGROUP.ARRIVE ;  /* 0x00000000000079c5 */ /* 0x000fd40000000000 */
[----:B------:R-:W-:Y:S01]  /*b4a0*/  HGMMA.64x64x16.F32.BF16 R152, gdesc[UR56], R152, gsb0 ;  /* 0x00e00000389879f0 */ /* 0x000fe20008001898 */
[----:B------:R-:W-:Y:S01]  /*b4b0*/  R2UR UR58, R188 ;  /* 0x00000000bc3a72ca */ /* 0x000fe200000e0000 */
[----:B------:R-:W-:Y:S01]  /*b4c0*/  UMOV UR59, 0x40000040 ;  /* 0x40000040003b7882 */ /* 0x000fe20000000000 */
[----:B------:R-:W-:Y:S02]  /*b4d0*/  R2UR UR56, R14 ;  /* 0x000000000e3872ca */ /* 0x000fe400000e0000 */
[----:B------:R-:W-:Y:S01]  /*b4e0*/  R2UR UR57, R15 ;  /* 0x000000000f3972ca */ /* 0x000fe200000e0000 */
[----:B------:R-:W-:Y:S02]  /*b4f0*/  WARPGROUP.DEPBAR.LE gsb0, 0x0 ;  /* 0x00008000000079c5 */ /* 0x000fe40000010000 */
[----:B------:R-:W-:-:S10]  /*b500*/  WARPGROUP.ARRIVE ;  /* 0x00000000000079c5 */ /* 0x000fd40000000000 */
[----:B------:R-:W-:Y:S03]  /*b510*/  HGMMA.64x64x16.F32.BF16 R152, gdesc[UR56], R152, gsb0 ;  /* 0x00e00000389879f0 */ /* 0x000fe60008001898 */
[----:B------:R-:W-:Y:S02]  /*b520*/  WARPGROUP.DEPBAR.LE gsb0, 0x0 ;  /* 0x00008000000079c5 */ /* 0x000fe40000010000 */
[----:B------:R-:W-:Y:S05]  /*b530*/  @!P0 BRA `(.L_x_2065) ;  /* 0x0000000000048947 */ /* 0x000fea0003800000 */
[----:B------:R-:W-:Y:S01]  /*b540*/  BPT.TRAP 0x1 ;  /* 0x000000040000795c */ /* 0x000fe20000300000 */
.L_x_2065:
[----:B------:R2:W3:Y:S01]  /*b550*/  SYNCS.PHASECHK.TRANS64.TRYWAIT P3, [R184+URZ+0x38850], R23 ;  /* 0x03885017b80075a7 */ /* 0x0004e2000806017f */
[----:B------:R-:W-:Y:S05]  /*b560*/  @!P0 BRA `(.L_x_2066) ;  /* 0x0000000000048947 */ /* 0x000fea0003800000 */
[----:B------:R-:W-:Y:S01]  /*b570*/  BPT.TRAP 0x1 ;  /* 0x000000040000795c */ /* 0x000fe20000300000 */
.L_x_2066:
[----:B---3--:R-:W-:Y:S05]  /*b580*/  @P3 BRA `(.L_x_2067) ;  /* 0x0000000000083947 */ /* 0x008fea0003800000 */
[----:B------:R-:W3:Y:S02]  /*b590*/  SYNCS.PHASECHK.TRANS64.TRYWAIT P3, [R184+URZ+0x38850], R23 ;  /* 0x03885017b80075a7 */ /* 0x000ee4000806017f */
[----:B---3--:R-:W-:Y:S05]  /*b5a0*/  @!P3 BRA `(.L_x_2068) ;  /* 0x000000ec007cb947 */ /* 0x008fea0003800000 */
.L_x_2067:
[----:B0123--:R-:W-:Y:S01]  /*b5b0*/  IMAD R23, R11, 0x1000, R17 ;  /* 0x000010000b177824 */ /* 0x00ffe200078e0211 */
[----:B------:R-:W-:Y:S01]  /*b5c0*/  R2UR UR56, R6 ;  /* 0x00000000063872ca */ /* 0x000fe200000e0000 */
[----:B------:R-:W-:Y:S01]  /*b5d0*/  WARPGROUP.ARRIVE ;  /* 0x00000000000079c5 */ /* 0x000fe20000000000 */
[----:B------:R-:W-:Y:S01]  /*b5e0*/  R2UR UR57, R7 ;  /* 0x00000000073972ca */ /* 0x000fe200000e0000 */
[----:B------:R-:W-:Y:S01]  /*b5f0*/  UMOV UR59, 0x40000040 ;  /* 0x40000040003b7882 */ /* 0x000fe20000000000 */
[C---:B------:R-:W-:Y:S01]  /*b600*/  R2UR UR58, R23.reuse ;  /* 0x00000000173a72ca */ /* 0x040fe200000e0000 */
[C---:B------:R-:W-:Y:S01]  /*b610*/  VIADD R188, R23.reuse, 0x2 ;  /* 0x0000000217bc7836 */ /* 0x040fe20000000000 */
        /* <DEDUP_REMOVED lines=11> */
[----:B------:R-:W-:Y:S01]  /*b6d0*/  HGMMA.64x64x16.F32.BF16 R152, gdesc[UR56], R152, gsb0 ;  /* 0x00e00000389879f0 */ /* 0x000fe20008001898 */
[----:B------:R-:W-:Y:S01]  /*b6e0*/  R2UR UR58, R188 ;  /* 0x00000000bc3a72ca */ /* 0x000fe200000e0000 */
[----:B------:R-:W-:Y:S01]  /*b6f0*/  UMOV UR59, 0x40000040 ;  /* 0x40000040003b7882 */ /* 0x000fe20000000000 */
[----:B------:R-:W-:Y:S01]  /*b700*/  R2UR UR56, R4 ;  /* 0x00000000043872ca */ /* 0x000fe200000e0000 */
[----:B------:R-:W-:Y:S01]  /*b710*/  VIADD R188, R23, 0x4 ;  /* 0x0000000417bc7836 */ /* 0x000fe20000000000 */
[----:B------:R-:W-:Y:S01]  /*b720*/  R2UR UR57, R5 ;  /* 0x00000000053972ca */ /* 0x000fe200000e0000 */
[----:B------:R-:W-:Y:S01]  /*b730*/  UMOV UR51, 0x40000040 ;  /* 0x4000004000337882 */ /* 0x000fe20000000000 */
[----:B------:R-:W0:Y:S01]  /*b740*/  S2R R202, SR_TID.X ;  /* 0x0000000000ca7919 */ /* 0x000e220000002100 */
[----:B------:R-:W-:Y:S01]  /*b750*/  UMOV UR55, 0x40000040 ;  /* 0x4000004000377882 */ /* 0x000fe20000000000 */
[----:B------:R-:W-:-:S02]  /*b760*/  IMAD.MOV.U32 R207, RZ, RZ, 0x4 ;  /* 0x00000004ffcf7424 */ /* 0x000fc400078e00ff */
[----:B------:R-:W-:Y:S01]  /*b770*/  IMAD R221, R11, 0x1000, R196 ;  /* 0x000010000bdd7824 */ /* 0x000fe200078e02c4 */
[----:B0-----:R-:W-:Y:S01]  /*b780*/  SHF.R.U32.HI R202, RZ, 0x7, R202 ;  /* 0x00000007ffca7819 */ /* 0x001fe200000116ca */
[----:B------:R-:W-:Y:S02]  /*b790*/  WARPGROUP.DEPBAR.LE gsb0, 0x0 ;  /* 0x00008000000079c5 */ /* 0x000fe40000010000 */
[----:B------:R-:W-:-:S06]  /*b7a0*/  WARPGROUP.ARRIVE ;  /* 0x00000000000079c5 */ /* 0x000fcc0000000000 */
[----:B------:R-:W-:Y:S01]  /*b7b0*/  HGMMA.64x64x16.F32.BF16 R152, gdesc[UR56], R152, gsb0 ;  /* 0x00e00000389879f0 */ /* 0x000fe20008001898 */
[----:B------:R-:W-:Y:S01]  /*b7c0*/  R2UR UR58, R188 ;  /* 0x00000000bc3a72ca */ /* 0x000fe200000e0000 */
[----:B------:R-:W-:Y:S01]  /*b7d0*/  UMOV UR59, 0x40000040 ;  /* 0x40000040003b7882 */ /* 0x000fe20000000000 */
[----:B------:R-:W-:Y:S01]  /*b7e0*/  R2UR UR56, R12 ;  /* 0x000000000c3872ca */ /* 0x000fe200000e0000 */
[----:B------:R-:W-:Y:S01]  /*b7f0*/  VIADD R188, R23, 0x6 ;  /* 0x0000000617bc7836 */ /* 0x000fe20000000000 */
[----:B------:R-:W-:-:S04]  /*b800*/  R2UR UR57, R13 ;  /* 0x000000000d3972ca */ /* 0x000fc800000e0000 */
        /* <DEDUP_REMOVED lines=23> */
[----:B------:R-:W-:Y:S02]  /*b980*/  WARPGROUP.DEPBAR.LE gsb0, 0x0 ;  /* 0x00008000000079c5 */ /* 0x000fe40000010000 */
[----:B------:R-:W-:Y:S01]  /*b990*/  WARPGROUP.ARRIVE ;  /* 0x00000000000079c5 */ /* 0x000fe20000000000 */
[----:B------:R-:W-:-:S05]  /*b9a0*/  VIADD R188, R23, 0x606 ;  /* 0x0000060617bc7836 */ /* 0x000fca0000000000 */
[----:B------:R-:W-:Y:S01]  /*b9b0*/  HGMMA.64x64x16.F32.BF16 R152, gdesc[UR56], R152, gsb0 ;  /* 0x00e00000389879f0 */ /* 0x000fe20008001898 */
[----:B------:R-:W-:Y:S01]  /*b9c0*/  R2UR UR54, R188 ;  /* 0x00000000bc3672ca */ /* 0x000fe200000e0000 */
[----:B------:R-:W-:Y:S01]  /*b9d0*/  UMOV UR57, 0x40000040 ;  /* 0x4000004000397882 */ /* 0x000fe20000000000 */
[----:B------:R-:W0:Y:S01]  /*b9e0*/  SHFL.IDX PT, R188, R202, RZ, 0x1f ;  /* 0x00001fffcabc7589 */ /* 0x000e2200000e0000 */
[----:B------:R-:W-:Y:S01]  /*b9f0*/  UMOV UR59, 0x40000040 ;  /* 0x40000040003b7882 */ /* 0x000fe20000000000 */
[----:B0-----:R-:W-:Y:S01]  /*ba00*/  ISETP.GT.AND P3, PT, R188, 0x7f, PT ;  /* 0x0000007fbc00780c */ /* 0x001fe20003f64270 */
[----:B------:R-:W-:-:S03]  /*ba10*/  VIADD R188, R23, 0x800 ;  /* 0x0000080017bc7836 */ /* 0x000fc60000000000 */
[----:B------:R-:W-:Y:S02]  /*ba20*/  SEL R205, RZ, 0x2, !P3 ;  /* 0x00000002ffcd7807 */ /* 0x000fe40005800000 */
[C---:B------:R-:W-:Y:S02]  /*ba30*/  SEL R209, R207.reuse, 0x2, P3 ;  /* 0x00000002cfd17807 */ /* 0x040fe40001800000 */
[----:B------:R-:W-:Y:S01]  /*ba40*/  SEL R207, R207, 0x6, !P3 ;  /* 0x00000006cfcf7807 */ /* 0x000fe20005800000 */
[----:B------:R-:W-:Y:S02]  /*ba50*/  IMAD.IADD R202, R186, 0x1, R205 ;  /* 0x00000001baca7824 */ /* 0x000fe400078e02cd */
        /* <DEDUP_REMOVED lines=236> */
[----:B------:R-:W-:Y:S02]  /*c920*/  FMNMX.FTZ R188, R162, R23, !PT ;  /* 0x00000017a2bc7209 */ /* 0x000fe40007810000 */
[----:B0-----:R-:W-:Y:S02]  /*c930*/  FMNMX.FTZ R23, R204, R205, !PT ;  /* 0x000000cdcc177209 */ /* 0x001fe40007810000 */
[----:B------:R-:W-:-:S03]  /*c940*/  FMNMX.FTZ R205, R163, R188, !PT ;  /* 0x000000bca3cd7209 */ /* 0x000fc60007810000 */
[C---:B------:R-:W-:Y:S01]  /*c950*/  FADD.FTZ R189, -R23.reuse, R189 ;  /* 0x000000bd17bd7221 */ /* 0x040fe20000010100 */
[----:B------:R-:W-:Y:S01]  /*c960*/  FMNMX.FTZ R188, R166, R205, !PT ;  /* 0x000000cda6bc7209 */ /* 0x000fe20007810000 */
[----:B------:R-:W-:Y:S02]  /*c970*/  FMUL.FTZ R213, R23, UR6 ;  /* 0x0000000617d57c20 */ /* 0x000fe40008410000 */
[----:B------:R-:W-:Y:S01]  /*c980*/  FMUL.FTZ R202, R189, UR6 ;  /* 0x00000006bdca7c20 */ /* 0x000fe20008410000 */
[----:B------:R-:W-:Y:S01]  /*c990*/  FMNMX.FTZ R189, R167, R188, !PT ;  /* 0x000000bca7bd7209 */ /* 0x000fe20007810000 */
[--C-:B------:R-:W-:Y:S01]  /*c9a0*/  FFMA.FTZ R204, R153, UR6, -R213.reuse ;  /* 0x0000000699cc7c23 */ /* 0x100fe200080108d5 */
[--C-:B------:R-:W-:Y:S01]  /*c9b0*/  FFMA.FTZ R206, R157, UR6, -R213.reuse ;  /* 0x000000069dce7c23 */ /* 0x100fe200080108d5 */
[--C-:B------:R-:W-:Y:S01]  /*c9c0*/  FFMA.FTZ R207, R160, UR6, -R213.reuse ;  /* 0x00000006a0cf7c23 */ /* 0x100fe200080108d5 */
[----:B------:R-:W-:Y:S01]  /*c9d0*/  FMNMX.FTZ R188, R170, R189, !PT ;  /* 0x000000bdaabc7209 */ /* 0x000fe20007810000 */
[--C-:B------:R-:W-:Y:S01]  /*c9e0*/  FFMA.FTZ R189, R152, UR6, -R213.reuse ;  /* 0x0000000698bd7c23 */ /* 0x100fe200080108d5 */
[----:B------:R-:W0:Y:S01]  /*c9f0*/  MUFU.EX2 R202, R202 ;  /* 0x000000ca00ca7308 */ /* 0x000e220000000800 */
        /* <DEDUP_REMOVED lines=15> */
[----:B------:R-:W-:Y:S01]  /*caf0*/  MUFU.EX2 R189, R189 ;  /* 0x000000bd00bd7308 */ /* 0x000fe20000000800 */
[----:B0-----:R-:W-:Y:S01]  /*cb00*/  FMUL.FTZ R24, R24, R202 ;  /* 0x000000ca18187220 */ /* 0x001fe20000410000 */
[----:B------:R-:W-:Y:S01]  /*cb10*/  FMNMX.FTZ R153, R179, R152, !PT ;  /* 0x00000098b3997209 */ /* 0x000fe20007810000 */
[-C--:B------:R-:W-:Y:S01]  /*cb20*/  FMUL.FTZ R25, R25, R202.reuse ;  /* 0x000000ca19197220 */ /* 0x080fe20000410000 */
[-C--:B------:R-:W-:Y:S01]  /*cb30*/  FMUL.FTZ R28, R28, R202.reuse ;  /* 0x000000ca1c1c7220 */ /* 0x080fe20000410000 */
[-C--:B------:R-:W-:Y:S01]  /*cb40*/  FMUL.FTZ R29, R29, R202.reuse ;  /* 0x000000ca1d1d7220 */ /* 0x080fe20000410000 */
[----:B------:R-:W-:Y:S01]  /*cb50*/  FMNMX.FTZ R152, R182, R153, !PT ;  /* 0x00000099b6987209 */ /* 0x000fe20007810000 */
[-C--:B------:R-:W-:Y:S01]  /*cb60*/  FMUL.FTZ R32, R32, R202.reuse ;  /* 0x000000ca20207220 */ /* 0x080fe20000410000 */
[----:B------:R-:W-:Y:S01]  /*cb70*/  MUFU.EX2 R204, R204 ;  /* 0x000000cc00cc7308 */ /* 0x000fe20000000800 */
[----:B------:R-:W-:Y:S01]  /*cb80*/  FMUL.FTZ R33, R33, R202 ;  /* 0x000000ca21217220 */ /* 0x000fe20000410000 */
[----:B------:R-:W-:Y:S01]  /*cb90*/  FMNMX.FTZ R152, R183, R152, !PT ;  /* 0x00000098b7987209 */ /* 0x000fe20007810000 */
[-C--:B------:R-:W-:Y:S01]  /*cba0*/  FMUL.FTZ R36, R36, R202.reuse ;  /* 0x000000ca24247220 */ /* 0x080fe20000410000 */
[-C--:B------:R-:W-:Y:S01]  /*cbb0*/  FMUL.FTZ R37, R37, R202.reuse ;  /* 0x000000ca25257220 */ /* 0x080fe20000410000 */
[-C--:B------:R-:W-:Y:S01]  /*cbc0*/  FMUL.FTZ R40, R40, R202.reuse ;  /* 0x000000ca28287220 */ /* 0x080fe20000410000 */
[-C--:B------:R-:W-:Y:S01]  /*cbd0*/  FMUL.FTZ R41, R41, R202.reuse ;  /* 0x000000ca29297220 */ /* 0x080fe20000410000 */
[----:B------:R-:W0:Y:S01]  /*cbe0*/  SHFL.BFLY PT, R153, R152, 0x2, 0x1f ;  /* 0x0c401f0098997f89 */ /* 0x000e2200000e0000 */
        /* <DEDUP_REMOVED lines=23> */
[----:B0-----:R-:W-:Y:S01]  /*cd60*/  FMNMX.FTZ R153, R152, R153, !PT ;  /* 0x0000009998997209 */ /* 0x001fe20007810000 */
[----:B------:R-:W0:Y:S01]  /*cd70*/  MUFU.EX2 R208, R208 ;  /* 0x000000d000d07308 */ /* 0x000e220000000800 */
[-C--:B------:R-:W-:Y:S01]  /*cd80*/  FMUL.FTZ R84, R84, R202.reuse ;  /* 0x000000ca54547220 */ /* 0x080fe20000410000 */
[-C--:B------:R-:W-:Y:S01]  /*cd90*/  FMUL.FTZ R85, R85, R202.reuse ;  /* 0x000000ca55557220 */ /* 0x080fe20000410000 */
[-C--:B------:R-:W-:Y:S01]  /*cda0*/  FMUL.FTZ R88, R88, R202.reuse ;  /* 0x000000ca58587220 */ /* 0x080fe20000410000 */
[----:B------:R-:W1:Y:S01]  /*cdb0*/  SHFL.BFLY PT, R188, R153, 0x1, 0x1f ;  /* 0x0c201f0099bc7f89 */ /* 0x000e6200000e0000 */
        /* <DEDUP_REMOVED lines=22> */
[----:B------:R-:W-:Y:S01]  /*cf20*/  FMUL.FTZ R125, R125, R202 ;  /* 0x000000ca7d7d7220 */ /* 0x000fe20000410000 */
[----:B-1----:R-:W-:Y:S01]  /*cf30*/  FMNMX.FTZ R188, R153, R188, !PT ;  /* 0x000000bc99bc7209 */ /* 0x002fe20007810000 */
[----:B------:R-:W-:Y:S01]  /*cf40*/  FFMA.FTZ R153, R181, UR6, -R213 ;  /* 0x00000006b5997c23 */ /* 0x000fe200080108d5 */
[-C--:B------:R-:W-:Y:S01]  /*cf50*/  FMUL.FTZ R128, R128, R202.reuse ;  /* 0x000000ca80807220 */ /* 0x080fe20000410000 */
[-C--:B------:R-:W-:Y:S01]  /*cf60*/  FMUL.FTZ R129, R129, R202.reuse ;  /* 0x000000ca81817220 */ /* 0x080fe20000410000 */
[----:B------:R-:W-:Y:S01]  /*cf70*/  MUFU.EX2 R169, R169 ;  /* 0x000000a900a97308 */ /* 0x000fe20000000800 */
[----:B------:R-:W-:Y:S01]  /*cf80*/  FADD.FTZ R152, -R188, R211 ;  /* 0x000000d3bc987221 */ /* 0x000fe20000010100 */
[-C--:B------:R-:W-:Y:S01]  /*cf90*/  FMUL.FTZ R132, R132, R202.reuse ;  /* 0x000000ca84847220 */ /* 0x080fe20000410000 */
[-C--:B------:R-:W-:Y:S01]  /*cfa0*/  FMUL.FTZ R133, R133, R202.reuse ;  /* 0x000000ca85857220 */ /* 0x080fe20000410000 */
[-C--:B------:R-:W-:Y:S01]  /*cfb0*/  FMUL.FTZ R136, R136, R202.reuse ;  /* 0x000000ca88887220 */ /* 0x080fe20000410000 */
[----:B------:R-:W-:Y:S01]  /*cfc0*/  FMUL.FTZ R181, R152, UR6 ;  /* 0x0000000698b57c20 */ /* 0x000fe20008410000 */
[----:B------:R-:W-:Y:S01]  /*cfd0*/  FMUL.FTZ R152, R188, UR6 ;  /* 0x00000006bc987c20 */ /* 0x000fe20008410000 */
[-C--:B------:R-:W-:Y:S01]  /*cfe0*/  FMUL.FTZ R137, R137, R202.reuse ;  /* 0x000000ca89897220 */ /* 0x080fe20000410000 */
[----:B------:R0:W-:Y:S01]  /*cff0*/  MUFU.EX2 R211, R153 ;  /* 0x0000009900d37308 */ /* 0x0001e20000000800 */
[----:B------:R-:W-:Y:S01]  /*d000*/  FMUL.FTZ R140, R140, R202 ;  /* 0x000000ca8c8c7220 */ /* 0x000fe20000410000 */
[----:B------:R-:W-:Y:S01]  /*d010*/  FFMA.FTZ R214, R154, UR6, -R152 ;  /* 0x000000069ad67c23 */ /* 0x000fe20008010898 */
[----:B------:R-:W-:-:S02]  /*d020*/  @!P3 IMAD R154, R212, 0x40, R195 ;  /* 0x00000040d49ab824 */ /* 0x000fc400078e02c3 */
[--C-:B------:R-:W-:Y:S01]  /*d030*/  FFMA.FTZ R213, R155, UR6, -R152.reuse ;  /* 0x000000069bd57c23 */ /* 0x100fe20008010898 */
[--C-:B------:R-:W-:Y:S01]  /*d040*/  FFMA.FTZ R215, R158, UR6, -R152.reuse ;  /* 0x000000069ed77c23 */ /* 0x100fe20008010898 */
[--C-:B------:R-:W-:Y:S01]  /*d050*/  FFMA.FTZ R216, R159, UR6, -R152.reuse ;  /* 0x000000069fd87c23 */ /* 0x100fe20008010898 */
[----:B------:R-:W-:Y:S01]  /*d060*/  @!P3 IMAD R154, R154, 0x4, R199 ;  /* 0x000000049a9ab824 */ /* 0x000fe200078e02c7 */
[----:B------:R-:W1:Y:S01]  /*d070*/  MUFU.EX2 R181, R181 ;  /* 0x000000b500b57308 */ /* 0x000e620000000800 */
[----:B0-----:R-:W-:Y:S02]  /*d080*/  @!P1 VIADD R153, R184, 0x38840 ;  /* 0x00038840b8999836 */ /* 0x001fe40000000000 */
[--C-:B------:R-:W-:Y:S01]  /*d090*/  FFMA.FTZ R217, R162, UR6, -R152.reuse ;  /* 0x00000006a2d97c23 */ /* 0x100fe20008010898 */
[--C-:B------:R-:W-:Y:S01]  /*d0a0*/  FFMA.FTZ R218, R163, UR6, -R152.reuse ;  /* 0x00000006a3da7c23 */ /* 0x100fe20008010898 */
[--C-:B------:R-:W-:Y:S01]  /*d0b0*/  FFMA.FTZ R219, R166, UR6, -R152.reuse ;  /* 0x00000006a6db7c23 */ /* 0x100fe20008010898 */
[--C-:B------:R-:W-:Y:S01]  /*d0c0*/  FFMA.FTZ R220, R167, UR6, -R152.reuse ;  /* 0x00000006a7dc7c23 */ /* 0x100fe20008010898 */
[----:B------:R-:W-:Y:S01]  /*d0d0*/  @!P1 PRMT R153, RZ, 0x654, R153 ;  /* 0x00000654ff999816 */ /* 0x000fe20000000099 */
[--C-:B------:R-:W-:Y:S01]  /*d0e0*/  FFMA.FTZ R170, R170, UR6, -R152.reuse ;  /* 0x00000006aaaa7c23 */ /* 0x100fe20008010898 */
[--C-:B------:R-:W-:Y:S01]  /*d0f0*/  FFMA.FTZ R171, R171, UR6, -R152.reuse ;  /* 0x00000006abab7c23 */ /* 0x100fe20008010898 */
[--C-:B------:R-:W-:Y:S01]  /*d100*/  FFMA.FTZ R174, R174, UR6, -R152.reuse ;  /* 0x00000006aeae7c23 */ /* 0x100fe20008010898 */
[--C-:B------:R-:W-:Y:S01]  /*d110*/  FFMA.FTZ R175, R175, UR6, -R152.reuse ;  /* 0x00000006afaf7c23 */ /* 0x100fe20008010898 */
[----:B------:R0:W-:Y:S01]  /*d120*/  @!P1 SYNCS.ARRIVE.TRANS64.RED.A1T0 RZ, [R153+URZ], RZ ;  /* 0x000000ff99ff99a7 */ /* 0x0001e2000810043f */
[--C-:B------:R-:W-:Y:S01]  /*d130*/  FFMA.FTZ R178, R178, UR6, -R152.reuse ;  /* 0x00000006b2b27c23 */ /* 0x100fe20008010898 */
[--C-:B------:R-:W-:Y:S01]  /*d140*/  FFMA.FTZ R179, R179, UR6, -R152.reuse ;  /* 0x00000006b3b37c23 */ /* 0x100fe20008010898 */
[--C-:B------:R-:W-:Y:S01]  /*d150*/  FFMA.FTZ R182, R182, UR6, -R152.reuse ;  /* 0x00000006b6b67c23 */ /* 0x100fe20008010898 */
[----:B------:R-:W-:Y:S01]  /*d160*/  FFMA.FTZ R183, R183, UR6, -R152 ;  /* 0x00000006b7b77c23 */ /* 0x000fe20008010898 */
[----:B------:R-:W-:Y:S01]  /*d170*/  @!P3 STS [R154+0x38400], R202 ;  /* 0x038400ca9a00b388 */ /* 0x000fe20000000800 */
[----:B------:R-:W-:Y:S01]  /*d180*/  MUFU.EX2 R214, R214 ;  /* 0x000000d600d67308 */ /* 0x000fe20000000800 */
[----:B------:R-:W-:Y:S01]  /*d190*/  F2FP.BF16.F32.PACK_AB R152, R204, R189 ;  /* 0x000000bdcc98723e */ /* 0x000fe200000010ff */
[----:B-1----:R-:W-:Y:S01]  /*d1a0*/  FMUL.FTZ R26, R26, R181 ;  /* 0x000000b51a1a7220 */ /* 0x002fe20000410000 */
[----:B------:R1:W-:Y:S01]  /*d1b0*/  @!P3 STS [R154+0x38420], R181 ;  /* 0x038420b59a00b388 */ /* 0x0003e20000000800 */
[----:B------:R-:W-:Y:S01]  /*d1c0*/  F2FP.BF16.F32.PACK_AB R158, R210, R209 ;  /* 0x000000d1d29e723e */ /* 0x000fe200000010ff */
[-C--:B------:R-:W-:Y:S01]  /*d1d0*/  FMUL.FTZ R27, R27, R181.reuse ;  /* 0x000000b51b1b7220 */ /* 0x080fe20000410000 */
[----:B------:R-:W-:Y:S01]  /*d1e0*/  F2FP.BF16.F32.PACK_AB R160, R169, R168 ;  /* 0x000000a8a9a0723e */ /* 0x000fe200000010ff */
[-C--:B------:R-:W-:Y:S01]  /*d1f0*/  FMUL.FTZ R30, R30, R181.reuse ;  /* 0x000000b51e1e7220 */ /* 0x080fe20000410000 */
[----:B------:R-:W0:Y:S01]  /*d200*/  MUFU.EX2 R213, R213 ;  /* 0x000000d500d57308 */ /* 0x000e220000000800 */
[-C--:B------:R-:W-:Y:S01]  /*d210*/  FMUL.FTZ R31, R31, R181.reuse ;  /* 0x000000b51f1f7220 */ /* 0x080fe20000410000 */
[-C--:B------:R-:W-:Y:S01]  /*d220*/  FMUL.FTZ R34, R34, R181.reuse ;  /* 0x000000b522227220 */ /* 0x080fe20000410000 */
[-C--:B------:R-:W-:Y:S01]  /*d230*/  FMUL.FTZ R35, R35, R181.reuse ;  /* 0x000000b523237220 */ /* 0x080fe20000410000 */
[----:B------:R-:W-:Y:S01]  /*d240*/  FMUL.FTZ R38, R38, R181 ;  /* 0x000000b526267220 */ /* 0x000fe20000410000 */
[----:B-1----:R-:W-:Y:S01]  /*d250*/  F2FP.BF16.F32.PACK_AB R154, R206, R205 ;  /* 0x000000cdce9a723e */ /* 0x002fe200000010ff */
        /* <DEDUP_REMOVED lines=77> */
[----:B------:R-:W-:Y:S01]  /*d730*/  FMUL.FTZ R151, R151, R181 ;  /* 0x000000b597977220 */ /* 0x000fe20000410000 */
[----:B------:R0:W-:Y:S01]  /*d740*/  STSM.16.M88.4 [R191+0x36400], R152 ;  /* 0x03640098bf007844 */ /* 0x0001e20000000200 */
[----:B------:R-:W-:-:S02]  /*d750*/  VIADD R212, R221, 0x80 ;  /* 0x00000080ddd47836 */ /* 0x000fc40000000000 */
[----:B------:R-:W-:Y:S01]  /*d760*/  FFMA.FTZ R3, R202, R3, R189 ;  /* 0x00000003ca037223 */ /* 0x000fe200000100bd */
[----:B------:R-:W-:Y:S01]  /*d770*/  FFMA.FTZ R10, R181, R10, R214 ;  /* 0x0000000ab50a7223 */ /* 0x000fe200000100d6 */
[----:B------:R-:W-:Y:S01]  /*d780*/  MUFU.EX2 R174, R174 ;  /* 0x000000ae00ae7308 */ /* 0x000fe20000000800 */
[----:B------:R0:W-:Y:S01]  /*d790*/  STSM.16.M88.4 [R190], R156 ;  /* 0x0000009cbe007844 */ /* 0x0001e20000000200 */
[----:B------:R-:W-:Y:S01]  /*d7a0*/  FADD.FTZ R204, R204, R3 ;  /* 0x00000003cccc7221 */ /* 0x000fe20000010000 */
[----:B------:R-:W-:Y:S01]  /*d7b0*/  FADD.FTZ R10, R213, R10 ;  /* 0x0000000ad50a7221 */ /* 0x000fe20000010000 */
[----:B------:R-:W-:Y:S02]  /*d7c0*/  @!P1 VIADD R184, R184, 0x38860 ;  /* 0x00038860b8b89836 */ /* 0x000fe40000000000 */
[----:B------:R-:W-:Y:S01]  /*d7d0*/  FADD.FTZ R205, R205, R204 ;  /* 0x000000cccdcd7221 */ /* 0x000fe20000010000 */
[----:B------:R-:W-:Y:S01]  /*d7e0*/  FADD.FTZ R215, R215, R10 ;  /* 0x0000000ad7d77221 */ /* 0x000fe20000010000 */
[----:B------:R-:W2:Y:S01]  /*d7f0*/  MUFU.EX2 R175, R175 ;  /* 0x000000af00af7308 */ /* 0x000ea20000000800 */
[----:B-1----:R-:W-:Y:S01]  /*d800*/  F2FP.BF16.F32.PACK_AB R161, R171, R170 ;  /* 0x000000aaaba1723e */ /* 0x002fe200000010ff */
[----:B------:R-:W-:Y:S01]  /*d810*/  FADD.FTZ R206, R206, R205 ;  /* 0x000000cdcece7221 */ /* 0x000fe20000010000 */
[----:B------:R-:W-:Y:S01]  /*d820*/  FADD.FTZ R216, R216, R215 ;  /* 0x000000d7d8d87221 */ /* 0x000fe20000010000 */
[----:B------:R-:W-:Y:S01]  /*d830*/  @!P1 PRMT R184, RZ, 0x654, R184 ;  /* 0x00000654ffb89816 */ /* 0x000fe200000000b8 */
[----:B------:R-:W-:-:S02]  /*d840*/  IMAD.MOV.U32 R189, RZ, RZ, R23 ;  /* 0x000000ffffbd7224 */ /* 0x000fc400078e0017 */
        /* <DEDUP_REMOVED lines=13> */
[----:B------:R-:W2:Y:S01]  /*d920*/  MUFU.EX2 R180, R180 ;  /* 0x000000b400b47308 */ /* 0x000ea20000000800 */
[----:B------:R-:W-:Y:S02]  /*d930*/  FADD.FTZ R170, R170, R219 ;  /* 0x000000dbaaaa7221 */ /* 0x000fe40000010000 */
[----:B------:R-:W-:Y:S02]  /*d940*/  FADD.FTZ R169, R169, R168 ;  /* 0x000000a8a9a97221 */ /* 0x000fe40000010000 */
[----:B------:R-:W-:Y:S02]  /*d950*/  FADD.FTZ R171, R171, R170 ;  /* 0x000000aaabab7221 */ /* 0x000fe40000010000 */
[----:B------:R-:W-:Y:S01]  /*d960*/  FADD.FTZ R172, R172, R169 ;  /* 0x000000a9acac7221 */ /* 0x000fe20000010000 */
[----:B------:R-:W-:Y:S01]  /*d970*/  MUFU.EX2 R178, R178 ;  /* 0x000000b200b27308 */ /* 0x000fe20000000800 */
[----:B-1----:R-:W-:Y:S01]  /*d980*/  F2FP.BF16.F32.PACK_AB R164, R177, R176 ;  /* 0x000000b0b1a4723e */ /* 0x002fe200000010ff */
[----:B------:R-:W-:Y:S01]  /*d990*/  FADD.FTZ R174, R174, R171 ;  /* 0x000000abaeae7221 */ /* 0x000fe20000010000 */
[----:B------:R-:W-:-:S03]  /*d9a0*/  FADD.FTZ R173, R173, R172 ;  /* 0x000000acadad7221 */ /* 0x000fc60000010000 */
[----:B------:R-:W-:Y:S01]  /*d9b0*/  FADD.FTZ R175, R175, R174 ;  /* 0x000000aeafaf7221 */ /* 0x000fe20000010000 */
[----:B------:R-:W-:Y:S01]  /*d9c0*/  FADD.FTZ R176, R176, R173 ;  /* 0x000000adb0b07221 */ /* 0x000fe20000010000 */
[----:B------:R-:W1:Y:S01]  /*d9d0*/  MUFU.EX2 R179, R179 ;  /* 0x000000b300b37308 */ /* 0x000e620000000800 */
[----:B--2---:R-:W-:Y:S02]  /*d9e0*/  F2FP.BF16.F32.PACK_AB R166, R211, R180 ;  /* 0x000000b4d3a6723e */ /* 0x004fe400000010ff */
[----:B------:R-:W-:-:S04]  /*d9f0*/  FADD.FTZ R177, R177, R176 ;  /* 0x000000b0b1b17221 */ /* 0x000fc80000010000 */
[----:B------:R-:W-:Y:S01]  /*da00*/  FADD.FTZ R180, R180, R177 ;  /* 0x000000b1b4b47221 */ /* 0x000fe20000010000 */
[----:B------:R-:W2:Y:S03]  /*da10*/  MUFU.EX2 R182, R182 ;  /* 0x000000b600b67308 */ /* 0x000ea60000000800 */
[----:B------:R-:W-:Y:S01]  /*da20*/  FADD.FTZ R3, R211, R180 ;  /* 0x000000b4d3037221 */ /* 0x000fe20000010000 */
[----:B------:R-:W-:-:S04]  /*da30*/  IMAD.MOV.U32 R211, RZ, RZ, R188 ;  /* 0x000000ffffd37224 */ /* 0x000fc800078e00bc */
[----:B------:R-:W3:Y:S01]  /*da40*/  MUFU.EX2 R183, R183 ;  /* 0x000000b700b77308 */ /* 0x000ee20000000800 */
[----:B-1----:R-:W-:Y:S01]  /*da50*/  F2FP.BF16.F32.PACK_AB R165, R179, R178 ;  /* 0x000000b2b3a5723e */ /* 0x002fe200000010ff */
[----:B------:R-:W-:-:S04]  /*da60*/  FADD.FTZ R178, R178, R175 ;  /* 0x000000afb2b27221 */ /* 0x000fc80000010000 */
[----:B------:R-:W-:-:S04]  /*da70*/  FADD.FTZ R179, R179, R178 ;  /* 0x000000b2b3b37221 */ /* 0x000fc80000010000 */
[----:B--2---:R-:W-:Y:S01]  /*da80*/  FADD.FTZ R10, R182, R179 ;  /* 0x000000b3b60a7221 */ /* 0x004fe20000010000 */
[----:B---3--:R-:W-:-:S03]  /*da90*/  F2FP.BF16.F32.PACK_AB R167, R183, R182 ;  /* 0x000000b6b7a7723e */ /* 0x008fc600000010ff */
[----:B------:R-:W-:Y:S02]  /*daa0*/  FADD.FTZ R10, R183, R10 ;  /* 0x0000000ab70a7221 */ /* 0x000fe40000010000 */
[----:B------:R0:W-:Y:S01]  /*dab0*/  STSM.16.M88.4 [R192], R164 ;  /* 0x000000a4c0007844 */ /* 0x0001e20000000200 */
[----:B------:R-:W-:-:S06]  /*dac0*/  WARPGROUP.ARRIVE ;  /* 0x00000000000079c5 */ /* 0x000fcc0000000000 */
        /* <DEDUP_REMOVED lines=33> */
[----:B0-----:R-:W-:-:S07]  /*dce0*/  IMAD.MOV.U32 R184, RZ, RZ, R203 ;  /* 0x000000ffffb87224 */ /* 0x001fce00078e00cb */
.L_x_2060:
[----:B------:R-:W-:-:S13]  /*dcf0*/  R2UR UR7, R198 ;  /* 0x00000000c60772ca */ /* 0x000fda00000e0000 */
[----:B------:R-:W-:-:S13]  /*dd00*/  ISETP.GE.AND P2, PT, R184, UR7, PT ;  /* 0x00000007b8007c0c */ /* 0x000fda000bf46270 */
[----:B------:R-:W-:Y:S05]  /*dd10*/  @!P2 BRA `(.L_x_2070) ;  /* 0x00000034008ca947 */ /* 0x000fea0003800000 */
[----:B--2---:R-:W-:Y:S01]  /*dd20*/  IMAD.MOV.U32 R204, RZ, RZ, R188 ;  /* 0x000000ffffcc7224 */ /* 0x004fe200078e00bc */
[----:B------:R-:W-:Y:S01]  /*dd30*/  ULDC UR61, c[0x0][0xadc] ;  /* 0x0002b700003d7ab9 */ /* 0x000fe20000000800 */
[----:B------:R-:W-:Y:S02]  /*dd40*/  IMAD.MOV.U32 R203, RZ, RZ, R23 ;  /* 0x000000ffffcb7224 */ /* 0x000fe400078e0017 */
[----:B------:R-:W-:-:S07]  /*dd50*/  IMAD.MOV.U32 R206, RZ, RZ, R11 ;  /* 0x000000ffffce7224 */ /* 0x000fce00078e000b */
.L_x_2087:
[----:B------:R-:W-:-:S05]  /*dd60*/  VIADD R11, R206, 0x1 ;  /* 0x00000001ce0b7836 */ /* 0x000fca0000000000 */
[----:B------:R-:W-:-:S04]  /*dd70*/  ISETP.NE.AND P2, PT, R11, 0x2, PT ;  /* 0x000000020b00780c */ /* 0x000fc80003f45270 */
[----:B------:R-:W-:Y:S02]  /*dd80*/  SEL R23, RZ, 0x1, P2 ;  /* 0x00000001ff177807 */ /* 0x000fe40001000000 */
[----:B------:R-:W-:Y:S02]  /*dd90*/  SEL R11, R11, RZ, P2 ;  /* 0x000000ff0b0b7207 */ /* 0x000fe40001000000 */
[----:B------:R-:W-:-:S13]  /*dda0*/  R2UR UR6, R23 ;  /* 0x00000000170672ca */ /* 0x000fda00000e0000 */
[----:B------:R-:W-:Y:S01]  /*ddb0*/  ULOP3.LUT UR60, UR60, UR6, URZ, 0x3c, !UPT ;  /* 0x000000063c3c7292 */ /* 0x000fe2000f8e3c3f */
[----:B---3--:R-:W-:Y:S11]  /*ddc0*/  @!P0 BRA `(.L_x_2071) ;  /* 0x0000000000048947 */ /* 0x008ff60003800000 */
[----:B------:R-:W-:Y:S01]  /*ddd0*/  BPT.TRAP 0x1 ;  /* 0x000000040000795c */ /* 0x000fe20000300000 */
.L_x_2071:
[----:B------:R-:W-:Y:S02]  /*dde0*/  IMAD.U32 R189, RZ, RZ, UR60 ;  /* 0x0000003cffbd7e24 */ /* 0x000fe4000f8e00ff */
[----:B------:R-:W-:-:S03]  /*ddf0*/  IMAD R202, R11, 0x8, R199 ;  /* 0x000000080bca7824 */ /* 0x000fc600078e02c7 */
[----:B------:R-:W-:-:S04]  /*de00*/  SHF.L.U32 R189, R189, 0x1f, RZ ;  /* 0x0000001fbdbd7819 */ /* 0x000fc800000006ff */
[----:B------:R0:W1:Y:S01]  /*de10*/  SYNCS.PHASECHK.TRANS64.TRYWAIT P2, [R202+URZ+0x38830], R189 ;  /* 0x038830bdca0075a7 */ /* 0x000062000804017f */
[----:B------:R-:W-:Y:S05]  /*de20*/  @!P0 BRA `(.L_x_2072) ;  /* 0x0000000000048947 */ /* 0x000fea0003800000 */
[----:B------:R-:W-:Y:S01]  /*de30*/  BPT.TRAP 0x1 ;  /* 0x000000040000795c */ /* 0x000fe20000300000 */
.L_x_2072:
[----:B------:R-:W-:Y:S01]  /*de40*/  IMAD R23, R11, 0x200, R194 ;  /* 0x000002000b177824 */ /* 0x000fe200078e02c2 */
[----:B-1----:R-:W-:Y:S06]  /*de50*/  @P2 BRA `(.L_x_2073) ;  /* 0x0000000000082947 */ /* 0x002fec0003800000 */
[----:B------:R-:W1:Y:S02]  /*de60*/  SYNCS.PHASECHK.TRANS64.TRYWAIT P2, [R202+URZ+0x38830], R189 ;  /* 0x038830bdca0075a7 */ /* 0x000e64000804017f */
[----:B-1----:R-:W-:Y:S05]  /*de70*/  @!P2 BRA `(.L_x_2074) ;  /* 0x000000c4005ca947 */ /* 0x002fea0003800000 */
.L_x_2073:
[----:B------:R-:W-:Y:S01]  /*de80*/  R2UR UR58, R23 ;  /* 0x00000000173a72ca */ /* 0x000fe200000e0000 */
[----:B------:R-:W-:Y:S01]  /*de90*/  WARPGROUP.ARRIVE ;  /* 0x00000000000079c5 */ /* 0x000fe20000000000 */
        /* <DEDUP_REMOVED lines=8> */
[----:B------:R-:W-:Y:S01]  /*df20*/  VIADD R188, R23, 0x4 ;  /* 0x0000000417bc7836 */ /* 0x000fe20000000000 */
        /* <DEDUP_REMOVED lines=22> */
.L_x_2075:
[----:B------:R2:W3:Y:S01]  /*e090*/  SYNCS.PHASECHK.TRANS64.TRYWAIT P2, [R202+URZ+0x38850], R189 ;  /* 0x038850bdca0075a7 */ /* 0x0004e2000804017f */
[----:B------:R-:W-:Y:S05]  /*e0a0*/  @!P0 BRA `(.L_x_2076) ;  /* 0x0000000000048947 */ /* 0x000fea0003800000 */
[----:B------:R-:W-:Y:S01]  /*e0b0*/  BPT.TRAP 0x1 ;  /* 0x000000040000795c */ /* 0x000fe20000300000 */
.L_x_2076:
[----:B------:R-:W-:Y:S01]  /*e0c0*/  IMAD R23, R11, 0x1000, R17 ;  /* 0x000010000b177824 */ /* 0x000fe200078e0211 */
[----:B---3--:R-:W-:Y:S06]  /*e0d0*/  @P2 BRA `(.L_x_2077) ;  /* 0x0000000000082947 */ /* 0x008fec0003800000 */
[----:B------:R-:W3:Y:S02]  /*e0e0*/  SYNCS.PHASECHK.TRANS64.TRYWAIT P2, [R202+URZ+0x38850], R189 ;  /* 0x038850bdca0075a7 */ /* 0x000ee4000804017f */
[----:B---3--:R-:W-:Y:S05]  /*e0f0*/  @!P2 BRA `(.L_x_2078) ;  /* 0x000000c000d0a947 */ /* 0x008fea0003800000 */
.L_x_2077:
[----:B------:R-:W-:Y:S01]  /*e100*/  R2UR UR58, R23 ;  /* 0x00000000173a72ca */ /* 0x000fe200000e0000 */
[----:B------:R-:W-:Y:S01]  /*e110*/  WARPGROUP.ARRIVE ;  /* 0x00000000000079c5 */ /* 0x000fe20000000000 */
[----:B------:R-:W-:Y:S01]  /*e120*/  R2UR UR56, R6 ;  /* 0x00000000063872ca */ /* 0x000fe200000e0000 */
[----:B------:R-:W-:Y:S01]  /*e130*/  UMOV UR59, 0x40000040 ;  /* 0x40000040003b7882 */ /* 0x000fe20000000000 */
[----:B------:R-:W-:Y:S01]  /*e140*/  R2UR UR57, R7 ;  /* 0x00000000073972ca */ /* 0x000fe200000e0000 */
        /* <DEDUP_REMOVED lines=19> */
[----:B------:R-:W4:Y:S01]  /*e280*/  S2R R205, SR_TID.X ;  /* 0x0000000000cd7919 */ /* 0x000f220000002100 */
[----:B------:R-:W-:Y:S01]  /*e290*/  UMOV UR55, 0x40000040 ;  /* 0x4000004000377882 */ /* 0x000fe20000000000 */
[----:B------:R-:W-:Y:S01]  /*e2a0*/  IMAD.MOV.U32 R212, RZ, RZ, R187 ;  /* 0x000000ffffd47224 */ /* 0x000fe200078e00bb */
[----:B----4-:R-:W-:Y:S01]  /*e2b0*/  SHF.R.U32.HI R205, RZ, 0x7, R205 ;  /* 0x00000007ffcd7819 */ /* 0x010fe200000116cd */
[----:B------:R-:W-:-:S02]  /*e2c0*/  WARPGROUP.DEPBAR.LE gsb0, 0x0 ;  /* 0x00008000000079c5 */ /* 0x000fc40000010000 */
        /* <DEDUP_REMOVED lines=36> */
[----:B------:R-:W4:Y:S01]  /*e510*/  SHFL.IDX PT, R188, R205, RZ, 0x1f ;  /* 0x00001fffcdbc7589 */ /* 0x000f2200000e0000 */
[----:B------:R-:W-:Y:S01]  /*e520*/  UMOV UR59, 0x40000040 ;  /* 0x40000040003b7882 */ /* 0x000fe20000000000 */
[----:B----4-:R-:W-:Y:S01]  /*e530*/  ISETP.GT.AND P2, PT, R188, 0x7f, PT ;  /* 0x0000007fbc00780c */ /* 0x010fe20003f44270 */
[----:B------:R-:W-:-:S03]  /*e540*/  VIADD R188, R23, 0x800 ;  /* 0x0000080017bc7836 */ /* 0x000fc60000000000 */
[----:B0123--:R-:W-:-:S05]  /*e550*/  SEL R189, RZ, 0x2, !P2 ;  /* 0x00000002ffbd7807 */ /* 0x00ffca0005000000 */
[----:B------:R-:W-:Y:S02]  /*e560*/  IMAD.IADD R205, R186, 0x1, R189 ;  /* 0x00000001bacd7824 */ /* 0x000fe400078e02bd */
[----:B------:R-:W-:-:S03]  /*e570*/  IMAD.IADD R207, R189, 0x1, R188 ;  /* 0x00000001bdcf7824 */ /* 0x000fc600078e02bc */
[----:B------:R-:W-:Y:S01]  /*e580*/  R2UR UR56, R205 ;  /* 0x00000000cd3872ca */ /* 0x000fe200000e0000 */
[----:B------:R-:W-:Y:S01]  /*e590*/  IMAD.MOV.U32 R205, RZ, RZ, 0x4 ;  /* 0x00000004ffcd7424 */ /* 0x000fe200078e00ff */
[----:B------:R-:W-:-:S04]  /*e5a0*/  R2UR UR58, R207 ;  /* 0x00000000cf3a72ca */ /* 0x000fc800000e0000 */
        /* <DEDUP_REMOVED lines=9> */
[----:B------:R-:W-:Y:S01]  /*e640*/  R2UR UR7, R201 ;  /* 0x00000000c90772ca */ /* 0x000fe200000e0000 */
[----:B------:R-:W-:Y:S02]  /*e650*/  WARPGROUP.DEPBAR.LE gsb0, 0x0 ;  /* 0x00008000000079c5 */ /* 0x000fe40000010000 */
[----:B------:R-:W-:-:S06]  /*e660*/  WARPGROUP.ARRIVE ;  /* 0x00000000000079c5 */ /* 0x000fcc0000000000 */
[----:B------:R-:W-:Y:S01]  /*e670*/  HGMMA.64x64x16.F32.BF16 R152, gdesc[UR8], R152, gsb0 ;  /* 0x00e00000089879f0 */ /* 0x000fe20008001898 */
[----:B------:R-:W-:Y:S01]  /*e680*/  ULDC UR10, c[0x0][0x288] ;  /* 0x0000a200000a7ab9 */ /* 0x000fe20000000800 */
[----:B------:R-:W-:Y:S01]  /*e690*/  ULDC UR11, c[0x0][0xad8] ;  /* 0x0002b600000b7ab9 */ /* 0x000fe20000000800 */
[----:B------:R-:W-:Y:S02]  /*e6a0*/  WARPGROUP.DEPBAR.LE gsb0, 0x0 ;  /* 0x00008000000079c5 */ /* 0x000fe40000010000 */
[----:B------:R-:W-:-:S06]  /*e6b0*/  WARPGROUP.ARRIVE ;  /* 0x00000000000079c5 */ /* 0x000fcc0000000000 */
[----:B------:R-:W-:Y:S01]  /*e6c0*/  HGMMA.64x64x16.F32.BF16 R152, gdesc[UR12], R152, gsb0 ;  /* 0x00e000000c9879f0 */ /* 0x000fe20008001898 */
[----:B------:R-:W-:Y:S02]  /*e6d0*/  ULDC UR15, c[0x0][0x2f0] ;  /* 0x0000bc00000f7ab9 */ /* 0x000fe40000000800 */
        /* <DEDUP_REMOVED lines=182> */
[----:B------:R-:W-:Y:S01]  /*f240*/  IADD3 R23, R188, R189, R23 ;  /* 0x000000bdbc177210 */ /* 0x000fe20007ffe017 */
[----:B------:R-:W-:-:S05]  /*f250*/  @!P1 VIADD R188, R202, 0x38840 ;  /* 0x00038840cabc9836 */ /* 0x000fca0000000000 */
        /* <DEDUP_REMOVED lines=8> */
[----:B------:R-:W-:Y:S01]  /*f2e0*/  @P2 IMAD.HI.U32 R23, R187, UR6, RZ ;  /* 0x00000006bb172c27 */ /* 0x000fe2000f8e00ff */
[----:B------:R-:W-:-:S04]  /*f2f0*/  @UP0 ULDC UR6, c[0x0][0x450] ;  /* 0x0001140000060ab9 */ /* 0x000fc80000000800 */
[----:B------:R-:W-:Y:S01]  /*f300*/  @P2 SHF.R.U32.HI R212, RZ, UR6, R23 ;  /* 0x00000006ffd42c19 */ /* 0x000fe20008011617 */
[----:B------:R-:W-:-:S04]  /*f310*/  IMAD.SHL.U32 R23, R184, 0x40, RZ ;  /* 0x00000040b8177824 */ /* 0x000fc800078e00ff */
[----:B------:R-:W0:Y:S01]  /*f320*/  SHFL.IDX PT, R205, R212, RZ, 0x1c1f ;  /* 0x001c1fffd4cd7589 */ /* 0x000e2200000e0000 */
[----:B------:R-:W-:-:S05]  /*f330*/  IADD3 R189, -R2, 0x1, -R23 ;  /* 0x0000000102bd7810 */ /* 0x000fca0007ffe917 */
[----:B------:R-:W-:-:S04]  /*f340*/  IMAD R189, R16, UR15, R189 ;  /* 0x0000000f10bd7c24 */ /* 0x000fc8000f8e02bd */
[----:B------:R-:W-:-:S04]  /*f350*/  VIADD R189, R189, -UR10 ;  /* 0x8000000abdbd7c36 */ /* 0x000fc80008000000 */
[C---:B------:R-:W-:Y:S02]  /*f360*/  VIADD R209, R189.reuse, UR11 ;  /* 0x0000000bbdd17c36 */ /* 0x040fe40008000000 */
[----:B------:R-:W-:Y:S02]  /*f370*/  VIADD R210, R189, UR7 ;  /* 0x00000007bdd27c36 */ /* 0x000fe40008000000 */
[--C-:B0-----:R-:W-:Y:S02]  /*f380*/  IMAD.IADD R211, R209, 0x1, R205.reuse ;  /* 0x00000001d1d37824 */ /* 0x101fe400078e02cd */
[----:B------:R-:W-:Y:S01]  /*f390*/  IMAD.IADD R207, R210, 0x1, R205 ;  /* 0x00000001d2cf7824 */ /* 0x000fe200078e02cd */
[----:B------:R-:W-:Y:S02]  /*f3a0*/  WARPGROUP.DEPBAR.LE gsb0, 0x0 ;  /* 0x00008000000079c5 */ /* 0x000fe40000010000 */
[----:B------:R-:W-:-:S06]  /*f3b0*/  WARPGROUP.ARRIVE ;  /* 0x00000000000079c5 */ /* 0x000fcc0000000000 */
[----:B------:R-:W-:Y:S03]  /*f3c0*/  HGMMA.64x64x16.F32.BF16 R152, gdesc[UR56], R152, gsb0 ;  /* 0x00e00000389879f0 */ /* 0x000fe60008001898 */
[----:B------:R-:W-:Y:S02]  /*f3d0*/  WARPGROUP.DEPBAR.LE gsb0, 0x0 ;  /* 0x00008000000079c5 */ /* 0x000fe40000010000 */
[----:B------:R0:W-:Y:S01]  /*f3e0*/  @!P1 SYNCS.ARRIVE.TRANS64.RED.A1T0 RZ, [R188+URZ], RZ ;  /* 0x000000ffbcff99a7 */ /* 0x0001e2000810043f */
[----:B------:R-:W-:Y:S05]  /*f3f0*/  @!P6 BRA `(.L_x_2079) ;  /* 0x000000000064e947 */ /* 0x000fea0003800000 */
[----:B------:R-:W-:Y:S01]  /*f400*/  ULDC UR7, c[0x0][0x2f0] ;  /* 0x0000bc0000077ab9 */ /* 0x000fe20000000800 */
[----:B------:R-:W-:Y:S01]  /*f410*/  ULDC UR6, c[0x0][0x288] ;  /* 0x0000a20000067ab9 */ /* 0x000fe20000000800 */
[----:B0-----:R-:W-:Y:S01]  /*f420*/  IMAD R188, R16, UR7, R205 ;  /* 0x0000000710bc7c24 */ /* 0x001fe2000f8e02cd */
[----:B------:R-:W-:Y:S03]  /*f430*/  BSSY B0, `(.L_x_2080) ;  /* 0x0000011000007945 */ /* 0x000fe60003800000 */
        /* <DEDUP_REMOVED lines=11> */
.L_x_2081:
[----:B------:R-:W-:-:S05]  /*f4f0*/  IMAD.U32 R208, RZ, RZ, UR61 ;  /* 0x0000003dffd07e24 */ /* 0x000fca000f8e00ff */
[----:B------:R-:W-:-:S13]  /*f500*/  ISETP.NE.AND P2, PT, R208, 0x1, PT ;  /* 0x00000001d000780c */ /* 0x000fda0003f45270 */
[----:B------:R-:W0:Y:S02]  /*f510*/  @P2 LDC.64 R188, c[0x0][0xae0] ;  /* 0x0002b800ffbc2b82 */ /* 0x000e240000000a00 */
[----:B0-----:R-:W-:-:S05]  /*f520*/  @P2 IMAD.HI.U32 R188, R205, R188, RZ ;  /* 0x000000bccdbc2227 */ /* 0x001fca00078e00ff */
[----:B------:R-:W-:-:S07]  /*f530*/  @P2 SHF.R.U32.HI R205, RZ, R189, R188 ;  /* 0x000000bdffcd2219 */ /* 0x000fce00000116bc */
.L_x_2082:
[----:B------:R-:W-:Y:S05]  /*f540*/  BSYNC B0 ;  /* 0x0000000000007941 */ /* 0x000fea0003800000 */
.L_x_2080:
[----:B------:R-:W-:-:S04]  /*f550*/  IMAD R205, R205, R208, -R23 ;  /* 0x000000d0cdcd7224 */ /* 0x000fc800078e0a17 */
[----:B------:R-:W-:-:S05]  /*f560*/  IMAD.IADD R188, R205, 0x1, -R2 ;  /* 0x00000001cdbc7824 */ /* 0x000fca00078e0a02 */
[----:B------:R-:W-:Y:S02]  /*f570*/  VIADDMNMX R211, R188, R208, R211, PT ;  /* 0x000000d0bcd37246 */ /* 0x000fe400038001d3 */
[----:B------:R-:W-:-:S07]  /*f580*/  VIMNMX R207, R207, R188, !PT ;  /* 0x000000bccfcf7248 */ /* 0x000fce0007fe0100 */
.L_x_2079:
[----:B------:R-:W-:-:S04]  /*f590*/  ISETP.GT.AND P2, PT, R184, -0x1, PT ;  /* 0xffffffffb800780c */ /* 0x000fc80003f44270 */
[C---:B------:R-:W-:Y:S02]  /*f5a0*/  ISETP.GT.AND P3, PT, R207.reuse, RZ, P2 ;  /* 0x000000ffcf00720c */ /* 0x040fe40001764270 */
[----:B------:R-:W-:Y:S02]  /*f5b0*/  ISETP.GT.AND P5, PT, R207, 0x1, P2 ;  /* 0x00000001cf00780c */ /* 0x000fe400017a4270 */
[----:B------:R-:W-:Y:S02]  /*f5c0*/  ISETP.LT.OR P4, PT, R211, 0x1, P3 ;  /* 0x00000001d300780c */ /* 0x000fe40001f81670 */
[C---:B------:R-:W-:Y:S02]  /*f5d0*/  ISETP.GT.AND P3, PT, R207.reuse, 0x8, P2 ;  /* 0x00000008cf00780c */ /* 0x040fe40001764270 */
[----:B------:R-:W-:Y:S02]  /*f5e0*/  FSEL R208, R152, -INF , !P4 ;  /* 0xff80000098d07808 */ /* 0x000fe40006000000 */
[----:B------:R-:W-:-:S02]  /*f5f0*/  ISETP.GT.AND P4, PT, R207, 0x9, P2 ;  /* 0x00000009cf00780c */ /* 0x000fc40001784270 */
[C---:B------:R-:W-:Y:S02]  /*f600*/  ISETP.LT.OR P5, PT, R211.reuse, 0x2, P5 ;  /* 0x00000002d300780c */ /* 0x040fe40002fa1670 */
[C---:B------:R-:W-:Y:S02]  /*f610*/  ISETP.LT.OR P3, PT, R211.reuse, 0x9, P3 ;  /* 0x00000009d300780c */ /* 0x040fe40001f61670 */
[----:B------:R-:W-:Y:S02]  /*f620*/  ISETP.LT.OR P4, PT, R211, 0xa, P4 ;  /* 0x0000000ad300780c */ /* 0x000fe40002781670 */
[----:B------:R-:W-:Y:S02]  /*f630*/  FSEL R205, R153, -INF , !P5 ;  /* 0xff80000099cd7808 */ /* 0x000fe40006800000 */
[----:B------:R-:W-:Y:S01]  /*f640*/  FSEL R189, R156, -INF , !P3 ;  /* 0xff8000009cbd7808 */ /* 0x000fe20005800000 */
[----:B------:R-:W1:Y:S01]  /*f650*/  SHFL.IDX PT, R153, R212, 0x1, 0x1c1f ;  /* 0x003c1f00d4997f89 */ /* 0x000e6200000e0000 */
[----:B0-----:R-:W-:-:S02]  /*f660*/  FSEL R188, R157, -INF , !P4 ;  /* 0xff8000009dbc7808 */ /* 0x001fc40006000000 */
        /* <DEDUP_REMOVED lines=10> */
[----:B------:R-:W-:Y:S01]  /*f710*/  ISETP.GT.AND P3, PT, R207, 0x20, P2 ;  /* 0x00000020cf00780c */ /* 0x000fe20001764270 */
[--C-:B-1----:R-:W-:Y:S01]  /*f720*/  IMAD.IADD R209, R209, 0x1, R153.reuse ;  /* 0x00000001d1d17824 */ /* 0x102fe200078e0299 */
[----:B------:R-:W-:Y:S01]  /*f730*/  ISETP.GT.AND P4, PT, R207, 0x21, P2 ;  /* 0x00000021cf00780c */ /* 0x000fe20001784270 */
[----:B------:R-:W-:Y:S01]  /*f740*/  IMAD.IADD R210, R210, 0x1, R153 ;  /* 0x00000001d2d27824 */ /* 0x000fe200078e0299 */
        /* <DEDUP_REMOVED lines=9> */
[C---:B------:R-:W-:Y:S02]  /*f7e0*/  ISETP.LT.OR P5, PT, R211.reuse, 0x29, P5 ;  /* 0x00000029d300780c */ /* 0x040fe40002fa1670 */
[C---:B------:R-:W-:Y:S02]  /*f7f0*/  ISETP.LT.OR P3, PT, R211.reuse, 0x2a, P3 ;  /* 0x0000002ad300780c */ /* 0x040fe40001f61670 */
[----:B------:R-:W-:Y:S02]  /*f800*/  ISETP.LT.OR P4, PT, R211, 0x31, P4 ;  /* 0x00000031d300780c */ /* 0x000fe40002781670 */
[----:B------:R-:W-:-:S02]  /*f810*/  FSEL R172, R172, -INF , !P5 ;  /* 0xff800000acac7808 */ /* 0x000fc40006800000 */
[----:B------:R-:W-:Y:S02]  /*f820*/  FSEL R173, R173, -INF , !P3 ;  /* 0xff800000adad7808 */ /* 0x000fe40005800000 */
[----:B------:R-:W-:Y:S02]  /*f830*/  FSEL R176, R176, -INF , !P4 ;  /* 0xff800000b0b07808 */ /* 0x000fe40006000000 */
[C---:B------:R-:W-:Y:S02]  /*f840*/  ISETP.GT.AND P5, PT, R207.reuse, 0x31, P2 ;  /* 0x00000031cf00780c */ /* 0x040fe400017a4270 */
[C---:B------:R-:W-:Y:S02]  /*f850*/  ISETP.GT.AND P3, PT, R207.reuse, 0x38, P2 ;  /* 0x00000038cf00780c */ /* 0x040fe40001764270 */
[----:B------:R-:W-:Y:S02]  /*f860*/  ISETP.GT.AND P4, PT, R207, 0x39, P2 ;  /* 0x00000039cf00780c */ /* 0x000fe40001784270 */
[----:B------:R-:W-:-:S02]  /*f870*/  ISETP.LT.OR P5, PT, R211, 0x32, P5 ;  /* 0x00000032d300780c */ /* 0x000fc40002fa1670 */
[C---:B------:R-:W-:Y:S02]  /*f880*/  ISETP.LT.OR P3, PT, R211.reuse, 0x39, P3 ;  /* 0x00000039d300780c */ /* 0x040fe40001f61670 */
[----:B------:R-:W-:Y:S02]  /*f890*/  ISETP.LT.OR P4, PT, R211, 0x3a, P4 ;  /* 0x0000003ad300780c */ /* 0x000fe40002781670 */
[----:B------:R-:W-:Y:S02]  /*f8a0*/  FSEL R177, R177, -INF , !P5 ;  /* 0xff800000b1b17808 */ /* 0x000fe40006800000 */
[----:B------:R-:W-:Y:S02]  /*f8b0*/  FSEL R180, R180, -INF , !P3 ;  /* 0xff800000b4b47808 */ /* 0x000fe40005800000 */
[----:B------:R-:W-:Y:S01]  /*f8c0*/  FSEL R181, R181, -INF , !P4 ;  /* 0xff800000b5b57808 */ /* 0x000fe20006000000 */
[----:B------:R-:W-:Y:S06]  /*f8d0*/  @!P6 BRA `(.L_x_2083) ;  /* 0x000000000064e947 */ /* 0x000fec0003800000 */
[----:B------:R-:W-:Y:S01]  /*f8e0*/  ULDC UR7, c[0x0][0x2f0] ;  /* 0x0000bc0000077ab9 */ /* 0x000fe20000000800 */
[----:B------:R-:W-:Y:S01]  /*f8f0*/  ULDC UR6, c[0x0][0x288] ;  /* 0x0000a20000067ab9 */ /* 0x000fe20000000800 */
        /* <DEDUP_REMOVED lines=13> */
.L_x_2085:
[----:B------:R-:W-:-:S05]  /*f9d0*/  IMAD.U32 R212, RZ, RZ, UR61 ;  /* 0x0000003dffd47e24 */ /* 0x000fca000f8e00ff */
[----:B------:R-:W-:-:S13]  /*f9e0*/  ISETP.NE.AND P3, PT, R212, 0x1, PT ;  /* 0x00000001d400780c */ /* 0x000fda0003f65270 */
[----:B------:R-:W0:Y:S02]  /*f9f0*/  @P3 LDC.64 R152, c[0x0][0xae0] ;  /* 0x0002b800ff983b82 */ /* 0x000e240000000a00 */
[----:B0-----:R-:W-:-:S05]  /*fa00*/  @P3 IMAD.HI.U32 R152, R168, R152, RZ ;  /* 0x00000098a8983227 */ /* 0x001fca00078e00ff */
[----:B------:R-:W-:-:S07]  /*fa10*/  @P3 SHF.R.U32.HI R168, RZ, R153, R152 ;  /* 0x00000099ffa83219 */ /* 0x000fce0000011698 */
.L_x_2086:
[----:B------:R-:W-:Y:S05]  /*fa20*/  BSYNC B0 ;  /* 0x0000000000007941 */ /* 0x000fea0003800000 */
.L_x_2084:
[----:B------:R-:W-:-:S04]  /*fa30*/  IMAD R23, R168, R212, -R23 ;  /* 0x000000d4a8177224 */ /* 0x000fc800078e0a17 */
[----:B------:R-:W-:-:S05]  /*fa40*/  IMAD.IADD R23, R23, 0x1, -R2 ;  /* 0x0000000117177824 */ /* 0x000fca00078e0a02 */
[----:B------:R-:W-:Y:S02]  /*fa50*/  VIADDMNMX R209, R23, R212, R209, PT ;  /* 0x000000d417d17246 */ /* 0x000fe400038001d1 */
[----:B------:R-:W-:-:S07]  /*fa60*/  VIMNMX R210, R210, R23, !PT ;  /* 0x00000017d2d27248 */ /* 0x000fce0007fe0100 */
.L_x_2083:
[----:B------:R-:W-:Y:S01]  /*fa70*/  FMNMX.FTZ R152, R208, R203, !PT ;  /* 0x000000cbd0987209 */ /* 0x000fe20007810000 */
[----:B------:R-:W-:Y:S01]  /*fa80*/  ULDC UR6, c[0x0][0xa80] ;  /* 0x0002a00000067ab9 */ /* 0x000fe20000000800 */
[----:B------:R-:W-:Y:S01]  /*fa90*/  ISETP.GT.AND P3, PT, R210, 0x1, P2 ;  /* 0x00000001d200780c */ /* 0x000fe20001764270 */
[----:B------:R-:W-:Y:S01]  /*faa0*/  UMOV UR11, 0x40000040 ;  /* 0x40000040000b7882 */ /* 0x000fe20000000000 */
[----:B------:R-:W-:Y:S01]  /*fab0*/  FMNMX.FTZ R152, R205, R152, !PT ;  /* 0x00000098cd987209 */ /* 0x000fe20007810000 */
[----:B------:R-:W-:Y:S01]  /*fac0*/  @!P1 VIADD R202, R202, 0x38860 ;  /* 0x00038860caca9836 */ /* 0x000fe20000000000 */
        /* <DEDUP_REMOVED lines=10> */
[----:B------:R-:W-:Y:S02]  /*fb70*/  ISETP.LT.OR P4, PT, R209, 0x9, P4 ;  /* 0x00000009d100780c */ /* 0x000fe40002781670 */
[----:B------:R-:W-:Y:S02]  /*fb80*/  FMNMX.FTZ R152, R165, R152, !PT ;  /* 0x00000098a5987209 */ /* 0x000fe40007810000 */
[----:B------:R-:W-:Y:S02]  /*fb90*/  ISETP.GT.AND P5, PT, R210, 0x9, P2 ;  /* 0x00000009d200780c */ /* 0x000fe400017a4270 */
[----:B------:R-:W-:Y:S02]  /*fba0*/  FMNMX.FTZ R23, R157, R152, !PT ;  /* 0x000000989d177209 */ /* 0x000fe40007810000 */
[----:B------:R-:W-:-:S02]  /*fbb0*/  FSEL R158, R158, -INF , !P4 ;  /* 0xff8000009e9e7808 */ /* 0x000fc40006000000 */
        /* <DEDUP_REMOVED lines=14> */
[C---:B------:R-:W-:Y:S01]  /*fca0*/  ISETP.GT.AND P4, PT, R210.reuse, 0x19, P2 ;  /* 0x00000019d200780c */ /* 0x040fe20001784270 */
[----:B------:R-:W0:Y:S01]  /*fcb0*/  SHFL.BFLY PT, R23, R152, 0x2, 0x1f ;  /* 0x0c401f0098177f89 */ /* 0x000e2200000e0000 */
[----:B------:R-:W-:Y:S02]  /*fcc0*/  FSEL R163, R163, -INF , !P5 ;  /* 0xff800000a3a37808 */ /* 0x000fe40006800000 */
[----:B------:R-:W-:Y:S02]  /*fcd0*/  ISETP.GT.AND P5, PT, R210, 0x20, P2 ;  /* 0x00000020d200780c */ /* 0x000fe400017a4270 */
[----:B------:R-:W-:-:S02]  /*fce0*/  ISETP.LT.OR P4, PT, R209, 0x1a, P4 ;  /* 0x0000001ad100780c */ /* 0x000fc40002781670 */
[----:B------:R-:W-:Y:S02]  /*fcf0*/  ISETP.LT.OR P5, PT, R209, 0x21, P5 ;  /* 0x00000021d100780c */ /* 0x000fe40002fa1670 */
[----:B------:R-:W-:Y:S02]  /*fd00*/  FSEL R167, R167, -INF , !P4 ;  /* 0xff800000a7a77808 */ /* 0x000fe40006000000 */
[----:B------:R-:W-:Y:S02]  /*fd10*/  ISETP.GT.AND P4, PT, R210, 0x28, P2 ;  /* 0x00000028d200780c */ /* 0x000fe40001784270 */
[----:B------:R-:W-:Y:S02]  /*fd20*/  R2UR UR7, R198 ;  /* 0x00000000c60772ca */ /* 0x000fe400000e0000 */
[----:B------:R-:W-:Y:S02]  /*fd30*/  ISETP.LT.OR P4, PT, R209, 0x29, P4 ;  /* 0x00000029d100780c */ /* 0x000fe40002781670 */
[----:B------:R-:W-:-:S02]  /*fd40*/  @!P1 PRMT R202, RZ, 0x654, R202 ;  /* 0x00000654ffca9816 */ /* 0x000fc400000000ca */
[----:B------:R-:W-:Y:S02]  /*fd50*/  FSEL R207, R174, -INF , !P4 ;  /* 0xff800000aecf7808 */ /* 0x000fe40006000000 */
[----:B------:R-:W-:Y:S02]  /*fd60*/  ISETP.GT.AND P4, PT, R210, 0x30, P2 ;  /* 0x00000030d200780c */ /* 0x000fe40001784270 */
[----:B0-----:R-:W-:Y:S02]  /*fd70*/  FMNMX.FTZ R153, R152, R23, !PT ;  /* 0x0000001798997209 */ /* 0x001fe40007810000 */
[----:B------:R-:W-:-:S03]  /*fd80*/  ISETP.LT.OR P4, PT, R209, 0x31, P4 ;  /* 0x00000031d100780c */ /* 0x000fc60002781670 */
[----:B------:R-:W0:Y:S01]  /*fd90*/  SHFL.BFLY PT, R168, R153, 0x1, 0x1f ;  /* 0x0c201f0099a87f89 */ /* 0x000e2200000e0000 */
[----:B------:R-:W-:Y:S02]  /*fda0*/  FSEL R212, R178, -INF , !P4 ;  /* 0xff800000b2d47808 */ /* 0x000fe40006000000 */
[----:B------:R-:W-:-:S04]  /*fdb0*/  ISETP.GT.AND P4, PT, R210, 0x38, P2 ;  /* 0x00000038d200780c */ /* 0x000fc80001784270 */
[----:B------:R-:W-:Y:S02]  /*fdc0*/  ISETP.LT.OR P4, PT, R209, 0x39, P4 ;  /* 0x00000039d100780c */ /* 0x000fe40002781670 */
        /* <DEDUP_REMOVED lines=9> */
[----:B------:R-:W-:Y:S02]  /*fe60*/  ISETP.GT.AND P3, PT, R210, 0x21, P2 ;  /* 0x00000021d200780c */ /* 0x000fe40001764270 */
[----:B------:R-:W-:Y:S02]  /*fe70*/  FMNMX.FTZ R169, R159, R152, !PT ;  /* 0x000000989fa97209 */ /* 0x000fe40007810000 */
[----:B------:R-:W-:-:S02]  /*fe80*/  ISETP.LT.OR P3, PT, R209, 0x22, P3 ;  /* 0x00000022d100780c */ /* 0x000fc40001f61670 */
[----:B------:R-:W-:Y:S02]  /*fe90*/  FMNMX.FTZ R154, R162, R169, !PT ;  /* 0x000000a9a29a7209 */ /* 0x000fe40007810000 */
[----:B------:R-:W-:Y:S02]  /*fea0*/  FSEL R152, R170, -INF , !P5 ;  /* 0xff800000aa987808 */ /* 0x000fe40006800000 */
        /* <DEDUP_REMOVED lines=13> */
[----:B------:R-:W-:Y:S02]  /*ff80*/  ISETP.GT.AND P2, PT, R210, 0x39, P2 ;  /* 0x00000039d200780c */ /* 0x000fe40001744270 */
[----:B------:R-:W-:Y:S02]  /*ff90*/  FSEL R210, R179, -INF , !P3 ;  /* 0xff800000b3d27808 */ /* 0x000fe40005800000 */
[----:B------:R-:W-:-:S02]  /*ffa0*/  FMNMX.FTZ R171, R212, R171, !PT ;  /* 0x000000abd4ab7209 */ /* 0x000fc40007810000 */
[----:B------:R-:W-:Y:S02]  /*ffb0*/  FSETP.NEU.FTZ.AND P5, PT, R23, -INF , PT ;  /* 0xff8000001700780b */ /* 0x000fe40003fbd000 */
[----:B------:R-:W-:Y:S02]  /*ffc0*/  ISETP.LT.OR P2, PT, R209, 0x3a, P2 ;  /* 0x0000003ad100780c */ /* 0x000fe40001741670 */
[----:B------:R-:W-:Y:S02]  /*ffd0*/  FSEL R209, R182, -INF , !P4 ;  /* 0xff800000b6d17808 */ /* 0x000fe40006000000 */
[----:B------:R-:W-:Y:S02]  /*ffe0*/  FMNMX.FTZ R174, R210, R171, !PT ;  /* 0x000000abd2ae7209 */ /* 0x000fe40007810000 */
[----:B------:R-:W-:Y:S02]  /*fff0*/  FSEL R213, R213, RZ, P5 ;  /* 0x000000ffd5d57208 */ /* 0x000fe40002800000 */
[----:B------:R-:W-:-:S02]  /*10000*/  FSEL R214, R183, -INF , !P2 ;  /* 0xff800000b7d67808 */ /* 0x000fc40005000000 */
[----:B------:R-:W-:Y:S01]  /*10010*/  FMNMX.FTZ R175, R209, R174, !PT ;  /* 0x000000aed1af7209 */ /* 0x000fe20007810000 */
[--C-:B------:R-:W-:Y:S01]  /*10020*/  FFMA.FTZ R174, R160, UR6, -R213.reuse ;  /* 0x00000006a0ae7c23 */ /* 0x100fe200080108d5 */
[--C-:B------:R-:W-:Y:S01]  /*10030*/  FFMA.FTZ R188, R188, UR6, -R213.reuse ;  /* 0x00000006bcbc7c23 */ /* 0x100fe200080108d5 */
[--C-:B------:R-:W-:Y:S01]  /*10040*/  FFMA.FTZ R182, R157, UR6, -R213.reuse ;  /* 0x000000069db67c23 */ /* 0x100fe200080108d5 */
[----:B------:R-:W-:Y:S01]  /*10050*/  FMNMX.FTZ R160, R214, R175, !PT ;  /* 0x000000afd6a07209 */ /* 0x000fe20007810000 */
[--C-:B------:R-:W-:Y:S01]  /*10060*/  FFMA.FTZ R175, R161, UR6, -R213.reuse ;  /* 0x00000006a1af7c23 */ /* 0x100fe200080108d5 */
[----:B------:R-:W-:Y:S01]  /*10070*/  MUFU.EX2 R171, R188 ;  /* 0x000000bc00ab7308 */ /* 0x000fe20000000800 */
[--C-:B------:R-:W-:Y:S01]  /*10080*/  FFMA.FTZ R183, R156, UR6, -R213.reuse ;  /* 0x000000069cb77c23 */ /* 0x100fe200080108d5 */
[----:B------:R-:W-:Y:S01]  /*10090*/  FSEL R156, R23, RZ, P5 ;  /* 0x000000ff179c7208 */ /* 0x000fe20002800000 */
[----:B------:R-:W0:Y:S01]  /*100a0*/  SHFL.BFLY PT, R161, R160, 0x2, 0x1f ;  /* 0x0c401f00a0a17f89 */ /* 0x000e2200000e0000 */
[--C-:B------:R-:W-:Y:S01]  /*100b0*/  FFMA.FTZ R189, R189, UR6, -R213.reuse ;  /* 0x00000006bdbd7c23 */ /* 0x100fe200080108d5 */
[--C-:B------:R-:W-:Y:S01]  /*100c0*/  FFMA.FTZ R208, R208, UR6, -R213.reuse ;  /* 0x00000006d0d07c23 */ /* 0x100fe200080108d5 */
[----:B------:R-:W-:Y:S01]  /*100d0*/  FFMA.FTZ R205, R205, UR6, -R213 ;  /* 0x00000006cdcd7c23 */ /* 0x000fe200080108d5 */
[----:B------:R-:W-:Y:S01]  /*100e0*/  FADD.FTZ R156, -R156, R203 ;  /* 0x000000cb9c9c7221 */ /* 0x000fe20000010100 */
[----:B------:R1:W-:Y:S01]  /*100f0*/  MUFU.EX2 R170, R189 ;  /* 0x000000bd00aa7308 */ /* 0x0003e20000000800 */
[--C-:B------:R-:W-:Y:S01]  /*10100*/  FFMA.FTZ R178, R164, UR6, -R213.reuse ;  /* 0x00000006a4b27c23 */ /* 0x100fe200080108d5 */
[--C-:B------:R-:W-:Y:S01]  /*10110*/  FFMA.FTZ R179, R165, UR6, -R213.reuse ;  /* 0x00000006a5b37c23 */ /* 0x100fe200080108d5 */
[----:B------:R-:W-:Y:S01]  /*10120*/  FMUL.FTZ R156, R156, UR6 ;  /* 0x000000069c9c7c20 */ /* 0x000fe20008410000 */
[--C-:B------:R-:W-:Y:S01]  /*10130*/  FFMA.FTZ R172, R172, UR6, -R213.reuse ;  /* 0x00000006acac7c23 */ /* 0x100fe200080108d5 */
[--C-:B------:R-:W-:Y:S01]  /*10140*/  FFMA.FTZ R173, R173, UR6, -R213.reuse ;  /* 0x00000006adad7c23 */ /* 0x100fe200080108d5 */
[--C-:B------:R-:W-:Y:S01]  /*10150*/  FFMA.FTZ R176, R176, UR6, -R213.reuse ;  /* 0x00000006b0b07c23 */ /* 0x100fe200080108d5 */
[--C-:B------:R-:W-:Y:S01]  /*10160*/  FFMA.FTZ R177, R177, UR6, -R213.reuse ;  /* 0x00000006b1b17c23 */ /* 0x100fe200080108d5 */
[----:B------:R-:W-:Y:S01]  /*10170*/  MUFU.EX2 R168, R208 ;  /* 0x000000d000a87308 */ /* 0x000fe20000000800 */
[--C-:B-1----:R-:W-:Y:S01]  /*10180*/  FFMA.FTZ R189, R181, UR6, -R213.reuse ;  /* 0x00000006b5bd7c23 */ /* 0x102fe200080108d5 */
[----:B------:R-:W-:Y:S01]  /*10190*/  FFMA.FTZ R180, R180, UR6, -R213 ;  /* 0x00000006b4b47c23 */ /* 0x000fe200080108d5 */
[----:B------:R-:W-:-:S04]  /*101a0*/  IMAD R213, R11, 0x1000, R196 ;  /* 0x000010000bd57824 */ /* 0x000fc800078e02c4 */
[C---:B------:R-:W-:Y:S01]  /*101b0*/  VIADD R221, R213.reuse, 0x80 ;  /* 0x00000080d5dd7836 */ /* 0x040fe20000000000 */
[----:B------:R-:W1:Y:S01]  /*101c0*/  MUFU.EX2 R181, R156 ;  /* 0x0000009c00b57308 */ /* 0x000e620000000800 */
[----:B------:R-:W-:Y:S02]  /*101d0*/  R2UR UR10, R213 ;  /* 0x00000000d50a72ca */ /* 0x000fe400000e0000 */
[----:B0-----:R-:W-:-:S05]  /*101e0*/  FMNMX.FTZ R161, R160, R161, !PT ;  /* 0x000000a1a0a17209 */ /* 0x001fca0007810000 */
[----:B------:R-:W0:Y:S01]  /*101f0*/  SHFL.BFLY PT, R188, R161, 0x1, 0x1f ;  /* 0x0c201f00a1bc7f89 */ /* 0x000e2200000e0000 */
[----:B------:R2:W3:Y:S08]  /*10200*/  MUFU.EX2 R169, R205 ;  /* 0x000000cd00a97308 */ /* 0x0004f00000000800 */
[----:B------:R-:W-:Y:S01]  /*10210*/  MUFU.EX2 R174, R174 ;  /* 0x000000ae00ae7308 */ /* 0x000fe20000000800 */
        /* <DEDUP_REMOVED lines=14> */
[----:B0-----:R-:W-:Y:S01]  /*10300*/  FMNMX.FTZ R188, R161, R188, !PT ;  /* 0x000000bca1bc7209 */ /* 0x001fe20007810000 */
[----:B------:R-:W-:Y:S01]  /*10310*/  MUFU.EX2 R178, R178 ;  /* 0x000000b200b27308 */ /* 0x000fe20000000800 */
[-C--:B------:R-:W-:Y:S01]  /*10320*/  FMUL.FTZ R49, R49, R181.reuse ;  /* 0x000000b531317220 */ /* 0x080fe20000410000 */
[-C--:B------:R-:W-:Y:S01]  /*10330*/  FMUL.FTZ R52, R52, R181.reuse ;  /* 0x000000b534347220 */ /* 0x080fe20000410000 */
[C---:B------:R-:W-:Y:S01]  /*10340*/  FSETP.NEU.FTZ.AND P2, PT, R188.reuse, -INF , PT ;  /* 0xff800000bc00780b */ /* 0x040fe20003f5d000 */
[----:B------:R-:W-:Y:S01]  /*10350*/  FMUL.FTZ R157, R188, UR6 ;  /* 0x00000006bc9d7c20 */ /* 0x000fe20008410000 */
[-C--:B------:R-:W-:Y:S01]  /*10360*/  FMUL.FTZ R53, R53, R181.reuse ;  /* 0x000000b535357220 */ /* 0x080fe20000410000 */
[-C--:B------:R-:W-:Y:S01]  /*10370*/  FMUL.FTZ R56, R56, R181.reuse ;  /* 0x000000b538387220 */ /* 0x080fe20000410000 */
[-C--:B------:R-:W-:Y:S01]  /*10380*/  FMUL.FTZ R57, R57, R181.reuse ;  /* 0x000000b539397220 */ /* 0x080fe20000410000 */
[----:B------:R-:W0:Y:S01]  /*10390*/  MUFU.EX2 R179, R179 ;  /* 0x000000b300b37308 */ /* 0x000e220000000800 */
[----:B------:R-:W-:Y:S01]  /*103a0*/  FSEL R157, R157, RZ, P2 ;  /* 0x000000ff9d9d7208 */ /* 0x000fe20001000000 */
[-C--:B------:R-:W-:Y:S01]  /*103b0*/  FMUL.FTZ R60, R60, R181.reuse ;  /* 0x000000b53c3c7220 */ /* 0x080fe20000410000 */
[-C--:B------:R-:W-:Y:S01]  /*103c0*/  FMUL.FTZ R61, R61, R181.reuse ;  /* 0x000000b53d3d7220 */ /* 0x080fe20000410000 */
[-C--:B------:R-:W-:Y:S01]  /*103d0*/  FMUL.FTZ R64, R64, R181.reuse ;  /* 0x000000b540407220 */ /* 0x080fe20000410000 */
[----:B------:R-:W-:Y:S01]  /*103e0*/  FMUL.FTZ R65, R65, R181 ;  /* 0x000000b541417220 */ /* 0x000fe20000410000 */
[--C-:B------:R-:W-:Y:S01]  /*103f0*/  FFMA.FTZ R203, R153, UR6, -R157.reuse ;  /* 0x0000000699cb7c23 */ /* 0x100fe2000801089d */
[----:B------:R-:W-:Y:S01]  /*10400*/  FSEL R153, R188, RZ, P2 ;  /* 0x000000ffbc997208 */ /* 0x000fe20001000000 */
[--C-:B------:R-:W-:Y:S01]  /*10410*/  FFMA.FTZ R208, R155, UR6, -R157.reuse ;  /* 0x000000069bd07c23 */ /* 0x100fe2000801089d */
[----:B------:R-:W-:Y:S01]  /*10420*/  ISETP.NE.AND P2, PT, R197, RZ, PT ;  /* 0x000000ffc500720c */ /* 0x000fe20003f45270 */
[--C-:B------:R-:W-:Y:S01]  /*10430*/  FFMA.FTZ R159, R159, UR6, -R157.reuse ;  /* 0x000000069f9f7c23 */ /* 0x100fe2000801089d */
[--C-:B--2---:R-:W-:Y:S01]  /*10440*/  FFMA.FTZ R205, R158, UR6, -R157.reuse ;  /* 0x000000069ecd7c23 */ /* 0x104fe2000801089d */
[----:B------:R-:W-:Y:S01]  /*10450*/  FADD.FTZ R153, -R153, R204 ;  /* 0x000000cc99997221 */ /* 0x000fe20000010100 */
[--C-:B------:R-:W-:Y:S01]  /*10460*/  FFMA.FTZ R215, R211, UR6, -R157.reuse ;  /* 0x00000006d3d77c23 */ /* 0x100fe2000801089d */
[----:B------:R2:W-:Y:S01]  /*10470*/  MUFU.EX2 R204, R159 ;  /* 0x0000009f00cc7308 */ /* 0x0005e20000000800 */
[--C-:B------:R-:W-:Y:S01]  /*10480*/  FFMA.FTZ R163, R163, UR6, -R157.reuse ;  /* 0x00000006a3a37c23 */ /* 0x100fe2000801089d */
[----:B------:R-:W-:Y:S01]  /*10490*/  FMUL.FTZ R153, R153, UR6 ;  /* 0x0000000699997c20 */ /* 0x000fe20008410000 */
[--C-:B------:R-:W-:Y:S01]  /*104a0*/  FFMA.FTZ R161, R166, UR6, -R157.reuse ;  /* 0x00000006a6a17c23 */ /* 0x100fe2000801089d */
[--C-:B------:R-:W-:Y:S01]  /*104b0*/  FFMA.FTZ R167, R167, UR6, -R157.reuse ;  /* 0x00000006a7a77c23 */ /* 0x100fe2000801089d */
[--C-:B------:R-:W-:Y:S01]  /*104c0*/  FFMA.FTZ R217, R212, UR6, -R157.reuse ;  /* 0x00000006d4d97c23 */ /* 0x100fe2000801089d */
[--C-:B------:R-:W-:Y:S01]  /*104d0*/  FFMA.FTZ R218, R210, UR6, -R157.reuse ;  /* 0x00000006d2da7c23 */ /* 0x100fe2000801089d */
[----:B------:R-:W-:Y:S01]  /*104e0*/  FFMA.FTZ R219, R209, UR6, -R157 ;  /* 0x00000006d1db7c23 */ /* 0x000fe2000801089d */
[----:B------:R4:W5:Y:S01]  /*104f0*/  MUFU.EX2 R216, R153 ;  /* 0x0000009900d87308 */ /* 0x0009620000000800 */
[----:B------:R-:W-:-:S02]  /*10500*/  @!P2 IMAD R156, R206, 0x40, R195 ;  /* 0x00000040ce9ca824 */ /* 0x000fc400078e02c3 */
[--C-:B------:R-:W-:Y:S01]  /*10510*/  FFMA.FTZ R206, R162, UR6, -R157.reuse ;  /* 0x00000006a2ce7c23 */ /* 0x100fe2000801089d */
[--C-:B------:R-:W-:Y:S01]  /*10520*/  FFMA.FTZ R220, R214, UR6, -R157.reuse ;  /* 0x00000006d6dc7c23 */ /* 0x100fe2000801089d */
[----:B--2---:R-:W-:Y:S01]  /*10530*/  FFMA.FTZ R159, R152, UR6, -R157 ;  /* 0x00000006989f7c23 */ /* 0x004fe2000801089d */
[----:B------:R-:W-:Y:S02]  /*10540*/  @!P2 IMAD R155, R156, 0x4, R199 ;  /* 0x000000049c9ba824 */ /* 0x000fe400078e02c7 */
[--C-:B------:R-:W-:Y:S01]  /*10550*/  FFMA.FTZ R165, R207, UR6, -R157.reuse ;  /* 0x00000006cfa57c23 */ /* 0x100fe2000801089d */
[----:B---3--:R-:W-:Y:S01]  /*10560*/  F2FP.BF16.F32.PACK_AB R152, R169, R168 ;  /* 0x000000a8a998723e */ /* 0x008fe200000010ff */
[----:B------:R-:W-:Y:S01]  /*10570*/  MUFU.EX2 R203, R203 ;  /* 0x000000cb00cb7308 */ /* 0x000fe20000000800 */
[----:B----4-:R-:W-:Y:S01]  /*10580*/  FFMA.FTZ R153, R154, UR6, -R157 ;  /* 0x000000069a997c23 */ /* 0x010fe2000801089d */
[----:B------:R-:W-:Y:S01]  /*10590*/  @!P2 STS [R155+0x38400], R181 ;  /* 0x038400b59b00a388 */ /* 0x000fe20000000800 */
[----:B------:R-:W-:Y:S01]  /*105a0*/  F2FP.BF16.F32.PACK_AB R154, R171, R170 ;  /* 0x000000aaab9a723e */ /* 0x000fe200000010ff */
[-C--:B------:R-:W-:Y:S01]  /*105b0*/  FMUL.FTZ R68, R68, R181.reuse ;  /* 0x000000b544447220 */ /* 0x080fe20000410000 */
[----:B-1----:R-:W-:Y:S01]  /*105c0*/  F2FP.BF16.F32.PACK_AB R156, R175, R174 ;  /* 0x000000aeaf9c723e */ /* 0x002fe200000010ff */
[-C--:B------:R-:W-:Y:S01]  /*105d0*/  FMUL.FTZ R69, R69, R181.reuse ;  /* 0x000000b545457220 */ /* 0x080fe20000410000 */
[----:B0-----:R-:W-:Y:S01]  /*105e0*/  F2FP.BF16.F32.PACK_AB R158, R179, R178 ;  /* 0x000000b2b39e723e */ /* 0x001fe200000010ff */
[----:B------:R-:W-:Y:S01]  /*105f0*/  MUFU.EX2 R208, R208 ;  /* 0x000000d000d07308 */ /* 0x000fe20000000800 */
[----:B-----5:R0:W-:Y:S01]  /*10600*/  @!P2 STS [R155+0x38420], R216 ;  /* 0x038420d89b00a388 */ /* 0x0201e20000000800 */
        /* <DEDUP_REMOVED lines=87> */
[----:B0-----:R-:W-:Y:S01]  /*10b80*/  F2FP.BF16.F32.PACK_AB R159, R210, R209 ;  /* 0x000000d1d29f723e */ /* 0x001fe200000010ff */
[----:B------:R-:W-:Y:S01]  /*10b90*/  FMUL.FTZ R91, R91, R216 ;  /* 0x000000d85b5b7220 */ /* 0x000fe20000410000 */
[----:B-1----:R-:W-:Y:S01]  /*10ba0*/  F2FP.BF16.F32.PACK_AB R162, R173, R172 ;  /* 0x000000acada2723e */ /* 0x002fe200000010ff */
[-C--:B------:R-:W-:Y:S01]  /*10bb0*/  FMUL.FTZ R94, R94, R216.reuse ;  /* 0x000000d85e5e7220 */ /* 0x080fe20000410000 */
[-C--:B------:R-:W-:Y:S01]  /*10bc0*/  FMUL.FTZ R95, R95, R216.reuse ;  /* 0x000000d85f5f7220 */ /* 0x080fe20000410000 */
[-C--:B------:R-:W-:Y:S01]  /*10bd0*/  FMUL.FTZ R98, R98, R216.reuse ;  /* 0x000000d862627220 */ /* 0x080fe20000410000 */
[-C--:B------:R-:W-:Y:S01]  /*10be0*/  FMUL.FTZ R99, R99, R216.reuse ;  /* 0x000000d863637220 */ /* 0x080fe20000410000 */
        /* <DEDUP_REMOVED lines=9> */
[----:B---3--:R-:W-:Y:S01]  /*10c80*/  F2FP.BF16.F32.PACK_AB R161, R212, R211 ;  /* 0x000000d3d4a1723e */ /* 0x008fe200000010ff */
        /* <DEDUP_REMOVED lines=25> */
[----:B------:R0:W-:Y:S01]  /*10e20*/  STSM.16.M88.4 [R191+0x36400], R152 ;  /* 0x03640098bf007844 */ /* 0x0001e20000000200 */
[----:B------:R-:W-:Y:S01]  /*10e30*/  FFMA.FTZ R168, R181, R3, R168 ;  /* 0x00000003b5a87223 */ /* 0x000fe200000100a8 */
[----:B------:R-:W-:Y:S01]  /*10e40*/  FFMA.FTZ R203, R216, R10, R203 ;  /* 0x0000000ad8cb7223 */ /* 0x000fe200000100cb */
[----:B------:R-:W-:Y:S01]  /*10e50*/  ISETP.GT.AND P2, PT, R184, UR7, PT ;  /* 0x00000007b8007c0c */ /* 0x000fe2000bf44270 */
[----:B------:R3:W-:Y:S01]  /*10e60*/  STSM.16.M88.4 [R190], R156 ;  /* 0x0000009cbe007844 */ /* 0x0007e20000000200 */
[----:B------:R-:W2:Y:S01]  /*10e70*/  MUFU.EX2 R189, R189 ;  /* 0x000000bd00bd7308 */ /* 0x000ea20000000800 */
[----:B-1----:R-:W-:Y:S01]  /*10e80*/  F2FP.BF16.F32.PACK_AB R164, R177, R176 ;  /* 0x000000b0b1a4723e */ /* 0x002fe200000010ff */
[----:B------:R-:W-:Y:S01]  /*10e90*/  FADD.FTZ R169, R169, R168 ;  /* 0x000000a8a9a97221 */ /* 0x000fe20000010000 */
[----:B------:R3:W-:Y:S01]  /*10ea0*/  STSM.16.M88.4 [R193], R160 ;  /* 0x000000a0c1007844 */ /* 0x0007e20000000200 */
[----:B------:R-:W-:Y:S01]  /*10eb0*/  FADD.FTZ R208, R208, R203 ;  /* 0x000000cbd0d07221 */ /* 0x000fe20000010000 */
[----:B------:R-:W-:-:S02]  /*10ec0*/  IMAD.MOV.U32 R203, RZ, RZ, R23 ;  /* 0x000000ffffcb7224 */ /* 0x000fc400078e0017 */
[----:B------:R-:W-:Y:S01]  /*10ed0*/  FADD.FTZ R170, R170, R169 ;  /* 0x000000a9aaaa7221 */ /* 0x000fe20000010000 */
[----:B------:R-:W-:Y:S01]  /*10ee0*/  MUFU.EX2 R217, R217 ;  /* 0x000000d900d97308 */ /* 0x000fe20000000800 */
[----:B------:R-:W-:Y:S02]  /*10ef0*/  FADD.FTZ R205, R205, R208 ;  /* 0x000000d0cdcd7221 */ /* 0x000fe40000010000 */
[----:B------:R-:W-:Y:S02]  /*10f00*/  FADD.FTZ R171, R171, R170 ;  /* 0x000000aaabab7221 */ /* 0x000fe40000010000 */
[----:B------:R-:W-:Y:S02]  /*10f10*/  FADD.FTZ R205, R204, R205 ;  /* 0x000000cdcccd7221 */ /* 0x000fe40000010000 */
[----:B------:R-:W-:Y:S01]  /*10f20*/  FADD.FTZ R174, R174, R171 ;  /* 0x000000abaeae7221 */ /* 0x000fe20000010000 */
[----:B------:R-:W-:Y:S01]  /*10f30*/  IMAD.MOV.U32 R204, RZ, RZ, R188 ;  /* 0x000000ffffcc7224 */ /* 0x000fe200078e00bc */
[----:B------:R-:W1:Y:S01]  /*10f40*/  MUFU.EX2 R218, R218 ;  /* 0x000000da00da7308 */ /* 0x000e620000000800 */
[----:B--2---:R-:W-:Y:S01]  /*10f50*/  F2FP.BF16.F32.PACK_AB R166, R189, R180 ;  /* 0x000000b4bda6723e */ /* 0x004fe200000010ff */
[----:B------:R-:W-:Y:S01]  /*10f60*/  FADD.FTZ R206, R206, R205 ;  /* 0x000000cdcece7221 */ /* 0x000fe20000010000 */
[----:B------:R-:W-:-:S03]  /*10f70*/  FADD.FTZ R175, R175, R174 ;  /* 0x000000aeafaf7221 */ /* 0x000fc60000010000 */
[----:B------:R-:W-:Y:S01]  /*10f80*/  FADD.FTZ R206, R207, R206 ;  /* 0x000000cecfce7221 */ /* 0x000fe20000010000 */
[----:B------:R-:W-:Y:S01]  /*10f90*/  FADD.FTZ R178, R178, R175 ;  /* 0x000000afb2b27221 */ /* 0x000fe20000010000 */
[----:B------:R-:W-:Y:S02]  /*10fa0*/  MUFU.EX2 R219, R219 ;  /* 0x000000db00db7308 */ /* 0x000fe40000000800 */
[----:B------:R-:W-:Y:S01]  /*10fb0*/  FADD.FTZ R209, R209, R206 ;  /* 0x000000ced1d17221 */ /* 0x000fe20000010000 */
[----:B------:R-:W-:Y:S01]  /*10fc0*/  FADD.FTZ R179, R179, R178 ;  /* 0x000000b2b3b37221 */ /* 0x000fe20000010000 */
[----:B------:R-:W-:Y:S02]  /*10fd0*/  IMAD.MOV.U32 R206, RZ, RZ, R11 ;  /* 0x000000ffffce7224 */ /* 0x000fe400078e000b */
[----:B------:R-:W-:Y:S01]  /*10fe0*/  FADD.FTZ R210, R210, R209 ;  /* 0x000000d1d2d27221 */ /* 0x000fe20000010000 */
[----:B------:R-:W-:Y:S01]  /*10ff0*/  FADD.FTZ R182, R182, R179 ;  /* 0x000000b3b6b67221 */ /* 0x000fe20000010000 */
[----:B------:R-:W2:Y:S01]  /*11000*/  MUFU.EX2 R220, R220 ;  /* 0x000000dc00dc7308 */ /* 0x000ea20000000800 */
        /* <DEDUP_REMOVED lines=9> */
[----:B--2---:R-:W-:Y:S02]  /*110a0*/  F2FP.BF16.F32.PACK_AB R167, R220, R219 ;  /* 0x000000dbdca7723e */ /* 0x004fe400000010ff */
[----:B------:R-:W-:Y:S01]  /*110b0*/  FADD.FTZ R217, R217, R214 ;  /* 0x000000d6d9d97221 */ /* 0x000fe20000010000 */
[----:B------:R-:W-:Y:S02]  /*110c0*/  FADD.FTZ R177, R177, R176 ;  /* 0x000000b0b1b17221 */ /* 0x000fe40000010000 */
        /* <DEDUP_REMOVED lines=12> */
[----:B------:R-:W-:-:S02]  /*11190*/  WARPGROUP.DEPBAR.LE gsb0, 0x0 ;  /* 0x00008000000079c5 */ /* 0x000fc40000010000 */
[----:B------:R-:W-:Y:S01]  /*111a0*/  WARPGROUP.ARRIVE ;  /* 0x00000000000079c5 */ /* 0x000fe20000000000 */
[----:B0-----:R-:W-:-:S04]  /*111b0*/  VIADD R152, R184, 0xffffffff ;  /* 0xffffffffb8987836 */ /* 0x001fc80000000000 */
[----:B------:R-:W-:-:S12]  /*111c0*/  IMAD.MOV.U32 R184, RZ, RZ, R152 ;  /* 0x000000ffffb87224 */ /* 0x000fd800078e0098 */
        /* <DEDUP_REMOVED lines=24> */
.L_x_2070:
[----:B------:R-:W0:Y:S01]  /*11350*/  SHFL.BFLY PT, R0, R3, 0x2, 0x1f ;  /* 0x0c401f0003007f89 */ /* 0x000e2200000e0000 */
[----:B------:R-:W-:Y:S01]  /*11360*/  IMAD.MOV.U32 R4, RZ, RZ, RZ ;  /* 0x000000ffff047224 */ /* 0x000fe200078e00ff */
[----:B------:R-:W-:Y:S08]  /*11370*/  BAR.ARV 0x8, 0x100 ;  /* 0x0204000000007b1d */ /* 0x000ff00000002000 */
[----:B------:R-:W-:Y:S01]  /*11380*/  BAR.SYNC.DEFER_BLOCKING 0xf, 0x100 ;  /* 0x03c4000000007b1d */ /* 0x000fe20000010000 */
[----:B------:R-:W-:-:S05]  /*11390*/  ISETP.NE.AND P0, PT, R197, RZ, PT ;  /* 0x000000ffc500720c */ /* 0x000fca0003f05270 */
[----:B------:R-:W1:Y:S01]  /*113a0*/  SHFL.BFLY PT, R7, R10, 0x2, 0x1f ;  /* 0x0c401f000a077f89 */ /* 0x000e6200000e0000 */
[----:B0-----:R-:W-:-:S05]  /*113b0*/  FADD.FTZ R2, R0, R3 ;  /* 0x0000000300027221 */ /* 0x001fca0000010000 */
[----:B------:R-:W0:Y:S01]  /*113c0*/  SHFL.BFLY PT, R5, R2, 0x1, 0x1f ;  /* 0x0c201f0002057f89 */ /* 0x000e2200000e0000 */
[----:B-1----:R-:W-:-:S05]  /*113d0*/  FADD.FTZ R7, R7, R10 ;  /* 0x0000000a07077221 */ /* 0x002fca0000010000 */
[----:B------:R-:W1:Y:S01]  /*113e0*/  SHFL.BFLY PT, R0, R7, 0x1, 0x1f ;  /* 0x0c201f0007007f89 */ /* 0x000e6200000e0000 */
[----:B0-----:R-:W-:Y:S01]  /*113f0*/  FADD.FTZ R6, R2, R5 ;  /* 0x0000000502067221 */ /* 0x001fe20000010000 */
[----:B------:R-:W-:-:S04]  /*11400*/  IMAD R2, R11, 0x40, R195 ;  /* 0x000000400b027824 */ /* 0x000fc800078e02c3 */
[----:B------:R-:W-:Y:S01]  /*11410*/  FSETP.NE.FTZ.AND P1, PT, R6, RZ, PT ;  /* 0x000000ff0600720b */ /* 0x000fe20003f35000 */
[----:B------:R-:W-:Y:S02]  /*11420*/  @!P0 IMAD R199, R2, 0x4, R199 ;  /* 0x0000000402c78824 */ /* 0x000fe400078e02c7 */
[----:B------:R-:W-:-:S10]  /*11430*/  IMAD.MOV.U32 R2, RZ, RZ, -0x800000 ;  /* 0xff800000ff027424 */ /* 0x000fd400078e00ff */
[----:B------:R-:W0:Y:S01]  /*11440*/  @P1 MUFU.RCP R4, R6 ;  /* 0x0000000600041308 */ /* 0x000e220000001000 */
[----:B-1----:R-:W-:Y:S01]  /*11450*/  FADD.FTZ R8, R7, R0 ;  /* 0x0000000007087221 */ /* 0x002fe20000010000 */
[----:B------:R-:W-:-:S04]  /*11460*/  IMAD.MOV.U32 R0, RZ, RZ, RZ ;  /* 0x000000ffff007224 */ /* 0x000fc800078e00ff */
[----:B------:R-:W-:Y:S02]  /*11470*/  FSETP.NE.FTZ.AND P2, PT, R8, RZ, PT ;  /* 0x000000ff0800720b */ /* 0x000fe40003f55000 */
[----:B------:R1:W4:Y:S01]  /*11480*/  @P1 MUFU.LG2 R3, R6 ;  /* 0x0000000600031308 */ /* 0x0003220000000c00 */
[----:B0-----:R0:W-:Y:S01]  /*11490*/  @!P0 STS [R199+0x38400], R4 ;  /* 0x03840004c7008388 */ /* 0x0011e20000000800 */
[----:B-1----:R-:W-:Y:S02]  /*114a0*/  IMAD.U32 R6, RZ, RZ, UR6 ;  /* 0x00000006ff067e24 */ /* 0x002fe4000f8e00ff */
[----:B------:R-:W-:-:S07]  /*114b0*/  FMUL.FTZ R24, R24, R4 ;  /* 0x0000000418187220 */ /* 0x000fce0000410000 */
[----:B------:R-:W1:Y:S01]  /*114c0*/  @P2 MUFU.RCP R0, R8 ;  /* 0x0000000800002308 */ /* 0x000e620000001000 */
[-C--:B------:R-:W-:Y:S01]  /*114d0*/  FMUL.FTZ R25, R25, R4.reuse ;  /* 0x0000000419197220 */ /* 0x080fe20000410000 */
[----:B------:R-:W-:Y:S01]  /*114e0*/  @P1 FMUL.FTZ R6, R6, 0.69314718246459960938 ;  /* 0x3f31721806061820 */ /* 0x000fe20000410000 */
[-C--:B------:R-:W-:Y:S01]  /*114f0*/  FMUL.FTZ R28, R28, R4.reuse ;  /* 0x000000041c1c7220 */ /* 0x080fe20000410000 */
[-C--:B------:R-:W-:Y:S01]  /*11500*/  FMUL.FTZ R29, R29, R4.reuse ;  /* 0x000000041d1d7220 */ /* 0x080fe20000410000 */
[----:B----4-:R-:W-:Y:S01]  /*11510*/  @P1 FMUL.FTZ R3, R3, 0.69314718246459960938 ;  /* 0x3f31721803031820 */ /* 0x010fe20000410000 */
[-C--:B------:R-:W-:Y:S01]  /*11520*/  FMUL.FTZ R32, R32, R4.reuse ;  /* 0x0000000420207220 */ /* 0x080fe20000410000 */
[-C--:B------:R-:W-:Y:S01]  /*11530*/  FMUL.FTZ R33, R33, R4.reuse ;  /* 0x0000000421217220 */ /* 0x080fe20000410000 */
[----:B------:R4:W5:Y:S01]  /*11540*/  @P2 MUFU.LG2 R5, R8 ;  /* 0x0000000800052308 */ /* 0x0009620000000c00 */
        /* <DEDUP_REMOVED lines=8> */
[----:B-1----:R1:W-:Y:S01]  /*115d0*/  @!P0 STS [R199+0x38420], R0 ;  /* 0x03842000c7008388 */ /* 0x0023e20000000800 */
[----:B----4-:R-:W-:-:S02]  /*115e0*/  IMAD.U32 R8, RZ, RZ, UR6 ;  /* 0x00000006ff087e24 */ /* 0x010fc4000f8e00ff */
[-C--:B------:R-:W-:Y:S01]  /*115f0*/  FMUL.FTZ R52, R52, R4.reuse ;  /* 0x0000000434347220 */ /* 0x080fe20000410000 */
[-C--:B------:R-:W-:Y:S01]  /*11600*/  FMUL.FTZ R53, R53, R4.reuse ;  /* 0x0000000435357220 */ /* 0x080fe20000410000 */
[-C--:B------:R-:W-:Y:S01]  /*11610*/  FMUL.FTZ R56, R56, R4.reuse ;  /* 0x0000000438387220 */ /* 0x080fe20000410000 */
[----:B------:R-:W-:Y:S01]  /*11620*/  @P2 FMUL.FTZ R8, R8, 0.69314718246459960938 ;  /* 0x3f31721808082820 */ /* 0x000fe20000410000 */
[-C--:B------:R-:W-:Y:S01]  /*11630*/  FMUL.FTZ R57, R57, R4.reuse ;  /* 0x0000000439397220 */ /* 0x080fe20000410000 */
[-C--:B------:R-:W-:Y:S01]  /*11640*/  FMUL.FTZ R60, R60, R4.reuse ;  /* 0x000000043c3c7220 */ /* 0x080fe20000410000 */
[----:B-----5:R-:W-:Y:S01]  /*11650*/  @P2 FMUL.FTZ R5, R5, 0.69314718246459960938 ;  /* 0x3f31721805052820 */ /* 0x020fe20000410000 */
        /* <DEDUP_REMOVED lines=45> */
[----:B0-----:R-:W-:Y:S01]  /*11930*/  IMAD.MOV.U32 R4, RZ, RZ, -0x800000 ;  /* 0xff800000ff047424 */ /* 0x001fe200078e00ff */
        /* <DEDUP_REMOVED lines=67> */
[----:B-1----:R-:W-:Y:S06]  /*11d70*/  BAR.ARV 0xe, 0x100 ;  /* 0x0384000000007b1d */ /* 0x002fec0000002000 */
.L_x_2007:
[----:B------:R-:W-:Y:S05]  /*11d80*/  @P0 BRA `(.L_x_2088) ;  /* 0x0000002400180947 */ /* 0x000fea0003800000 */
[----:B--23--:R-:W2:Y:S01]  /*11d90*/  LDL R156, [R1] ;  /* 0x00000000019c7983 */ /* 0x00cea20000100800 */
        /* <DEDUP_REMOVED lines=19> */
[----:B------:R-:W-:-:S02]  /*11ed0*/  SHF.R.S32.HI R155, RZ, 0x1f, R8 ;  /* 0x0000001fff9b7819 */ /* 0x000fc40000011408 */
[----:B-1----:R-:W-:Y:S02]  /*11ee0*/  ISETP.NE.AND P0, PT, R7, RZ, PT ;  /* 0x000000ff0700720c */ /* 0x002fe40003f05270 */
[----:B------:R-:W-:-:S04]  /*11ef0*/  LEA.HI R7, R155, R8, RZ, 0x2 ;  /* 0x000000089b077211 */ /* 0x000fc800078f10ff */
[----:B------:R-:W-:Y:S02]  /*11f00*/  SHF.R.S32.HI R154, RZ, 0x2, R7 ;  /* 0x00000002ff9a7819 */ /* 0x000fe40000011407 */
        /* <DEDUP_REMOVED lines=9> */
[----:B------:R-:W-:Y:S01]  /*11fa0*/  LEA.HI R11, R21, R20, RZ, 0x2 ;  /* 0x00000014150b7211 */ /* 0x000fe200078f10ff */
[----:B------:R-:W-:Y:S01]  /*11fb0*/  ULDC.64 UR4, c[0x0][0xcd0] ;  /* 0x0003340000047ab9 */ /* 0x000fe20000000a00 */
[----:B------:R-:W-:Y:S01]  /*11fc0*/  R2UR UR10, R156 ;  /* 0x000000009c0a72ca */ /* 0x000fe200000e0000 */
[C---:B------:R-:W-:Y:S01]  /*11fd0*/  IMAD.IADD R23, R20.reuse, 0x1, -R9 ;  /* 0x0000000114177824 */ /* 0x040fe200078e0a09 */
[----:B------:R-:W-:Y:S01]  /*11fe0*/  LOP3.LUT R11, R11, 0xfffffffc, RZ, 0xc0, !PT ;  /* 0xfffffffc0b0b7812 */ /* 0x000fe200078ec0ff */
[----:B------:R-:W2:Y:S03]  /*11ff0*/  S2UR UR7, SR_CTAID.Z ;  /* 0x00000000000779c3 */ /* 0x000ea60000002700 */
[----:B------:R-:W-:Y:S01]  /*12000*/  SHF.R.S32.HI R10, RZ, 0x1f, R23 ;  /* 0x0000001fff0a7819 */ /* 0x000fe20000011417 */
[----:B------:R-:W-:-:S03]  /*12010*/  IMAD.IADD R11, R20, 0x1, -R11 ;  /* 0x00000001140b7824 */ /* 0x000fc600078e0a0b */
[CC--:B------:R-:W-:Y:S01]  /*12020*/  LEA.HI R152, R10.reuse, R23.reuse, RZ, 0x2 ;  /* 0x000000170a987211 */ /* 0x0c0fe200078f10ff */
[----:B------:R-:W3:Y:S01]  /*12030*/  LDC.64 R18, c[0x0][0xcd8] ;  /* 0x00033600ff127b82 */ /* 0x000ee20000000a00 */
[----:B------:R-:W-:Y:S01]  /*12040*/  LEA.HI R10, R10, R23, RZ, 0x5 ;  /* 0x000000170a0a7211 */ /* 0x000fe200078f28ff */
[----:B------:R-:W-:Y:S01]  /*12050*/  UIMAD.WIDE.U32 UR8, UR10, UR4, URZ ;  /* 0x000000040a0872a5 */ /* 0x000fe2000f8e003f */
[--C-:B------:R-:W-:Y:S01]  /*12060*/  SHF.R.S32.HI R9, RZ, 0x2, R152.reuse ;  /* 0x00000002ff097819 */ /* 0x100fe20000011498 */
[----:B------:R-:W-:Y:S01]  /*12070*/  UIMAD UR4, UR6, UR4, URZ ;  /* 0x00000004060472a4 */ /* 0x000fe2000f8e023f */
[----:B------:R-:W-:Y:S02]  /*12080*/  SHF.R.S32.HI R12, RZ, 0x1f, R152 ;  /* 0x0000001fff0c7819 */ /* 0x000fe40000011498 */
[----:B------:R-:W-:Y:S01]  /*12090*/  SHF.R.S32.HI R10, RZ, 0x5, R10 ;  /* 0x00000005ff0a7819 */ /* 0x000fe2000001140a */
[----:B------:R-:W-:Y:S01]  /*120a0*/  UIMAD UR4, UR10, UR5, UR4 ;  /* 0x000000050a0472a4 */ /* 0x000fe2000f8e0204 */
[----:B0-----:R-:W-:-:S02]  /*120b0*/  ISETP.NE.AND P0, PT, R16, 0x1, PT ;  /* 0x000000011000780c */ /* 0x001fc40003f05270 */
[----:B------:R-:W-:Y:S01]  /*120c0*/  LEA.HI R12, R12, R9, RZ, 0x3 ;  /* 0x000000090c0c7211 */ /* 0x000fe200078f18ff */
[----:B------:R-:W-:Y:S01]  /*120d0*/  UIADD3 UR4, UR9, UR4, URZ ;  /* 0x0000000409047290 */ /* 0x000fe2000fffe03f */
[----:B------:R-:W-:Y:S01]  /*120e0*/  LOP3.LUT R152, R152, 0x7ffffffc, RZ, 0xc0, !PT ;  /* 0x7ffffffc98987812 */ /* 0x000fe200078ec0ff */
[----:B------:R-:W-:Y:S01]  /*120f0*/  ULDC.64 UR10, c[0x0][0x208] ;  /* 0x00008200000a7ab9 */ /* 0x000fe20000000a00 */
[----:B------:R-:W-:Y:S01]  /*12100*/  LOP3.LUT R12, R12, 0xfffffff8, RZ, 0xc0, !PT ;  /* 0xfffffff80c0c7812 */ /* 0x000fe200078ec0ff */
[----:B--2---:R-:W-:Y:S02]  /*12110*/  USHF.R.S32.HI UR5, URZ, 0x1f, UR7 ;  /* 0x0000001f3f057899 */ /* 0x004fe40008011407 */
[----:B------:R-:W-:Y:S02]  /*12120*/  IMAD.IADD R152, R23, 0x1, -R152 ;  /* 0x0000000117987824 */ /* 0x000fe400078e0a98 */
[----:B------:R-:W-:Y:S01]  /*12130*/  IMAD.IADD R9, R9, 0x1, -R12 ;  /* 0x0000000109097824 */ /* 0x000fe200078e0a0c */
[----:B------:R-:W-:Y:S01]  /*12140*/  LEA.HI R12, R11, R11, RZ, 0x1 ;  /* 0x0000000b0b0c7211 */ /* 0x000fe200078f08ff */
[----:B------:R-:W0:Y:S01]  /*12150*/  @P0 LDC R14, c[0x0][0xcec] ;  /* 0x00033b00ff0e0b82 */ /* 0x000e220000000800 */
[----:B------:R-:W-:-:S02]  /*12160*/  IMAD.SHL.U32 R152, R152, 0x2, RZ ;  /* 0x0000000298987824 */ /* 0x000fc400078e00ff */
[----:B------:R-:W-:Y:S01]  /*12170*/  LOP3.LUT R12, R12, 0x1ffffffe, RZ, 0xc0, !PT ;  /* 0x1ffffffe0c0c7812 */ /* 0x000fe200078ec0ff */
[----:B------:R-:W-:Y:S02]  /*12180*/  IMAD R153, R10, 0x10, R9 ;  /* 0x000000100a997824 */ /* 0x000fe400078e0209 */
[----:B------:R-:W-:Y:S02]  /*12190*/  IMAD.U32 R10, RZ, RZ, UR8 ;  /* 0x00000008ff0a7e24 */ /* 0x000fe4000f8e00ff */
[----:B------:R-:W2:Y:S01]  /*121a0*/  @P0 LDC R17, c[0x0][0xcf0] ;  /* 0x00033c00ff110b82 */ /* 0x000ea20000000800 */
[----:B------:R-:W-:Y:S02]  /*121b0*/  IMAD.IADD R12, R11, 0x1, -R12 ;  /* 0x000000010b0c7824 */ /* 0x000fe400078e0a0c */
[----:B------:R-:W-:Y:S02]  /*121c0*/  IMAD.U32 R11, RZ, RZ, UR9 ;  /* 0x00000009ff0b7e24 */ /* 0x000fe4000f8e00ff */
[----:B------:R-:W-:-:S02]  /*121d0*/  IMAD R9, R12, 0x8, R153 ;  /* 0x000000080c097824 */ /* 0x000fc400078e0299 */
[----:B---3--:R-:W-:Y:S02]  /*121e0*/  IMAD R12, R18, UR5, RZ ;  /* 0x00000005120c7c24 */ /* 0x008fe4000f8e02ff */
[----:B-1----:R-:W-:Y:S02]  /*121f0*/  IMAD R9, R22, 0x40, R9 ;  /* 0x0000004016097824 */ /* 0x002fe400078e0209 */
[----:B------:R-:W-:Y:S02]  /*12200*/  IMAD R15, R19, UR7, R12 ;  /* 0x00000007130f7c24 */ /* 0x000fe4000f8e020c */
[----:B------:R-:W-:Y:S01]  /*12210*/  IMAD.U32 R11, RZ, RZ, UR4 ;  /* 0x00000004ff0b7e24 */ /* 0x000fe2000f8e00ff */
[----:B------:R-:W-:Y:S01]  /*12220*/  ULDC.64 UR4, c[0x0][0xce0] ;  /* 0x0003380000047ab9 */ /* 0x000fe20000000a00 */
[----:B------:R-:W-:Y:S02]  /*12230*/  IMAD.MOV.U32 R13, RZ, RZ, R9 ;  /* 0x000000ffff0d7224 */ /* 0x000fe400078e0009 */
[----:B0-----:R-:W-:-:S04]  /*12240*/  @P0 IMAD.HI.U32 R12, R9, R14, RZ ;  /* 0x0000000e090c0227 */ /* 0x001fc800078e00ff */
[----:B------:R-:W-:Y:S01]  /*12250*/  IMAD.WIDE.U32 R10, R18, UR7, R10 ;  /* 0x00000007120a7c25 */ /* 0x000fe2000f8e000a */
[----:B--2---:R-:W-:-:S03]  /*12260*/  @P0 SHF.R.U32.HI R13, RZ, R17, R12 ;  /* 0x00000011ff0d0219 */ /* 0x004fc6000001160c */
[----:B------:R-:W-:Y:S02]  /*12270*/  IMAD.IADD R11, R11, 0x1, R15 ;  /* 0x000000010b0b7824 */ /* 0x000fe400078e020f */
[----:B------:R-:W-:Y:S01]  /*12280*/  IMAD R12, R5, UR4, RZ ;  /* 0x00000004050c7c24 */ /* 0x000fe2000f8e02ff */
[--C-:B------:R-:W-:Y:S01]  /*12290*/  SHF.R.S32.HI R15, RZ, 0x1f, R13.reuse ;  /* 0x0000001fff0f7819 */ /* 0x100fe2000001140d */
[----:B------:R-:W-:Y:S02]  /*122a0*/  IMAD.MOV R14, RZ, RZ, -R13 ;  /* 0x000000ffff0e7224 */ /* 0x000fe400078e0a0d */
[----:B------:R-:W-:-:S04]  /*122b0*/  IMAD.WIDE.U32 R10, R3, UR4, R10 ;  /* 0x00000004030a7c25 */ /* 0x000fc8000f8e000a */
[----:B------:R-:W-:Y:S01]  /*122c0*/  IMAD R9, R16, R14, R9 ;  /* 0x0000000e10097224 */ /* 0x000fe200078e0209 */
[----:B------:R-:W-:Y:S01]  /*122d0*/  IADD3 R10, P0, R13, R10, RZ ;  /* 0x0000000a0d0a7210 */ /* 0x000fe20007f1e0ff */
        /* <DEDUP_REMOVED lines=18> */
[----:B------:R-:W-:Y:S03]  /*12400*/  SHFL.IDX PT, R10, R17, RZ, 0x1c1f ;  /* 0x001c1fff110a7589 */ /* 0x000fe600000e0000 */
        /* <DEDUP_REMOVED lines=9> */
.L_x_2089:
[----:B------:R-:W1:Y:S01]  /*124a0*/  S2R R14, SR_CTAID.X ;  /* 0x00000000000e7919 */ /* 0x000e620000002500 */
[----:B------:R-:W-:Y:S01]  /*124b0*/  LEA.HI R21, R21, R20, RZ, 0x2 ;  /* 0x0000001415157211 */ /* 0x000fe200078f10ff */
[----:B------:R-:W2:Y:S01]  /*124c0*/  S2UR UR7, SR_CTAID.Z ;  /* 0x00000000000779c3 */ /* 0x000ea20000002700 */
[----:B------:R-:W-:Y:S01]  /*124d0*/  SHF.R.S32.HI R9, RZ, 0x1f, R7 ;  /* 0x0000001fff097819 */ /* 0x000fe20000011407 */
[----:B------:R-:W-:Y:S01]  /*124e0*/  ULDC.64 UR8, c[0x0][0xc38] ;  /* 0x00030e0000087ab9 */ /* 0x000fe20000000a00 */
[----:B------:R-:W-:Y:S01]  /*124f0*/  LOP3.LUT R21, R21, 0xfffffffc, RZ, 0xc0, !PT ;  /* 0xfffffffc15157812 */ /* 0x000fe200078ec0ff */
[----:B------:R-:W-:Y:S01]  /*12500*/  UIMAD UR6, UR6, UR8, URZ ;  /* 0x00000008060672a4 */ /* 0x000fe2000f8e023f */
[----:B------:R-:W-:Y:S01]  /*12510*/  LEA.HI R9, R9, R154, RZ, 0x3 ;  /* 0x0000009a09097211 */ /* 0x000fe200078f18ff */
[----:B------:R-:W-:Y:S01]  /*12520*/  BSSY B0, `(.L_x_2090) ;  /* 0x0000103000007945 */ /* 0x000fe20003800000 */
[----:B------:R-:W-:Y:S01]  /*12530*/  R2UR UR10, R156 ;  /* 0x000000009c0a72ca */ /* 0x000fe200000e0000 */
[----:B------:R-:W-:Y:S01]  /*12540*/  IMAD.IADD R21, R20, 0x1, -R21 ;  /* 0x0000000114157824 */ /* 0x000fe200078e0a15 */
[----:B0-----:R-:W0:Y:S01]  /*12550*/  LDC.64 R12, c[0x0][0xc40] ;  /* 0x00031000ff0c7b82 */ /* 0x001e220000000a00 */
        /* <DEDUP_REMOVED lines=20> */
[C---:B0-----:R-:W-:Y:S02]  /*126a0*/  IMAD R2, R12.reuse, UR8, RZ ;  /* 0x000000080c027c24 */ /* 0x041fe4000f8e02ff */
[----:B------:R-:W-:-:S04]  /*126b0*/  IMAD.WIDE.U32 R10, R12, UR7, R10 ;  /* 0x000000070c0a7c25 */ /* 0x000fc8000f8e000a */
[----:B---3--:R-:W-:-:S04]  /*126c0*/  @P1 IMAD.HI.U32 R4, R15, R4, RZ ;  /* 0x000000040f041227 */ /* 0x008fc800078e00ff */
[----:B------:R-:W-:Y:S02]  /*126d0*/  IMAD R13, R13, UR7, R2 ;  /* 0x000000070d0d7c24 */ /* 0x000fe4000f8e0202 */
[----:B------:R-:W-:Y:S01]  /*126e0*/  IMAD.MOV.U32 R9, RZ, RZ, R15 ;  /* 0x000000ffff097224 */ /* 0x000fe200078e000f */
[----:B--2---:R-:W-:Y:S01]  /*126f0*/  @P1 SHF.R.U32.HI R9, RZ, R17, R4 ;  /* 0x00000011ff091219 */ /* 0x004fe20000011604 */
        /* <DEDUP_REMOVED lines=229> */
.L_x_2091:
[----:B------:R-:W-:Y:S05]  /*13550*/  BSYNC B0 ;  /* 0x0000000000007941 */ /* 0x000fea0003800000 */
.L_x_2090:
[----:B------:R-:W-:Y:S01]  /*13560*/  VIADD R7, R7, 0x8 ;  /* 0x0000000807077836 */ /* 0x000fe20000000000 */
[----:B0-2---:R4:W0:Y:S04]  /*13570*/  SHFL.IDX PT, R3, R5, 0x1, 0x1c1f ;  /* 0x003c1f0005037f89 */ /* 0x00582800000e0000 */
[----:B------:R-:W-:Y:S01]  /*13580*/  ISETP.GE.AND P0, PT, R7, R6, PT ;  /* 0x000000060700720c */ /* 0x000fe20003f06270 */
[----:B-1----:R4:W1:-:S12]  /*13590*/  SHFL.IDX PT, R2, R4, 0x1, 0x1c1f ;  /* 0x003c1f0004027f89 */ /* 0x00285800000e0000 */
[----:B----4-:R-:W-:Y:S05]  /*135a0*/  @P0 BRA `(.L_x_1998) ;  /* 0x0000006800e80947 */ /* 0x010fea0003800000 */
        /* <DEDUP_REMOVED lines=192> */
[----:B----4-:R-:W-:-:S05]  /*141b0*/  LOP3.LUT R5, R0, 0xfffffffe, RZ, 0xc0, !PT ;  /* 0xfffffffe00057812 */ /* 0x010fca00078ec0ff */
[----:B------:R-:W-:-:S05]  /*141c0*/  IMAD.WIDE R2, R5, 0x4, R2 ;  /* 0x0000000405027825 */ /* 0x000fca00078e0202 */
[----:B------:R0:W-:Y:S01]  /*141d0*/  ST.E.64 desc[UR4][R2.64], R150 ;  /* 0x0000009602007985 */ /* 0x0001e2000c101b04 */
[----:B------:R-:W-:Y:S05]  /*141e0*/  BRA `(.L_x_1998) ;  /* 0x0000005c00d87947 */ /* 0x000fea0003800000 */
.L_x_2088:
[----:B------:R-:W1:Y:S02]  /*141f0*/  S2R R0, SR_TID.X ;  /* 0x0000000000007919 */ /* 0x000e640000002100 */
[----:B-1----:R-:W-:-:S05]  /*14200*/  VIADD R2, R0, 0xffffff80 ;  /* 0xffffff8000027836 */ /* 0x002fca0000000000 */
[----:B------:R-:W-:-:S13]  /*14210*/  ISETP.GT.AND P0, PT, R2, 0x3f, PT ;  /* 0x0000003f0200780c */ /* 0x000fda0003f04270 */
[----:B------:R-:W-:Y:S05]  /*14220*/  @P0 BRA `(.L_x_1998) ;  /* 0x0000005c00c80947 */ /* 0x000fea0003800000 */
[----:B------:R-:W1:Y:S01]  /*14230*/  S2R R3, SR_CTAID.X ;  /* 0x0000000000037919 */ /* 0x000e620000002500 */
[----:B------:R-:W4:Y:S01]  /*14240*/  LDC R6, c[0x0][0xce8] ;  /* 0x00033a00ff067b82 */ /* 0x000f220000000800 */
[----:B------:R-:W-:Y:S01]  /*14250*/  ULDC UR4, c[0x0][0xb88] ;  /* 0x0002e20000047ab9 */ /* 0x000fe20000000800 */
[----:B-1----:R-:W-:Y:S02]  /*14260*/  IMAD R0, R3, 0x40, R0 ;  /* 0x0000004003007824 */ /* 0x002fe400078e0200 */
[----:B----4-:R-:W-:Y:S02]  /*14270*/  IMAD R3, R6, UR4, RZ ;  /* 0x0000000406037c24 */ /* 0x010fe4000f8e02ff */
[----:B------:R-:W-:-:S05]  /*14280*/  VIADD R0, R0, 0xffffff80 ;  /* 0xffffff8000007836 */ /* 0x000fca0000000000 */
[----:B------:R-:W-:-:S13]  /*14290*/  ISETP.GE.AND P0, PT, R0, R3, PT ;  /* 0x000000030000720c */ /* 0x000fda0003f06270 */
[----:B------:R-:W-:Y:S05]  /*142a0*/  @P0 BRA `(.L_x_1998) ;  /* 0x0000005c00a80947 */ /* 0x000fea0003800000 */
[----:B------:R-:W4:Y:S01]  /*142b0*/  LDL R4, [R1] ;  /* 0x0000000001047983 */ /* 0x000f220000100800 */
[----:B------:R-:W-:Y:S01]  /*142c0*/  ISETP.NE.AND P0, PT, R6, 0x1, PT ;  /* 0x000000010600780c */ /* 0x000fe20003f05270 */
[----:B------:R-:W-:Y:S01]  /*142d0*/  S2UR UR7, SR_CTAID.Z ;  /* 0x00000000000779c3 */ /* 0x000fe20000002700 */
[----:B------:R-:W-:Y:S01]  /*142e0*/  ULDC.64 UR8, c[0x0][0xcd0] ;  /* 0x0003340000087ab9 */ /* 0x000fe20000000a00 */
[----:B------:R-:W-:Y:S01]  /*142f0*/  IMAD.MOV.U32 R5, RZ, RZ, R0 ;  /* 0x000000ffff057224 */ /* 0x000fe200078e0000 */
[----:B------:R-:W-:-:S05]  /*14300*/  ULDC.64 UR12, c[0x0][0x208] ;  /* 0x00008200000c7ab9 */ /* 0x000fca0000000a00 */
[----:B------:R-:W1:Y:S08]  /*14310*/  LDC.64 R10, c[0x0][0xcd8] ;  /* 0x00033600ff0a7b82 */ /* 0x000e700000000a00 */
[----:B------:R-:W5:Y:S08]  /*14320*/  @P0 LDC R7, c[0x0][0xcec] ;  /* 0x00033b00ff070b82 */ /* 0x000f700000000800 */
[----:B------:R-:W2:Y:S08]  /*14330*/  @P0 LDC R9, c[0x0][0xcf0] ;  /* 0x00033c00ff090b82 */ /* 0x000eb00000000800 */
[----:B------:R-:W3:Y:S08]  /*14340*/  S2UR UR10, SR_CTAID.Y ;  /* 0x00000000000a79c3 */ /* 0x000ef00000002600 */
[----:B0-----:R-:W3:Y:S01]  /*14350*/  LDC R8, c[0x0][0xd50] ;  /* 0x00035400ff087b82 */ /* 0x001ee20000000800 */
[----:B----4-:R-:W-:Y:S01]  /*14360*/  R2UR UR11, R4 ;  /* 0x00000000040b72ca */ /* 0x010fe200000e0000 */
[----:B-----5:R-:W-:-:S05]  /*14370*/  @P0 IMAD.HI.U32 R4, R0, R7, RZ ;  /* 0x0000000700040227 */ /* 0x020fca00078e00ff */
[----:B--2---:R-:W-:-:S07]  /*14380*/  @P0 SHF.R.U32.HI R5, RZ, R9, R4 ;  /* 0x00000009ff050219 */ /* 0x004fce0000011604 */
[----:B------:R-:W-:Y:S02]  /*14390*/  USHF.R.S32.HI UR6, URZ, 0x1f, UR11 ;  /* 0x0000001f3f067899 */ /* 0x000fe4000801140b */
[----:B------:R-:W-:Y:S01]  /*143a0*/  IMAD R7, RZ, RZ, -UR11 ;  /* 0x8000000bff077e24 */ /* 0x000fe2000f8e02ff */
[----:B------:R-:W-:Y:S02]  /*143b0*/  UIMAD.WIDE.U32 UR4, UR11, UR8, URZ ;  /* 0x000000080b0472a5 */ /* 0x000fe4000f8e003f */
[----:B------:R-:W-:Y:S01]  /*143c0*/  UIMAD UR6, UR6, UR8, URZ ;  /* 0x00000008060672a4 */ /* 0x000fe2000f8e023f */
[----:B---3--:R-:W-:Y:S01]  /*143d0*/  IMAD R9, R8, R7, UR10 ;  /* 0x0000000a08097e24 */ /* 0x008fe2000f8e0207 */
[----:B------:R-:W-:Y:S01]  /*143e0*/  USHF.R.S32.HI UR8, URZ, 0x1f, UR7 ;  /* 0x0000001f3f087899 */ /* 0x000fe20008011407 */
[----:B------:R-:W-:Y:S01]  /*143f0*/  IMAD.MOV R7, RZ, RZ, -R5 ;  /* 0x000000ffff077224 */ /* 0x000fe200078e0a05 */
[----:B------:R-:W-:Y:S01]  /*14400*/  UIMAD UR6, UR11, UR9, UR6 ;  /* 0x000000090b0672a4 */ /* 0x000fe2000f8e0206 */
[----:B------:R-:W-:Y:S01]  /*14410*/  IMAD.U32 R3, RZ, RZ, UR5 ;  /* 0x00000005ff037e24 */ /* 0x000fe2000f8e00ff */
[----:B------:R-:W-:Y:S01]  /*14420*/  SHF.R.S32.HI R4, RZ, 0x1f, R9 ;  /* 0x0000001fff047819 */ /* 0x000fe20000011409 */
[----:B------:R-:W-:Y:S01]  /*14430*/  IMAD.U32 R2, RZ, RZ, UR4 ;  /* 0x00000004ff027e24 */ /* 0x000fe2000f8e00ff */
[----:B------:R-:W-:Y:S01]  /*14440*/  UIADD3 UR6, UR5, UR6, URZ ;  /* 0x0000000605067290 */ /* 0x000fe2000fffe03f */
[----:B-1----:R-:W-:-:S02]  /*14450*/  IMAD R12, R10, UR8, RZ ;  /* 0x000000080a0c7c24 */ /* 0x002fc4000f8e02ff */
        /* <DEDUP_REMOVED lines=24> */
.L_x_1996:
[----:B------:R-:W-:-:S08]  /*145e0*/  NOP ;  /* 0x0000000000007918 */ /* 0x000fd00000000000 */
[----:B0-----:R-:W0:-:S00]  /*145f0*/  USETMAXREG.DEALLOC.CTAPOOL 0x18 ;  /* 0x00000018000079c8 */ /* 0x001e0000080e0500 */
        /* <DEDUP_REMOVED lines=16> */
.L_x_2092:
[----:B------:R-:W-:Y:S01]  /*14700*/  ULDC UR7, c[0x0][0xd50] ;  /* 0x0003540000077ab9 */ /* 0x000fe20000000800 */
[----:B------:R-:W-:Y:S01]  /*14710*/  UMOV UR36, UR6 ;  /* 0x0000000600247c82 */ /* 0x000fe20008000000 */
[----:B------:R-:W-:-:S11]  /*14720*/  UISETP.NE.AND UP0, UPT, UR7, 0x1, UPT ;  /* 0x000000010700788c */ /* 0x000fd6000bf05270 */
[----:B------:R-:W-:Y:S01]  /*14730*/  @UP0 ULDC UR4, c[0x0][0xd54] ;  /* 0x0003550000040ab9 */ /* 0x000fe20000000800 */
[----:B------:R-:W-:Y:S01]  /*14740*/  @UP0 ULDC UR8, c[0x0][0xd58] ;  /* 0x0003560000080ab9 */ /* 0x000fe20000000800 */
[----:B------:R-:W-:-:S04]  /*14750*/  UIMAD.WIDE.U32 UR4, UR6, UR4, URZ ;  /* 0x00000004060472a5 */ /* 0x000fc8000f8e003f */
[----:B------:R-:W-:-:S12]  /*14760*/  @UP0 USHF.R.U32.HI UR36, URZ, UR8, UR5 ;  /* 0x000000083f240299 */ /* 0x000fd80008011605 */
.L_x_2093:
        /* <DEDUP_REMOVED lines=45> */
.L_x_2096:
[----:B------:R-:W-:-:S11]  /*14a40*/  UISETP.NE.AND UP0, UPT, UR5, 0x1, UPT ;  /* 0x000000010500788c */ /* 0x000fd6000bf05270 */
[----:B------:R-:W-:Y:S02]  /*14a50*/  @UP0 ULDC.64 UR14, c[0x0][0xae0] ;  /* 0x0002b800000e0ab9 */ /* 0x000fe40000000a00 */
[----:B------:R-:W-:-:S04]  /*14a60*/  UIMAD.WIDE.U32 UR6, UR8, UR14, URZ ;  /* 0x0000000e080672a5 */ /* 0x000fc8000f8e003f */
[----:B------:R-:W-:-:S12]  /*14a70*/  @UP0 USHF.R.U32.HI UR8, URZ, UR15, UR7 ;  /* 0x0000000f3f080299 */ /* 0x000fd80008011607 */
.L_x_2097:
[----:B------:R-:W-:-:S04]  /*14a80*/  UIMAD UR8, UR8, UR5, UR5 ;  /* 0x00000005080872a4 */ /* 0x000fc8000f8e0205 */
[----:B------:R-:W-:-:S04]  /*14a90*/  UISETP.LT.AND UP0, UPT, UR4, UR8, UPT ;  /* 0x000000080400728c */ /* 0x000fc8000bf01270 */
[----:B------:R-:W-:-:S12]  /*14aa0*/  USEL UR4, UR4, UR8, UP0 ;  /* 0x0000000804047287 */ /* 0x000fd80008000000 */
.L_x_2095:
        /* <DEDUP_REMOVED lines=26> */
.L_x_2099:
[----:B------:R-:W-:-:S11]  /*14c50*/  UISETP.NE.AND UP0, UPT, UR5, 0x1, UPT ;  /* 0x000000010500788c */ /* 0x000fd6000bf05270 */
[----:B------:R-:W-:Y:S02]  /*14c60*/  @UP0 ULDC.64 UR10, c[0x0][0xae0] ;  /* 0x0002b800000a0ab9 */ /* 0x000fe40000000a00 */
[----:B------:R-:W-:-:S04]  /*14c70*/  UIMAD.WIDE.U32 UR6, UR4, UR10, URZ ;  /* 0x0000000a040672a5 */ /* 0x000fc8000f8e003f */
[----:B------:R-:W-:-:S12]  /*14c80*/  @UP0 USHF.R.U32.HI UR4, URZ, UR11, UR7 ;  /* 0x0000000b3f040299 */ /* 0x000fd80008011607 */
.L_x_2100:
[----:B------:R-:W-:-:S04]  /*14c90*/  UIMAD UR4, UR4, UR5, URZ ;  /* 0x00000005040472a4 */ /* 0x000fc8000f8e023f */
[----:B------:R-:W-:-:S04]  /*14ca0*/  UISETP.LT.AND UP0, UPT, UR8, UR4, UPT ;  /* 0x000000040800728c */ /* 0x000fc8000bf01270 */
[----:B------:R-:W-:-:S12]  /*14cb0*/  USEL UR8, UR8, UR4, !UP0 ;  /* 0x0000000408087287 */ /* 0x000fd8000c000000 */
.L_x_2098:
        /* <DEDUP_REMOVED lines=45> */
.L_x_2101:
[----:B------:R-:W-:Y:S01]  /*14f90*/  UIMAD UR39, UR45, UR41, UR40 ;  /* 0x000000292d2772a4 */ /* 0x000fe2000f8e0228 */
[----:B------:R-:W-:Y:S02]  /*14fa0*/  IMAD.U32 R0, RZ, RZ, UR12 ;  /* 0x0000000cff007e24 */ /* 0x000fe4000f8e00ff */
        /* <DEDUP_REMOVED lines=31> */
.L_x_2102:
        /* <DEDUP_REMOVED lines=20> */
.L_x_2104:
        /* <DEDUP_REMOVED lines=15> */
.L_x_2103:
[----:B------:R-:W0:Y:S01]  /*153d0*/  LDC.64 R2, c[0x0][0xaf0] ;  /* 0x0002bc00ff027b82 */ /* 0x000e220000000a00 */
[----:B------:R-:W-:-:S07]  /*153e0*/  ULDC.64 UR4, c[0x0][0x208] ;  /* 0x0000820000047ab9 */ /* 0x000fce0000000a00 */
[----:B------:R-:W1:Y:S01]  /*153f0*/  LDC.64 R4, c[0x0][0x418] ;  /* 0x00010600ff047b82 */ /* 0x000e620000000a00 */
[----:B0-----:R-:W-:-:S04]  /*15400*/  ISETP.NE.U32.AND P0, PT, R2, RZ, PT ;  /* 0x000000ff0200720c */ /* 0x001fc80003f05070 */
[----:B------:R-:W-:-:S13]  /*15410*/  ISETP.NE.AND.EX P0, PT, R3, RZ, PT, P0 ;  /* 0x000000ff0300720c */ /* 0x000fda0003f05300 */
[----:B------:R-:W0:Y:S02]  /*15420*/  @P0 LDC.64 R2, c[0x0][0xaf0] ;  /* 0x0002bc00ff020b82 */ /* 0x000e240000000a00 */
[----:B0-----:R-:W-:-:S05]  /*15430*/  @P0 IMAD.WIDE R2, R18, 0x4, R2 ;  /* 0x0000000412020825 */ /* 0x001fca00078e0202 */
[----:B------:R-:W2:Y:S01]  /*15440*/  @P0 LDG.E R18, desc[UR4][R2.64] ;  /* 0x0000000402120981 */ /* 0x000ea2000c1e1900 */
[----:B-1----:R-:W-:Y:S01]  /*15450*/  ISETP.NE.U32.AND P0, PT, R4, RZ, PT ;  /* 0x000000ff0400720c */ /* 0x002fe20003f05070 */
        /* <DEDUP_REMOVED lines=12> */
.L_x_2205:
        /* <DEDUP_REMOVED lines=9> */
.L_x_2208:
[----:B------:R-:W-:Y:S05]  /*155b0*/  @!P6 BRA `(.L_x_2106) ;  /* 0x0000000000dce947 */ /* 0x000fea0003800000 */
[----:B------:R-:W-:Y:S01]  /*155c0*/  IMAD.MOV.U32 R16, RZ, RZ, R18 ;  /* 0x000000ffff107224 */ /* 0x000fe200078e0012 */
[----:B------:R-:W-:Y:S06]  /*155d0*/  @!P1 BRA `(.L_x_2108) ;  /* 0x0000000000549947 */ /* 0x000fec0003800000 */
[----:B0-----:R-:W0:Y:S01]  /*155e0*/  LDC R6, c[0x0][0x43c] ;  /* 0x00010f00ff067b82 */ /* 0x001e220000000800 */
[----:B------:R-:W-:Y:S01]  /*155f0*/  IMAD.MOV.U32 R8, RZ, RZ, R0 ;  /* 0x000000ffff087224 */ /* 0x000fe200078e0000 */
[----:B------:R-:W-:Y:S01]  /*15600*/  ULDC.64 UR4, c[0x0][0x428] ;  /* 0x00010a0000047ab9 */ /* 0x000fe20000000a00 */
[----:B------:R-:W-:Y:S01]  /*15610*/  ULDC.64 UR6, c[0x0][0x208] ;  /* 0x0000820000067ab9 */ /* 0x000fe20000000a00 */
        /* <DEDUP_REMOVED lines=17> */
.L_x_2108:
[----:B------:R-:W-:Y:S01]  /*15730*/  IMAD.MOV.U32 R0, RZ, RZ, 0x1 ;  /* 0x00000001ff007424 */ /* 0x000fe200078e00ff */
[----:B-1----:R-:W1:Y:S04]  /*15740*/  S2R R8, SR_TID.X ;  /* 0x0000000000087919 */ /* 0x002e680000002100 */
[----:B------:R-:W-:-:S04]  /*15750*/  SHF.L.U32 R0, R0, 0x1f, RZ ;  /* 0x0000001f00007819 */ /* 0x000fc800000006ff */
[----:B------:R-:W2:Y:S01]  /*15760*/  SYNCS.PHASECHK.TRANS64.TRYWAIT P0, [UR38+0x38840], R0 ;  /* 0x03884000ff0075a7 */ /* 0x000ea20008000166 */
[----:B-1----:R-:W-:-:S04]  /*15770*/  LOP3.LUT R2, R8, 0x7f, RZ, 0xc0, !PT ;  /* 0x0000007f08027812 */ /* 0x002fc800078ec0ff */
[----:B------:R-:W-:Y:S01]  /*15780*/  ISETP.NE.AND P1, PT, R2, RZ, PT ;  /* 0x000000ff0200720c */ /* 0x000fe20003f25270 */
[----:B--2---:R-:W-:-:S12]  /*15790*/  @!P0 BRA `(.L_x_2109) ;  /* 0x0000004c007c8947 */ /* 0x004fd80003800000 */
.L_x_2209:
[----:B------:R-:W-:Y:S05]  /*157a0*/  @P1 BRA `(.L_x_2110) ;  /* 0x0000000000181947 */ /* 0x000fea0003800000 */
[----:B------:R-:W2:Y:S01]  /*157b0*/  S2R R2, SR_TID.X ;  /* 0x0000000000027919 */ /* 0x000ea20000002100 */
[----:B-1----:R-:W-:-:S04]  /*157c0*/  IMAD.MOV.U32 R0, RZ, RZ, 0x2000 ;  /* 0x00002000ff007424 */ /* 0x002fc800078e00ff */
[----:B------:R3:W-:Y:S01]  /*157d0*/  SYNCS.ARRIVE.TRANS64 RZ, [UR38+0x38830], R0 ;  /* 0x03883000ffff79a7 */ /* 0x0007e20008000026 */
[----:B--2---:R-:W-:-:S13]  /*157e0*/  LOP3.LUT P0, RZ, R2, 0x1f, RZ, 0xc0, !PT ;  /* 0x0000001f02ff7812 */ /* 0x004fda000780c0ff */
[----:B---3--:R-:W-:Y:S05]  /*157f0*/  @!P0 BRA `(.L_x_2110) ;  /* 0x0000000000048947 */ /* 0x008fea0003800000 */
[----:B------:R-:W-:Y:S01]  /*15800*/  BPT.TRAP 0x1 ;  /* 0x000000040000795c */ /* 0x000fe20000300000 */
.L_x_2110:
        /* <DEDUP_REMOVED lines=18> */
.L_x_2106:
[----:B------:R-:W-:Y:S05]  /*15930*/  WARPSYNC.ALL ;  /* 0x0000000000007948 */ /* 0x000fea0003800000 */
[----:B------:R-:W-:Y:S01]  /*15940*/  UIADD3 UR4, UR38, 0x20400, URZ ;  /* 0x0002040026047890 */ /* 0x000fe2000fffe03f */
[----:B------:R-:W-:Y:S01]  /*15950*/  BAR.SYNC.DEFER_BLOCKING 0x8, 0x100 ;  /* 0x0204000000007b1d */ /* 0x000fe20000010000 */
[----:B------:R-:W-:Y:S02]  /*15960*/  USHF.R.S32.HI UR43, URZ, 0x1f, UR36 ;  /* 0x0000001f3f2b7899 */ /* 0x000fe40008011424 */
        /* <DEDUP_REMOVED lines=19> */
.L_x_2111:
[----:B------:R-:W1:Y:S01]  /*15aa0*/  LDC R7, c[0x0][0x448] ;  /* 0x00011200ff077b82 */ /* 0x000e620000000800 */
[----:B0-----:R-:W0:Y:S01]  /*15ab0*/  S2R R6, SR_CTAID.Z ;  /* 0x0000000000067919 */ /* 0x001e220000002700 */
[----:B------:R-:W-:Y:S02]  /*15ac0*/  ULDC.64 UR8, c[0x0][0x2d8] ;  /* 0x0000b60000087ab9 */ /* 0x000fe40000000a00 */
[----:B------:R-:W-:Y:S01]  /*15ad0*/  UIMAD UR6, UR43, UR8, URZ ;  /* 0x000000082b0672a4 */ /* 0x000fe2000f8e023f */
[----:B------:R-:W2:Y:S01]  /*15ae0*/  S2R R11, SR_TID.X ;  /* 0x00000000000b7919 */ /* 0x000ea20000002100 */
[----:B------:R-:W-:Y:S02]  /*15af0*/  UIMAD.WIDE.U32 UR4, UR36, UR8, URZ ;  /* 0x00000008240472a5 */ /* 0x000fe4000f8e003f */
[----:B------:R-:W3:Y:S01]  /*15b00*/  LDC.64 R2, c[0x0][0x2e0] ;  /* 0x0000b800ff027b82 */ /* 0x000ee20000000a00 */
[----:B------:R-:W-:-:S04]  /*15b10*/  UIMAD UR6, UR36, UR9, UR6 ;  /* 0x00000009240672a4 */ /* 0x000fc8000f8e0206 */
[----:B------:R-:W-:Y:S01]  /*15b20*/  UIADD3 UR5, UR5, UR6, URZ ;  /* 0x0000000605057290 */ /* 0x000fe2000fffe03f */
[----:B-1----:R-:W-:Y:S02]  /*15b30*/  ISETP.NE.AND P0, PT, R7, 0x1, PT ;  /* 0x000000010700780c */ /* 0x002fe40003f05270 */
[----:B0-----:R-:W-:Y:S02]  /*15b40*/  SHF.R.S32.HI R12, RZ, 0x1f, R6 ;  /* 0x0000001fff0c7819 */ /* 0x001fe40000011406 */
[----:B------:R-:W0:Y:S09]  /*15b50*/  S2R R6, SR_CTAID.Z ;  /* 0x0000000000067919 */ /* 0x000e320000002700 */
[----:B------:R-:W1:Y:S01]  /*15b60*/  @P0 LDC R9, c[0x0][0x44c] ;  /* 0x00011300ff090b82 */ /* 0x000e620000000800 */
[C---:B--2---:R-:W-:Y:S01]  /*15b70*/  LOP3.LUT R8, R11.reuse, 0x7f, RZ, 0xc0, !PT ;  /* 0x0000007f0b087812 */ /* 0x044fe200078ec0ff */
[----:B------:R-:W-:-:S03]  /*15b80*/  IMAD.SHL.U32 R0, R11, 0x10, RZ ;  /* 0x000000100b007824 */ /* 0x000fc600078e00ff */
[----:B------:R-:W-:-:S03]  /*15b90*/  SHF.R.U32.HI R5, RZ, 0x3, R8 ;  /* 0x00000003ff057819 */ /* 0x000fc60000011608 */
[----:B------:R-:W2:Y:S01]  /*15ba0*/  @P0 LDC R4, c[0x0][0x450] ;  /* 0x00011400ff040b82 */ /* 0x000ea20000000800 */
[----:B------:R-:W-:-:S05]  /*15bb0*/  LOP3.LUT R0, R5, 0x70, R0, 0xf8, !PT ;  /* 0x0000007005007812 */ /* 0x000fca00078ef800 */
[----:B------:R-:W-:-:S04]  /*15bc0*/  VIADD R10, R0, UR46 ;  /* 0x0000002e000a7c36 */ /* 0x000fc80008000000 */
[----:B------:R-:W-:Y:S01]  /*15bd0*/  IMAD.MOV.U32 R0, RZ, RZ, R10 ;  /* 0x000000ffff007224 */ /* 0x000fe200078e000a */
[----:B------:R4:W-:Y:S01]  /*15be0*/  STL [R1+0x8], R10 ;  /* 0x0000080a01007387 */ /* 0x0009e20000100800 */
[----:B-1----:R-:W-:-:S05]  /*15bf0*/  @P0 IMAD.HI.U32 R9, R10, R9, RZ ;  /* 0x000000090a090227 */ /* 0x002fca00078e00ff */
[----:B--2---:R-:W-:Y:S01]  /*15c00*/  @P0 SHF.R.U32.HI R0, RZ, R4, R9 ;  /* 0x00000004ff000219 */ /* 0x004fe20000011609 */
[----:B---3--:R-:W-:-:S04]  /*15c10*/  IMAD R4, R12, R2, RZ ;  /* 0x000000020c047224 */ /* 0x008fc800078e02ff */
[C---:B0-----:R-:W-:Y:S01]  /*15c20*/  IMAD R9, R6.reuse, R3, R4 ;  /* 0x0000000306097224 */ /* 0x041fe200078e0204 */
[----:B------:R-:W-:Y:S01]  /*15c30*/  SHF.R.S32.HI R4, RZ, 0x1f, R0 ;  /* 0x0000001fff047819 */ /* 0x000fe20000011400 */
[----:B------:R-:W-:Y:S01]  /*15c40*/  IMAD.WIDE.U32 R2, R6, R2, UR4 ;  /* 0x0000000406027e25 */ /* 0x000fe2000f8e0002 */
[----:B------:R-:W-:-:S03]  /*15c50*/  ULDC.64 UR4, c[0x0][0x2d0] ;  /* 0x0000b40000047ab9 */ /* 0x000fc60000000a00 */
[----:B------:R-:W-:Y:S02]  /*15c60*/  IMAD.MOV R6, RZ, RZ, -R0 ;  /* 0x000000ffff067224 */ /* 0x000fe400078e0a00 */
[----:B------:R-:W-:Y:S02]  /*15c70*/  IMAD.IADD R3, R3, 0x1, R9 ;  /* 0x0000000103037824 */ /* 0x000fe400078e0209 */
[----:B------:R-:W-:Y:S02]  /*15c80*/  IMAD R9, R4, UR4, RZ ;  /* 0x0000000404097c24 */ /* 0x000fe4000f8e02ff */
[----:B------:R-:W-:Y:S02]  /*15c90*/  IMAD R4, R7, R6, R10 ;  /* 0x0000000607047224 */ /* 0x000fe400078e020a */
[C---:B------:R-:W-:Y:S02]  /*15ca0*/  IMAD R6, R0.reuse, UR5, R9 ;  /* 0x0000000500067c24 */ /* 0x040fe4000f8e0209 */
[----:B------:R-:W-:Y:S01]  /*15cb0*/  IMAD.WIDE.U32 R2, R0, UR4, R2 ;  /* 0x0000000400027c25 */ /* 0x000fe2000f8e0002 */
[----:B------:R-:W-:Y:S01]  /*15cc0*/  SHF.R.S32.HI R0, RZ, 0x1f, R4 ;  /* 0x0000001fff007819 */ /* 0x000fe20000011404 */
[----:B------:R-:W-:-:S02]  /*15cd0*/  ULDC.64 UR4, c[0x0][0x2c8] ;  /* 0x0000b20000047ab9 */ /* 0x000fc40000000a00 */
        /* <DEDUP_REMOVED lines=10> */
[C---:B----4-:R-:W-:Y:S02]  /*15d80*/  LOP3.LUT R10, R2.reuse, 0x38, RZ, 0xc0, !PT ;  /* 0x00000038020a7812 */ /* 0x050fe400078ec0ff */
[----:B------:R-:W-:Y:S02]  /*15d90*/  LOP3.LUT R2, R2, 0x1f8, RZ, 0xc0, !PT ;  /* 0x000001f802027812 */ /* 0x000fe400078ec0ff */
[----:B------:R-:W-:Y:S01]  /*15da0*/  ISETP.GE.AND P0, PT, R10, UR4, PT ;  /* 0x000000040a007c0c */ /* 0x000fe2000bf06270 */
[----:B------:R-:W-:Y:S01]  /*15db0*/  UMOV UR4, 0xffffffff ;  /* 0xffffffff00047882 */ /* 0x000fe20000000000 */
[----:B------:R-:W-:Y:S01]  /*15dc0*/  LOP3.LUT R9, R2, 0x38, R11, 0x78, !PT ;  /* 0x0000003802097812 */ /* 0x000fe200078e780b */
[----:B------:R-:W-:-:S05]  /*15dd0*/  IMAD.SHL.U32 R2, R8, 0x8, RZ ;  /* 0x0000000808027824 */ /* 0x000fca00078e00ff */
[----:B------:R-:W-:Y:S01]  /*15de0*/  LOP3.LUT R8, R9, 0x200, R2, 0xf8, !PT ;  /* 0x0000020009087812 */ /* 0x000fe200078ef802 */
[----:B------:R-:W-:Y:S06]  /*15df0*/  BRA.DIV UR4, `(.L_x_2112) ;  /* 0x0000004604fc7947 */ /* 0x000fec000b800000 */
[----:B------:R-:W0:Y:S01]  /*15e00*/  SHFL.IDX PT, R6, R0, RZ, 0x181f ;  /* 0x00181fff00067589 */ /* 0x000e2200000e0000 */
[----:B------:R-:W-:Y:S01]  /*15e10*/  ULDC UR4, c[0x0][0x288] ;  /* 0x0000a20000047ab9 */ /* 0x000fe20000000800 */
[----:B------:R-:W-:Y:S01]  /*15e20*/  VIADD R9, R5, UR46 ;  /* 0x0000002e05097c36 */ /* 0x000fe20008000000 */
[----:B------:R-:W-:Y:S01]  /*15e30*/  ULDC.64 UR6, c[0x0][0x208] ;  /* 0x0000820000067ab9 */ /* 0x000fe20000000a00 */
[----:B------:R-:W1:Y:S01]  /*15e40*/  SHFL.IDX PT, R4, R3, RZ, 0x181f ;  /* 0x00181fff03047589 */ /* 0x000e6200000e0000 */
[----:B------:R-:W-:Y:S02]  /*15e50*/  IMAD R2, R7, UR4, RZ ;  /* 0x0000000407027c24 */ /* 0x000fe4000f8e02ff */
[C---:B------:R-:W-:Y:S01]  /*15e60*/  VIADD R11, R9.reuse, 0x10 ;  /* 0x00000010090b7836 */ /* 0x040fe20000000000 */
[----:B------:R-:W-:Y:S01]  /*15e70*/  STL [R1+0x4], R9 ;  /* 0x0000040901007387 */ /* 0x000fe20000100800 */
[C---:B------:R-:W-:Y:S01]  /*15e80*/  VIADD R7, R9.reuse, 0x20 ;  /* 0x0000002009077836 */ /* 0x040fe20000000000 */
[----:B------:R-:W-:-:S02]  /*15e90*/  ISETP.GE.AND P1, PT, R9, R2, PT ;  /* 0x000000020900720c */ /* 0x000fc40003f26270 */
[----:B------:R-:W-:Y:S04]  /*15ea0*/  STL [R1+0x18], R11 ;  /* 0x0000180b01007387 */ /* 0x000fe80000100800 */
[----:B------:R-:W-:Y:S07]  /*15eb0*/  STL [R1+0x1c], R7 ;  /* 0x00001c0701007387 */ /* 0x000fee0000100800 */
[----:B0-----:R-:W-:-:S02]  /*15ec0*/  @!P1 LEA R5, P2, R10, R6, 0x1 ;  /* 0x000000060a059211 */ /* 0x001fc400078408ff */
[----:B------:R-:W-:-:S03]  /*15ed0*/  @!P1 LEA R6, R8, UR38, 0x1 ;  /* 0x0000002608069c11 */ /* 0x000fc6000f8e08ff */
[----:B-1----:R-:W-:-:S05]  /*15ee0*/  @!P1 IMAD.X R4, RZ, RZ, R4, P2 ;  /* 0x000000ffff049224 */ /* 0x002fca00010e0604 */
[----:B------:R-:W-:-:S04]  /*15ef0*/  @!P1 LOP3.LUT R5, R5, R4, RZ, 0x3c, !PT ;  /* 0x0000000405059212 */ /* 0x000fc800078e3cff */
[----:B------:R-:W-:-:S04]  /*15f00*/  @!P1 LOP3.LUT R4, R5, R4, RZ, 0x3c, !PT ;  /* 0x0000000405049212 */ /* 0x000fc800078e3cff */
[----:B------:R-:W-:-:S05]  /*15f10*/  @!P1 LOP3.LUT R5, R5, R4, RZ, 0x3c, !PT ;  /* 0x0000000405059212 */ /* 0x000fca00078e3cff */
[----:B------:R-:W-:Y:S01]  /*15f20*/  @!PT LDS RZ, [RZ] ;  /* 0x00000000fffff984 */ /* 0x000fe20000000800 */
[----:B------:R0:W-:Y:S01]  /*15f30*/  @!P1 LDGSTS.E.BYPASS.LTC128B.128 [R6+0x20400], desc[UR6][R4.64], !P0 ;  /* 0x2040000004069fae */ /* 0x0001e2000c101d46 */
[----:B------:R-:W-:-:S03]  /*15f40*/  ISETP.GE.AND P1, PT, R11, R2, PT ;  /* 0x000000020b00720c */ /* 0x000fc60003f26270 */
[----:B0-----:R-:W0:Y:S10]  /*15f50*/  SHFL.IDX PT, R5, R0, 0x1, 0x181f ;  /* 0x00381f0000057f89 */ /* 0x001e3400000e0000 */
[----:B------:R-:W-:Y:S01]  /*15f60*/  @!P1 LEA R6, R8, UR38, 0x1 ;  /* 0x0000002608069c11 */ /* 0x000fe2000f8e08ff */
[----:B------:R-:W1:Y:S01]  /*15f70*/  SHFL.IDX PT, R4, R3, 0x1, 0x181f ;  /* 0x00381f0003047f89 */ /* 0x000e6200000e0000 */
[----:B0-----:R-:W-:-:S05]  /*15f80*/  @!P1 LEA R5, P2, R10, R5, 0x1 ;  /* 0x000000050a059211 */ /* 0x001fca00078408ff */
[----:B-1----:R-:W-:-:S05]  /*15f90*/  @!P1 IMAD.X R4, RZ, RZ, R4, P2 ;  /* 0x000000ffff049224 */ /* 0x002fca00010e0604 */
[----:B------:R-:W-:-:S04]  /*15fa0*/  @!P1 LOP3.LUT R5, R5, R4, RZ, 0x3c, !PT ;  /* 0x0000000405059212 */ /* 0x000fc800078e3cff */
[----:B------:R-:W-:-:S04]  /*15fb0*/  @!P1 LOP3.LUT R4, R5, R4, RZ, 0x3c, !PT ;  /* 0x0000000405049212 */ /* 0x000fc800078e3cff */
[----:B------:R-:W-:-:S05]  /*15fc0*/  @!P1 LOP3.LUT R5, R5, R4, RZ, 0x3c, !PT ;  /* 0x0000000405059212 */ /* 0x000fca00078e3cff */
[----:B------:R0:W-:Y:S01]  /*15fd0*/  @!P1 LDGSTS.E.BYPASS.LTC128B.128 [R6+0x20c00], desc[UR6][R4.64], !P0 ;  /* 0x20c0000004069fae */ /* 0x0001e2000c101d46 */
[----:B------:R-:W-:-:S03]  /*15fe0*/  ISETP.GE.AND P1, PT, R7, R2, PT ;  /* 0x000000020700720c */ /* 0x000fc60003f26270 */
[----:B0-----:R-:W0:Y:S10]  /*15ff0*/  SHFL.IDX PT, R5, R0, 0x2, 0x181f ;  /* 0x00581f0000057f89 */ /* 0x001e3400000e0000 */
[----:B------:R-:W-:Y:S01]  /*16000*/  @!P1 LEA R6, R8, UR38, 0x1 ;  /* 0x0000002608069c11 */ /* 0x000fe2000f8e08ff */
[----:B------:R-:W1:Y:S04]  /*16010*/  SHFL.IDX PT, R4, R3, 0x2, 0x181f ;  /* 0x00581f0003047f89 */ /* 0x000e6800000e0000 */
[----:B------:R-:W2:Y:S04]  /*16020*/  SHFL.IDX PT, R0, R0, 0x3, 0x181f ;  /* 0x00781f0000007f89 */ /* 0x000ea800000e0000 */
[----:B------:R-:W3:Y:S01]  /*16030*/  SHFL.IDX PT, R3, R3, 0x3, 0x181f ;  /* 0x00781f0003037f89 */ /* 0x000ee200000e0000 */
[----:B0-----:R-:W-:-:S05]  /*16040*/  @!P1 LEA R5, P2, R10, R5, 0x1 ;  /* 0x000000050a059211 */ /* 0x001fca00078408ff */
[----:B-1----:R-:W-:-:S05]  /*16050*/  @!P1 IMAD.X R4, RZ, RZ, R4, P2 ;  /* 0x000000ffff049224 */ /* 0x002fca00010e0604 */
[----:B------:R-:W-:-:S04]  /*16060*/  @!P1 LOP3.LUT R5, R5, R4, RZ, 0x3c, !PT ;  /* 0x0000000405059212 */ /* 0x000fc800078e3cff */
[----:B------:R-:W-:-:S04]  /*16070*/  @!P1 LOP3.LUT R4, R5, R4, RZ, 0x3c, !PT ;  /* 0x0000000405049212 */ /* 0x000fc800078e3cff */
[----:B------:R-:W-:-:S05]  /*16080*/  @!P1 LOP3.LUT R5, R5, R4, RZ, 0x3c, !PT ;  /* 0x0000000405059212 */ /* 0x000fca00078e3cff */
[----:B--23--:R0:W-:Y:S02]  /*16090*/  @!P1 LDGSTS.E.BYPASS.LTC128B.128 [R6+0x21400], desc[UR6][R4.64], !P0 ;  /* 0x2140000004069fae */ /* 0x00c1e4000c101d46 */
.L_x_2218:
[----:B0-----:R-:W2:Y:S01]  /*160a0*/  LDL R4, [R1+0x4] ;  /* 0x0000040001047983 */ /* 0x001ea20000100800 */
        /* <DEDUP_REMOVED lines=14> */
[----:B-1----:R-:W1:Y:S01]  /*16190*/  LDC.64 R2, c[0x0][0x3d8] ;  /* 0x0000f600ff027b82 */ /* 0x002e620000000a00 */
[----:B------:R-:W-:Y:S01]  /*161a0*/  NOP ;  /* 0x0000000000007918 */ /* 0x000fe20000000000 */
[C---:B-1----:R-:W-:Y:S01]  /*161b0*/  IMAD R0, R2.reuse, UR43, RZ ;  /* 0x0000002b02007c24 */ /* 0x042fe2000f8e02ff */
[----:B------:R-:W-:Y:S01]  /*161c0*/  UIADD3 UR4, UR38, 0x26400, URZ ;  /* 0x0002640026047890 */ /* 0x000fe2000fffe03f */
[----:B0-----:R-:W-:Y:S01]  /*161d0*/  IMAD.WIDE.U32 R4, R2, UR36, RZ ;  /* 0x0000002402047c25 */ /* 0x001fe2000f8e00ff */
        /* <DEDUP_REMOVED lines=24> */
.L_x_2113:
[----:B------:R-:W2:Y:S01]  /*16360*/  LDL.LU.64 R8, [R1+0x28] ;  /* 0x0000280001087983 */ /* 0x000ea20000300a00 */
[----:B------:R-:W1:Y:S01]  /*16370*/  LDC R7, c[0x0][0x448] ;  /* 0x00011200ff077b82 */ /* 0x000e620000000800 */
[----:B------:R-:W-:Y:S02]  /*16380*/  ULDC.64 UR4, c[0x0][0x3e0] ;  /* 0x0000f80000047ab9 */ /* 0x000fe40000000a00 */
[----:B0-----:R-:W2:Y:S04]  /*16390*/  LDL.LU.64 R2, [R1+0x10] ;  /* 0x0000100001027983 */ /* 0x001ea80000300a00 */
[----:B------:R-:W3:Y:S01]  /*163a0*/  LDL.LU R6, [R1+0x8] ;  /* 0x0000080001067983 */ /* 0x000ee20000300800 */
[----:B------:R-:W0:Y:S01]  /*163b0*/  S2R R0, SR_CTAID.Z ;  /* 0x0000000000007919 */ /* 0x000e220000002700 */
[----:B------:R-:W4:Y:S01]  /*163c0*/  S2R R4, SR_CTAID.Z ;  /* 0x0000000000047919 */ /* 0x000f220000002700 */
[----:B-1----:R-:W-:-:S02]  /*163d0*/  ISETP.NE.AND P0, PT, R7, 0x1, PT ;  /* 0x000000010700780c */ /* 0x002fc40003f05270 */
[----:B0-----:R-:W-:-:S05]  /*163e0*/  SHF.R.S32.HI R0, RZ, 0x1f, R0 ;  /* 0x0000001fff007819 */ /* 0x001fca0000011400 */
[----:B------:R-:W-:-:S04]  /*163f0*/  IMAD R0, R0, UR4, RZ ;  /* 0x0000000400007c24 */ /* 0x000fc8000f8e02ff */
[----:B----4-:R-:W-:Y:S02]  /*16400*/  IMAD R5, R4, UR5, R0 ;  /* 0x0000000504057c24 */ /* 0x010fe4000f8e0200 */
[----:B------:R-:W0:Y:S01]  /*16410*/  @P0 LDC R0, c[0x0][0x450] ;  /* 0x00011400ff000b82 */ /* 0x000e220000000800 */
[----:B------:R-:W-:Y:S01]  /*16420*/  LOP3.LUT R17, R17, 0xfffffff7, RZ, 0xc0, !PT ;  /* 0xfffffff711117812 */ /* 0x000fe200078ec0ff */
[----:B--2---:R-:W-:-:S04]  /*16430*/  IMAD.MOV.U32 R2, RZ, RZ, R8 ;  /* 0x000000ffff027224 */ /* 0x004fc800078e0008 */
[----:B------:R-:W-:Y:S01]  /*16440*/  IMAD.WIDE.U32 R2, R4, UR4, R2 ;  /* 0x0000000404027c25 */ /* 0x000fe2000f8e0002 */
[----:B------:R-:W1:Y:S01]  /*16450*/  S2R R8, SR_TID.X ;  /* 0x0000000000087919 */ /* 0x000e620000002100 */
[----:B------:R-:W-:Y:S02]  /*16460*/  ULDC.64 UR4, c[0x0][0x3d0] ;  /* 0x0000f40000047ab9 */ /* 0x000fe40000000a00 */
[----:B------:R-:W-:Y:S02]  /*16470*/  IMAD.IADD R3, R3, 0x1, R5 ;  /* 0x0000000103037824 */ /* 0x000fe400078e0205 */
[----:B------:R-:W2:Y:S01]  /*16480*/  @P0 LDC R5, c[0x0][0x44c] ;  /* 0x00011300ff050b82 */ /* 0x000ea20000000800 */
[----:B---3--:R-:W-:Y:S02]  /*16490*/  IMAD.MOV.U32 R4, RZ, RZ, R6 ;  /* 0x000000ffff047224 */ /* 0x008fe400078e0006 */
[----:B--2---:R-:W-:-:S05]  /*164a0*/  @P0 IMAD.HI.U32 R5, R6, R5, RZ ;  /* 0x0000000506050227 */ /* 0x004fca00078e00ff */
[----:B0-----:R-:W-:-:S04]  /*164b0*/  @P0 SHF.R.U32.HI R4, RZ, R0, R5 ;  /* 0x00000000ff040219 */ /* 0x001fc80000011605 */
[--C-:B------:R-:W-:Y:S01]  /*164c0*/  SHF.R.S32.HI R5, RZ, 0x1f, R4.reuse ;  /* 0x0000001fff057819 */ /* 0x100fe20000011404 */
[----:B------:R-:W-:-:S04]  /*164d0*/  IMAD.MOV R0, RZ, RZ, -R4 ;  /* 0x000000ffff007224 */ /* 0x000fc800078e0a04 */
[----:B------:R-:W-:Y:S02]  /*164e0*/  IMAD R0, R7, R0, R6 ;  /* 0x0000000007007224 */ /* 0x000fe400078e0206 */
[----:B------:R-:W-:Y:S02]  /*164f0*/  IMAD R5, R5, UR4, RZ ;  /* 0x0000000405057c24 */ /* 0x000fe4000f8e02ff */
[----:B------:R-:W-:-:S04]  /*16500*/  IMAD.WIDE.U32 R2, R4, UR4, R2 ;  /* 0x0000000404027c25 */ /* 0x000fc8000f8e0002 */
[----:B------:R-:W-:Y:S01]  /*16510*/  IMAD R5, R4, UR5, R5 ;  /* 0x0000000504057c24 */ /* 0x000fe2000f8e0205 */
[----:B------:R-:W-:Y:S01]  /*16520*/  SHF.R.S32.HI R4, RZ, 0x1f, R0 ;  /* 0x0000001fff047819 */ /* 0x000fe20000011400 */
[----:B------:R-:W-:Y:S02]  /*16530*/  ULDC.64 UR4, c[0x0][0x3c8] ;  /* 0x0000f20000047ab9 */ /* 0x000fe40000000a00 */
[----:B------:R-:W-:Y:S02]  /*16540*/  IMAD.IADD R3, R3, 0x1, R5 ;  /* 0x0000000103037824 */ /* 0x000fe400078e0205 */
[----:B------:R-:W-:Y:S02]  /*16550*/  IMAD R4, R4, UR4, RZ ;  /* 0x0000000404047c24 */ /* 0x000fe4000f8e02ff */
[----:B------:R-:W-:-:S04]  /*16560*/  IMAD.WIDE.U32 R2, R0, UR4, R2 ;  /* 0x0000000400027c25 */ /* 0x000fc8000f8e0002 */
[----:B------:R-:W-:Y:S01]  /*16570*/  IMAD R5, R0, UR5, R4 ;  /* 0x0000000500057c24 */ /* 0x000fe2000f8e0204 */
[----:B------:R-:W-:Y:S01]  /*16580*/  ULDC.64 UR4, c[0x0][0x390] ;  /* 0x0000e40000047ab9 */ /* 0x000fe20000000a00 */
[----:B-1----:R-:W-:Y:S01]  /*16590*/  IMAD.SHL.U32 R10, R8, 0x8, RZ ;  /* 0x00000008080a7824 */ /* 0x002fe200078e00ff */
[----:B------:R-:W-:Y:S01]  /*165a0*/  LEA R0, P0, R2, UR4, 0x1 ;  /* 0x0000000402007c11 */ /* 0x000fe2000f8008ff */
[----:B------:R-:W-:Y:S01]  /*165b0*/  IMAD.IADD R3, R3, 0x1, R5 ;  /* 0x0000000103037824 */ /* 0x000fe200078e0205 */
[----:B------:R-:W-:Y:S02]  /*165c0*/  ULDC UR4, c[0x0][0x3b8] ;  /* 0x0000ee0000047ab9 */ /* 0x000fe40000000800 */
[----:B------:R-:W-:Y:S02]  /*165d0*/  LOP3.LUT R10, R10, 0x38, RZ, 0xc0, !PT ;  /* 0x000000380a0a7812 */ /* 0x000fe400078ec0ff */
        /* <DEDUP_REMOVED lines=134> */
.L_x_2228:
        /* <DEDUP_REMOVED lines=38> */
.L_x_2116:
[----:B------:R-:W-:Y:S05]  /*170a0*/  BSYNC B0 ;  /* 0x0000000000007941 */ /* 0x000fea0003800000 */
.L_x_2115:
        /* <DEDUP_REMOVED lines=9> */
.L_x_2229:
        /* <DEDUP_REMOVED lines=9> */
.L_x_2230:
        /* <DEDUP_REMOVED lines=8> */
.L_x_2122:
[----:B------:R-:W-:Y:S05]  /*17250*/  BSYNC B1 ;  /* 0x0000000000017941 */ /* 0x000fea0003800000 */
.L_x_2121:
        /* <DEDUP_REMOVED lines=11> */
.L_x_2123:
        /* <DEDUP_REMOVED lines=13> */
.L_x_2124:
        /* <DEDUP_REMOVED lines=13> */
.L_x_2125:
        /* <DEDUP_REMOVED lines=13> */
.L_x_2126:
        /* <DEDUP_REMOVED lines=13> */
.L_x_2127:
        /* <DEDUP_REMOVED lines=13> */
.L_x_2128:
        /* <DEDUP_REMOVED lines=13> */
.L_x_2129:
        /* <DEDUP_REMOVED lines=13> */
.L_x_2130:
        /* <DEDUP_REMOVED lines=8> */
.L_x_2119:
[----:B------:R-:W-:Y:S05]  /*17940*/  BSYNC B0 ;  /* 0x0000000000007941 */ /* 0x000fea0003800000 */
.L_x_2118:
[----:B0-----:R-:W3:Y:S01]  /*17950*/  LDL.LU R3, [R1+0x20] ;  /* 0x0000200001037983 */ /* 0x001ee20000300800 */
[----:B------:R-:W-:Y:S02]  /*17960*/  IMAD.MOV.U32 R9, RZ, RZ, RZ ;  /* 0x000000ffff097224 */ /* 0x000fe400078e00ff */
[----:B-1----:R-:W-:Y:S02]  /*17970*/  IMAD.MOV.U32 R6, RZ, RZ, 0x1 ;  /* 0x00000001ff067424 */ /* 0x002fe400078e00ff */
[----:B---3--:R-:W-:-:S05]  /*17980*/  VIADD R8, R3, 0xfffffffe ;  /* 0xfffffffe03087836 */ /* 0x008fca0000000000 */
        /* <DEDUP_REMOVED lines=19> */
[----:B0-----:R-:W-:-:S03]  /*17ac0*/  LOP3.LUT R10, R4, 0x1f, RZ, 0xc0, !PT ;  /* 0x0000001f040a7812 */ /* 0x001fc600078ec0ff */
[----:B------:R-:W-:-:S05]  /*17ad0*/  IMAD.IADD R2, R2, 0x1, R3 ;  /* 0x0000000102027824 */ /* 0x000fca00078e0203 */
[----:B------:R-:W-:Y:S01]  /*17ae0*/  LOP3.LUT R11, R2, 0x1, RZ, 0xc0, !PT ;  /* 0x00000001020b7812 */ /* 0x000fe200078ec0ff */
[----:B------:R-:W-:Y:S06]  /*17af0*/  @!P0 BRA `(.L_x_2131) ;  /* 0x0000001400e08947 */ /* 0x000fec0003800000 */
[----:B------:R-:W-:Y:S01]  /*17b00*/  BSSY B0, `(.L_x_2131) ;  /* 0x0000177000007945 */ /* 0x000fe20003800000 */
[----:B------:R-:W-:Y:S02]  /*17b10*/  IMAD.IADD R7, R2, 0x1, -R11 ;  /* 0x0000000102077824 */ /* 0x000fe400078e0a0b */
[----:B------:R-:W-:-:S07]  /*17b20*/  IMAD.MOV.U32 R0, RZ, RZ, 0x1 ;  /* 0x00000001ff007424 */ /* 0x000fce00078e00ff */
.L_x_2172:
        /* <DEDUP_REMOVED lines=28> */
.L_x_2134:
[----:B------:R-:W1:Y:S01]  /*17cf0*/  S2R R2, SR_TID.X ;  /* 0x0000000000027919 */ /* 0x000e620000002100 */
[----:B------:R-:W-:Y:S01]  /*17d00*/  BSSY B2, `(.L_x_2135) ;  /* 0x0000006000027945 */ /* 0x000fe20003800000 */
[----:B-1----:R-:W-:Y:S02]  /*17d10*/  LOP3.LUT R3, R2, 0x7f, RZ, 0xc0, !PT ;  /* 0x0000007f02037812 */ /* 0x002fe400078ec0ff */
[----:B------:R-:W-:Y:S02]  /*17d20*/  SHF.L.U32 R2, R0, 0x1f, RZ ;  /* 0x0000001f00027819 */ /* 0x000fe400000006ff */
[----:B------:R-:W-:Y:S02]  /*17d30*/  ISETP.NE.AND P2, PT, R3, RZ, PT ;  /* 0x000000ff0300720c */ /* 0x000fe40003f45270 */
[----:B------:R-:W1:Y:S02]  /*17d40*/  SYNCS.PHASECHK.TRANS64.TRYWAIT P0, [UR38+0x38848], R2 ;  /* 0x03884802ff0075a7 */ /* 0x000e640008000166 */
[----:B-1----:R-:W-:Y:S09]  /*17d50*/  @!P0 BRA `(.L_x_2136) ;  /* 0x0000003800348947 */ /* 0x002ff20003800000 */
.L_x_2231:
[----:B------:R-:W-:Y:S05]  /*17d60*/  BSYNC B2 ;  /* 0x0000000000027941 */ /* 0x000fea0003800000 */
.L_x_2135:
[----:B------:R-:W-:Y:S04]  /*17d70*/  BSSY B2, `(.L_x_2137) ;  /* 0x0000007000027945 */ /* 0x000fe80003800000 */
[----:B------:R-:W-:Y:S05]  /*17d80*/  @P2 BRA `(.L_x_2138) ;  /* 0x0000000000142947 */ /* 0x000fea0003800000 */
[----:B------:R-:W-:Y:S01]  /*17d90*/  ISETP.NE.AND P0, PT, R10, RZ, PT ;  /* 0x000000ff0a00720c */ /* 0x000fe20003f05270 */
[----:B-1----:R-:W-:-:S04]  /*17da0*/  IMAD.MOV.U32 R3, RZ, RZ, 0x2000 ;  /* 0x00002000ff037424 */ /* 0x002fc800078e00ff */
[----:B------:R3:W-:Y:S08]  /*17db0*/  SYNCS.ARRIVE.TRANS64 RZ, [UR38+0x38838], R3 ;  /* 0x03883803ffff79a7 */ /* 0x0007f00008000026 */
[----:B---3--:R-:W-:Y:S05]  /*17dc0*/  @!P0 BRA `(.L_x_2138) ;  /* 0x0000000000048947 */ /* 0x008fea0003800000 */
[----:B------:R-:W-:Y:S01]  /*17dd0*/  BPT.TRAP 0x1 ;  /* 0x000000040000795c */ /* 0x000fe20000300000 */
.L_x_2138:
[----:B------:R-:W-:Y:S05]  /*17de0*/  BSYNC B2 ;  /* 0x0000000000027941 */ /* 0x000fea0003800000 */
.L_x_2137:
        /* <DEDUP_REMOVED lines=11> */
.L_x_2139:
        /* <DEDUP_REMOVED lines=10> */
.L_x_2232:
[----:B------:R-:W-:Y:S05]  /*17f40*/  BSYNC B2 ;  /* 0x0000000000027941 */ /* 0x000fea0003800000 */
.L_x_2140:
        /* <DEDUP_REMOVED lines=9> */
.L_x_2143:
[----:B------:R-:W-:Y:S05]  /*17fe0*/  BSYNC B2 ;  /* 0x0000000000027941 */ /* 0x000fea0003800000 */
.L_x_2142:
        /* <DEDUP_REMOVED lines=9> */
.L_x_2144:
        /* <DEDUP_REMOVED lines=13> */
.L_x_2145:
        /* <DEDUP_REMOVED lines=13> */
.L_x_2146:
        /* <DEDUP_REMOVED lines=13> */
.L_x_2147:
        /* <DEDUP_REMOVED lines=13> */
.L_x_2148:
        /* <DEDUP_REMOVED lines=13> */
.L_x_2149:
        /* <DEDUP_REMOVED lines=13> */
.L_x_2150:
        /* <DEDUP_REMOVED lines=13> */
.L_x_2151:
        /* <DEDUP_REMOVED lines=8> */
.L_x_2133:
[----:B------:R-:W-:Y:S05]  /*186b0*/  BSYNC B1 ;  /* 0x0000000000017941 */ /* 0x000fea0003800000 */
.L_x_2132:
        /* <DEDUP_REMOVED lines=27> */
.L_x_2154:
[----:B------:R-:W1:Y:S01]  /*18870*/  S2R R2, SR_TID.X ;  /* 0x0000000000027919 */ /* 0x000e620000002100 */
[----:B------:R-:W-:Y:S01]  /*18880*/  BSSY B2, `(.L_x_2155) ;  /* 0x0000006000027945 */ /* 0x000fe20003800000 */
[----:B-1----:R-:W-:Y:S02]  /*18890*/  LOP3.LUT R3, R2, 0x7f, RZ, 0xc0, !PT ;  /* 0x0000007f02037812 */ /* 0x002fe400078ec0ff */
[----:B------:R-:W-:Y:S02]  /*188a0*/  SHF.L.U32 R2, R0, 0x1f, RZ ;  /* 0x0000001f00027819 */ /* 0x000fe400000006ff */
[----:B------:R-:W-:Y:S02]  /*188b0*/  ISETP.NE.AND P2, PT, R3, RZ, PT ;  /* 0x000000ff0300720c */ /* 0x000fe40003f45270 */
[----:B------:R-:W1:Y:S02]  /*188c0*/  SYNCS.PHASECHK.TRANS64.TRYWAIT P0, [UR38+0x38840], R2 ;  /* 0x03884002ff0075a7 */ /* 0x000e640008000166 */
[----:B-1----:R-:W-:Y:S09]  /*188d0*/  @!P0 BRA `(.L_x_2156) ;  /* 0x0000002c00848947 */ /* 0x002ff20003800000 */
.L_x_2233:
[----:B------:R-:W-:Y:S05]  /*188e0*/  BSYNC B2 ;  /* 0x0000000000027941 */ /* 0x000fea0003800000 */
.L_x_2155:
[----:B------:R-:W-:Y:S04]  /*188f0*/  BSSY B2, `(.L_x_2157) ;  /* 0x0000007000027945 */ /* 0x000fe80003800000 */
[----:B------:R-:W-:Y:S05]  /*18900*/  @P2 BRA `(.L_x_2158) ;  /* 0x0000000000142947 */ /* 0x000fea0003800000 */
[----:B------:R-:W-:Y:S01]  /*18910*/  ISETP.NE.AND P0, PT, R10, RZ, PT ;  /* 0x000000ff0a00720c */ /* 0x000fe20003f05270 */
[----:B-1----:R-:W-:-:S04]  /*18920*/  IMAD.MOV.U32 R3, RZ, RZ, 0x2000 ;  /* 0x00002000ff037424 */ /* 0x002fc800078e00ff */
[----:B------:R3:W-:Y:S08]  /*18930*/  SYNCS.ARRIVE.TRANS64 RZ, [UR38+0x38830], R3 ;  /* 0x03883003ffff79a7 */ /* 0x0007f00008000026 */
[----:B---3--:R-:W-:Y:S05]  /*18940*/  @!P0 BRA `(.L_x_2158) ;  /* 0x0000000000048947 */ /* 0x008fea0003800000 */
[----:B------:R-:W-:Y:S01]  /*18950*/  BPT.TRAP 0x1 ;  /* 0x000000040000795c */ /* 0x000fe20000300000 */
.L_x_2158:
[----:B------:R-:W-:Y:S05]  /*18960*/  BSYNC B2 ;  /* 0x0000000000027941 */ /* 0x000fea0003800000 */
.L_x_2157:
        /* <DEDUP_REMOVED lines=11> */
.L_x_2159:
        /* <DEDUP_REMOVED lines=11> */
.L_x_2234:
[----:B------:R-:W-:Y:S05]  /*18ad0*/  BSYNC B2 ;  /* 0x0000000000027941 */ /* 0x000fea0003800000 */
.L_x_2160:
        /* <DEDUP_REMOVED lines=9> */
.L_x_2163:
[----:B------:R-:W-:Y:S05]  /*18b70*/  BSYNC B2 ;  /* 0x0000000000027941 */ /* 0x000fea0003800000 */
.L_x_2162:
        /* <DEDUP_REMOVED lines=9> */
.L_x_2164:
        /* <DEDUP_REMOVED lines=13> */
.L_x_2165:
        /* <DEDUP_REMOVED lines=13> */
.L_x_2166:
        /* <DEDUP_REMOVED lines=13> */
.L_x_2167:
        /* <DEDUP_REMOVED lines=13> */
.L_x_2168:
        /* <DEDUP_REMOVED lines=13> */
.L_x_2169:
        /* <DEDUP_REMOVED lines=13> */
.L_x_2170:
        /* <DEDUP_REMOVED lines=13> */
.L_x_2171:
        /* <DEDUP_REMOVED lines=8> */
.L_x_2153:
[----:B------:R-:W-:Y:S05]  /*19240*/  BSYNC B1 ;  /* 0x0000000000017941 */ /* 0x000fea0003800000 */
.L_x_2152:
[----:B------:R-:W-:Y:S01]  /*19250*/  VIADD R8, R8, 0xfffffffe ;  /* 0xfffffffe08087836 */ /* 0x000fe20000000000 */
[----:B------:R-:W-:Y:S06]  /*19260*/  @P1 BRA `(.L_x_2172) ;  /* 0xffffffe800301947 */ /* 0x000fec000383ffff */
[----:B------:R-:W-:Y:S05]  /*19270*/  BSYNC B0 ;  /* 0x0000000000007941 */ /* 0x000fea0003800000 */
.L_x_2131:
        /* <DEDUP_REMOVED lines=26> */
.L_x_2175:
[----:B------:R-:W1:Y:S01]  /*19420*/  S2R R2, SR_TID.X ;  /* 0x0000000000027919 */ /* 0x000e620000002100 */
[----:B------:R-:W-:Y:S01]  /*19430*/  BSSY B1, `(.L_x_2176) ;  /* 0x0000006000017945 */ /* 0x000fe20003800000 */
[----:B-1----:R-:W-:Y:S02]  /*19440*/  LOP3.LUT R3, R2, 0x7f, RZ, 0xc0, !PT ;  /* 0x0000007f02037812 */ /* 0x002fe400078ec0ff */
[----:B------:R-:W-:Y:S02]  /*19450*/  SHF.L.U32 R2, R0, 0x1f, RZ ;  /* 0x0000001f00027819 */ /* 0x000fe400000006ff */
[----:B------:R-:W-:Y:S02]  /*19460*/  ISETP.NE.AND P1, PT, R3, RZ, PT ;  /* 0x000000ff0300720c */ /* 0x000fe40003f25270 */
[----:B------:R-:W1:Y:S02]  /*19470*/  SYNCS.PHASECHK.TRANS64.TRYWAIT P0, [UR38+0x38848], R2 ;  /* 0x03884802ff0075a7 */ /* 0x000e640008000166 */
[----:B-1----:R-:W-:Y:S09]  /*19480*/  @!P0 BRA `(.L_x_2177) ;  /* 0x0000002000c88947 */ /* 0x002ff20003800000 */
.L_x_2235:
[----:B------:R-:W-:Y:S05]  /*19490*/  BSYNC B1 ;  /* 0x0000000000017941 */ /* 0x000fea0003800000 */
.L_x_2176:
[----:B------:R-:W-:Y:S04]  /*194a0*/  BSSY B1, `(.L_x_2178) ;  /* 0x0000007000017945 */ /* 0x000fe80003800000 */
[----:B------:R-:W-:Y:S05]  /*194b0*/  @P1 BRA `(.L_x_2179) ;  /* 0x0000000000141947 */ /* 0x000fea0003800000 */
[----:B------:R-:W-:Y:S01]  /*194c0*/  ISETP.NE.AND P0, PT, R10, RZ, PT ;  /* 0x000000ff0a00720c */ /* 0x000fe20003f05270 */
[----:B-1----:R-:W-:-:S04]  /*194d0*/  IMAD.MOV.U32 R3, RZ, RZ, 0x2000 ;  /* 0x00002000ff037424 */ /* 0x002fc800078e00ff */
[----:B------:R3:W-:Y:S08]  /*194e0*/  SYNCS.ARRIVE.TRANS64 RZ, [UR38+0x38838], R3 ;  /* 0x03883803ffff79a7 */ /* 0x0007f00008000026 */
[----:B---3--:R-:W-:Y:S05]  /*194f0*/  @!P0 BRA `(.L_x_2179) ;  /* 0x0000000000048947 */ /* 0x008fea0003800000 */
[----:B------:R-:W-:Y:S01]  /*19500*/  BPT.TRAP 0x1 ;  /* 0x000000040000795c */ /* 0x000fe20000300000 */
.L_x_2179:
[----:B------:R-:W-:Y:S05]  /*19510*/  BSYNC B1 ;  /* 0x0000000000017941 */ /* 0x000fea0003800000 */
.L_x_2178:
        /* <DEDUP_REMOVED lines=11> */
.L_x_2180:
        /* <DEDUP_REMOVED lines=11> */
.L_x_2236:
[----:B------:R-:W-:Y:S05]  /*19680*/  BSYNC B1 ;  /* 0x0000000000017941 */ /* 0x000fea0003800000 */
.L_x_2181:
        /* <DEDUP_REMOVED lines=9> */
.L_x_2184:
[----:B------:R-:W-:Y:S05]  /*19720*/  BSYNC B1 ;  /* 0x0000000000017941 */ /* 0x000fea0003800000 */
.L_x_2183:
        /* <DEDUP_REMOVED lines=9> */
.L_x_2185:
        /* <DEDUP_REMOVED lines=13> */
.L_x_2186:
        /* <DEDUP_REMOVED lines=13> */
.L_x_2187:
        /* <DEDUP_REMOVED lines=13> */
.L_x_2188:
        /* <DEDUP_REMOVED lines=13> */
.L_x_2189:
        /* <DEDUP_REMOVED lines=13> */
.L_x_2190:
        /* <DEDUP_REMOVED lines=13> */
.L_x_2191:
        /* <DEDUP_REMOVED lines=13> */
.L_x_2192:
        /* <DEDUP_REMOVED lines=8> */
.L_x_2174:
[----:B------:R-:W-:Y:S05]  /*19df0*/  BSYNC B0 ;  /* 0x0000000000007941 */ /* 0x000fea0003800000 */
.L_x_2173:
[----:B------:R-:W-:Y:S01]  /*19e00*/  LOP3.LUT R0, R0, 0x1, RZ, 0x3c, !PT ;  /* 0x0000000100007812 */ /* 0x000fe200078e3cff */
[----:B------:R-:W-:Y:S02]  /*19e10*/  IMAD.MOV.U32 R6, RZ, RZ, RZ ;  /* 0x000000ffff067224 */ /* 0x000fe400078e00ff */
[----:B------:R-:W-:-:S07]  /*19e20*/  IMAD.MOV.U32 R9, RZ, RZ, RZ ;  /* 0x000000ffff097224 */ /* 0x000fce00078e00ff */
.L_x_2094:
[----:B------:R-:W1:Y:S01]  /*19e30*/  S2R R3, SR_CgaCtaId ;  /* 0x0000000000037919 */ /* 0x000e620000008800 */
[----:B------:R-:W-:Y:S02]  /*19e40*/  MOV R2, 0x400 ;  /* 0x0000040000027802 */ /* 0x000fe40000000f00 */
[----:B------:R-:W-:Y:S02]  /*19e50*/  SHF.L.U32 R9, R9, 0x1f, RZ ;  /* 0x0000001f09097819 */ /* 0x000fe400000006ff */
[----:B-1----:R-:W-:-:S04]  /*19e60*/  LEA R2, R3, R2, 0x18 ;  /* 0x0000000203027211 */ /* 0x002fc800078ec0ff */
[----:B------:R-:W1:Y:S02]  /*19e70*/  SYNCS.PHASECHK.TRANS64.TRYWAIT P0, [R2+URZ+0x38820], R9 ;  /* 0x03882009020075a7 */ /* 0x000e64000800017f */
[----:B-1----:R-:W-:Y:S05]  /*19e80*/  @!P0 BRA `(.L_x_2193) ;  /* 0x0000001800788947 */ /* 0x002fea0003800000 */
.L_x_2237:
[----:B------:R-:W-:-:S03]  /*19e90*/  UMOV UR4, 0xffffffff ;  /* 0xffffffff00047882 */ /* 0x000fc60000000000 */
[----:B------:R-:W-:Y:S05]  /*19ea0*/  BRA.DIV UR4, `(.L_x_2194) ;  /* 0x0000001a04847947 */ /* 0x000fea000b800000 */
[----:B------:R-:W3:Y:S02]  /*19eb0*/  S2R R3, SR_TID.X ;  /* 0x0000000000037919 */ /* 0x000ee40000002100 */
[----:B---3--:R-:W-:-:S04]  /*19ec0*/  SHF.R.U32.HI R3, RZ, 0x5, R3 ;  /* 0x00000005ff037819 */ /* 0x008fc80000011603 */
[----:B------:R-:W-:-:S05]  /*19ed0*/  LOP3.LUT R3, R3, 0x3, RZ, 0xc0, !PT ;  /* 0x0000000303037812 */ /* 0x000fca00078ec0ff */
[----:B--2---:R2:W3:Y:S02]  /*19ee0*/  SHFL.IDX PT, R14, R3, RZ, 0x1f ;  /* 0x00001fff030e7589 */ /* 0x0044e400000e0000 */
.L_x_2240:
[----:B---3--:R-:W-:-:S13]  /*19ef0*/  ISETP.NE.AND P0, PT, R14, RZ, PT ;  /* 0x000000ff0e00720c */ /* 0x008fda0003f05270 */
[----:B------:R-:W-:Y:S05]  /*19f00*/  @P0 BRA `(.L_x_1998) ;  /* 0x0000000000900947 */ /* 0x000fea0003800000 */
[----:B------:R-:W-:-:S03]  /*19f10*/  UMOV UR4, 0xffffffff ;  /* 0xffffffff00047882 */ /* 0x000fc60000000000 */
[----:B------:R-:W-:Y:S05]  /*19f20*/  BRA.DIV UR4, `(.L_x_2195) ;  /* 0x0000001a04987947 */ /* 0x000fea000b800000 */
[----:B------:R-:W-:-:S13]  /*19f30*/  ELECT P6, URZ, PT ;  /* 0x00000000003f782f */ /* 0x000fda00038c0000 */
.L_x_2243:
        /* <DEDUP_REMOVED lines=8> */
.L_x_2196:
        /* <DEDUP_REMOVED lines=12> */
.L_x_2244:
[----:B------:R-:W3:Y:S02]  /*1a080*/  SYNCS.PHASECHK.TRANS64.TRYWAIT P0, [R5+URZ], R0 ;  /* 0x00000000050075a7 */ /* 0x000ee4000800017f */
[----:B---3--:R-:W-:Y:S05]  /*1a090*/  @!P0 BRA `(.L_x_2198) ;  /* 0x0000001800708947 */ /* 0x008fea0003800000 */
.L_x_2245:
[----:B------:R-:W-:Y:S05]  /*1a0a0*/  @!P2 BRA `(.L_x_2199) ;  /* 0x000000000004a947 */ /* 0x000fea0003800000 */
[----:B------:R-:W-:Y:S01]  /*1a0b0*/  BPT.TRAP 0x1 ;  /* 0x000000040000795c */ /* 0x000fe20000300000 */
.L_x_2199:
[----:B-1----:R-:W-:-:S04]  /*1a0c0*/  VIADD R2, R2, 0x38860 ;  /* 0x0003886002027836 */ /* 0x002fc80000000000 */
[----:B---3--:R-:W-:-:S04]  /*1a0d0*/  IMAD R5, R6, 0x8, R2 ;  /* 0x0000000806057824 */ /* 0x008fc800078e0202 */
[----:B------:R-:W1:Y:S02]  /*1a0e0*/  SYNCS.PHASECHK.TRANS64.TRYWAIT P0, [R5+URZ], R4 ;  /* 0x00000004050075a7 */ /* 0x000e64000800017f */
[----:B-1----:R-:W-:Y:S05]  /*1a0f0*/  @!P0 BRA `(.L_x_2200) ;  /* 0x00000018006c8947 */ /* 0x002fea0003800000 */
.L_x_2246:
[----:B------:R-:W-:-:S07]  /*1a100*/  IMAD R3, R3, 0x8, R2 ;  /* 0x0000000803037824 */ /* 0x000fce00078e0202 */
.L_x_2201:
[----:B---3--:R3:W4:Y:S02]  /*1a110*/  SYNCS.PHASECHK.TRANS64.TRYWAIT P0, [R3+URZ], R0 ;  /* 0x00000000030075a7 */ /* 0x008724000800017f */
[----:B----4-:R-:W-:Y:S05]  /*1a120*/  @!P0 NANOSLEEP.SYNCS 0x989680 ;  /* 0x009896800000895d */ /* 0x010fea0003900000 */
[----:B------:R-:W4:Y:S02]  /*1a130*/  @!P0 SYNCS.PHASECHK.TRANS64 P0, [R3+URZ], R0 ;  /* 0x00000000030085a7 */ /* 0x000f24000800007f */
[----:B----4-:R-:W-:Y:S05]  /*1a140*/  @!P0 BRA `(.L_x_2201) ;  /* 0xfffffffc00f08947 */ /* 0x010fea000383ffff */
.L_x_1998:
[----:B------:R-:W-:Y:S05]  /*1a150*/  BSYNC B6 ;  /* 0x0000000000067941 */ /* 0x000fea0003800000 */
.L_x_1995:
[----:B------:R-:W-:Y:S05]  /*1a160*/  EXIT ;  /* 0x000000000000794d */ /* 0x000fea0003800000 */
.L_x_2018:
[----:B0-----:R0:W1:Y:S02]  /*1a170*/  SYNCS.PHASECHK.TRANS64.TRYWAIT P0, [R199+URZ+0x38800], R4 ;  /* 0x03880004c70075a7 */ /* 0x001064000800017f */
[----:B-1----:R-:W-:Y:S05]  /*1a180*/  @!P0 NANOSLEEP.SYNCS 0x989680 ;  /* 0x009896800000895d */ /* 0x002fea0003900000 */
[----:B------:R-:W1:Y:S02]  /*1a190*/  @!P0 SYNCS.PHASECHK.TRANS64 P0, [R199+URZ+0x38800], R4 ;  /* 0x03880004c70085a7 */ /* 0x000e64000800007f */
[----:B-1----:R-:W-:Y:S05]  /*1a1a0*/  @!P0 BRA `(.L_x_2018) ;  /* 0xfffffffc00f08947 */ /* 0x002fea000383ffff */
[----:B------:R-:W-:Y:S05]  /*1a1b0*/  BRA `(.L_x_2202) ;  /* 0xfffffe9800f87947 */ /* 0x000fea000383ffff */
.L_x_2022:
[----:B--2---:R2:W3:Y:S02]  /*1a1c0*/  SYNCS.PHASECHK.TRANS64.TRYWAIT P1, [R199+URZ+0x38830], R4 ;  /* 0x03883004c70075a7 */ /* 0x0044e4000802017f */
[----:B---3--:R-:W-:Y:S05]  /*1a1d0*/  @!P1 NANOSLEEP.SYNCS 0x989680 ;  /* 0x009896800000995d */ /* 0x008fea0003900000 */
[----:B------:R-:W3:Y:S02]  /*1a1e0*/  @!P1 SYNCS.PHASECHK.TRANS64 P1, [R199+URZ+0x38830], R4 ;  /* 0x03883004c70095a7 */ /* 0x000ee4000802007f */
[----:B---3--:R-:W-:Y:S05]  /*1a1f0*/  @!P1 BRA `(.L_x_2022) ;  /* 0xfffffffc00f09947 */ /* 0x008fea000383ffff */
[----:B------:R-:W-:Y:S05]  /*1a200*/  BRA `(.L_x_2021) ;  /* 0xfffffe9c00447947 */ /* 0x000fea000383ffff */
.L_x_2023:
[----:B---3--:R3:W4:Y:S02]  /*1a210*/  SYNCS.PHASECHK.TRANS64.TRYWAIT P1, [R199+URZ+0x38810], R4 ;  /* 0x03881004c70075a7 */ /* 0x008724000802017f */
[----:B----4-:R-:W-:Y:S05]  /*1a220*/  @!P1 NANOSLEEP.SYNCS 0x989680 ;  /* 0x009896800000995d */ /* 0x010fea0003900000 */
[----:B------:R-:W4:Y:S02]  /*1a230*/  @!P1 SYNCS.PHASECHK.TRANS64 P1, [R199+URZ+0x38810], R4 ;  /* 0x03881004c70095a7 */ /* 0x000f24000802007f */
[----:B----4-:R-:W-:Y:S05]  /*1a240*/  @!P1 BRA `(.L_x_2023) ;  /* 0xfffffffc00f09947 */ /* 0x010fea000383ffff */
[----:B------:R-:W-:Y:S05]  /*1a250*/  BRA `(.L_x_2203) ;  /* 0xfffffea000347947 */ /* 0x000fea000383ffff */
.L_x_2027:
[----:B------:R0:W0:Y:S02]  /*1a260*/  SYNCS.PHASECHK.TRANS64.TRYWAIT P1, [R199+URZ+0x38850], R4 ;  /* 0x03885004c70075a7 */ /* 0x000024000802017f */
[----:B0-----:R-:W-:Y:S05]  /*1a270*/  @!P1 NANOSLEEP.SYNCS 0x989680 ;  /* 0x009896800000995d */ /* 0x001fea0003900000 */
[----:B------:R-:W0:Y:S02]  /*1a280*/  @!P1 SYNCS.PHASECHK.TRANS64 P1, [R199+URZ+0x38850], R4 ;  /* 0x03885004c70095a7 */ /* 0x000e24000802007f */
[----:B0-----:R-:W-:Y:S05]  /*1a290*/  @!P1 BRA `(.L_x_2027) ;  /* 0xfffffffc00f09947 */ /* 0x001fea000383ffff */
[----:B------:R-:W-:Y:S05]  /*1a2a0*/  BRA `(.L_x_2026) ;  /* 0xfffffea000607947 */ /* 0x000fea000383ffff */
.L_x_2043:
[----:B-1----:R1:W2:Y:S02]  /*1a2b0*/  SYNCS.PHASECHK.TRANS64.TRYWAIT P2, [R204+URZ+0x38830], R203 ;  /* 0x038830cbcc0075a7 */ /* 0x0022a4000804017f */
[----:B--2---:R-:W-:Y:S05]  /*1a2c0*/  @!P2 NANOSLEEP.SYNCS 0x989680 ;  /* 0x009896800000a95d */ /* 0x004fea0003900000 */
[----:B------:R-:W2:Y:S02]  /*1a2d0*/  @!P2 SYNCS.PHASECHK.TRANS64 P2, [R204+URZ+0x38830], R203 ;  /* 0x038830cbcc00a5a7 */ /* 0x000ea4000804007f */
[----:B--2---:R-:W-:Y:S05]  /*1a2e0*/  @!P2 BRA `(.L_x_2043) ;  /* 0xfffffffc00f0a947 */ /* 0x004fea000383ffff */
[----:B------:R-:W-:Y:S05]  /*1a2f0*/  BRA `(.L_x_2042) ;  /* 0xfffffed400447947 */ /* 0x000fea000383ffff */
.L_x_2047:
[----:B---3--:R3:W4:Y:S02]  /*1a300*/  SYNCS.PHASECHK.TRANS64.TRYWAIT P2, [R204+URZ+0x38850], R203 ;  /* 0x038850cbcc0075a7 */ /* 0x008724000804017f */
[----:B----4-:R-:W-:Y:S05]  /*1a310*/  @!P2 NANOSLEEP.SYNCS 0x989680 ;  /* 0x009896800000a95d */ /* 0x010fea0003900000 */
[----:B------:R-:W4:Y:S02]  /*1a320*/  @!P2 SYNCS.PHASECHK.TRANS64 P2, [R204+URZ+0x38850], R203 ;  /* 0x038850cbcc00a5a7 */ /* 0x000f24000804007f */
[----:B----4-:R-:W-:Y:S05]  /*1a330*/  @!P2 BRA `(.L_x_2047) ;  /* 0xfffffffc00f0a947 */ /* 0x010fea000383ffff */
[----:B------:R-:W-:Y:S05]  /*1a340*/  BRA `(.L_x_2046) ;  /* 0xfffffed800107947 */ /* 0x000fea000383ffff */
.L_x_2064:
[----:B-1----:R1:W3:Y:S02]  /*1a350*/  SYNCS.PHASECHK.TRANS64.TRYWAIT P3, [R184+URZ+0x38830], R23 ;  /* 0x03883017b80075a7 */ /* 0x0022e4000806017f */
[----:B---3--:R-:W-:Y:S05]  /*1a360*/  @!P3 NANOSLEEP.SYNCS 0x989680 ;  /* 0x009896800000b95d */ /* 0x008fea0003900000 */
[----:B------:R-:W3:Y:S02]  /*1a370*/  @!P3 SYNCS.PHASECHK.TRANS64 P3, [R184+URZ+0x38830], R23 ;  /* 0x03883017b800b5a7 */ /* 0x000ee4000806007f */
[----:B---3--:R-:W-:Y:S05]  /*1a380*/  @!P3 BRA `(.L_x_2064) ;  /* 0xfffffffc00f0b947 */ /* 0x008fea000383ffff */
[----:B------:R-:W-:Y:S05]  /*1a390*/  BRA `(.L_x_2063) ;  /* 0xffffff0c00e87947 */ /* 0x000fea000383ffff */
.L_x_2068:
[----:B---3--:R3:W4:Y:S02]  /*1a3a0*/  SYNCS.PHASECHK.TRANS64.TRYWAIT P3, [R184+URZ+0x38850], R23 ;  /* 0x03885017b80075a7 */ /* 0x008724000806017f */
[----:B----4-:R-:W-:Y:S05]  /*1a3b0*/  @!P3 NANOSLEEP.SYNCS 0x989680 ;  /* 0x009896800000b95d */ /* 0x010fea0003900000 */
[----:B------:R-:W4:Y:S02]  /*1a3c0*/  @!P3 SYNCS.PHASECHK.TRANS64 P3, [R184+URZ+0x38850], R23 ;  /* 0x03885017b800b5a7 */ /* 0x000f24000806007f */
[----:B----4-:R-:W-:Y:S05]  /*1a3d0*/  @!P3 BRA `(.L_x_2068) ;  /* 0xfffffffc00f0b947 */ /* 0x010fea000383ffff */
[----:B------:R-:W-:Y:S05]  /*1a3e0*/  BRA `(.L_x_2067) ;  /* 0xffffff1000707947 */ /* 0x000fea000383ffff */
.L_x_2074:
[----:B-1----:R1:W2:Y:S02]  /*1a3f0*/  SYNCS.PHASECHK.TRANS64.TRYWAIT P2, [R202+URZ+0x38830], R189 ;  /* 0x038830bdca0075a7 */ /* 0x0022a4000804017f */
[----:B--2---:R-:W-:Y:S05]  /*1a400*/  @!P2 NANOSLEEP.SYNCS 0x989680 ;  /* 0x009896800000a95d */ /* 0x004fea0003900000 */
[----:B------:R-:W2:Y:S02]  /*1a410*/  @!P2 SYNCS.PHASECHK.TRANS64 P2, [R202+URZ+0x38830], R189 ;  /* 0x038830bdca00a5a7 */ /* 0x000ea4000804007f */
[----:B--2---:R-:W-:Y:S05]  /*1a420*/  @!P2 BRA `(.L_x_2074) ;  /* 0xfffffffc00f0a947 */ /* 0x004fea000383ffff */
[----:B------:R-:W-:Y:S05]  /*1a430*/  BRA `(.L_x_2073) ;  /* 0xffffff3800907947 */ /* 0x000fea000383ffff */
.L_x_2078:
[----:B---3--:R3:W4:Y:S02]  /*1a440*/  SYNCS.PHASECHK.TRANS64.TRYWAIT P2, [R202+URZ+0x38850], R189 ;  /* 0x038850bdca0075a7 */ /* 0x008724000804017f */
[----:B----4-:R-:W-:Y:S05]  /*1a450*/  @!P2 NANOSLEEP.SYNCS 0x989680 ;  /* 0x009896800000a95d */ /* 0x010fea0003900000 */
[----:B------:R-:W4:Y:S02]  /*1a460*/  @!P2 SYNCS.PHASECHK.TRANS64 P2, [R202+URZ+0x38850], R189 ;  /* 0x038850bdca00a5a7 */ /* 0x000f24000804007f */
[----:B----4-:R-:W-:Y:S05]  /*1a470*/  @!P2 BRA `(.L_x_2078) ;  /* 0xfffffffc00f0a947 */ /* 0x010fea000383ffff */
[----:B------:R-:W-:Y:S05]  /*1a480*/  BRA `(.L_x_2077) ;  /* 0xffffff3c001c7947 */ /* 0x000fea000383ffff */
.L_x_2105:
[----:B------:R-:W-:Y:S02]  /*1a490*/  IMAD.MOV.U32 R13, RZ, RZ, R6 ;  /* 0x000000ffff0d7224 */ /* 0x000fe400078e0006 */
[----:B------:R-:W-:Y:S02]  /*1a4a0*/  IMAD.MOV.U32 R12, RZ, RZ, RZ ;  /* 0x000000ffff0c7224 */ /* 0x000fe400078e00ff */
[----:B------:R-:W-:Y:S02]  /*1a4b0*/  IMAD.MOV.U32 R11, RZ, RZ, 0x1f ;  /* 0x0000001fff0b7424 */ /* 0x000fe400078e00ff */
[----:B------:R-:W-:-:S07]  /*1a4c0*/  IMAD.MOV.U32 R15, RZ, RZ, -0x1 ;  /* 0xffffffffff0f7424 */ /* 0x000fce00078e00ff */
[----:B------:R-:W-:Y:S05]  /*1a4d0*/  WARPSYNC.COLLECTIVE R15, `(.L_x_2204) ;  /* 0x000000000f087348 */ /* 0x000fea0003c00000 */
[----:B------:R0:W1:Y:S02]  /*1a4e0*/  SHFL.IDX P6, R14, R13, R12, R11 ;  /* 0x0000000c0d0e7389 */ /* 0x00006400000c000b */
[----:B01----:R-:W-:Y:S01]  /*1a4f0*/  ENDCOLLECTIVE ;  /* 0x000000000000791b */ /* 0x003fe20003800000 */
.L_x_2204:
[----:B------:R-:W-:Y:S05]  /*1a500*/  BRA `(.L_x_2205) ;  /* 0xffffffb000047947 */ /* 0x000fea000383ffff */
.L_x_2107:
[----:B------:R-:W-:Y:S01]  /*1a510*/  BSSY B0, `(.L_x_2206) ;  /* 0x0000006000007945 */ /* 0x000fe20003800000 */
[----:B------:R-:W-:-:S07]  /*1a520*/  IMAD.MOV.U32 R15, RZ, RZ, -0x1 ;  /* 0xffffffffff0f7424 */ /* 0x000fce00078e00ff */
[----:B0-----:R-:W-:Y:S05]  /*1a530*/  WARPSYNC.COLLECTIVE R15, `(.L_x_2207) ;  /* 0x000000000f0c7348 */ /* 0x001fea0003c00000 */
[----:B------:R-:W-:Y:S02]  /*1a540*/  ELECT P6, UR62, PT ;  /* 0x00000000003e782f */ /* 0x000fe400038c0000 */
[----:B------:R-:W-:Y:S01]  /*1a550*/  MOV R14, UR62 ;  /* 0x0000003e000e7c02 */ /* 0x000fe20008000f00 */
[----:B0-----:R-:W-:Y:S10]  /*1a560*/  ENDCOLLECTIVE ;  /* 0x000000000000791b */ /* 0x001ff40003800000 */
.L_x_2207:
[----:B------:R-:W-:Y:S05]  /*1a570*/  BSYNC B0 ;  /* 0x0000000000007941 */ /* 0x000fea0003800000 */
.L_x_2206:
[----:B------:R-:W-:Y:S05]  /*1a580*/  BRA `(.L_x_2208) ;  /* 0xffffffb000087947 */ /* 0x000fea000383ffff */
.L_x_2109:
[----:B-1----:R-:W-:-:S04]  /*1a590*/  IMAD.U32 R3, RZ, RZ, UR38 ;  /* 0x00000026ff037e24 */ /* 0x002fc8000f8e00ff */
[----:B------:R1:W2:Y:S03]  /*1a5a0*/  SYNCS.PHASECHK.TRANS64.TRYWAIT P0, [R3+URZ+0x38840], R0 ;  /* 0x03884000030075a7 */ /* 0x0002a6000800017f */
[----:B--2---:R-:W-:Y:S05]  /*1a5b0*/  @!P0 NANOSLEEP.SYNCS 0x989680 ;  /* 0x009896800000895d */ /* 0x004fea0003900000 */
[----:B------:R-:W2:Y:S02]  /*1a5c0*/  @!P0 SYNCS.PHASECHK.TRANS64 P0, [R3+URZ+0x38840], R0 ;  /* 0x03884000030085a7 */ /* 0x000ea4000800007f */
[----:B--2---:R-:W-:Y:S05]  /*1a5d0*/  @!P0 BRA `(.L_x_2109) ;  /* 0xfffffffc00ec8947 */ /* 0x004fea000383ffff */
[----:B------:R-:W-:Y:S05]  /*1a5e0*/  BRA `(.L_x_2209) ;  /* 0xffffffb0006c7947 */ /* 0x000fea000383ffff */
.L_x_2112:
[----:B------:R-:W-:Y:S02]  /*1a5f0*/  IMAD.MOV.U32 R13, RZ, RZ, R3 ;  /* 0x000000ffff0d7224 */ /* 0x000fe400078e0003 */
[----:B------:R-:W-:Y:S02]  /*1a600*/  IMAD.MOV.U32 R12, RZ, RZ, RZ ;  /* 0x000000ffff0c7224 */ /* 0x000fe400078e00ff */
[----:B------:R-:W-:Y:S02]  /*1a610*/  IMAD.MOV.U32 R11, RZ, RZ, 0x181f ;  /* 0x0000181fff0b7424 */ /* 0x000fe400078e00ff */
[----:B------:R-:W-:Y:S02]  /*1a620*/  IMAD.MOV.U32 R15, RZ, RZ, -0x1 ;  /* 0xffffffffff0f7424 */ /* 0x000fe400078e00ff */
[----:B------:R-:W-:-:S07]  /*1a630*/  VIADD R9, R5, UR46 ;  /* 0x0000002e05097c36 */ /* 0x000fce0008000000 */
[----:B------:R-:W-:Y:S05]  /*1a640*/  WARPSYNC.COLLECTIVE R15, `(.L_x_2210) ;  /* 0x000000000f087348 */ /* 0x000fea0003c00000 */
[----:B------:R0:W1:Y:S02]  /*1a650*/  SHFL.IDX P6, R14, R13, R12, R11 ;  /* 0x0000000c0d0e7389 */ /* 0x00006400000c000b */
[----:B01----:R-:W-:Y:S01]  /*1a660*/  ENDCOLLECTIVE ;  /* 0x000000000000791b */ /* 0x003fe20003800000 */
.L_x_2210:
[----:B------:R0:W-:Y:S01]  /*1a670*/  STL [R1+0x4], R9 ;  /* 0x0000040901007387 */ /* 0x0001e20000100800 */
[----:B------:R-:W-:Y:S02]  /*1a680*/  IMAD.MOV.U32 R13, RZ, RZ, R0 ;  /* 0x000000ffff0d7224 */ /* 0x000fe400078e0000 */
[----:B------:R-:W-:-:S07]  /*1a690*/  IMAD.MOV.U32 R4, RZ, RZ, R14 ;  /* 0x000000ffff047224 */ /* 0x000fce00078e000e */
[----:B0-----:R-:W-:Y:S05]  /*1a6a0*/  WARPSYNC.COLLECTIVE R15, `(.L_x_2211) ;  /* 0x000000000f087348 */ /* 0x001fea0003c00000 */
[----:B------:R1:W2:Y:S02]  /*1a6b0*/  SHFL.IDX P6, R14, R13, R12, R11 ;  /* 0x0000000c0d0e7389 */ /* 0x0002a400000c000b */
[----:B012---:R-:W-:Y:S01]  /*1a6c0*/  ENDCOLLECTIVE ;  /* 0x000000000000791b */ /* 0x007fe20003800000 */
.L_x_2211:
[----:B------:R-:W-:Y:S01]  /*1a6d0*/  ULDC UR4, c[0x0][0x288] ;  /* 0x0000a20000047ab9 */ /* 0x000fe20000000800 */
[----:B------:R-:W-:Y:S01]  /*1a6e0*/  ULDC.64 UR6, c[0x0][0x208] ;  /* 0x0000820000067ab9 */ /* 0x000fe20000000a00 */
[----:B------:R-:W-:Y:S02]  /*1a6f0*/  IMAD R2, R7, UR4, RZ ;  /* 0x0000000407027c24 */ /* 0x000fe4000f8e02ff */
[----:B------:R-:W-:-:S03]  /*1a700*/  VIADD R7, R9, 0x10 ;  /* 0x0000001009077836 */ /* 0x000fc60000000000 */
[----:B------:R-:W-:Y:S02]  /*1a710*/  ISETP.GE.AND P1, PT, R9, R2, PT ;  /* 0x000000020900720c */ /* 0x000fe40003f26270 */
[----:B------:R0:W-:Y:S01]  /*1a720*/  STL [R1+0x18], R7 ;  /* 0x0000180701007387 */ /* 0x0001e20000100800 */
[----:B------:R-:W-:Y:S02]  /*1a730*/  IMAD.MOV.U32 R13, RZ, RZ, R3 ;  /* 0x000000ffff0d7224 */ /* 0x000fe400078e0003 */
[----:B------:R-:W-:Y:S02]  /*1a740*/  IMAD.MOV.U32 R12, RZ, RZ, 0x1 ;  /* 0x00000001ff0c7424 */ /* 0x000fe400078e00ff */
[----:B------:R-:W-:-:S06]  /*1a750*/  IMAD.MOV.U32 R6, RZ, RZ, R14 ;  /* 0x000000ffff067224 */ /* 0x000fcc00078e000e */
[----:B------:R-:W-:Y:S02]  /*1a760*/  @!P1 LEA R5, P2, R10, R6, 0x1 ;  /* 0x000000060a059211 */ /* 0x000fe400078408ff */
[----:B------:R-:W-:-:S03]  /*1a770*/  @!P1 LEA R6, R8, UR38, 0x1 ;  /* 0x0000002608069c11 */ /* 0x000fc6000f8e08ff */
        /* <DEDUP_REMOVED lines=9> */
[----:B0-----:R-:W-:-:S12]  /*1a810*/  VIADD R7, R9, 0x20 ;  /* 0x0000002009077836 */ /* 0x001fd80000000000 */
[----:B-1----:R-:W-:Y:S05]  /*1a820*/  WARPSYNC.COLLECTIVE R15, `(.L_x_2212) ;  /* 0x000000000f087348 */ /* 0x002fea0003c00000 */
[----:B------:R0:W2:Y:S02]  /*1a830*/  SHFL.IDX P6, R14, R13, R12, R11 ;  /* 0x0000000c0d0e7389 */ /* 0x0000a400000c000b */
[----:B012---:R-:W-:Y:S01]  /*1a840*/  ENDCOLLECTIVE ;  /* 0x000000000000791b */ /* 0x007fe20003800000 */
.L_x_2212:
[----:B------:R0:W-:Y:S01]  /*1a850*/  STL [R1+0x1c], R7 ;  /* 0x00001c0701007387 */ /* 0x0001e20000100800 */
[----:B------:R-:W-:Y:S01]  /*1a860*/  @!P1 LEA R6, R8, UR38, 0x1 ;  /* 0x0000002608069c11 */ /* 0x000fe2000f8e08ff */
[----:B------:R-:W-:Y:S02]  /*1a870*/  IMAD.MOV.U32 R13, RZ, RZ, R0 ;  /* 0x000000ffff0d7224 */ /* 0x000fe400078e0000 */
[----:B------:R-:W-:-:S07]  /*1a880*/  IMAD.MOV.U32 R4, RZ, RZ, R14 ;  /* 0x000000ffff047224 */ /* 0x000fce00078e000e */
[----:B0-----:R-:W-:Y:S05]  /*1a890*/  WARPSYNC.COLLECTIVE R15, `(.L_x_2213) ;  /* 0x000000000f087348 */ /* 0x001fea0003c00000 */
[----:B------:R1:W2:Y:S02]  /*1a8a0*/  SHFL.IDX P6, R14, R13, R12, R11 ;  /* 0x0000000c0d0e7389 */ /* 0x0002a400000c000b */
[----:B012---:R-:W-:Y:S01]  /*1a8b0*/  ENDCOLLECTIVE ;  /* 0x000000000000791b */ /* 0x007fe20003800000 */
.L_x_2213:
[----:B------:R-:W-:Y:S01]  /*1a8c0*/  ULDC.64 UR4, c[0x0][0x208] ;  /* 0x0000820000047ab9 */ /* 0x000fe20000000a00 */
[----:B------:R-:W-:Y:S02]  /*1a8d0*/  IMAD.MOV.U32 R13, RZ, RZ, R3 ;  /* 0x000000ffff0d7224 */ /* 0x000fe400078e0003 */
[----:B------:R-:W-:Y:S02]  /*1a8e0*/  IMAD.MOV.U32 R12, RZ, RZ, 0x2 ;  /* 0x00000002ff0c7424 */ /* 0x000fe400078e00ff */
[----:B------:R-:W-:-:S05]  /*1a8f0*/  IMAD.MOV.U32 R5, RZ, RZ, R14 ;  /* 0x000000ffff057224 */ /* 0x000fca00078e000e */
        /* <DEDUP_REMOVED lines=13> */
.L_x_2214:
[----:B------:R-:W-:Y:S01]  /*1a9d0*/  @!P1 LEA R6, R8, UR38, 0x1 ;  /* 0x0000002608069c11 */ /* 0x000fe2000f8e08ff */
[----:B------:R-:W-:Y:S02]  /*1a9e0*/  IMAD.MOV.U32 R13, RZ, RZ, R0 ;  /* 0x000000ffff0d7224 */ /* 0x000fe400078e0000 */
[----:B------:R-:W-:-:S07]  /*1a9f0*/  IMAD.MOV.U32 R4, RZ, RZ, R14 ;  /* 0x000000ffff047224 */ /* 0x000fce00078e000e */
[----:B------:R-:W-:Y:S05]  /*1aa00*/  WARPSYNC.COLLECTIVE R15, `(.L_x_2215) ;  /* 0x000000000f087348 */ /* 0x000fea0003c00000 */
[----:B------:R0:W1:Y:S02]  /*1aa10*/  SHFL.IDX P6, R14, R13, R12, R11 ;  /* 0x0000000c0d0e7389 */ /* 0x00006400000c000b */
[----:B01----:R-:W-:Y:S01]  /*1aa20*/  ENDCOLLECTIVE ;  /* 0x000000000000791b */ /* 0x003fe20003800000 */
.L_x_2215:
        /* <DEDUP_REMOVED lines=16> */
.L_x_2216:
[----:B------:R-:W-:Y:S02]  /*1ab30*/  IMAD.MOV.U32 R13, RZ, RZ, R0 ;  /* 0x000000ffff0d7224 */ /* 0x000fe400078e0000 */
[----:B------:R-:W-:-:S07]  /*1ab40*/  IMAD.MOV.U32 R3, RZ, RZ, R14 ;  /* 0x000000ffff037224 */ /* 0x000fce00078e000e */
[----:B------:R-:W-:Y:S05]  /*1ab50*/  WARPSYNC.COLLECTIVE R15, `(.L_x_2217) ;  /* 0x000000000f087348 */ /* 0x000fea0003c00000 */
[----:B------:R0:W1:Y:S02]  /*1ab60*/  SHFL.IDX P6, R14, R13, R12, R11 ;  /* 0x0000000c0d0e7389 */ /* 0x00006400000c000b */
[----:B01----:R-:W-:Y:S01]  /*1ab70*/  ENDCOLLECTIVE ;  /* 0x000000000000791b */ /* 0x003fe20003800000 */
.L_x_2217:
[----:B------:R-:W-:Y:S01]  /*1ab80*/  IMAD.MOV.U32 R0, RZ, RZ, R14 ;  /* 0x000000ffff007224 */ /* 0x000fe200078e000e */
[----:B------:R-:W-:Y:S06]  /*1ab90*/  BRA `(.L_x_2218) ;  /* 0xffffffb400407947 */ /* 0x000fec000383ffff */
.L_x_2114:
        /* <DEDUP_REMOVED lines=8> */
.L_x_2220:
[----:B------:R-:W-:Y:S05]  /*1ac20*/  BSYNC B0 ;  /* 0x0000000000007941 */ /* 0x000fea0003800000 */
.L_x_2219:
        /* <DEDUP_REMOVED lines=17> */
.L_x_2221:
        /* <DEDUP_REMOVED lines=49> */
.L_x_2222:
[----:B------:R-:W-:Y:S02]  /*1b050*/  IMAD.MOV.U32 R13, RZ, RZ, R0 ;  /* 0x000000ffff0d7224 */ /* 0x000fe400078e0000 */
[----:B------:R-:W-:-:S07]  /*1b060*/  IMAD.MOV.U32 R8, RZ, RZ, R14 ;  /* 0x000000ffff087224 */ /* 0x000fce00078e000e */
[----:B------:R-:W-:Y:S05]  /*1b070*/  WARPSYNC.COLLECTIVE R15, `(.L_x_2223) ;  /* 0x000000000f087348 */ /* 0x000fea0003c00000 */
[----:B------:R0:W1:Y:S02]  /*1b080*/  SHFL.IDX P6, R14, R13, R12, R11 ;  /* 0x0000000c0d0e7389 */ /* 0x00006400000c000b */
[----:B01----:R-:W-:Y:S01]  /*1b090*/  ENDCOLLECTIVE ;  /* 0x000000000000791b */ /* 0x003fe20003800000 */
.L_x_2223:
        /* <DEDUP_REMOVED lines=31> */
.L_x_2224:
[----:B------:R-:W-:Y:S02]  /*1b290*/  IMAD.MOV.U32 R13, RZ, RZ, R0 ;  /* 0x000000ffff0d7224 */ /* 0x000fe400078e0000 */
[----:B------:R-:W-:-:S07]  /*1b2a0*/  IMAD.MOV.U32 R2, RZ, RZ, R14 ;  /* 0x000000ffff027224 */ /* 0x000fce00078e000e */
[----:B------:R-:W-:Y:S05]  /*1b2b0*/  WARPSYNC.COLLECTIVE R15, `(.L_x_2225) ;  /* 0x000000000f087348 */ /* 0x000fea0003c00000 */
[----:B------:R0:W1:Y:S02]  /*1b2c0*/  SHFL.IDX P6, R14, R13, R12, R11 ;  /* 0x0000000c0d0e7389 */ /* 0x00006400000c000b */
[----:B01----:R-:W-:Y:S01]  /*1b2d0*/  ENDCOLLECTIVE ;  /* 0x000000000000791b */ /* 0x003fe20003800000 */
.L_x_2225:
        /* <DEDUP_REMOVED lines=35> */
.L_x_2226:
[----:B------:R-:W-:Y:S02]  /*1b510*/  IMAD.MOV.U32 R13, RZ, RZ, R0 ;  /* 0x000000ffff0d7224 */ /* 0x000fe400078e0000 */
[----:B------:R-:W-:-:S07]  /*1b520*/  IMAD.MOV.U32 R6, RZ, RZ, R14 ;  /* 0x000000ffff067224 */ /* 0x000fce00078e000e */
[----:B------:R-:W-:Y:S05]  /*1b530*/  WARPSYNC.COLLECTIVE R15, `(.L_x_2227) ;  /* 0x000000000f087348 */ /* 0x000fea0003c00000 */
[----:B------:R0:W1:Y:S02]  /*1b540*/  SHFL.IDX P6, R14, R13, R12, R11 ;  /* 0x0000000c0d0e7389 */ /* 0x00006400000c000b */
[----:B01----:R-:W-:Y:S01]  /*1b550*/  ENDCOLLECTIVE ;  /* 0x000000000000791b */ /* 0x003fe20003800000 */
.L_x_2227:
[----:B------:R-:W-:Y:S05]  /*1b560*/  BRA `(.L_x_2228) ;  /* 0xffffffb800347947 */ /* 0x000fea000383ffff */
.L_x_2117:
[----:B0-----:R-:W-:-:S04]  /*1b570*/  IMAD.U32 R3, RZ, RZ, UR38 ;  /* 0x00000026ff037e24 */ /* 0x001fc8000f8e00ff */
[----:B------:R0:W3:Y:S03]  /*1b580*/  SYNCS.PHASECHK.TRANS64.TRYWAIT P0, [R3+URZ+0x38820], R2 ;  /* 0x03882002030075a7 */ /* 0x0000e6000800017f */
[----:B---3--:R-:W-:Y:S05]  /*1b590*/  @!P0 NANOSLEEP.SYNCS 0x989680 ;  /* 0x009896800000895d */ /* 0x008fea0003900000 */
[----:B------:R-:W3:Y:S02]  /*1b5a0*/  @!P0 SYNCS.PHASECHK.TRANS64 P0, [R3+URZ+0x38820], R2 ;  /* 0x03882002030085a7 */ /* 0x000ee4000800007f */
[----:B---3--:R-:W-:Y:S05]  /*1b5b0*/  @!P0 BRA `(.L_x_2117) ;  /* 0xfffffffc00ec8947 */ /* 0x008fea000383ffff */
[----:B------:R-:W-:Y:S05]  /*1b5c0*/  BRA `(.L_x_2229) ;  /* 0xffffffb800dc7947 */ /* 0x000fea000383ffff */
.L_x_2120:
[----:B0-----:R-:W-:-:S04]  /*1b5d0*/  IMAD.U32 R3, RZ, RZ, UR38 ;  /* 0x00000026ff037e24 */ /* 0x001fc8000f8e00ff */
[----:B------:R0:W3:Y:S03]  /*1b5e0*/  SYNCS.PHASECHK.TRANS64.TRYWAIT P0, [R3+URZ+0x38860], R2 ;  /* 0x03886002030075a7 */ /* 0x0000e6000800017f */
[----:B---3--:R-:W-:Y:S05]  /*1b5f0*/  @!P0 NANOSLEEP.SYNCS 0x989680 ;  /* 0x009896800000895d */ /* 0x008fea0003900000 */
[----:B------:R-:W3:Y:S02]  /*1b600*/  @!P0 SYNCS.PHASECHK.TRANS64 P0, [R3+URZ+0x38860], R2 ;  /* 0x03886002030085a7 */ /* 0x000ee4000800007f */
[----:B---3--:R-:W-:Y:S05]  /*1b610*/  @!P0 BRA `(.L_x_2120) ;  /* 0xfffffffc00ec8947 */ /* 0x008fea000383ffff */
[----:B------:R-:W-:Y:S05]  /*1b620*/  BRA `(.L_x_2230) ;  /* 0xffffffb800e87947 */ /* 0x000fea000383ffff */
.L_x_2136:
[----:B-1----:R-:W-:-:S04]  /*1b630*/  IMAD.U32 R3, RZ, RZ, UR38 ;  /* 0x00000026ff037e24 */ /* 0x002fc8000f8e00ff */
[----:B------:R1:W3:Y:S03]  /*1b640*/  SYNCS.PHASECHK.TRANS64.TRYWAIT P0, [R3+URZ+0x38848], R2 ;  /* 0x03884802030075a7 */ /* 0x0002e6000800017f */
[----:B---3--:R-:W-:Y:S05]  /*1b650*/  @!P0 NANOSLEEP.SYNCS 0x989680 ;  /* 0x009896800000895d */ /* 0x008fea0003900000 */
[----:B------:R-:W3:Y:S02]  /*1b660*/  @!P0 SYNCS.PHASECHK.TRANS64 P0, [R3+URZ+0x38848], R2 ;  /* 0x03884802030085a7 */ /* 0x000ee4000800007f */
[----:B---3--:R-:W-:Y:S05]  /*1b670*/  @!P0 BRA `(.L_x_2136) ;  /* 0xfffffffc00ec8947 */ /* 0x008fea000383ffff */
[----:B------:R-:W-:Y:S05]  /*1b680*/  BRA `(.L_x_2231) ;  /* 0xffffffc400b47947 */ /* 0x000fea000383ffff */
.L_x_2141:
[----:B01----:R-:W-:-:S04]  /*1b690*/  IMAD.U32 R3, RZ, RZ, UR38 ;  /* 0x00000026ff037e24 */ /* 0x003fc8000f8e00ff */
[----:B------:R0:W1:Y:S03]  /*1b6a0*/  SYNCS.PHASECHK.TRANS64.TRYWAIT P0, [R3+URZ+0x38868], R2 ;  /* 0x03886802030075a7 */ /* 0x000066000800017f */
[----:B-1----:R-:W-:Y:S05]  /*1b6b0*/  @!P0 NANOSLEEP.SYNCS 0x989680 ;  /* 0x009896800000895d */ /* 0x002fea0003900000 */
[----:B------:R-:W1:Y:S02]  /*1b6c0*/  @!P0 SYNCS.PHASECHK.TRANS64 P0, [R3+URZ+0x38868], R2 ;  /* 0x03886802030085a7 */ /* 0x000e64000800007f */
[----:B-1----:R-:W-:Y:S05]  /*1b6d0*/  @!P0 BRA `(.L_x_2141) ;  /* 0xfffffffc00ec8947 */ /* 0x002fea000383ffff */
[----:B------:R-:W-:Y:S05]  /*1b6e0*/  BRA `(.L_x_2232) ;  /* 0xffffffc800147947 */ /* 0x000fea000383ffff */
.L_x_2156:
[----:B-1----:R-:W-:-:S04]  /*1b6f0*/  IMAD.U32 R3, RZ, RZ, UR38 ;  /* 0x00000026ff037e24 */ /* 0x002fc8000f8e00ff */
[----:B------:R1:W3:Y:S03]  /*1b700*/  SYNCS.PHASECHK.TRANS64.TRYWAIT P0, [R3+URZ+0x38840], R2 ;  /* 0x03884002030075a7 */ /* 0x0002e6000800017f */
[----:B---3--:R-:W-:Y:S05]  /*1b710*/  @!P0 NANOSLEEP.SYNCS 0x989680 ;  /* 0x009896800000895d */ /* 0x008fea0003900000 */
[----:B------:R-:W3:Y:S02]  /*1b720*/  @!P0 SYNCS.PHASECHK.TRANS64 P0, [R3+URZ+0x38840], R2 ;  /* 0x03884002030085a7 */ /* 0x000ee4000800007f */
[----:B---3--:R-:W-:Y:S05]  /*1b730*/  @!P0 BRA `(.L_x_2156) ;  /* 0xfffffffc00ec8947 */ /* 0x008fea000383ffff */
[----:B------:R-:W-:Y:S05]  /*1b740*/  BRA `(.L_x_2233) ;  /* 0xffffffd000647947 */ /* 0x000fea000383ffff */
.L_x_2161:
[----:B01----:R-:W-:-:S04]  /*1b750*/  IMAD.U32 R3, RZ, RZ, UR38 ;  /* 0x00000026ff037e24 */ /* 0x003fc8000f8e00ff */
[----:B------:R0:W1:Y:S03]  /*1b760*/  SYNCS.PHASECHK.TRANS64.TRYWAIT P0, [R3+URZ+0x38860], R2 ;  /* 0x03886002030075a7 */ /* 0x000066000800017f */
[----:B-1----:R-:W-:Y:S05]  /*1b770*/  @!P0 NANOSLEEP.SYNCS 0x989680 ;  /* 0x009896800000895d */ /* 0x002fea0003900000 */
[----:B------:R-:W1:Y:S02]  /*1b780*/  @!P0 SYNCS.PHASECHK.TRANS64 P0, [R3+URZ+0x38860], R2 ;  /* 0x03886002030085a7 */ /* 0x000e64000800007f */
[----:B-1----:R-:W-:Y:S05]  /*1b790*/  @!P0 BRA `(.L_x_2161) ;  /* 0xfffffffc00ec8947 */ /* 0x002fea000383ffff */
[----:B------:R-:W-:Y:S05]  /*1b7a0*/  BRA `(.L_x_2234) ;  /* 0xffffffd000c87947 */ /* 0x000fea000383ffff */
.L_x_2177:
[----:B-1----:R-:W-:-:S04]  /*1b7b0*/  IMAD.U32 R3, RZ, RZ, UR38 ;  /* 0x00000026ff037e24 */ /* 0x002fc8000f8e00ff */
[----:B------:R1:W3:Y:S03]  /*1b7c0*/  SYNCS.PHASECHK.TRANS64.TRYWAIT P0, [R3+URZ+0x38848], R2 ;  /* 0x03884802030075a7 */ /* 0x0002e6000800017f */
[----:B---3--:R-:W-:Y:S05]  /*1b7d0*/  @!P0 NANOSLEEP.SYNCS 0x989680 ;  /* 0x009896800000895d */ /* 0x008fea0003900000 */
[----:B------:R-:W3:Y:S02]  /*1b7e0*/  @!P0 SYNCS.PHASECHK.TRANS64 P0, [R3+URZ+0x38848], R2 ;  /* 0x03884802030085a7 */ /* 0x000ee4000800007f */
[----:B---3--:R-:W-:Y:S05]  /*1b7f0*/  @!P0 BRA `(.L_x_2177) ;  /* 0xfffffffc00ec8947 */ /* 0x008fea000383ffff */
[----:B------:R-:W-:Y:S05]  /*1b800*/  BRA `(.L_x_2235) ;  /* 0xffffffdc00207947 */ /* 0x000fea000383ffff */
.L_x_2182:
[----:B-1----:R-:W-:-:S04]  /*1b810*/  IMAD.U32 R3, RZ, RZ, UR38 ;  /* 0x00000026ff037e24 */ /* 0x002fc8000f8e00ff */
[----:B------:R1:W3:Y:S03]  /*1b820*/  SYNCS.PHASECHK.TRANS64.TRYWAIT P0, [R3+URZ+0x38868], R2 ;  /* 0x03886802030075a7 */ /* 0x0002e6000800017f */
[----:B---3--:R-:W-:Y:S05]  /*1b830*/  @!P0 NANOSLEEP.SYNCS 0x989680 ;  /* 0x009896800000895d */ /* 0x008fea0003900000 */
[----:B------:R-:W3:Y:S02]  /*1b840*/  @!P0 SYNCS.PHASECHK.TRANS64 P0, [R3+URZ+0x38868], R2 ;  /* 0x03886802030085a7 */ /* 0x000ee4000800007f */
[----:B---3--:R-:W-:Y:S05]  /*1b850*/  @!P0 BRA `(.L_x_2182) ;  /* 0xfffffffc00ec8947 */ /* 0x008fea000383ffff */
[----:B------:R-:W-:Y:S05]  /*1b860*/  BRA `(.L_x_2236) ;  /* 0xffffffdc00847947 */ /* 0x000fea000383ffff */
.L_x_2193:
[----:B-1----:R1:W3:Y:S02]  /*1b870*/  SYNCS.PHASECHK.TRANS64.TRYWAIT P0, [R2+URZ+0x38820], R9 ;  /* 0x03882009020075a7 */ /* 0x0022e4000800017f */
[----:B---3--:R-:W-:Y:S05]  /*1b880*/  @!P0 NANOSLEEP.SYNCS 0x989680 ;  /* 0x009896800000895d */ /* 0x008fea0003900000 */
[----:B------:R-:W3:Y:S02]  /*1b890*/  @!P0 SYNCS.PHASECHK.TRANS64 P0, [R2+URZ+0x38820], R9 ;  /* 0x03882009020085a7 */ /* 0x000ee4000800007f */
[----:B---3--:R-:W-:Y:S05]  /*1b8a0*/  @!P0 BRA `(.L_x_2193) ;  /* 0xfffffffc00f08947 */ /* 0x008fea000383ffff */
[----:B------:R-:W-:Y:S05]  /*1b8b0*/  BRA `(.L_x_2237) ;  /* 0xffffffe400747947 */ /* 0x000fea000383ffff */
.L_x_2194:
        /* <DEDUP_REMOVED lines=11> */
.L_x_2239:
[----:B------:R-:W-:Y:S05]  /*1b970*/  BSYNC B0 ;  /* 0x0000000000007941 */ /* 0x000fea0003800000 */
.L_x_2238:
[----:B------:R-:W-:Y:S05]  /*1b980*/  BRA `(.L_x_2240) ;  /* 0xffffffe400587947 */ /* 0x000fea000383ffff */
.L_x_2195:
[----:B------:R-:W-:Y:S01]  /*1b990*/  BSSY B0, `(.L_x_2241) ;  /* 0x0000006000007945 */ /* 0x000fe20003800000 */
[----:B------:R-:W-:-:S07]  /*1b9a0*/  IMAD.MOV.U32 R15, RZ, RZ, -0x1 ;  /* 0xffffffffff0f7424 */ /* 0x000fce00078e00ff */
[----:B012---:R-:W-:Y:S05]  /*1b9b0*/  WARPSYNC.COLLECTIVE R15, `(.L_x_2242) ;  /* 0x000000000f0c7348 */ /* 0x007fea0003c00000 */
[----:B------:R-:W-:Y:S02]  /*1b9c0*/  ELECT P6, UR62, PT ;  /* 0x00000000003e782f */ /* 0x000fe400038c0000 */
[----:B------:R-:W-:Y:S01]  /*1b9d0*/  MOV R14, UR62 ;  /* 0x0000003e000e7c02 */ /* 0x000fe20008000f00 */
[----:B012---:R-:W-:Y:S10]  /*1b9e0*/  ENDCOLLECTIVE ;  /* 0x000000000000791b */ /* 0x007ff40003800000 */
.L_x_2242:
[----:B------:R-:W-:Y:S05]  /*1b9f0*/  BSYNC B0 ;  /* 0x0000000000007941 */ /* 0x000fea0003800000 */
.L_x_2241:
[----:B------:R-:W-:Y:S05]  /*1ba00*/  BRA `(.L_x_2243) ;  /* 0xffffffe4004c7947 */ /* 0x000fea000383ffff */
.L_x_2197:
[----:B--2---:R2:W3:Y:S02]  /*1ba10*/  SYNCS.PHASECHK.TRANS64.TRYWAIT P0, [R7+URZ], R4 ;  /* 0x00000004070075a7 */ /* 0x0044e4000800017f */
[----:B---3--:R-:W-:Y:S05]  /*1ba20*/  @!P0 NANOSLEEP.SYNCS 0x989680 ;  /* 0x009896800000895d */ /* 0x008fea0003900000 */
[----:B------:R-:W3:Y:S02]  /*1ba30*/  @!P0 SYNCS.PHASECHK.TRANS64 P0, [R7+URZ], R4 ;  /* 0x00000004070085a7 */ /* 0x000ee4000800007f */
[----:B---3--:R-:W-:Y:S05]  /*1ba40*/  @!P0 BRA `(.L_x_2197) ;  /* 0xfffffffc00f08947 */ /* 0x008fea000383ffff */
[----:B------:R-:W-:Y:S05]  /*1ba50*/  BRA `(.L_x_2244) ;  /* 0xffffffe400887947 */ /* 0x000fea000383ffff */
.L_x_2198:
[----:B---3--:R3:W4:Y:S02]  /*1ba60*/  SYNCS.PHASECHK.TRANS64.TRYWAIT P0, [R5+URZ], R0 ;  /* 0x00000000050075a7 */ /* 0x008724000800017f */
[----:B----4-:R-:W-:Y:S05]  /*1ba70*/  @!P0 NANOSLEEP.SYNCS 0x989680 ;  /* 0x009896800000895d */ /* 0x010fea0003900000 */
[----:B------:R-:W4:Y:S02]  /*1ba80*/  @!P0 SYNCS.PHASECHK.TRANS64 P0, [R5+URZ], R0 ;  /* 0x00000000050085a7 */ /* 0x000f24000800007f */
[----:B----4-:R-:W-:Y:S05]  /*1ba90*/  @!P0 BRA `(.L_x_2198) ;  /* 0xfffffffc00f08947 */ /* 0x010fea000383ffff */
[----:B------:R-:W-:Y:S05]  /*1baa0*/  BRA `(.L_x_2245) ;  /* 0xffffffe4007c7947 */ /* 0x000fea000383ffff */
.L_x_2200:
[----:B-1----:R1:W3:Y:S02]  /*1bab0*/  SYNCS.PHASECHK.TRANS64.TRYWAIT P0, [R5+URZ], R4 ;  /* 0x00000004050075a7 */ /* 0x0022e4000800017f */
[----:B---3--:R-:W-:Y:S05]  /*1bac0*/  @!P0 NANOSLEEP.SYNCS 0x989680 ;  /* 0x009896800000895d */ /* 0x008fea0003900000 */
[----:B------:R-:W3:Y:S02]  /*1bad0*/  @!P0 SYNCS.PHASECHK.TRANS64 P0, [R5+URZ], R4 ;  /* 0x00000004050085a7 */ /* 0x000ee4000800007f */
[----:B---3--:R-:W-:Y:S05]  /*1bae0*/  @!P0 BRA `(.L_x_2200) ;  /* 0xfffffffc00f08947 */ /* 0x008fea000383ffff */
[----:B------:R-:W-:Y:S05]  /*1baf0*/  BRA `(.L_x_2246) ;  /* 0xffffffe400807947 */ /* 0x000fea000383ffff */
.L_x_2247:
        /* <DEDUP_REMOVED lines=16> */
.L_x_5873:


//--------------------- .text._ZN7cutlass13device_kernelIN5flash11enable_sm90INS1_16FlashAttnFwdSm90INS1_25CollectiveMainloopFwdSm90ILi2EN4cute5tupleIJNS5_1CILi1EEES8_S8_EEENS6_IJNS7_ILi64EEESA_SA_EEELi512ENS_10bfloat16_tEfNS_4arch4Sm90ELb0ELb1ELb0ELb1ELb0ELb0ELb0ELb0ELb0ELb1ELb1ELb0EEENS1_21CollectiveEpilogueFwdINS6_IJSA_NS7_ILi512EEESA_EEES9_SC_SE_Li256ELb1ELb1ELb1ELb0EEENS1_36VarlenDynamicPersistentTileSchedulerILi64ELi64ELi256ELi128ELb1ELb1ELb1ELb1ELb0ELb1EEEEEEEEEvNT_6ParamsE --------------------------
	.section	.text._ZN7cutlass13device_kernelIN5flash11enable_sm90INS1_16FlashAttnFwdSm90INS1_25CollectiveMainloopFwdSm90ILi2EN4cute5tupleIJNS5_1CILi1EEES8_S8_EEENS6_IJNS7_ILi64EEESA_SA_EEELi512ENS_10bfloat16_tEfNS_4arch4Sm90ELb0ELb1ELb0ELb1ELb0ELb0ELb0ELb0ELb0ELb1ELb1ELb0EEENS1_21CollectiveEpilogueFwdINS6_IJSA_NS7_ILi512EEESA_EEES9_SC_SE_Li256ELb1ELb1ELb1ELb0EEENS1_36VarlenDynamicPersistentTileSchedulerILi64ELi64ELi256ELi128ELb1ELb1ELb1ELb1ELb0ELb1EEEEEEEEEvNT_6ParamsE,"ax",@progbits
	.align	128
.text._ZN7cutlass13device_kernelIN5flash11enable_sm90INS1_16FlashAttnFwdSm90INS1_25CollectiveMainloopFwdSm90ILi2EN4cute5tupleIJNS5_1CILi1EEES8_S8_EEENS6_IJNS7_ILi64EEESA_SA_EEELi512ENS_10bfloat16_tEfNS_4arch4Sm90ELb0ELb1ELb0ELb1ELb0ELb0ELb0ELb0ELb0ELb1ELb1ELb0EEENS1_21CollectiveEpilogueFwdINS6_IJSA_NS7_ILi512EEESA_EEES9_SC_SE_Li256ELb1ELb1ELb1ELb0EEENS1_36VarlenDynamicPersistentTileSchedulerILi64ELi64ELi256ELi128ELb1ELb1ELb1ELb1ELb0ELb1EEEEEEEEEvNT_6ParamsE:
        .type           _ZN7cutlass13device_kernelIN5flash11enable_sm90INS1_16FlashAttnFwdSm90INS1_25CollectiveMainloopFwdSm90ILi2EN4cute5tupleIJNS5_1CILi1EEES8_S8_EEENS6_IJNS7_ILi64EEESA_SA_EEELi512ENS_10bfloat16_tEfNS_4arch4Sm90ELb0ELb1ELb0ELb1ELb0ELb0ELb0ELb0ELb0ELb1ELb1ELb0EEENS1_21CollectiveEpilogueFwdINS6_IJSA_NS7_ILi512EEESA_EEES9_SC_SE_Li256ELb1ELb1ELb1ELb0EEENS1_36VarlenDynamicPersistentTileSchedulerILi64ELi64ELi256ELi128ELb1ELb1ELb1ELb1ELb0ELb1EEEEEEEEEvNT_6ParamsE,@function
        .size           _ZN7cutlass13device_kernelIN5flash11enable_sm90INS1_16FlashAttnFwdSm90INS1_25CollectiveMainloopFwdSm90ILi2EN4cute5tupleIJNS5_1CILi1EEES8_S8_EEENS6_IJNS7_ILi64EEESA_SA_EEELi512ENS_10bfloat16_tEfNS_4arch4Sm90ELb0ELb1ELb0ELb1ELb0ELb0ELb0ELb0ELb0ELb1ELb1ELb0EEENS1_21CollectiveEpilogueFwdINS6_IJSA_NS7_ILi512EEESA_EEES9_SC_SE_Li256ELb1ELb1ELb1ELb0EEENS1_36VarlenDynamicPersistentTileSchedulerILi64ELi64ELi256ELi128ELb1ELb1ELb1ELb1ELb0ELb1EEEEEEEEEvNT_6ParamsE,(.L_x_5874 - _ZN7cutlass13device_kernelIN5flash11enable_sm90INS1_16FlashAttnFwdSm90INS1_25CollectiveMainloopFwdSm90ILi2EN4cute5tupleIJNS5_1CILi1EEES8_S8_EEENS6_IJNS7_ILi64EEESA_SA_EEELi512ENS_10bfloat16_tEfNS_4arch4Sm90ELb0ELb1ELb0ELb1ELb0ELb0ELb0ELb0ELb0ELb1ELb1ELb0EEENS1_21CollectiveEpilogueFwdINS6_IJSA_NS7_ILi512EEESA_EEES9_SC_SE_Li256ELb1ELb1ELb1ELb0EEENS1_36VarlenDynamicPersistentTileSchedulerILi64ELi64ELi256ELi128ELb1ELb1ELb1ELb1ELb0ELb1EEEEEEEEEvNT_6ParamsE)
        .other          _ZN7cutlass13device_kernelIN5flash11enable_sm90INS1_16FlashAttnFwdSm90INS1_25CollectiveMainloopFwdSm90ILi2EN4cute5tupleIJNS5_1CILi1EEES8_S8_EEENS6_IJNS7_ILi64EEESA_SA_EEELi512ENS_10bfloat16_tEfNS_4arch4Sm90ELb0ELb1ELb0ELb1ELb0ELb0ELb0ELb0ELb0ELb1ELb1ELb0EEENS1_21CollectiveEpilogueFwdINS6_IJSA_NS7_ILi512EEESA_EEES9_SC_SE_Li256ELb1ELb1ELb1ELb0EEENS1_36VarlenDynamicPersistentTileSchedulerILi64ELi64ELi256ELi128ELb1ELb1ELb1ELb1ELb0ELb1EEEEEEEEEvNT_6ParamsE,@"STO_CUDA_ENTRY STV_DEFAULT"
_ZN7cutlass13device_kernelIN5flash11enable_sm90INS1_16FlashAttnFwdSm90INS1_25CollectiveMainloopFwdSm90ILi2EN4cute5tupleIJNS5_1CILi1EEES8_S8_EEENS6_IJNS7_ILi64EEESA_SA_EEELi512ENS_10bfloat16_tEfNS_4arch4Sm90ELb0ELb1ELb0ELb1ELb0ELb0ELb0ELb0ELb0ELb1ELb1ELb0EEENS1_21CollectiveEpilogueFwdINS6_IJSA_NS7_ILi512EEESA_EEES9_SC_SE_Li256ELb1ELb1ELb1ELb0EEENS1_36VarlenDynamicPersistentTileSchedulerILi64ELi64ELi256ELi128ELb1ELb1ELb1ELb1ELb0ELb1EEEEEEEEEvNT_6ParamsE:
        /* <DEDUP_REMOVED lines=18> */
.L_x_2249:
[----:B------:R-:W-:Y:S05]  /*0120*/  BSYNC B0 ;  /* 0x0000000000007941 */ /* 0x000fea0003800000 */
.L_x_2248:
        /* <DEDUP_REMOVED lines=37> */
.L_x_2250:
        /* <DEDUP_REMOVED lines=22> */
.L_x_2251:
        /* <DEDUP_REMOVED lines=18> */
.L_x_2252:
        /* <DEDUP_REMOVED lines=22> */
.L_x_2253:
        /* <DEDUP_REMOVED lines=22> */
.L_x_2254:
[----:B------:R-:W-:Y:S01]  /*08c0*/  PLOP3.LUT P0, PT, PT, PT, UP0, 0x80, 0x0 ;  /* 0x000000000000781c */ /* 0x000fe20003f0f008 */
[----:B------:R-:W-:Y:S01]  /*08d0*/  UMOV UR36, 0x1 ;  /* 0x0000000100247882 */ /* 0x000fe20000000000 */
[----:B------:R-:W-:Y:S01]  /*08e0*/  NOP ;  /* 0x0000000000007918 */ /* 0x000fe20000000000 */
[----:B------:R-:W-:Y:S01]  /*08f0*/  USEL UR36, UR36, 0x2, !UP0 ;  /* 0x0000000224247887 */ /* 0x000fe2000c000000 */
[----:B------:R-:W-:Y:S01]  /*0900*/  ULDC.64 UR40, c[0x0][0x208] ;  /* 0x0000820000287ab9 */ /* 0x000fe20000000a00 */
[----:B012-4-:R-:W-:Y:S08]  /*0910*/  BAR.SYNC.DEFER_BLOCKING 0x0 ;  /* 0x0000000000007b1d */ /* 0x017ff00000010000 */
[----:B------:R-:W-:Y:S05]  /*0920*/  @!P0 BRA `(.L_x_2255) ;  /* 0x0000011800d08947 */ /* 0x000fea0003800000 */
.L_x_2256:
        /* <DEDUP_REMOVED lines=25> */
[----:B------:R-:W-:Y:S01]  /*0ac0*/  R2UR UR5, R9 ;  /* 0x00000000090572ca */ /* 0x000fe200000e0000 */
[----:B------:R-:W-:Y:S01]  /*0ad0*/  UMOV UR37, URZ ;  /* 0x0000003f00257c82 */ /* 0x000fe20008000000 */
        /* <DEDUP_REMOVED lines=9> */
[----:B------:R-:W-:Y:S01]  /*0b70*/  IMAD.IADD R10, R6, 0x1, -R11 ;  /* 0x00000001060a7824 */ /* 0x000fe200078e0a0b */
[----:B------:R-:W-:Y:S02]  /*0b80*/  SHF.R.S32.HI R7, RZ, 0x1f, R2 ;  /* 0x0000001fff077819 */ /* 0x000fe40000011402 */
[----:B------:R-:W-:Y:S01]  /*0b90*/  LEA.HI R2, R0, R5, RZ, 0x1 ;  /* 0x0000000500027211 */ /* 0x000fe200078f08ff */
[----:B------:R-:W-:Y:S01]  /*0ba0*/  IMAD.IADD R0, R6, 0x1, -R3 ;  /* 0x0000000106007824 */ /* 0x000fe200078e0a03 */
[----:B------:R-:W-:Y:S02]  /*0bb0*/  LEA.HI R7, R7, R4, RZ, 0x2 ;  /* 0x0000000407077211 */ /* 0x000fe400078f10ff */
[----:B------:R-:W-:Y:S02]  /*0bc0*/  LOP3.LUT R2, R2, 0x1ffffffe, RZ, 0xc0, !PT ;  /* 0x1ffffffe02027812 */ /* 0x000fe400078ec0ff */
[----:B------:R-:W-:-:S02]  /*0bd0*/  SHF.R.S32.HI R3, RZ, 0x1f, R0 ;  /* 0x0000001fff037819 */ /* 0x000fc40000011400 */
[----:B------:R-:W-:Y:S01]  /*0be0*/  SHF.R.S32.HI R225, RZ, 0x7, R8 ;  /* 0x00000007ffe17819 */ /* 0x000fe20000011408 */
[----:B------:R-:W-:Y:S01]  /*0bf0*/  IMAD.IADD R2, R5, 0x1, -R2 ;  /* 0x0000000105027824 */ /* 0x000fe200078e0a02 */
[----:B------:R-:W-:Y:S02]  /*0c00*/  LEA.HI R5, R3, R0, RZ, 0x3 ;  /* 0x0000000003057211 */ /* 0x000fe400078f18ff */
[----:B------:R-:W-:Y:S01]  /*0c10*/  LOP3.LUT R7, R7, 0x3ffffc, RZ, 0xc0, !PT ;  /* 0x003ffffc07077812 */ /* 0x000fe200078ec0ff */
[----:B------:R-:W-:Y:S01]  /*0c20*/  IMAD R12, R225, 0x100, R0 ;  /* 0x00000100e10c7824 */ /* 0x000fe200078e0200 */
[----:B------:R-:W-:Y:S01]  /*0c30*/  LOP3.LUT R9, R8, 0xffffff80, RZ, 0xc0, !PT ;  /* 0xffffff8008097812 */ /* 0x000fe200078ec0ff */
[----:B------:R-:W-:Y:S01]  /*0c40*/  IMAD.SHL.U32 R2, R2, 0x8, RZ ;  /* 0x0000000802027824 */ /* 0x000fe200078e00ff */
[----:B------:R-:W-:Y:S01]  /*0c50*/  LOP3.LUT R187, R224, 0xfffffff8, RZ, 0xc0, !PT ;  /* 0xfffffff8e0bb7812 */ /* 0x000fe200078ec0ff */
[----:B------:R-:W-:Y:S01]  /*0c60*/  IMAD.IADD R7, R4, 0x1, -R7 ;  /* 0x0000000104077824 */ /* 0x000fe200078e0a07 */
[C---:B------:R-:W-:Y:S01]  /*0c70*/  LOP3.LUT R11, R5.reuse, 0xfffffff8, RZ, 0xc0, !PT ;  /* 0xfffffff8050b7812 */ /* 0x040fe200078ec0ff */
[----:B------:R-:W-:Y:S01]  /*0c80*/  IMAD.SHL.U32 R5, R5, 0x40, RZ ;  /* 0x0000004005057824 */ /* 0x000fe200078e00ff */
[----:B------:R-:W-:Y:S01]  /*0c90*/  LEA.HI R8, R8, R225, RZ, 0x1 ;  /* 0x000000e108087211 */ /* 0x000fe200078f08ff */
[C---:B------:R-:W-:Y:S01]  /*0ca0*/  IMAD.IADD R9, R6.reuse, 0x1, -R9 ;  /* 0x0000000106097824 */ /* 0x040fe200078e0a09 */
[----:B------:R-:W-:Y:S01]  /*0cb0*/  SHF.R.S32.HI R224, RZ, 0x3, R224 ;  /* 0x00000003ffe07819 */ /* 0x000fe200000114e0 */
[----:B------:R-:W-:Y:S01]  /*0cc0*/  IMAD.IADD R187, R6, 0x1, -R187 ;  /* 0x0000000106bb7824 */ /* 0x000fe200078e0abb */
[----:B------:R-:W-:Y:S01]  /*0cd0*/  LEA.HI R6, R10, R10, RZ, 0x1 ;  /* 0x0000000a0a067211 */ /* 0x000fe200078f08ff */
[----:B------:R-:W-:Y:S01]  /*0ce0*/  IMAD.IADD R11, R0, 0x1, -R11 ;  /* 0x00000001000b7824 */ /* 0x000fe200078e0a0b */
[----:B------:R-:W-:Y:S01]  /*0cf0*/  LOP3.LUT R8, R8, 0xfffffe, RZ, 0xc0, !PT ;  /* 0x00fffffe08087812 */ /* 0x000fe200078ec0ff */
[----:B------:R-:W-:Y:S01]  /*0d00*/  IMAD R15, R7, 0x10, R12 ;  /* 0x00000010070f7824 */ /* 0x000fe200078e020c */
[----:B------:R-:W-:Y:S01]  /*0d10*/  LOP3.LUT R7, R5, 0x7ffffe00, RZ, 0xc0, !PT ;  /* 0x7ffffe0005077812 */ /* 0x000fe200078ec0ff */
[----:B------:R-:W-:Y:S01]  /*0d20*/  IMAD.SHL.U32 R5, R11, 0x40, RZ ;  /* 0x000000400b057824 */ /* 0x000fe200078e00ff */
[----:B------:R-:W-:Y:S01]  /*0d30*/  LOP3.LUT R3, R6, 0x1ffffffe, RZ, 0xc0, !PT ;  /* 0x1ffffffe06037812 */ /* 0x000fe200078ec0ff */
[----:B------:R-:W-:Y:S01]  /*0d40*/  IMAD.IADD R8, R225, 0x1, -R8 ;  /* 0x00000001e1087824 */ /* 0x000fe200078e0a08 */
[----:B------:R-:W-:Y:S01]  /*0d50*/  SHF.R.S32.HI R6, RZ, 0x1f, R9 ;  /* 0x0000001fff067819 */ /* 0x000fe20000011409 */
[----:B------:R-:W-:Y:S01]  /*0d60*/  IMAD R7, R4, 0x400, R7 ;  /* 0x0000040004077824 */ /* 0x000fe200078e0207 */
[----:B------:R-:W-:Y:S01]  /*0d70*/  LOP3.LUT R5, R5, 0x1c0, RZ, 0xc0, !PT ;  /* 0x000001c005057812 */ /* 0x000fe200078ec0ff */
[----:B------:R-:W-:Y:S01]  /*0d80*/  IMAD.IADD R13, R10, 0x1, -R3 ;  /* 0x000000010a0d7824 */ /* 0x000fe200078e0a03 */
[----:B------:R-:W-:Y:S01]  /*0d90*/  LEA.HI R3, R6, R9, RZ, 0x2 ;  /* 0x0000000906037211 */ /* 0x000fe200078f10ff */
[--C-:B------:R-:W-:Y:S01]  /*0da0*/  IMAD.U32 R4, R15, 0x40, R2.reuse ;  /* 0x000000400f047824 */ /* 0x100fe200078e0002 */
[----:B------:R-:W-:Y:S01]  /*0db0*/  LOP3.LUT R2, R5, 0x8, R2, 0xf8, !PT ;  /* 0x0000000805027812 */ /* 0x000fe200078ef802 */
[----:B------:R-:W-:Y:S01]  /*0dc0*/  IMAD.SHL.U32 R185, R187, 0x8, RZ ;  /* 0x00000008bbb97824 */ /* 0x000fe200078e00ff */
[----:B------:R-:W-:-:S02]  /*0dd0*/  SHF.R.U32.HI R5, RZ, 0x3, R5 ;  /* 0x00000003ff057819 */ /* 0x000fc40000011605 */
[----:B------:R-:W-:Y:S01]  /*0de0*/  LOP3.LUT R10, R3, 0x7ffffffc, RZ, 0xc0, !PT ;  /* 0x7ffffffc030a7812 */ /* 0x000fe200078ec0ff */
[----:B------:R0:W-:Y:S01]  /*0df0*/  STL [R1+0x54], R4 ;  /* 0x0000540401007387 */ /* 0x0001e20000100800 */
[--C-:B------:R-:W-:Y:S01]  /*0e00*/  SHF.R.S32.HI R0, RZ, 0x2, R3.reuse ;  /* 0x00000002ff007819 */ /* 0x100fe20000011403 */
[----:B------:R-:W-:Y:S01]  /*0e10*/  VIADD R192, R185, 0x40 ;  /* 0x00000040b9c07836 */ /* 0x000fe20000000000 */
[----:B------:R-:W-:Y:S01]  /*0e20*/  LOP3.LUT R2, R2, R5, RZ, 0x3c, !PT ;  /* 0x0000000502027212 */ /* 0x000fe200078e3cff */
[----:B------:R-:W-:Y:S01]  /*0e30*/  IMAD.IADD R10, R9, 0x1, -R10 ;  /* 0x00000001090a7824 */ /* 0x000fe200078e0a0a */
[----:B------:R-:W-:Y:S02]  /*0e40*/  SHF.R.S32.HI R3, RZ, 0x1f, R3 ;  /* 0x0000001fff037819 */ /* 0x000fe40000011403 */
[----:B------:R-:W-:Y:S01]  /*0e50*/  R2P PR, R11, 0x6 ;  /* 0x000000060b007804 */ /* 0x000fe20000000000 */
[----:B------:R-:W-:Y:S01]  /*0e60*/  IMAD.IADD R7, R7, 0x1, R2 ;  /* 0x0000000107077824 */ /* 0x000fe200078e0202 */
[----:B------:R-:W-:Y:S01]  /*0e70*/  LEA.HI R3, R3, R0, RZ, 0x3 ;  /* 0x0000000003037211 */ /* 0x000fe200078f18ff */
[----:B0-----:R-:W-:Y:S01]  /*0e80*/  IMAD.SHL.U32 R4, R8, 0x100, RZ ;  /* 0x0000010008047824 */ /* 0x001fe200078e00ff */
[----:B------:R-:W-:Y:S01]  /*0e90*/  LEA.HI R6, R6, R9, RZ, 0x5 ;  /* 0x0000000906067211 */ /* 0x000fe200078f28ff */
[----:B------:R-:W-:Y:S01]  /*0ea0*/  IMAD.SHL.U32 R2, R10, 0x2, RZ ;  /* 0x000000020a027824 */ /* 0x000fe200078e00ff */
[----:B------:R-:W-:-:S02]  /*0eb0*/  LOP3.LUT R3, R3, 0xfffffff8, RZ, 0xc0, !PT ;  /* 0xfffffff803037812 */ /* 0x000fc400078ec0ff */
[----:B------:R-:W-:Y:S01]  /*0ec0*/  LEA R19, R7, UR46, 0x1 ;  /* 0x0000002e07137c11 */ /* 0x000fe2000f8e08ff */
[----:B------:R-:W-:Y:S01]  /*0ed0*/  IMAD.IADD R17, R2, 0x1, R4 ;  /* 0x0000000102117824 */ /* 0x000fe200078e0204 */
[----:B------:R-:W-:Y:S01]  /*0ee0*/  SHF.R.S32.HI R6, RZ, 0x5, R6 ;  /* 0x00000005ff067819 */ /* 0x000fe20000011406 */
[----:B------:R-:W-:Y:S01]  /*0ef0*/  IMAD.IADD R3, R0, 0x1, -R3 ;  /* 0x0000000100037824 */ /* 0x000fe200078e0a03 */
[----:B------:R0:W-:Y:S01]  /*0f00*/  STL [R1+0x50], R4 ;  /* 0x0000500401007387 */ /* 0x0001e20000100800 */
[C---:B------:R-:W-:Y:S01]  /*0f10*/  VIADD R223, R17.reuse, 0x8 ;  /* 0x0000000811df7836 */ /* 0x040fe20000000000 */
[----:B------:R-:W-:Y:S01]  /*0f20*/  SHF.R.S32.HI R0, RZ, 0x1f, R17 ;  /* 0x0000001fff007819 */ /* 0x000fe20000011411 */
[----:B------:R-:W-:Y:S01]  /*0f30*/  VIADD R222, R17, 0x10 ;  /* 0x0000001011de7836 */ /* 0x000fe20000000000 */
[----:B------:R-:W-:Y:S01]  /*0f40*/  SEL R23, R23, 0xffffffc0, !P2 ;  /* 0xffffffc017177807 */ /* 0x000fe20005000000 */
[C---:B------:R-:W-:Y:S01]  /*0f50*/  VIADD R221, R17.reuse, 0x18 ;  /* 0x0000001811dd7836 */ /* 0x040fe20000000000 */
[----:B------:R-:W-:Y:S01]  /*0f60*/  SHF.R.S32.HI R0, RZ, 0x1f, R223 ;  /* 0x0000001fff007819 */ /* 0x000fe200000114df */
[----:B------:R-:W-:-:S02]  /*0f70*/  VIADD R220, R17, 0x20 ;  /* 0x0000002011dc7836 */ /* 0x000fc40000000000 */
[C---:B------:R-:W-:Y:S01]  /*0f80*/  VIADD R219, R17.reuse, 0x28 ;  /* 0x0000002811db7836 */ /* 0x040fe20000000000 */
[----:B0-----:R-:W-:Y:S01]  /*0f90*/  SHF.R.S32.HI R4, RZ, 0x1f, R222 ;  /* 0x0000001fff047819 */ /* 0x001fe200000114de */
[C---:B------:R-:W-:Y:S01]  /*0fa0*/  VIADD R218, R17.reuse, 0x30 ;  /* 0x0000003011da7836 */ /* 0x040fe20000000000 */
[----:B------:R-:W-:Y:S01]  /*0fb0*/  SHF.R.S32.HI R0, RZ, 0x1f, R220 ;  /* 0x0000001fff007819 */ /* 0x000fe200000114dc */
[C---:B------:R-:W-:Y:S01]  /*0fc0*/  VIADD R217, R17.reuse, 0x38 ;  /* 0x0000003811d97836 */ /* 0x040fe20000000000 */
[----:B------:R-:W-:Y:S01]  /*0fd0*/  SHF.R.S32.HI R4, RZ, 0x1f, R219 ;  /* 0x0000001fff047819 */ /* 0x000fe200000114db */
[C---:B------:R-:W-:Y:S02]  /*0fe0*/  VIADD R216, R17.reuse, 0x40 ;  /* 0x0000004011d87836 */ /* 0x040fe40000000000 */
[C---:B------:R-:W-:Y:S01]  /*0ff0*/  VIADD R215, R17.reuse, 0x48 ;  /* 0x0000004811d77836 */ /* 0x040fe20000000000 */
[----:B------:R-:W-:Y:S01]  /*1000*/  SHF.R.S32.HI R0, RZ, 0x1f, R217 ;  /* 0x0000001fff007819 */ /* 0x000fe200000114d9 */
[----:B------:R-:W-:Y:S01]  /*1010*/  VIADD R214, R17, 0x50 ;  /* 0x0000005011d67836 */ /* 0x000fe20000000000 */
[----:B------:R-:W-:Y:S01]  /*1020*/  SHF.R.S32.HI R4, RZ, 0x1f, R216 ;  /* 0x0000001fff047819 */ /* 0x000fe200000114d8 */
[----:B------:R-:W-:-:S02]  /*1030*/  VIADD R184, R19, 0x26800 ;  /* 0x0002680013b87836 */ /* 0x000fc40000000000 */
        /* <DEDUP_REMOVED lines=50> */
[----:B------:R-:W-:Y:S01]  /*1360*/  IMAD R186, R13, 0x8, R16 ;  /* 0x000000080dba7824 */ /* 0x000fe200078e0210 */
[----:B------:R-:W-:Y:S01]  /*1370*/  SHF.R.S32.HI R226, RZ, 0x1f, R193 ;  /* 0x0000001fffe27819 */ /* 0x000fe200000114c1 */
[----:B------:R-:W-:-:S07]  /*1380*/  IMAD.IADD R23, R23, 0x1, R22 ;  /* 0x0000000117177824 */ /* 0x000fce00078e0216 */
.L_x_2369:
[----:B------:R-:W-:Y:S02]  /*1390*/  ULDC.64 UR8, c[0x0][0xa28] ;  /* 0x00028a0000087ab9 */ /* 0x000fe40000000a00 */
[----:B------:R-:W-:-:S04]  /*13a0*/  UISETP.NE.U32.AND UP0, UPT, UR8, URZ, UPT ;  /* 0x0000003f0800728c */ /* 0x000fc8000bf05070 */
[----:B------:R-:W-:-:S03]  /*13b0*/  UISETP.NE.AND.EX UP0, UPT, UR9, URZ, UPT, UP0 ;  /* 0x0000003f0900728c */ /* 0x000fc6000bf05300 */
[----:B------:R-:W-:Y:S02]  /*13c0*/  ULDC.64 UR8, c[0x0][0xa18] ;  /* 0x0002860000087ab9 */ /* 0x000fe40000000a00 */
[----:B------:R-:W-:Y:S01]  /*13d0*/  UISETP.NE.U32.AND UP1, UPT, UR8, URZ, UPT ;  /* 0x0000003f0800728c */ /* 0x000fe2000bf25070 */
[----:B------:R-:W-:-:S03]  /*13e0*/  PLOP3.LUT P0, PT, PT, PT, UP0, 0x80, 0x0 ;  /* 0x000000000000781c */ /* 0x000fc60003f0f008 */
[----:B------:R-:W-:-:S03]  /*13f0*/  UISETP.NE.AND.EX UP1, UPT, UR9, URZ, UPT, UP1 ;  /* 0x0000003f0900728c */ /* 0x000fc6000bf25310 */
[----:B------:R-:W-:Y:S02]  /*1400*/  @UP0 ULDC.64 UR8, c[0x0][0xa28] ;  /* 0x00028a0000080ab9 */ /* 0x000fe40000000a00 */
[----:B------:R-:W-:Y:S01]  /*1410*/  @UP0 UIMAD.WIDE UR8, UR6, 0x4, UR8 ;  /* 0x00000004060808a5 */ /* 0x000fe2000f8e0208 */
[----:B------:R-:W-:-:S05]  /*1420*/  PLOP3.LUT P2, PT, PT, PT, UP1, 0x80, 0x0 ;  /* 0x000000000000781c */ /* 0x000fca0003f4f018 */
[----:B------:R-:W-:Y:S01]  /*1430*/  @UP1 ULDC.64 UR10, c[0x0][0xa18] ;  /* 0x00028600000a1ab9 */ /* 0x000fe20000000a00 */
[----:B0-23--:R-:W-:Y:S02]  /*1440*/  IMAD.U32 R4, RZ, RZ, UR8 ;  /* 0x00000008ff047e24 */ /* 0x00dfe4000f8e00ff */
[----:B----4-:R-:W-:Y:S01]  /*1450*/  IMAD.U32 R5, RZ, RZ, UR9 ;  /* 0x00000009ff057e24 */ /* 0x010fe2000f8e00ff */
[----:B------:R-:W-:Y:S02]  /*1460*/  @UP1 UIMAD.WIDE UR8, UR6, 0x4, UR10 ;  /* 0x00000004060818a5 */ /* 0x000fe4000f8e020a */
[----:B------:R-:W-:Y:S02]  /*1470*/  ULOP3.LUT UR4, UR7, 0xff000000, URZ, 0xc0, !UPT ;  /* 0xff00000007047892 */ /* 0x000fe4000f8ec03f */
[----:B------:R-:W2:Y:S01]  /*1480*/  @P0 LDG.E R4, desc[UR40][R4.64] ;  /* 0x0000002804040981 */ /* 0x000ea2000c1e1900 */
[----:B------:R-:W-:Y:S01]  /*1490*/  ULDC.64 UR10, c[0x0][0xa20] ;  /* 0x00028800000a7ab9 */ /* 0x000fe20000000a00 */
[----:B-1----:R-:W-:-:S02]  /*14a0*/  IMAD.U32 R6, RZ, RZ, UR8 ;  /* 0x00000008ff067e24 */ /* 0x002fc4000f8e00ff */
[----:B------:R-:W-:Y:S01]  /*14b0*/  IMAD.U32 R7, RZ, RZ, UR9 ;  /* 0x00000009ff077e24 */ /* 0x000fe2000f8e00ff */
[----:B------:R-:W-:-:S04]  /*14c0*/  ULDC.64 UR8, c[0x0][0x418] ;  /* 0x0001060000087ab9 */ /* 0x000fc80000000a00 */
[----:B------:R-:W3:Y:S01]  /*14d0*/  @P2 LDG.E R6, desc[UR40][R6.64] ;  /* 0x0000002806062981 */ /* 0x000ee2000c1e1900 */
[----:B------:R-:W-:Y:S01]  /*14e0*/  UISETP.NE.U32.AND UP0, UPT, UR8, URZ, UPT ;  /* 0x0000003f0800728c */ /* 0x000fe2000bf05070 */
[----:B------:R-:W-:Y:S01]  /*14f0*/  ISETP.NE.U32.AND P1, PT, RZ, UR10, PT ;  /* 0x0000000aff007c0c */ /* 0x000fe2000bf25070 */
[----:B------:R-:W-:Y:S02]  /*1500*/  ULOP3.LUT UR45, UR7, 0xff0000, URZ, 0xc0, !UPT ;  /* 0x00ff0000072d7892 */ /* 0x000fe4000f8ec03f */
[----:B------:R-:W-:Y:S01]  /*1510*/  UISETP.NE.AND.EX UP0, UPT, UR9, URZ, UPT, UP0 ;  /* 0x0000003f0900728c */ /* 0x000fe2000bf05300 */
[----:B------:R-:W-:Y:S01]  /*1520*/  ISETP.NE.AND.EX P1, PT, RZ, UR11, PT, P1 ;  /* 0x0000000bff007c0c */ /* 0x000fe2000bf25310 */
[----:B------:R-:W-:Y:S01]  /*1530*/  ULDC UR8, c[0x0][0x424] ;  /* 0x0001090000087ab9 */ /* 0x000fe20000000800 */
[----:B------:R-:W-:Y:S02]  /*1540*/  USHF.R.U32.HI UR4, URZ, 0x8, UR4 ;  /* 0x000000083f047899 */ /* 0x000fe40008011604 */
[----:B------:R-:W-:Y:S01]  /*1550*/  USEL UR8, UR8, 0x1, UP0 ;  /* 0x0000000108087887 */ /* 0x000fe20008000000 */
[----:B------:R-:W-:Y:S01]  /*1560*/  ULDC UR9, c[0x0][0x2f0] ;  /* 0x0000bc0000097ab9 */ /* 0x000fe20000000800 */
[----:B------:R-:W-:Y:S01]  /*1570*/  UMOV UR49, URZ ;  /* 0x0000003f00317c82 */ /* 0x000fe20008000000 */
[----:B------:R-:W-:Y:S01]  /*1580*/  ULEA.HI UR45, UR45, UR4, URZ, 0x10 ;  /* 0x000000042d2d7291 */ /* 0x000fe2000f8f803f */
[----:B------:R-:W-:Y:S01]  /*1590*/  ULDC UR51, c[0x0][0x288] ;  /* 0x0000a20000337ab9 */ /* 0x000fe20000000800 */
[----:B------:R-:W-:-:S02]  /*15a0*/  UIMAD UR4, UR8, UR9, URZ ;  /* 0x00000009080472a4 */ /* 0x000fc4000f8e023f */
[----:B------:R-:W-:Y:S01]  /*15b0*/  ULOP3.LUT UR44, UR7, 0xffff, URZ, 0xc0, !UPT ;  /* 0x0000ffff072c7892 */ /* 0x000fe2000f8ec03f */
[----:B--2---:R-:W-:Y:S02]  /*15c0*/  @P0 R2UR UR49, R4 ;  /* 0x00000000043102ca */ /* 0x004fe400000e0000 */
        /* <DEDUP_REMOVED lines=15> */
.L_x_2257:
[----:B------:R-:W-:Y:S01]  /*16c0*/  UMOV UR43, UR6 ;  /* 0x00000006002b7c82 */ /* 0x000fe20008000000 */
[----:B------:R-:W-:Y:S05]  /*16d0*/  @!P1 BRA `(.L_x_2258) ;  /* 0x00000000001c9947 */ /* 0x000fea0003800000 */
[----:B------:R-:W-:Y:S02]  /*16e0*/  ULDC.64 UR8, c[0x0][0xa20] ;  /* 0x0002880000087ab9 */ /* 0x000fe40000000a00 */
[----:B------:R-:W-:-:S06]  /*16f0*/  UIMAD.WIDE UR6, UR6, 0x4, UR8 ;  /* 0x00000004060678a5 */ /* 0x000fcc000f8e0208 */
[----:B------:R-:W-:Y:S02]  /*1700*/  IMAD.U32 R4, RZ, RZ, UR6 ;  /* 0x00000006ff047e24 */ /* 0x000fe4000f8e00ff */
[----:B------:R-:W-:-:S05]  /*1710*/  IMAD.U32 R5, RZ, RZ, UR7 ;  /* 0x00000007ff057e24 */ /* 0x000fca000f8e00ff */
[----:B------:R-:W2:Y:S02]  /*1720*/  LDG.E R4, desc[UR40][R4.64] ;  /* 0x0000002804047981 */ /* 0x000ea4000c1e1900 */
[----:B--2---:R-:W-:Y:S01]  /*1730*/  R2UR UR4, R4 ;  /* 0x00000000040472ca */ /* 0x004fe200000e0000 */
[----:B------:R-:W-:-:S14]  /*1740*/  BRA `(.L_x_2259) ;  /* 0x0000000000347947 */ /* 0x000fdc0003800000 */
.L_x_2258:
        /* <DEDUP_REMOVED lines=13> */
.L_x_2259:
[----:B------:R-:W-:Y:S02]  /*1820*/  UISETP.NE.AND UP0, UPT, UR47, 0x1, UPT ;  /* 0x000000012f00788c */ /* 0x000fe4000bf05270 */
[----:B------:R-:W-:Y:S02]  /*1830*/  UIADD3 UR49, UR4, -UR49, URZ ;  /* 0x8000003104317290 */ /* 0x000fe4000fffe03f */
[----:B------:R-:W-:Y:S02]  /*1840*/  USHF.L.U32 UR42, UR5, 0x6, URZ ;  /* 0x00000006052a7899 */ /* 0x000fe4000800063f */
[----:B------:R-:W-:Y:S01]  /*1850*/  UIADD3 UR4, UR49, 0x3f, URZ ;  /* 0x0000003f31047890 */ /* 0x000fe2000fffe03f */
[----:B------:R-:W-:-:S03]  /*1860*/  PLOP3.LUT P0, PT, PT, PT, UP0, 0x80, 0x0 ;  /* 0x000000000000781c */ /* 0x000fc60003f0f008 */
[----:B------:R-:W-:-:S04]  /*1870*/  USHF.R.S32.HI UR6, URZ, 0x1f, UR4 ;  /* 0x0000001f3f067899 */ /* 0x000fc80008011404 */
[----:B------:R-:W-:-:S04]  /*1880*/  ULEA.HI UR6, UR6, UR4, URZ, 0x6 ;  /* 0x0000000406067291 */ /* 0x000fc8000f8f303f */
[----:B------:R-:W-:Y:S02]  /*1890*/  USHF.R.S32.HI UR6, URZ, 0x6, UR6 ;  /* 0x000000063f067899 */ /* 0x000fe40008011406 */
[----:B------:R-:W-:Y:S10]  /*18a0*/  @!P0 BRA `(.L_x_2260) ;  /* 0x0000002400108947 */ /* 0x000ff40003800000 */
[----:B------:R-:W-:Y:S01]  /*18b0*/  ULDC UR4, c[0x0][0x448] ;  /* 0x0001120000047ab9 */ /* 0x000fe20000000800 */
[----:B------:R-:W-:Y:S02]  /*18c0*/  UIADD3 UR7, UR42, 0x3f, URZ ;  /* 0x0000003f2a077890 */ /* 0x000fe4000fffe03f */
[----:B------:R-:W-:Y:S02]  /*18d0*/  UISETP.NE.AND UP0, UPT, UR4, 0x1, UPT ;  /* 0x000000010400788c */ /* 0x000fe4000bf05270 */
[----:B------:R-:W-:Y:S01]  /*18e0*/  UIADD3 UR10, UR49, 0x1, -UR51 ;  /* 0x00000001310a7890 */ /* 0x000fe2000fffe833 */
[----:B------:R-:W-:Y:S02]  /*18f0*/  ULDC.64 UR4, c[0x0][0x9e0] ;  /* 0x0002780000047ab9 */ /* 0x000fe40000000a00 */
[----:B------:R-:W-:-:S06]  /*1900*/  UISETP.GE.AND UP1, UPT, UR5, 0x1, UPT ;  /* 0x000000010500788c */ /* 0x000fcc000bf26270 */
        /* <DEDUP_REMOVED lines=18> */
.L_x_2262:
[----:B------:R-:W-:-:S11]  /*1a30*/  UISETP.NE.AND UP1, UPT, UR5, 0x1, UPT ;  /* 0x000000010500788c */ /* 0x000fd6000bf25270 */
[----:B------:R-:W-:Y:S02]  /*1a40*/  @UP1 ULDC.64 UR10, c[0x0][0x9e8] ;  /* 0x00027a00000a1ab9 */ /* 0x000fe40000000a00 */
[----:B------:R-:W-:-:S04]  /*1a50*/  UIMAD.WIDE.U32 UR8, UR7, UR10, URZ ;  /* 0x0000000a070872a5 */ /* 0x000fc8000f8e003f */
[----:B------:R-:W-:-:S12]  /*1a60*/  @UP1 USHF.R.U32.HI UR7, URZ, UR11, UR9 ;  /* 0x0000000b3f071299 */ /* 0x000fd80008011609 */
.L_x_2263:
[----:B------:R-:W-:-:S04]  /*1a70*/  UIMAD UR7, UR7, UR5, UR5 ;  /* 0x00000005070772a4 */ /* 0x000fc8000f8e0205 */
[----:B------:R-:W-:-:S04]  /*1a80*/  UISETP.LT.AND UP1, UPT, UR4, UR7, UPT ;  /* 0x000000070400728c */ /* 0x000fc8000bf21270 */
[----:B------:R-:W-:-:S12]  /*1a90*/  USEL UR4, UR4, UR7, UP1 ;  /* 0x0000000704047287 */ /* 0x000fd80008800000 */
.L_x_2261:
[----:B------:R-:W-:Y:S01]  /*1aa0*/  UIADD3 UR4, UR4, 0x3f, URZ ;  /* 0x0000003f04047890 */ /* 0x000fe2000fffe03f */
[----:B------:R-:W-:Y:S01]  /*1ab0*/  @UP0 ULDC UR8, c[0x0][0x44c] ;  /* 0x0001130000080ab9 */ /* 0x000fe20000000800 */
[----:B------:R-:W-:Y:S02]  /*1ac0*/  @UP0 ULDC UR10, c[0x0][0x450] ;  /* 0x00011400000a0ab9 */ /* 0x000fe40000000800 */
[----:B------:R-:W-:Y:S02]  /*1ad0*/  USHF.R.S32.HI UR7, URZ, 0x1f, UR4 ;  /* 0x0000001f3f077899 */ /* 0x000fe40008011404 */
[----:B------:R-:W-:Y:S02]  /*1ae0*/  UIMAD.WIDE.U32 UR8, UR42, UR8, URZ ;  /* 0x000000082a0872a5 */ /* 0x000fe4000f8e003f */
[----:B------:R-:W-:-:S03]  /*1af0*/  ULEA.HI UR7, UR7, UR4, URZ, 0x6 ;  /* 0x0000000407077291 */ /* 0x000fc6000f8f303f */
[----:B------:R-:W-:Y:S01]  /*1b00*/  UMOV UR4, UR42 ;  /* 0x0000002a00047c82 */ /* 0x000fe20008000000 */
[----:B------:R-:W-:Y:S02]  /*1b10*/  @UP0 USHF.R.U32.HI UR4, URZ, UR10, UR9 ;  /* 0x0000000a3f040299 */ /* 0x000fe40008011609 */
[----:B------:R-:W-:Y:S02]  /*1b20*/  USHF.R.S32.HI UR7, URZ, 0x6, UR7 ;  /* 0x000000063f077899 */ /* 0x000fe40008011407 */
[----:B------:R-:W-:Y:S02]  /*1b30*/  UIADD3 UR49, UR4, UR49, -UR51 ;  /* 0x0000003104317290 */ /* 0x000fe4000fffe833 */
[----:B------:R-:W-:Y:S01]  /*1b40*/  UISETP.LT.AND UP0, UPT, UR6, UR7, UPT ;  /* 0x000000070600728c */ /* 0x000fe2000bf01270 */
[----:B------:R-:W-:-:S03]  /*1b50*/  ULDC UR4, c[0x0][0x9dc] ;  /* 0x0002770000047ab9 */ /* 0x000fc60000000800 */
        /* <DEDUP_REMOVED lines=13> */
.L_x_2265:
[----:B------:R-:W-:-:S11]  /*1c30*/  UISETP.NE.AND UP0, UPT, UR5, 0x1, UPT ;  /* 0x000000010500788c */ /* 0x000fd6000bf05270 */
[----:B------:R-:W-:Y:S02]  /*1c40*/  @UP0 ULDC.64 UR10, c[0x0][0x9e8] ;  /* 0x00027a00000a0ab9 */ /* 0x000fe40000000a00 */
[----:B------:R-:W-:-:S04]  /*1c50*/  UIMAD.WIDE.U32 UR6, UR49, UR10, URZ ;  /* 0x0000000a310672a5 */ /* 0x000fc8000f8e003f */
[----:B------:R-:W-:-:S12]  /*1c60*/  @UP0 USHF.R.U32.HI UR49, URZ, UR11, UR7 ;  /* 0x0000000b3f310299 */ /* 0x000fd80008011607 */
.L_x_2266:
[----:B------:R-:W-:-:S04]  /*1c70*/  UIMAD UR5, UR49, UR5, URZ ;  /* 0x00000005310572a4 */ /* 0x000fc8000f8e023f */
[----:B------:R-:W-:-:S04]  /*1c80*/  UISETP.LT.AND UP0, UPT, UR4, UR5, UPT ;  /* 0x000000050400728c */ /* 0x000fc8000bf01270 */
[----:B------:R-:W-:-:S12]  /*1c90*/  USEL UR4, UR4, UR5, !UP0 ;  /* 0x0000000504047287 */ /* 0x000fd8000c000000 */
.L_x_2264:
[----:B------:R-:W-:Y:S02]  /*1ca0*/  USHF.R.S32.HI UR5, URZ, 0x1f, UR4 ;  /* 0x0000001f3f057899 */ /* 0x000fe40008011404 */
[----:B------:R-:W-:Y:S02]  /*1cb0*/  ULOP3.LUT UR20, UR45, 0xff, URZ, 0xc0, !UPT ;  /* 0x000000ff2d147892 */ /* 0x000fe4000f8ec03f */
[----:B------:R-:W-:-:S03]  /*1cc0*/  ULEA.HI UR5, UR5, UR4, URZ, 0x6 ;  /* 0x0000000405057291 */ /* 0x000fc6000f8f303f */
[----:B------:R-:W-:Y:S01]  /*1cd0*/  UMOV UR4, URZ ;  /* 0x0000003f00047c82 */ /* 0x000fe20008000000 */
[----:B------:R-:W-:-:S04]  /*1ce0*/  USHF.R.S32.HI UR5, URZ, 0x6, UR5 ;  /* 0x000000063f057899 */ /* 0x000fc80008011405 */
[----:B------:R-:W-:-:S04]  /*1cf0*/  UISETP.LT.AND UP0, UPT, URZ, UR5, UPT ;  /* 0x000000053f00728c */ /* 0x000fc8000bf01270 */
[----:B------:R-:W-:-:S04]  /*1d00*/  USEL UR10, URZ, UR5, !UP0 ;  /* 0x000000053f0a7287 */ /* 0x000fc8000c000000 */
[----:B------:R-:W-:-:S06]  /*1d10*/  UISETP.GT.AND UP0, UPT, UR9, UR10, UPT ;  /* 0x0000000a0900728c */ /* 0x000fcc000bf04270 */
[----:B------:R-:W-:-:S13]  /*1d20*/  PLOP3.LUT P0, PT, PT, PT, UP0, 0x80, 0x0 ;  /* 0x000000000000781c */ /* 0x000fda0003f0f008 */
[----:B------:R-:W-:Y:S05]  /*1d30*/  @!P0 BRA `(.L_x_2267) ;  /* 0x0000000000948947 */ /* 0x000fea0003800000 */
[----:B------:R-:W-:-:S04]  /*1d40*/  USHF.R.U32.HI UR11, URZ, 0x10, UR45 ;  /* 0x000000103f0b7899 */ /* 0x000fc8000801162d */
[----:B------:R-:W-:-:S11]  /*1d50*/  UISETP.NE.AND UP0, UPT, UR11, URZ, UPT ;  /* 0x0000003f0b00728c */ /* 0x000fd6000bf05270 */
[----:B------:R-:W-:Y:S02]  /*1d60*/  @!UP0 ULDC UR11, c[0x0][0x9f0] ;  /* 0x00027c00000b8ab9 */ /* 0x000fe40000000800 */
        /* <DEDUP_REMOVED lines=9> */
[----:B------:R-:W-:-:S05]  /*1e00*/  IABS R5, R5 ;  /* 0x0000000500057213 */ /* 0x000fca0000000000 */
[----:B------:R-:W0:Y:S01]  /*1e10*/  I2F.RP R0, UR12 ;  /* 0x0000000c00007d06 */ /* 0x000e220008209400 */
[----:B------:R-:W-:-:S05]  /*1e20*/  IMAD.MOV.U32 R4, RZ, RZ, R5 ;  /* 0x000000ffff047224 */ /* 0x000fca00078e0005 */
[----:B------:R-:W-:Y:S02]  /*1e30*/  R2UR UR8, R4 ;  /* 0x00000000040872ca */ /* 0x000fe400000e0000 */
        /* <DEDUP_REMOVED lines=21> */
.L_x_2267:
[----:B------:R-:W-:Y:S01]  /*1f90*/  UIMAD UR20, UR20, UR4, UR10 ;  /* 0x00000004141472a4 */ /* 0x000fe2000f8e020a */
[----:B------:R-:W-:Y:S01]  /*1fa0*/  IMAD.U32 R0, RZ, RZ, UR9 ;  /* 0x00000009ff007e24 */ /* 0x000fe2000f8e00ff */
[----:B------:R-:W-:Y:S01]  /*1fb0*/  PLOP3.LUT P0, PT, PT, PT, PT, 0x80, 0x0 ;  /* 0x000000000000781c */ /* 0x000fe20003f0f070 */
[----:B------:R-:W-:Y:S01]  /*1fc0*/  IMAD.U32 R3, RZ, RZ, UR4 ;  /* 0x00000004ff037e24 */ /* 0x000fe2000f8e00ff */
[----:B------:R-:W-:Y:S01]  /*1fd0*/  CS2R R150, SRZ ;  /* 0x0000000000967805 */ /* 0x000fe2000001ff00 */
[----:B------:R-:W-:Y:S01]  /*1fe0*/  IMAD.MOV.U32 R12, RZ, RZ, RZ ;  /* 0x000000ffff0c7224 */ /* 0x000fe200078e00ff */
[----:B------:R-:W-:Y:S02]  /*1ff0*/  CS2R R148, SRZ ;  /* 0x0000000000947805 */ /* 0x000fe4000001ff00 */
[----:B------:R-:W-:Y:S02]  /*2000*/  CS2R R146, SRZ ;  /* 0x0000000000927805 */ /* 0x000fe4000001ff00 */
[----:B------:R-:W-:Y:S01]  /*2010*/  VIADDMNMX R0, R3, UR20, R0, PT ;  /* 0x0000001403007c46 */ /* 0x000fe2000b800100 */
[----:B------:R-:W-:Y:S01]  /*2020*/  IMAD.MOV.U32 R3, RZ, RZ, RZ ;  /* 0x000000ffff037224 */ /* 0x000fe200078e00ff */
[----:B------:R-:W-:-:S02]  /*2030*/  CS2R R144, SRZ ;  /* 0x0000000000907805 */ /* 0x000fc4000001ff00 */
[----:B------:R-:W-:Y:S02]  /*2040*/  CS2R R142, SRZ ;  /* 0x00000000008e7805 */ /* 0x000fe4000001ff00 */
[----:B------:R-:W-:Y:S02]  /*2050*/  R2UR UR22, R0 ;  /* 0x00000000001672ca */ /* 0x000fe400000e0000 */
        /* <DEDUP_REMOVED lines=12> */
[----:B------:R-:W-:Y:S01]  /*2120*/  UISETP.GT.AND UP0, UPT, UR22, UR20, UPT ;  /* 0x000000141600728c */ /* 0x000fe2000bf04270 */
[----:B------:R-:W-:Y:S02]  /*2130*/  CS2R R116, SRZ ;  /* 0x0000000000747805 */ /* 0x000fe4000001ff00 */
[----:B------:R-:W-:Y:S02]  /*2140*/  CS2R R114, SRZ ;  /* 0x0000000000727805 */ /* 0x000fe4000001ff00 */
[----:B------:R-:W-:Y:S02]  /*2150*/  CS2R R112, SRZ ;  /* 0x0000000000707805 */ /* 0x000fe4000001ff00 */
[----:B------:R-:W-:-:S02]  /*2160*/  CS2R R110, SRZ ;  /* 0x00000000006e7805 */ /* 0x000fc4000001ff00 */
[----:B------:R-:W-:Y:S02]  /*2170*/  CS2R R108, SRZ ;  /* 0x00000000006c7805 */ /* 0x000fe4000001ff00 */
[----:B------:R-:W-:Y:S02]  /*2180*/  PLOP3.LUT P1, PT, PT, PT, UP0, 0x80, 0x0 ;  /* 0x000000000000781c */ /* 0x000fe40003f2f008 */
        /* <DEDUP_REMOVED lines=44> */
[----:B------:R-:W-:Y:S02]  /*2450*/  ISETP.NE.AND P0, PT, RZ, UR47, PT ;  /* 0x0000002fff007c0c */ /* 0x000fe4000bf05270 */
[----:B0-----:R-:W-:Y:S01]  /*2460*/  R2UR UR4, R0 ;  /* 0x00000000000472ca */ /* 0x001fe200000e0000 */
[----:B------:R-:W-:-:S05]  /*2470*/  IMAD.MOV.U32 R0, RZ, RZ, 0x1 ;  /* 0x00000001ff007424 */ /* 0x000fca00078e00ff */
[----:B------:R-:W-:-:S04]  /*2480*/  SEL R0, R0, 0x2, !P0 ;  /* 0x0000000200007807 */ /* 0x000fc80004000000 */
[----:B------:R-:W-:-:S03]  /*2490*/  LOP3.LUT R0, R0, 0x1, RZ, 0xfc, !PT ;  /* 0x0000000100007812 */ /* 0x000fc600078efcff */
[----:B------:R-:W-:Y:S01]  /*24a0*/  ULEA.HI UR5, UR4, UR4, URZ, 0x1 ;  /* 0x0000000404057291 */ /* 0x000fe2000f8f083f */
[----:B------:R-:W-:-:S03]  /*24b0*/  ISETP.NE.AND P0, PT, R0, 0x3, PT ;  /* 0x000000030000780c */ /* 0x000fc60003f05270 */
        /* <DEDUP_REMOVED lines=9> */
.L_x_2269:
[----:B------:R-:W-:Y:S01]  /*2550*/  ULEA UR23, UR37, UR46, 0x3 ;  /* 0x0000002e25177291 */ /* 0x000fe2000f8e183f */
[----:B------:R-:W-:-:S05]  /*2560*/  IMAD.U32 R0, RZ, RZ, UR38 ;  /* 0x00000026ff007e24 */ /* 0x000fca000f8e00ff */
[----:B------:R-:W-:-:S04]  /*2570*/  SHF.L.U32 R0, R0, 0x1f, RZ ;  /* 0x0000001f00007819 */ /* 0x000fc800000006ff */
[----:B------:R-:W0:Y:S02]  /*2580*/  SYNCS.PHASECHK.TRANS64.TRYWAIT P1, [UR23+0x28c50], R0 ;  /* 0x028c5000ff0075a7 */ /* 0x000e240008020157 */
[----:B0-----:R-:W-:Y:S05]  /*2590*/  @!P1 BRA `(.L_x_2270) ;  /* 0x0000017c005c9947 */ /* 0x001fea0003800000 */
.L_x_2520:
        /* <DEDUP_REMOVED lines=9> */
[----:B------:R-:W-:-:S02]  /*2630*/  UIADD3 UR6, UR18, 0x80, URZ ;  /* 0x0000008012067890 */ /* 0x000fc4000fffe03f */
[----:B------:R-:W-:Y:S01]  /*2640*/  ULOP3.LUT UR16, UR4, 0x10000, URZ, 0xfc, !UPT ;  /* 0x0001000004107892 */ /* 0x000fe2000f8efc3f */
[----:B------:R-:W-:Y:S01]  /*2650*/  UMOV UR7, 0x40000040 ;  /* 0x4000004000077882 */ /* 0x000fe20000000000 */
[----:B------:R-:W-:Y:S02]  /*2660*/  UMOV UR5, 0x40000040 ;  /* 0x4000004000057882 */ /* 0x000fe40000000000 */
[----:B------:R-:W-:Y:S02]  /*2670*/  UIADD3 UR4, UR16, 0x2, URZ ;  /* 0x0000000210047890 */ /* 0x000fe4000fffe03f */
[----:B------:R-:W-:Y:S02]  /*2680*/  UIADD3 UR10, UR18, 0x100, URZ ;  /* 0x00000100120a7890 */ /* 0x000fe4000fffe03f */
[----:B------:R-:W-:Y:S01]  /*2690*/  UIADD3 UR8, UR16, 0x4, URZ ;  /* 0x0000000410087890 */ /* 0x000fe2000fffe03f */
[----:B------:R-:W-:Y:S01]  /*26a0*/  UMOV UR11, 0x40000040 ;  /* 0x40000040000b7882 */ /* 0x000fe20000000000 */
[----:B------:R-:W-:Y:S01]  /*26b0*/  WARPGROUP.ARRIVE ;  /* 0x00000000000079c5 */ /* 0x000fe20000000000 */
[----:B------:R-:W-:Y:S01]  /*26c0*/  UMOV UR9, 0x40000040 ;  /* 0x4000004000097882 */ /* 0x000fe20000000000 */
[----:B------:R-:W-:-:S02]  /*26d0*/  UIADD3 UR14, UR18, 0x180, URZ ;  /* 0x00000180120e7890 */ /* 0x000fc4000fffe03f */
[----:B------:R-:W-:Y:S02]  /*26e0*/  UIADD3 UR12, UR16, 0x6, URZ ;  /* 0x00000006100c7890 */ /* 0x000fe4000fffe03f */
[----:B------:R-:W-:Y:S01]  /*26f0*/  HGMMA.64x256x16.F32.BF16 R24, gdesc[UR16].tnspB, RZ, !UPT, gsb0 ;  /* 0x43e00000101879f0 */ /* 0x000fe2000c0018ff */
[----:B------:R-:W-:Y:S01]  /*2700*/  UMOV UR15, 0x40000040 ;  /* 0x40000040000f7882 */ /* 0x000fe20000000000 */
        /* <DEDUP_REMOVED lines=9> */
[----:B------:R-:W-:-:S06]  /*27a0*/  UISETP.GE.AND UP0, UPT, UR6, UR20, UPT ;  /* 0x000000140600728c */ /* 0x000fcc000bf06270 */
[----:B------:R-:W-:Y:S01]  /*27b0*/  PLOP3.LUT P1, PT, PT, PT, UP0, 0x80, 0x0 ;  /* 0x000000000000781c */ /* 0x000fe20003f2f008 */
        /* <DEDUP_REMOVED lines=12> */
.L_x_2276:
[----:B------:R-:W-:Y:S01]  /*2880*/  BAR.SYNC.DEFER_BLOCKING 0xe, 0x100 ;  /* 0x0384000000007b1d */ /* 0x000fe20000010000 */
[----:B------:R-:W-:Y:S01]  /*2890*/  IMAD.U32 R3, RZ, RZ, UR37 ;  /* 0x00000025ff037e24 */ /* 0x000fe2000f8e00ff */
[----:B------:R-:W-:-:S03]  /*28a0*/  UIADD3 UR37, UR37, 0x1, URZ ;  /* 0x0000000125257890 */ /* 0x000fc6000fffe03f */
[----:B01----:R-:W-:Y:S01]  /*28b0*/  IMAD R0, R3, 0x40, R16 ;  /* 0x0000004003007824 */ /* 0x003fe200078e0210 */
[----:B------:R-:W-:Y:S01]  /*28c0*/  UISETP.NE.AND UP0, UPT, UR37, 0x2, UPT ;  /* 0x000000022500788c */ /* 0x000fe2000bf05270 */
[----:B------:R-:W-:Y:S01]  /*28d0*/  UMOV UR6, UR22 ;  /* 0x0000001600067c82 */ /* 0x000fe20008000000 */
[----:B------:R-:W-:Y:S02]  /*28e0*/  UIADD3 UR22, UR22, -0x1, URZ ;  /* 0xffffffff16167890 */ /* 0x000fe4000fffe03f */
[----:B------:R-:W-:Y:S01]  /*28f0*/  LEA R0, R0, UR46, 0x2 ;  /* 0x0000002e00007c11 */ /* 0x000fe2000f8e10ff */
[----:B------:R-:W-:Y:S02]  /*2900*/  UISETP.GT.AND UP1, UPT, UR6, UR20, UPT ;  /* 0x000000140600728c */ /* 0x000fe4000bf24270 */
[----:B------:R-:W-:Y:S02]  /*2910*/  USEL UR6, URZ, 0x1, UP0 ;  /* 0x000000013f067887 */ /* 0x000fe40008000000 */
[----:B------:R-:W-:-:S02]  /*2920*/  USEL UR37, UR37, URZ, UP0 ;  /* 0x0000003f25257287 */ /* 0x000fc40008000000 */
        /* <DEDUP_REMOVED lines=133> */
.L_x_2272:
[----:B------:R-:W-:Y:S01]  /*3180*/  ULEA UR23, UR37, UR46, 0x3 ;  /* 0x0000002e25177291 */ /* 0x000fe2000f8e183f */
[----:B------:R-:W-:-:S05]  /*3190*/  IMAD.U32 R0, RZ, RZ, UR38 ;  /* 0x00000026ff007e24 */ /* 0x000fca000f8e00ff */
[----:B------:R-:W-:-:S04]  /*31a0*/  SHF.L.U32 R0, R0, 0x1f, RZ ;  /* 0x0000001f00007819 */ /* 0x000fc800000006ff */
[----:B------:R0:W1:Y:S01]  /*31b0*/  SYNCS.PHASECHK.TRANS64.TRYWAIT P1, [UR23+0x28c50], R0 ;  /* 0x028c5000ff0075a7 */ /* 0x0000620008020157 */
[----:B------:R-:W-:Y:S05]  /*31c0*/  @!P0 BRA `(.L_x_2273) ;  /* 0x0000000000048947 */ /* 0x000fea0003800000 */
[----:B------:R-:W-:Y:S01]  /*31d0*/  BPT.TRAP 0x1 ;  /* 0x000000040000795c */ /* 0x000fe20000300000 */
.L_x_2273:
[----:B-1----:R-:W-:Y:S05]  /*31e0*/  @P1 BRA `(.L_x_2274) ;  /* 0x0000000000081947 */ /* 0x002fea0003800000 */
[----:B------:R-:W1:Y:S02]  /*31f0*/  SYNCS.PHASECHK.TRANS64.TRYWAIT P1, [UR23+0x28c50], R0 ;  /* 0x028c5000ff0075a7 */ /* 0x000e640008020157 */
[----:B-1----:R-:W-:Y:S05]  /*3200*/  @!P1 BRA `(.L_x_2275) ;  /* 0x0000017000589947 */ /* 0x002fea0003800000 */
.L_x_2274:
[----:B------:R-:W-:Y:S01]  /*3210*/  ULEA UR18, UR37, UR21, 0xc ;  /* 0x0000001525127291 */ /* 0x000fe2000f8e603f */
[----:B------:R-:W-:Y:S01]  /*3220*/  WARPGROUP.ARRIVE ;  /* 0x00000000000079c5 */ /* 0x000fe20000000000 */
[----:B------:R-:W-:Y:S01]  /*3230*/  UMOV UR19, 0x40000040 ;  /* 0x4000004000137882 */ /* 0x000fe20000000000 */
[----:B------:R-:W-:Y:S01]  /*3240*/  UMOV UR7, 0x40000040 ;  /* 0x4000004000077882 */ /* 0x000fe20000000000 */
[----:B------:R-:W-:Y:S01]  /*3250*/  UIADD3 UR6, UR18, 0x80, URZ ;  /* 0x0000008012067890 */ /* 0x000fe2000fffe03f */
[----:B01----:R-:W-:Y:S01]  /*3260*/  IMAD.U32 R0, RZ, RZ, UR23 ;  /* 0x00000017ff007e24 */ /* 0x003fe2000f8e00ff */
[----:B------:R-:W-:Y:S01]  /*3270*/  UIADD3 UR10, UR18, 0x100, URZ ;  /* 0x00000100120a7890 */ /* 0x000fe2000fffe03f */
[----:B------:R-:W-:Y:S01]  /*3280*/  PLOP3.LUT P1, PT, PT, PT, UP1, 0x80, 0x0 ;  /* 0x000000000000781c */ /* 0x000fe20003f2f018 */
[----:B------:R-:W-:Y:S01]  /*3290*/  UMOV UR11, 0x40000040 ;  /* 0x40000040000b7882 */ /* 0x000fe20000000000 */
        /* <DEDUP_REMOVED lines=21> */
.L_x_2271:
[----:B------:R-:W-:Y:S01]  /*33f0*/  BAR.SYNC.DEFER_BLOCKING 0xe, 0x100 ;  /* 0x0384000000007b1d */ /* 0x000fe20000010000 */
[----:B------:R-:W-:Y:S01]  /*3400*/  IMAD.U32 R3, RZ, RZ, UR37 ;  /* 0x00000025ff037e24 */ /* 0x000fe2000f8e00ff */
[----:B------:R-:W-:Y:S01]  /*3410*/  UIADD3 UR37, UR37, 0x1, URZ ;  /* 0x0000000125257890 */ /* 0x000fe2000fffe03f */
[----:B------:R-:W-:Y:S01]  /*3420*/  PLOP3.LUT P0, PT, PT, PT, PT, 0x8, 0x0 ;  /* 0x000000000000781c */ /* 0x000fe20003f0e170 */
[----:B------:R-:W-:Y:S02]  /*3430*/  IMAD.MOV.U32 R12, RZ, RZ, RZ ;  /* 0x000000ffff0c7224 */ /* 0x000fe400078e00ff */
[----:B01----:R-:W-:Y:S01]  /*3440*/  IMAD R0, R3, 0x40, R16 ;  /* 0x0000004003007824 */ /* 0x003fe200078e0210 */
        /* <DEDUP_REMOVED lines=138> */
.L_x_2260:
        /* <DEDUP_REMOVED lines=24> */
.L_x_2278:
[----:B------:R-:W-:-:S11]  /*3e70*/  UISETP.NE.AND UP1, UPT, UR5, 0x1, UPT ;  /* 0x000000010500788c */ /* 0x000fd6000bf25270 */
[----:B------:R-:W-:Y:S02]  /*3e80*/  @UP1 ULDC.64 UR10, c[0x0][0x9e8] ;  /* 0x00027a00000a1ab9 */ /* 0x000fe40000000a00 */
[----:B------:R-:W-:-:S04]  /*3e90*/  UIMAD.WIDE.U32 UR8, UR7, UR10, URZ ;  /* 0x0000000a070872a5 */ /* 0x000fc8000f8e003f */
[----:B------:R-:W-:-:S12]  /*3ea0*/  @UP1 USHF.R.U32.HI UR7, URZ, UR11, UR9 ;  /* 0x0000000b3f071299 */ /* 0x000fd80008011609 */
.L_x_2279:
[----:B------:R-:W-:-:S04]  /*3eb0*/  UIMAD UR7, UR7, UR5, UR5 ;  /* 0x00000005070772a4 */ /* 0x000fc8000f8e0205 */
[----:B------:R-:W-:-:S04]  /*3ec0*/  UISETP.LT.AND UP1, UPT, UR4, UR7, UPT ;  /* 0x000000070400728c */ /* 0x000fc8000bf21270 */
[----:B------:R-:W-:-:S12]  /*3ed0*/  USEL UR4, UR4, UR7, UP1 ;  /* 0x0000000704047287 */ /* 0x000fd80008800000 */
.L_x_2277:
[----:B------:R-:W-:Y:S01]  /*3ee0*/  UIADD3 UR4, UR4, 0x3f, URZ ;  /* 0x0000003f04047890 */ /* 0x000fe2000fffe03f */
[----:B------:R-:W-:Y:S01]  /*3ef0*/  @UP0 ULDC UR8, c[0x0][0x44c] ;  /* 0x0001130000080ab9 */ /* 0x000fe20000000800 */
[----:B------:R-:W-:Y:S02]  /*3f00*/  @UP0 ULDC UR10, c[0x0][0x450] ;  /* 0x00011400000a0ab9 */ /* 0x000fe40000000800 */
[----:B------:R-:W-:Y:S02]  /*3f10*/  USHF.R.S32.HI UR7, URZ, 0x1f, UR4 ;  /* 0x0000001f3f077899 */ /* 0x000fe40008011404 */
[----:B------:R-:W-:Y:S02]  /*3f20*/  UIMAD.WIDE.U32 UR8, UR42, UR8, URZ ;  /* 0x000000082a0872a5 */ /* 0x000fe4000f8e003f */
[----:B------:R-:W-:-:S03]  /*3f30*/  ULEA.HI UR7, UR7, UR4, URZ, 0x6 ;  /* 0x0000000407077291 */ /* 0x000fc6000f8f303f */
[----:B------:R-:W-:Y:S01]  /*3f40*/  UMOV UR4, UR42 ;  /* 0x0000002a00047c82 */ /* 0x000fe20008000000 */
[----:B------:R-:W-:Y:S02]  /*3f50*/  USHF.R.S32.HI UR7, URZ, 0x6, UR7 ;  /* 0x000000063f077899 */ /* 0x000fe40008011407 */
[----:B------:R-:W-:Y:S02]  /*3f60*/  @UP0 USHF.R.U32.HI UR4, URZ, UR10, UR9 ;  /* 0x0000000a3f040299 */ /* 0x000fe40008011609 */
[----:B------:R-:W-:Y:S02]  /*3f70*/  UISETP.LT.AND UP0, UPT, UR6, UR7, UPT ;  /* 0x000000070600728c */ /* 0x000fe4000bf01270 */
[----:B------:R-:W-:Y:S01]  /*3f80*/  UIADD3 UR4, UR4, UR49, -UR51 ;  /* 0x0000003104047290 */ /* 0x000fe2000fffe833 */
        /* <DEDUP_REMOVED lines=14> */
.L_x_2281:
[----:B------:R-:W-:-:S11]  /*4070*/  UISETP.NE.AND UP0, UPT, UR5, 0x1, UPT ;  /* 0x000000010500788c */ /* 0x000fd6000bf05270 */
[----:B------:R-:W-:Y:S02]  /*4080*/  @UP0 ULDC.64 UR10, c[0x0][0x9e8] ;  /* 0x00027a00000a0ab9 */ /* 0x000fe40000000a00 */
[----:B------:R-:W-:-:S04]  /*4090*/  UIMAD.WIDE.U32 UR8, UR4, UR10, URZ ;  /* 0x0000000a040872a5 */ /* 0x000fc8000f8e003f */
[----:B------:R-:W-:-:S12]  /*40a0*/  @UP0 USHF.R.U32.HI UR4, URZ, UR11, UR9 ;  /* 0x0000000b3f040299 */ /* 0x000fd80008011609 */
.L_x_2282:
[----:B------:R-:W-:-:S04]  /*40b0*/  UIMAD UR4, UR4, UR5, URZ ;  /* 0x00000005040472a4 */ /* 0x000fc8000f8e023f */
[----:B------:R-:W-:-:S04]  /*40c0*/  UISETP.LT.AND UP0, UPT, UR7, UR4, UPT ;  /* 0x000000040700728c */ /* 0x000fc8000bf01270 */
[----:B------:R-:W-:-:S12]  /*40d0*/  USEL UR7, UR7, UR4, !UP0 ;  /* 0x0000000407077287 */ /* 0x000fd8000c000000 */
.L_x_2280:
[----:B------:R-:W-:Y:S02]  /*40e0*/  USHF.R.S32.HI UR4, URZ, 0x1f, UR7 ;  /* 0x0000001f3f047899 */ /* 0x000fe40008011407 */
[----:B------:R-:W-:Y:S02]  /*40f0*/  ULOP3.LUT UR10, UR45, 0xff, URZ, 0xc0, !UPT ;  /* 0x000000ff2d0a7892 */ /* 0x000fe4000f8ec03f */
[----:B------:R-:W-:-:S04]  /*4100*/  ULEA.HI UR4, UR4, UR7, URZ, 0x6 ;  /* 0x0000000704047291 */ /* 0x000fc8000f8f303f */
[----:B------:R-:W-:-:S04]  /*4110*/  USHF.R.S32.HI UR4, URZ, 0x6, UR4 ;  /* 0x000000063f047899 */ /* 0x000fc80008011404 */
[----:B------:R-:W-:-:S04]  /*4120*/  UISETP.LT.AND UP0, UPT, URZ, UR4, UPT ;  /* 0x000000043f00728c */ /* 0x000fc8000bf01270 */
[----:B------:R-:W-:-:S03]  /*4130*/  USEL UR48, URZ, UR4, !UP0 ;  /* 0x000000043f307287 */ /* 0x000fc6000c000000 */
[----:B------:R-:W-:Y:S01]  /*4140*/  UMOV UR4, URZ ;  /* 0x0000003f00047c82 */ /* 0x000fe20008000000 */
        /* <DEDUP_REMOVED lines=40> */
.L_x_2283:
        /* <DEDUP_REMOVED lines=12> */
[----:B------:R-:W-:Y:S02]  /*4490*/  ISETP.GT.AND P1, PT, R168, UR48, PT ;  /* 0x00000030a8007c0c */ /* 0x000fe4000bf24270 */
        /* <DEDUP_REMOVED lines=90> */
.L_x_2284:
[----:B------:R-:W-:Y:S01]  /*4a40*/  ULEA.HI UR4, UR39, UR39, URZ, 0x1 ;  /* 0x0000002727047291 */ /* 0x000fe2000f8f083f */
[----:B------:R-:W-:Y:S01]  /*4a50*/  IMAD.MOV.U32 R3, RZ, RZ, 0x1 ;  /* 0x00000001ff037424 */ /* 0x000fe200078e00ff */
[----:B------:R-:W-:Y:S02]  /*4a60*/  ISETP.NE.AND P0, PT, RZ, UR47, PT ;  /* 0x0000002fff007c0c */ /* 0x000fe4000bf05270 */
[----:B------:R-:W-:Y:S02]  /*4a70*/  ULOP3.LUT UR4, UR4, 0xfffffffe, URZ, 0xc0, !UPT ;  /* 0xfffffffe04047892 */ /* 0x000fe4000f8ec03f */
[----:B------:R-:W-:Y:S02]  /*4a80*/  SEL R3, R3, 0x2, !P0 ;  /* 0x0000000203037807 */ /* 0x000fe40004000000 */
[----:B------:R-:W-:Y:S02]  /*4a90*/  UIADD3 UR4, UR39, -UR4, URZ ;  /* 0x8000000427047290 */ /* 0x000fe4000fffe03f */
[----:B------:R-:W-:-:S04]  /*4aa0*/  LOP3.LUT R3, R3, 0x1, RZ, 0xfc, !PT ;  /* 0x0000000103037812 */ /* 0x000fc800078efcff */
[----:B------:R-:W-:Y:S01]  /*4ab0*/  IMAD.U32 R0, RZ, RZ, UR4 ;  /* 0x00000004ff007e24 */ /* 0x000fe2000f8e00ff */
[----:B------:R-:W-:-:S04]  /*4ac0*/  ISETP.NE.AND P0, PT, R3, 0x3, PT ;  /* 0x000000030300780c */ /* 0x000fc80003f05270 */
[----:B------:R-:W-:-:S04]  /*4ad0*/  SHF.L.U32 R0, R0, 0x1f, RZ ;  /* 0x0000001f00007819 */ /* 0x000fc800000006ff */
[----:B------:R-:W0:Y:S02]  /*4ae0*/  SYNCS.PHASECHK.TRANS64.TRYWAIT P1, [UR46+0x28c00], R0 ;  /* 0x028c0000ff0075a7 */ /* 0x000e24000802016e */
[----:B0-----:R-:W-:Y:S05]  /*4af0*/  @!P1 BRA `(.L_x_2285) ;  /* 0x0000015800349947 */ /* 0x001fea0003800000 */
.L_x_2521:
[----:B------:R-:W-:Y:S05]  /*4b00*/  @!P0 BRA `(.L_x_2286) ;  /* 0x0000000000048947 */ /* 0x000fea0003800000 */
[----:B------:R-:W-:Y:S01]  /*4b10*/  BPT.TRAP 0x1 ;  /* 0x000000040000795c */ /* 0x000fe20000300000 */
.L_x_2286:
[----:B------:R-:W-:Y:S02]  /*4b20*/  IMAD.U32 R7, RZ, RZ, UR37 ;  /* 0x00000025ff077e24 */ /* 0x000fe4000f8e00ff */
[----:B------:R-:W-:-:S03]  /*4b30*/  IMAD.U32 R8, RZ, RZ, UR38 ;  /* 0x00000026ff087e24 */ /* 0x000fc6000f8e00ff */
[----:B------:R-:W-:Y:S02]  /*4b40*/  LEA R7, R7, UR46, 0x3 ;  /* 0x0000002e07077c11 */ /* 0x000fe4000f8e18ff */
[----:B------:R-:W-:-:S04]  /*4b50*/  SHF.L.U32 R8, R8, 0x1f, RZ ;  /* 0x0000001f08087819 */ /* 0x000fc800000006ff */
[----:B------:R1:W2:Y:S01]  /*4b60*/  SYNCS.PHASECHK.TRANS64.TRYWAIT P1, [R7+URZ+0x28c30], R8 ;  /* 0x028c3008070075a7 */ /* 0x0002a2000802017f */
[----:B------:R-:W-:Y:S05]  /*4b70*/  @!P0 BRA `(.L_x_2287) ;  /* 0x0000000000048947 */ /* 0x000fea0003800000 */
[----:B------:R-:W-:Y:S01]  /*4b80*/  BPT.TRAP 0x1 ;  /* 0x000000040000795c */ /* 0x000fe20000300000 */
.L_x_2287:
[----:B--2---:R-:W-:Y:S05]  /*4b90*/  @P1 BRA `(.L_x_2288) ;  /* 0x0000000000081947 */ /* 0x004fea0003800000 */
[----:B------:R-:W2:Y:S02]  /*4ba0*/  SYNCS.PHASECHK.TRANS64.TRYWAIT P1, [R7+URZ+0x28c30], R8 ;  /* 0x028c3008070075a7 */ /* 0x000ea4000802017f */
[----:B--2---:R-:W-:Y:S05]  /*4bb0*/  @!P1 BRA `(.L_x_2289) ;  /* 0x00000158001c9947 */ /* 0x004fea0003800000 */
.L_x_2288:
        /* <DEDUP_REMOVED lines=15> */
[----:B------:R-:W-:Y:S01]  /*4cb0*/  VIADD R3, R186, UR42 ;  /* 0x0000002aba037c36 */ /* 0x000fe20008000000 */
[----:B------:R-:W-:Y:S01]  /*4cc0*/  UMOV UR7, 0x40000040 ;  /* 0x4000004000077882 */ /* 0x000fe20000000000 */
[----:B------:R-:W-:Y:S01]  /*4cd0*/  UMOV UR5, 0x40000040 ;  /* 0x4000004000057882 */ /* 0x000fe20000000000 */
[----:B------:R-:W-:Y:S01]  /*4ce0*/  ULOP3.LUT UR4, UR4, 0x3fff, URZ, 0xc0, !UPT ;  /* 0x00003fff04047892 */ /* 0x000fe2000f8ec03f */
[----:B------:R-:W-:Y:S01]  /*4cf0*/  IMAD.MOV.U32 R4, RZ, RZ, R3 ;  /* 0x000000ffff047224 */ /* 0x000fe200078e0003 */
[----:B------:R-:W-:Y:S01]  /*4d00*/  UMOV UR11, 0x40000040 ;  /* 0x40000040000b7882 */ /* 0x000fe20000000000 */
[----:B------:R-:W-:Y:S01]  /*4d10*/  UMOV UR9, 0x40000040 ;  /* 0x4000004000097882 */ /* 0x000fe20000000000 */
[----:B------:R-:W-:Y:S01]  /*4d20*/  ULEA UR18, UR37, UR18, 0x9 ;  /* 0x0000001225127291 */ /* 0x000fe2000f8e483f */
[----:B------:R-:W-:Y:S01]  /*4d30*/  LEA R11, R168, 0xffffffc0, 0x6 ;  /* 0xffffffc0a80b7811 */ /* 0x000fe200078e30ff */
[----:B------:R-:W-:-:S02]  /*4d40*/  ULOP3.LUT UR16, UR4, 0x10000, URZ, 0xfc, !UPT ;  /* 0x0001000004107892 */ /* 0x000fc4000f8efc3f */
[----:B------:R-:W-:Y:S01]  /*4d50*/  UIADD3 UR6, UR18, 0x2, URZ ;  /* 0x0000000212067890 */ /* 0x000fe2000fffe03f */
[----:B------:R-:W-:Y:S01]  /*4d60*/  IADD3 R10, -R2, UR49, -R11 ;  /* 0x00000031020a7c10 */ /* 0x000fe2000fffe90b */
[----:B------:R-:W-:Y:S02]  /*4d70*/  UIADD3 UR4, UR16, 0x2, URZ ;  /* 0x0000000210047890 */ /* 0x000fe4000fffe03f */
[----:B------:R-:W-:Y:S02]  /*4d80*/  UIADD3 UR10, UR18, 0x4, URZ ;  /* 0x00000004120a7890 */ /* 0x000fe4000fffe03f */
[----:B------:R-:W-:Y:S02]  /*4d90*/  UIADD3 UR8, UR16, 0x4, URZ ;  /* 0x0000000410087890 */ /* 0x000fe4000fffe03f */
[----:B------:R-:W-:Y:S01]  /*4da0*/  HGMMA.64x64x16.F32.BF16 R24, gdesc[UR16], RZ, !UPT, gsb0 ;  /* 0x00e00000101879f0 */ /* 0x000fe2000c0018ff */
[----:B------:R-:W-:Y:S02]  /*4db0*/  UIADD3 UR14, UR18, 0x6, URZ ;  /* 0x00000006120e7890 */ /* 0x000fe4000fffe03f */
[----:B------:R-:W-:Y:S01]  /*4dc0*/  UIADD3 UR12, UR16, 0x6, URZ ;  /* 0x00000006100c7890 */ /* 0x000fe2000fffe03f */
[----:B------:R-:W-:Y:S01]  /*4dd0*/  UMOV UR15, 0x40000040 ;  /* 0x40000040000f7882 */ /* 0x000fe20000000000 */
[----:B------:R-:W-:Y:S01]  /*4de0*/  UMOV UR13, 0x40000040 ;  /* 0x40000040000d7882 */ /* 0x000fe20000000000 */
[----:B------:R-:W-:-:S02]  /*4df0*/  WARPGROUP.DEPBAR.LE gsb0, 0x0 ;  /* 0x00008000000079c5 */ /* 0x000fc40000010000 */
[----:B------:R-:W-:-:S06]  /*4e00*/  WARPGROUP.ARRIVE ;  /* 0x00000000000079c5 */ /* 0x000fcc0000000000 */
[----:B------:R-:W-:Y:S01]  /*4e10*/  HGMMA.64x64x16.F32.BF16 R24, gdesc[UR4], R24, gsb0 ;  /* 0x00e00000041879f0 */ /* 0x000fe20008001818 */
[----:B------:R-:W-:Y:S02]  /*4e20*/  ULDC UR6, c[0x0][0x448] ;  /* 0x0001120000067ab9 */ /* 0x000fe40000000800 */
[----:B------:R-:W-:-:S06]  /*4e30*/  UISETP.NE.AND UP0, UPT, UR6, 0x1, UPT ;  /* 0x000000010600788c */ /* 0x000fcc000bf05270 */
[----:B------:R-:W-:Y:S02]  /*4e40*/  PLOP3.LUT P2, PT, PT, PT, UP0, 0x80, 0x0 ;  /* 0x000000000000781c */ /* 0x000fe40003f4f008 */
[----:B------:R-:W-:-:S03]  /*4e50*/  PLOP3.LUT P3, PT, PT, PT, UP0, 0x80, 0x0 ;  /* 0x000000000000781c */ /* 0x000fc60003f6f008 */
[----:B------:R-:W-:-:S08]  /*4e60*/  @UP0 ULDC UR6, c[0x0][0x44c] ;  /* 0x0001130000060ab9 */ /* 0x000fd00000000800 */
[----:B------:R-:W-:Y:S01]  /*4e70*/  @P2 IMAD.HI.U32 R5, R3, UR6, RZ ;  /* 0x0000000603052c27 */ /* 0x000fe2000f8e00ff */
[----:B------:R-:W-:-:S03]  /*4e80*/  @UP0 ULDC UR6, c[0x0][0x450] ;  /* 0x0001140000060ab9 */ /* 0x000fc60000000800 */
[----:B------:R-:W-:Y:S01]  /*4e90*/  @!P1 VIADD R3, R7, 0x28c40 ;  /* 0x00028c4007039836 */ /* 0x000fe20000000000 */
[----:B------:R-:W-:Y:S01]  /*4ea0*/  @P3 SHF.R.U32.HI R4, RZ, UR6, R5 ;  /* 0x00000006ff043c19 */ /* 0x000fe20008011605 */
[----:B------:R-:W-:-:S03]  /*4eb0*/  IMAD.MOV.U32 R5, RZ, RZ, -0x40 ;  /* 0xffffffc0ff057424 */ /* 0x000fc600078e00ff */
[----:B------:R-:W-:Y:S01]  /*4ec0*/  @!P1 PRMT R3, RZ, 0x654, R3 ;  /* 0x00000654ff039816 */ /* 0x000fe20000000003 */
[----:B------:R-:W0:Y:S01]  /*4ed0*/  SHFL.IDX PT, R9, R4, RZ, 0x1c1f ;  /* 0x001c1fff04097589 */ /* 0x000e2200000e0000 */
[----:B------:R-:W-:-:S04]  /*4ee0*/  IMAD R5, R168, R5, 0x41 ;  /* 0x00000041a8057424 */ /* 0x000fc800078e0205 */
[----:B------:R-:W-:Y:S01]  /*4ef0*/  VIADD R14, R5, 0xffffffff ;  /* 0xffffffff050e7836 */ /* 0x000fe20000000000 */
[----:B------:R-:W-:Y:S02]  /*4f00*/  WARPGROUP.DEPBAR.LE gsb0, 0x0 ;  /* 0x00008000000079c5 */ /* 0x000fe40000010000 */
[----:B------:R-:W-:-:S06]  /*4f10*/  WARPGROUP.ARRIVE ;  /* 0x00000000000079c5 */ /* 0x000fcc0000000000 */
[----:B------:R-:W-:Y:S01]  /*4f20*/  HGMMA.64x64x16.F32.BF16 R24, gdesc[UR8], R24, gsb0 ;  /* 0x00e00000081879f0 */ /* 0x000fe20008001818 */
[----:B------:R-:W-:Y:S02]  /*4f30*/  ULDC UR11, c[0x0][0x9dc] ;  /* 0x00027700000b7ab9 */ /* 0x000fe40000000800 */
[----:B------:R-:W-:Y:S01]  /*4f40*/  ULOP3.LUT UR6, URZ, UR11, URZ, 0x33, !UPT ;  /* 0x0000000b3f067292 */ /* 0x000fe2000f8e333f */
[----:B------:R-:W-:Y:S02]  /*4f50*/  WARPGROUP.DEPBAR.LE gsb0, 0x0 ;  /* 0x00008000000079c5 */ /* 0x000fe40000010000 */
[----:B------:R-:W-:-:S06]  /*4f60*/  WARPGROUP.ARRIVE ;  /* 0x00000000000079c5 */ /* 0x000fcc0000000000 */
[----:B------:R-:W-:Y:S01]  /*4f70*/  HGMMA.64x64x16.F32.BF16 R24, gdesc[UR12], R24, gsb0 ;  /* 0x00e000000c1879f0 */ /* 0x000fe20008001818 */
[----:B------:R-:W-:Y:S02]  /*4f80*/  ULDC.64 UR14, c[0x0][0x9e0] ;  /* 0x00027800000e7ab9 */ /* 0x000fe40000000a00 */
[----:B------:R-:W-:-:S06]  /*4f90*/  UISETP.GE.AND UP1, UPT, UR15, 0x1, UPT ;  /* 0x000000010f00788c */ /* 0x000fcc000bf26270 */
[----:B------:R-:W-:Y:S01]  /*4fa0*/  PLOP3.LUT P2, PT, PT, PT, UP1, 0x40, 0x0 ;  /* 0x000000000000781c */ /* 0x000fe20003f4e818 */
[----:B------:R-:W-:Y:S02]  /*4fb0*/  WARPGROUP.DEPBAR.LE gsb0, 0x0 ;  /* 0x00008000000079c5 */ /* 0x000fe40000010000 */
[----:B------:R3:W-:Y:S02]  /*4fc0*/  @!P1 SYNCS.ARRIVE.TRANS64.RED.A1T0 RZ, [R3+URZ], RZ ;  /* 0x000000ff03ff99a7 */ /* 0x0007e4000810043f */
[----:B---3--:R-:W-:-:S05]  /*4fd0*/  IADD3 R3, -R2, UR49, R5 ;  /* 0x0000003102037c10 */ /* 0x008fca000fffe105 */
[----:B------:R-:W-:-:S04]  /*4fe0*/  VIADD R3, R3, -UR51 ;  /* 0x8000003303037c36 */ /* 0x000fc80008000000 */
[C---:B------:R-:W-:Y:S02]  /*4ff0*/  VIADD R13, R3.reuse, UR14 ;  /* 0x0000000e030d7c36 */ /* 0x040fe40008000000 */
[----:B------:R-:W-:-:S03]  /*5000*/  VIADD R12, R3, UR6 ;  /* 0x00000006030c7c36 */ /* 0x000fc60008000000 */
[----:B0-----:R-:W-:Y:S01]  /*5010*/  VIADDMNMX R3, R9, R13, R10, PT ;  /* 0x0000000d09037246 */ /* 0x001fe2000380010a */
[----:B------:R-:W-:Y:S01]  /*5020*/  IMAD.IADD R5, R12, 0x1, R9 ;  /* 0x000000010c057824 */ /* 0x000fe200078e0209 */
[----:B------:R-:W-:Y:S06]  /*5030*/  @P2 BRA `(.L_x_2290) ;  /* 0x00000000005c2947 */ /* 0x000fec0003800000 */
[----:B------:R-:W-:Y:S01]  /*5040*/  IMAD.U32 R6, RZ, RZ, UR51 ;  /* 0x00000033ff067e24 */ /* 0x000fe2000f8e00ff */
[----:B------:R-:W-:Y:S04]  /*5050*/  BSSY B0, `(.L_x_2291) ;  /* 0x0000011000007945 */ /* 0x000fe80003800000 */
[----:B------:R-:W-:-:S04]  /*5060*/  IADD3 R6, -R6, UR49, R9 ;  /* 0x0000003106067c10 */ /* 0x000fc8000fffe109 */
        /* <DEDUP_REMOVED lines=10> */
.L_x_2292:
[----:B------:R-:W-:-:S06]  /*5110*/  UISETP.NE.AND UP2, UPT, UR15, 0x1, UPT ;  /* 0x000000010f00788c */ /* 0x000fcc000bf45270 */
[----:B------:R-:W-:-:S05]  /*5120*/  PLOP3.LUT P2, PT, PT, PT, UP2, 0x80, 0x0 ;  /* 0x000000000000781c */ /* 0x000fca0003f4f028 */
[----:B------:R-:W-:-:S08]  /*5130*/  @UP2 ULDC.64 UR6, c[0x0][0x9e8] ;  /* 0x00027a0000062ab9 */ /* 0x000fd00000000a00 */
[----:B------:R-:W-:-:S05]  /*5140*/  @P2 IMAD.HI.U32 R9, R6, UR6, RZ ;  /* 0x0000000606092c27 */ /* 0x000fca000f8e00ff */
[----:B------:R-:W-:-:S07]  /*5150*/  @P2 SHF.R.U32.HI R6, RZ, UR7, R9 ;  /* 0x00000007ff062c19 */ /* 0x000fce0008011609 */
.L_x_2293:
[----:B------:R-:W-:Y:S05]  /*5160*/  BSYNC B0 ;  /* 0x0000000000007941 */ /* 0x000fea0003800000 */
.L_x_2291:
[----:B------:R-:W-:-:S04]  /*5170*/  IMAD R9, R6, UR15, -R11 ;  /* 0x0000000f06097c24 */ /* 0x000fc8000f8e0a0b */
[----:B------:R-:W-:-:S05]  /*5180*/  IMAD.IADD R6, R9, 0x1, -R2 ;  /* 0x0000000109067824 */ /* 0x000fca00078e0a02 */
[----:B------:R-:W-:Y:S02]  /*5190*/  VIMNMX R5, R5, R6, !PT ;  /* 0x0000000605057248 */ /* 0x000fe40007fe0100 */
[----:B------:R-:W-:-:S07]  /*51a0*/  VIADDMNMX R3, R6, UR15, R3, PT ;  /* 0x0000000f06037c46 */ /* 0x000fce000b800103 */
.L_x_2290:
[C---:B------:R-:W-:Y:S02]  /*51b0*/  ISETP.GE.AND P2, PT, R14.reuse, 0x2, PT ;  /* 0x000000020e00780c */ /* 0x040fe40003f46270 */
[C---:B------:R-:W-:Y:S02]  /*51c0*/  ISETP.GE.AND P6, PT, R14.reuse, 0xa, PT ;  /* 0x0000000a0e00780c */ /* 0x040fe40003fc6270 */
[----:B------:R-:W-:Y:S02]  /*51d0*/  ISETP.GT.AND P4, PT, R5, 0x1, !P2 ;  /* 0x000000010500780c */ /* 0x000fe40005784270 */
[----:B------:R-:W-:Y:S02]  /*51e0*/  ISETP.GE.AND P3, PT, R14, 0x9, PT ;  /* 0x000000090e00780c */ /* 0x000fe40003f66270 */
[----:B------:R-:W-:Y:S02]  /*51f0*/  ISETP.LT.OR P4, PT, R3, 0x2, P4 ;  /* 0x000000020300780c */ /* 0x000fe40002781670 */
[----:B------:R-:W-:-:S02]  /*5200*/  P2R R20, PR, RZ, 0x40 ;  /* 0x00000040ff147803 */ /* 0x000fc40000000000 */
[----:B------:R-:W-:Y:S02]  /*5210*/  FSEL R25, R25, -INF , !P4 ;  /* 0xff80000019197808 */ /* 0x000fe40006000000 */
[C---:B------:R-:W-:Y:S02]  /*5220*/  ISETP.GT.AND P4, PT, R5.reuse, 0x9, !P6 ;  /* 0x000000090500780c */ /* 0x040fe40007784270 */
[----:B------:R-:W-:Y:S02]  /*5230*/  ISETP.GT.AND P5, PT, R5, 0x8, !P3 ;  /* 0x000000080500780c */ /* 0x000fe40005fa4270 */
[----:B------:R-:W-:Y:S02]  /*5240*/  ISETP.LT.OR P4, PT, R3, 0xa, P4 ;  /* 0x0000000a0300780c */ /* 0x000fe40002781670 */
[----:B------:R-:W-:Y:S02]  /*5250*/  ISETP.GE.AND P6, PT, R14, 0x11, PT ;  /* 0x000000110e00780c */ /* 0x000fe40003fc6270 */
[----:B------:R-:W-:-:S02]  /*5260*/  FSEL R29, R29, -INF , !P4 ;  /* 0xff8000001d1d7808 */ /* 0x000fc40006000000 */
[----:B------:R-:W-:Y:S02]  /*5270*/  ISETP.LT.OR P5, PT, R3, 0x9, P5 ;  /* 0x000000090300780c */ /* 0x000fe40002fa1670 */
[----:B------:R-:W-:Y:S02]  /*5280*/  ISETP.GT.AND P4, PT, R5, 0x10, !P6 ;  /* 0x000000100500780c */ /* 0x000fe40007784270 */
[----:B------:R-:W-:Y:S02]  /*5290*/  FSEL R21, R28, -INF , !P5 ;  /* 0xff8000001c157808 */ /* 0x000fe40006800000 */
[----:B------:R-:W-:Y:S02]  /*52a0*/  ISETP.LT.OR P4, PT, R3, 0x11, P4 ;  /* 0x000000110300780c */ /* 0x000fe40002781670 */
[----:B------:R-:W-:Y:S02]  /*52b0*/  ISETP.GE.AND P5, PT, R14, 0x12, PT ;  /* 0x000000120e00780c */ /* 0x000fe40003fa6270 */
[----:B------:R-:W-:-:S02]  /*52c0*/  FSEL R57, R32, -INF , !P4 ;  /* 0xff80000020397808 */ /* 0x000fc40006000000 */
[----:B------:R-:W-:Y:S02]  /*52d0*/  ISETP.GT.AND P4, PT, R5, 0x11, !P5 ;  /* 0x000000110500780c */ /* 0x000fe40006f84270 */
[----:B------:R-:W-:Y:S02]  /*52e0*/  P2R R32, PR, RZ, 0x20 ;  /* 0x00000020ff207803 */ /* 0x000fe40000000000 */
[----:B------:R-:W-:Y:S02]  /*52f0*/  ISETP.LT.OR P4, PT, R3, 0x12, P4 ;  /* 0x000000120300780c */ /* 0x000fe40002781670 */
[----:B------:R-:W-:Y:S02]  /*5300*/  ISETP.GE.AND P5, PT, R14, 0x19, PT ;  /* 0x000000190e00780c */ /* 0x000fe40003fa6270 */
[----:B------:R-:W-:Y:S02]  /*5310*/  FSEL R33, R33, -INF , !P4 ;  /* 0xff80000021217808 */ /* 0x000fe40006000000 */
[----:B------:R-:W-:-:S02]  /*5320*/  ISETP.GT.AND P4, PT, R5, 0x18, !P5 ;  /* 0x000000180500780c */ /* 0x000fc40006f84270 */
[----:B------:R-:W-:Y:S02]  /*5330*/  P2R R56, PR, RZ, 0x20 ;  /* 0x00000020ff387803 */ /* 0x000fe40000000000 */
[----:B------:R-:W-:Y:S02]  /*5340*/  ISETP.LT.OR P4, PT, R3, 0x19, P4 ;  /* 0x000000190300780c */ /* 0x000fe40002781670 */
[----:B------:R-:W-:Y:S02]  /*5350*/  ISETP.GE.AND P5, PT, R14, 0x1a, PT ;  /* 0x0000001a0e00780c */ /* 0x000fe40003fa6270 */
[----:B------:R-:W-:Y:S02]  /*5360*/  FSEL R59, R36, -INF , !P4 ;  /* 0xff800000243b7808 */ /* 0x000fe40006000000 */
[----:B------:R-:W-:Y:S02]  /*5370*/  ISETP.GT.AND P4, PT, R5, 0x19, !P5 ;  /* 0x000000190500780c */ /* 0x000fe40006f84270 */
[----:B------:R-:W-:-:S02]  /*5380*/  P2R R36, PR, RZ, 0x20 ;  /* 0x00000020ff247803 */ /* 0x000fc40000000000 */
[----:B------:R-:W-:Y:S02]  /*5390*/  ISETP.LT.OR P4, PT, R3, 0x1a, P4 ;  /* 0x0000001a0300780c */ /* 0x000fe40002781670 */
[----:B------:R-:W-:Y:S02]  /*53a0*/  ISETP.GE.AND P5, PT, R14, 0x21, PT ;  /* 0x000000210e00780c */ /* 0x000fe40003fa6270 */
[----:B------:R-:W-:Y:S02]  /*53b0*/  FSEL R37, R37, -INF , !P4 ;  /* 0xff80000025257808 */ /* 0x000fe40006000000 */
[----:B------:R-:W-:Y:S02]  /*53c0*/  ISETP.GT.AND P4, PT, R5, 0x20, !P5 ;  /* 0x000000200500780c */ /* 0x000fe40006f84270 */
[----:B------:R-:W-:Y:S02]  /*53d0*/  P2R R58, PR, RZ, 0x20 ;  /* 0x00000020ff3a7803 */ /* 0x000fe40000000000 */
[----:B------:R-:W-:-:S02]  /*53e0*/  ISETP.LT.OR P4, PT, R3, 0x21, P4 ;  /* 0x000000210300780c */ /* 0x000fc40002781670 */
[----:B------:R-:W-:Y:S02]  /*53f0*/  ISETP.GE.AND P5, PT, R14, 0x22, PT ;  /* 0x000000220e00780c */ /* 0x000fe40003fa6270 */
[----:B------:R-:W-:Y:S02]  /*5400*/  FSEL R61, R40, -INF , !P4 ;  /* 0xff800000283d7808 */ /* 0x000fe40006000000 */
[----:B------:R-:W-:Y:S02]  /*5410*/  ISETP.GT.AND P4, PT, R5, 0x21, !P5 ;  /* 0x000000210500780c */ /* 0x000fe40006f84270 */
[----:B------:R-:W-:Y:S02]  /*5420*/  P2R R40, PR, RZ, 0x20 ;  /* 0x00000020ff287803 */ /* 0x000fe40000000000 */
[----:B------:R-:W-:Y:S02]  /*5430*/  ISETP.LT.OR P4, PT, R3, 0x22, P4 ;  /* 0x000000220300780c */ /* 0x000fe40002781670 */
[----:B------:R-:W-:-:S02]  /*5440*/  ISETP.GE.AND P5, PT, R14, 0x29, PT ;  /* 0x000000290e00780c */ /* 0x000fc40003fa6270 */
[----:B------:R-:W-:Y:S02]  /*5450*/  FSEL R41, R41, -INF , !P4 ;  /* 0xff80000029297808 */ /* 0x000fe40006000000 */
[----:B------:R-:W-:Y:S02]  /*5460*/  ISETP.GT.AND P4, PT, R5, 0x28, !P5 ;  /* 0x000000280500780c */ /* 0x000fe40006f84270 */
[----:B------:R-:W-:Y:S02]  /*5470*/  P2R R60, PR, RZ, 0x20 ;  /* 0x00000020ff3c7803 */ /* 0x000fe40000000000 */
        /* <DEDUP_REMOVED lines=11> */
[----:B------:R-:W-:Y:S02]  /*5530*/  P2R R28, PR, RZ, 0x40 ;  /* 0x00000040ff1c7803 */ /* 0x000fe40000000000 */
[----:B------:R-:W-:Y:S02]  /*5540*/  FSEL R65, R48, -INF , !P4 ;  /* 0xff80000030417808 */ /* 0x000fe40006000000 */
[----:B------:R-:W-:-:S04]  /*5550*/  ISETP.GE.AND P4, PT, R14, 0x32, PT ;  /* 0x000000320e00780c */ /* 0x000fc80003f86270 */
[----:B------:R-:W-:-:S04]  /*5560*/  ISETP.GT.AND P5, PT, R5, 0x31, !P4 ;  /* 0x000000310500780c */ /* 0x000fc800067a4270 */
[----:B------:R-:W-:-:S04]  /*5570*/  ISETP.LT.OR P5, PT, R3, 0x32, P5 ;  /* 0x000000320300780c */ /* 0x000fc80002fa1670 */
[----:B------:R-:W-:Y:S02]  /*5580*/  FSEL R49, R49, -INF , !P5 ;  /* 0xff80000031317808 */ /* 0x000fe40006800000 */
[----:B------:R-:W-:-:S04]  /*5590*/  ISETP.GE.AND P5, PT, R14, 0x39, PT ;  /* 0x000000390e00780c */ /* 0x000fc80003fa6270 */
[----:B------:R-:W-:-:S04]  /*55a0*/  ISETP.GT.AND P6, PT, R5, 0x38, !P5 ;  /* 0x000000380500780c */ /* 0x000fc80006fc4270 */
[----:B------:R-:W-:-:S04]  /*55b0*/  ISETP.LT.OR P6, PT, R3, 0x39, P6 ;  /* 0x000000390300780c */ /* 0x000fc800037c1670 */
[----:B------:R-:W-:Y:S02]  /*55c0*/  FSEL R67, R52, -INF , !P6 ;  /* 0xff80000034437808 */ /* 0x000fe40007000000 */
[----:B------:R-:W-:-:S04]  /*55d0*/  ISETP.GE.AND P6, PT, R14, 0x1, PT ;  /* 0x000000010e00780c */ /* 0x000fc80003fc6270 */
[----:B------:R-:W-:Y:S02]  /*55e0*/  P2R R9, PR, RZ, 0x40 ;  /* 0x00000040ff097803 */ /* 0x000fe40000000000 */
[----:B------:R-:W-:-:S04]  /*55f0*/  ISETP.GT.AND P6, PT, R5, RZ, !P6 ;  /* 0x000000ff0500720c */ /* 0x000fc800077c4270 */
[----:B------:R-:W-:-:S04]  /*5600*/  ISETP.LT.OR P6, PT, R3, 0x1, P6 ;  /* 0x000000010300780c */ /* 0x000fc800037c1670 */
[----:B------:R-:W-:Y:S02]  /*5610*/  FSEL R15, R24, -INF , !P6 ;  /* 0xff800000180f7808 */ /* 0x000fe40007000000 */
[----:B------:R-:W-:-:S04]  /*5620*/  ISETP.GE.AND P6, PT, R14, 0x3a, PT ;  /* 0x0000003a0e00780c */ /* 0x000fc80003fc6270 */
[----:B------:R-:W-:Y:S02]  /*5630*/  P2R R14, PR, RZ, 0x40 ;  /* 0x00000040ff0e7803 */ /* 0x000fe40000000000 */
[----:B------:R-:W-:Y:S02]  /*5640*/  ISETP.GT.AND P6, PT, R5, 0x39, !P6 ;  /* 0x000000390500780c */ /* 0x000fe400077c4270 */
[----:B------:R-:W0:Y:S02]  /*5650*/  SHFL.IDX PT, R5, R4, 0x1, 0x1c1f ;  /* 0x003c1f0004057f89 */ /* 0x000e2400000e0000 */
[----:B------:R-:W-:-:S04]  /*5660*/  ISETP.LT.OR P6, PT, R3, 0x3a, P6 ;  /* 0x0000003a0300780c */ /* 0x000fc800037c1670 */
[----:B------:R-:W-:Y:S02]  /*5670*/  FSEL R53, R53, -INF , !P6 ;  /* 0xff80000035357808 */ /* 0x000fe40007000000 */
[----:B------:R-:W-:Y:S02]  /*5680*/  PLOP3.LUT P6, PT, PT, PT, UP1, 0x40, 0x0 ;  /* 0x000000000000781c */ /* 0x000fe40003fce818 */
[----:B0-----:R-:W-:Y:S01]  /*5690*/  VIADDMNMX R3, R5, R13, R10, PT ;  /* 0x0000000d05037246 */ /* 0x001fe2000380010a */
[----:B------:R-:W-:-:S10]  /*56a0*/  IMAD.IADD R6, R12, 0x1, R5 ;  /* 0x000000010c067824 */ /* 0x000fd400078e0205 */
[----:B------:R-:W-:Y:S05]  /*56b0*/  @P6 BRA `(.L_x_2294) ;  /* 0x0000000000646947 */ /* 0x000fea0003800000 */
        /* <DEDUP_REMOVED lines=9> */
[----:B------:R-:W-:Y:S01]  /*5750*/  @P6 IMAD.HI.U32 R5, R4, UR6, RZ ;  /* 0x0000000604056c27 */ /* 0x000fe2000f8e00ff */
[----:B------:R-:W-:-:S13]  /*5760*/  PLOP3.LUT P6, PT, PT, PT, UP2, 0x80, 0x0 ;  /* 0x000000000000781c */ /* 0x000fda0003fcf028 */
[----:B------:R-:W-:-:S04]  /*5770*/  @P6 SHF.R.U32.HI R4, RZ, UR7, R5 ;  /* 0x00000007ff046c19 */ /* 0x000fc80008011605 */
[----:B------:R-:W-:Y:S01]  /*5780*/  LOP3.LUT R4, RZ, R4, RZ, 0x33, !PT ;  /* 0x00000004ff047212 */ /* 0x000fe200078e33ff */
[----:B------:R-:W-:Y:S06]  /*5790*/  BRA `(.L_x_2297) ;  /* 0x0000000000187947 */ /* 0x000fec0003800000 */
.L_x_2296:
[----:B------:R-:W-:-:S06]  /*57a0*/  UISETP.NE.AND UP2, UPT, UR15, 0x1, UPT ;  /* 0x000000010f00788c */ /* 0x000fcc000bf45270 */
[----:B------:R-:W-:-:S05]  /*57b0*/  PLOP3.LUT P6, PT, PT, PT, UP2, 0x80, 0x0 ;  /* 0x000000000000781c */ /* 0x000fca0003fcf028 */
[----:B------:R-:W-:-:S08]  /*57c0*/  @UP2 ULDC.64 UR6, c[0x0][0x9e8] ;  /* 0x00027a0000062ab9 */ /* 0x000fd00000000a00 */
[----:B------:R-:W-:Y:S01]  /*57d0*/  @P6 IMAD.HI.U32 R5, R4, UR6, RZ ;  /* 0x0000000604056c27 */ /* 0x000fe2000f8e00ff */
[----:B------:R-:W-:-:S13]  /*57e0*/  PLOP3.LUT P6, PT, PT, PT, UP2, 0x80, 0x0 ;  /* 0x000000000000781c */ /* 0x000fda0003fcf028 */
[----:B------:R-:W-:-:S07]  /*57f0*/  @P6 SHF.R.U32.HI R4, RZ, UR7, R5 ;  /* 0x00000007ff046c19 */ /* 0x000fce0008011605 */
.L_x_2297:
[----:B------:R-:W-:Y:S05]  /*5800*/  BSYNC B0 ;  /* 0x0000000000007941 */ /* 0x000fea0003800000 */
.L_x_2295:
[----:B------:R-:W-:-:S04]  /*5810*/  IMAD R5, R4, UR15, -R11 ;  /* 0x0000000f04057c24 */ /* 0x000fc8000f8e0a0b */
[----:B------:R-:W-:-:S05]  /*5820*/  IMAD.IADD R5, R5, 0x1, -R2 ;  /* 0x0000000105057824 */ /* 0x000fca00078e0a02 */
[----:B------:R-:W-:Y:S02]  /*5830*/  VIMNMX R6, R6, R5, !PT ;  /* 0x0000000506067248 */ /* 0x000fe40007fe0100 */
[----:B------:R-:W-:-:S07]  /*5840*/  VIADDMNMX R3, R5, UR15, R3, PT ;  /* 0x0000000f05037c46 */ /* 0x000fce000b800103 */
.L_x_2294:
[----:B------:R-:W-:Y:S01]  /*5850*/  BAR.SYNC.DEFER_BLOCKING 0xf, 0x100 ;  /* 0x03c4000000007b1d */ /* 0x000fe20000010000 */
[----:B------:R-:W-:Y:S02]  /*5860*/  ISETP.GT.AND P2, PT, R6, 0x1, !P2 ;  /* 0x000000010600780c */ /* 0x000fe40005744270 */
[----:B------:R-:W-:Y:S02]  /*5870*/  FMNMX.FTZ R4, R15, R25, !PT ;  /* 0x000000190f047209 */ /* 0x000fe40007810000 */
[----:B------:R-:W-:Y:S01]  /*5880*/  ISETP.LT.OR P2, PT, R3, 0x2, P2 ;  /* 0x000000020300780c */ /* 0x000fe20001741670 */
[----:B------:R-:W-:Y:S01]  /*5890*/  ULDC UR10, c[0x0][0x988] ;  /* 0x00026200000a7ab9 */ /* 0x000fe20000000800 */
[----:B------:R-:W-:Y:S02]  /*58a0*/  FMNMX.FTZ R4, R21, R4, !PT ;  /* 0x0000000415047209 */ /* 0x000fe40007810000 */
[----:B------:R-:W-:Y:S02]  /*58b0*/  FSEL R27, R27, -INF , !P2 ;  /* 0xff8000001b1b7808 */ /* 0x000fe40005000000 */
[----:B------:R-:W-:-:S02]  /*58c0*/  ISETP.NE.AND P2, PT, R20, RZ, PT ;  /* 0x000000ff1400720c */ /* 0x000fc40003f45270 */
[----:B------:R-:W-:Y:S02]  /*58d0*/  FMNMX.FTZ R4, R29, R4, !PT ;  /* 0x000000041d047209 */ /* 0x000fe40007810000 */
[----:B------:R-:W-:Y:S02]  /*58e0*/  ISETP.GT.AND P2, PT, R6, 0x9, !P2 ;  /* 0x000000090600780c */ /* 0x000fe40005744270 */
[----:B------:R-:W-:Y:S02]  /*58f0*/  FMNMX.FTZ R4, R57, R4, !PT ;  /* 0x0000000439047209 */ /* 0x000fe40007810000 */
[----:B------:R-:W-:Y:S02]  /*5900*/  ISETP.LT.OR P2, PT, R3, 0xa, P2 ;  /* 0x0000000a0300780c */ /* 0x000fe40001741670 */
[----:B------:R-:W-:Y:S02]  /*5910*/  FMNMX.FTZ R4, R33, R4, !PT ;  /* 0x0000000421047209 */ /* 0x000fe40007810000 */
[----:B------:R-:W-:-:S02]  /*5920*/  FSEL R31, R31, -INF , !P2 ;  /* 0xff8000001f1f7808 */ /* 0x000fc40005000000 */
[----:B------:R-:W-:Y:S02]  /*5930*/  ISETP.NE.AND P2, PT, R28, RZ, PT ;  /* 0x000000ff1c00720c */ /* 0x000fe40003f45270 */
[----:B------:R-:W-:Y:S02]  /*5940*/  FMNMX.FTZ R4, R59, R4, !PT ;  /* 0x000000043b047209 */ /* 0x000fe40007810000 */
[----:B------:R-:W-:Y:S02]  /*5950*/  ISETP.GT.AND P2, PT, R6, 0x10, !P2 ;  /* 0x000000100600780c */ /* 0x000fe40005744270 */
[----:B------:R-:W-:Y:S02]  /*5960*/  FMNMX.FTZ R4, R37, R4, !PT ;  /* 0x0000000425047209 */ /* 0x000fe40007810000 */
[----:B------:R-:W-:Y:S02]  /*5970*/  ISETP.LT.OR P2, PT, R3, 0x11, P2 ;  /* 0x000000110300780c */ /* 0x000fe40001741670 */
[----:B------:R-:W-:-:S02]  /*5980*/  FMNMX.FTZ R4, R61, R4, !PT ;  /* 0x000000043d047209 */ /* 0x000fc40007810000 */
[----:B------:R-:W-:Y:S02]  /*5990*/  FSEL R34, R34, -INF , !P2 ;  /* 0xff80000022227808 */ /* 0x000fe40005000000 */
[----:B------:R-:W-:Y:S02]  /*59a0*/  ISETP.NE.AND P2, PT, R32, RZ, PT ;  /* 0x000000ff2000720c */ /* 0x000fe40003f45270 */
[----:B------:R-:W-:Y:S02]  /*59b0*/  FMNMX.FTZ R4, R41, R4, !PT ;  /* 0x0000000429047209 */ /* 0x000fe40007810000 */
[----:B------:R-:W-:Y:S02]  /*59c0*/  ISETP.GT.AND P2, PT, R6, 0x11, !P2 ;  /* 0x000000110600780c */ /* 0x000fe40005744270 */
[----:B------:R-:W-:Y:S02]  /*59d0*/  FMNMX.FTZ R4, R63, R4, !PT ;  /* 0x000000043f047209 */ /* 0x000fe40007810000 */
[----:B------:R-:W-:-:S02]  /*59e0*/  ISETP.LT.OR P2, PT, R3, 0x12, P2 ;  /* 0x000000120300780c */ /* 0x000fc40001741670 */
[----:B------:R-:W-:Y:S02]  /*59f0*/  FMNMX.FTZ R4, R45, R4, !PT ;  /* 0x000000042d047209 */ /* 0x000fe40007810000 */
[----:B------:R-:W-:Y:S02]  /*5a00*/  FSEL R35, R35, -INF , !P2 ;  /* 0xff80000023237808 */ /* 0x000fe40005000000 */
[----:B------:R-:W-:Y:S02]  /*5a10*/  ISETP.NE.AND P2, PT, R56, RZ, PT ;  /* 0x000000ff3800720c */ /* 0x000fe40003f45270 */
[----:B------:R-:W-:Y:S02]  /*5a20*/  FMNMX.FTZ R4, R65, R4, !PT ;  /* 0x0000000441047209 */ /* 0x000fe40007810000 */
[----:B------:R-:W-:Y:S02]  /*5a30*/  ISETP.GT.AND P2, PT, R6, 0x18, !P2 ;  /* 0x000000180600780c */ /* 0x000fe40005744270 */
[----:B------:R-:W-:-:S02]  /*5a40*/  FMNMX.FTZ R4, R49, R4, !PT ;  /* 0x0000000431047209 */ /* 0x000fc40007810000 */
[----:B------:R-:W-:Y:S02]  /*5a50*/  ISETP.LT.OR P2, PT, R3, 0x19, P2 ;  /* 0x000000190300780c */ /* 0x000fe40001741670 */
[----:B------:R-:W-:Y:S02]  /*5a60*/  ISETP.GT.AND P3, PT, R6, 0x8, !P3 ;  /* 0x000000080600780c */ /* 0x000fe40005f64270 */
[----:B------:R-:W-:Y:S02]  /*5a70*/  FSEL R38, R38, -INF , !P2 ;  /* 0xff80000026267808 */ /* 0x000fe40005000000 */
[----:B------:R-:W-:Y:S02]  /*5a80*/  ISETP.NE.AND P2, PT, R36, RZ, PT ;  /* 0x000000ff2400720c */ /* 0x000fe40003f45270 */
[----:B------:R-:W-:Y:S02]  /*5a90*/  FMNMX.FTZ R4, R67, R4, !PT ;  /* 0x0000000443047209 */ /* 0x000fe40007810000 */
[----:B------:R-:W-:-:S02]  /*5aa0*/  ISETP.GT.AND P2, PT, R6, 0x19, !P2 ;  /* 0x000000190600780c */ /* 0x000fc40005744270 */
[C---:B------:R-:W-:Y:S02]  /*5ab0*/  ISETP.LT.OR P3, PT, R3.reuse, 0x9, P3 ;  /* 0x000000090300780c */ /* 0x040fe40001f61670 */
[----:B------:R-:W-:Y:S02]  /*5ac0*/  ISETP.LT.OR P2, PT, R3, 0x1a, P2 ;  /* 0x0000001a0300780c */ /* 0x000fe40001741670 */
[----:B------:R-:W-:Y:S02]  /*5ad0*/  FMNMX.FTZ R10, R53, R4, !PT ;  /* 0x00000004350a7209 */ /* 0x000fe40007810000 */
[----:B------:R-:W-:Y:S02]  /*5ae0*/  FSEL R39, R39, -INF , !P2 ;  /* 0xff80000027277808 */ /* 0x000fe40005000000 */
[----:B------:R-:W-:Y:S01]  /*5af0*/  ISETP.NE.AND P2, PT, R58, RZ, PT ;  /* 0x000000ff3a00720c */ /* 0x000fe20003f45270 */
[----:B------:R-:W0:Y:S01]  /*5b00*/  SHFL.BFLY PT, R5, R10, 0x2, 0x1f ;  /* 0x0c401f000a057f89 */ /* 0x000e2200000e0000 */
[----:B------:R-:W-:-:S02]  /*5b10*/  FSEL R30, R30, -INF , !P3 ;  /* 0xff8000001e1e7808 */ /* 0x000fc40005800000 */
[----:B------:R-:W-:Y:S02]  /*5b20*/  ISETP.GT.AND P2, PT, R6, 0x20, !P2 ;  /* 0x000000200600780c */ /* 0x000fe40005744270 */
[----:B------:R-:W-:Y:S02]  /*5b30*/  ISETP.NE.AND P3, PT, R60, RZ, PT ;  /* 0x000000ff3c00720c */ /* 0x000fe40003f65270 */
[----:B------:R-:W-:Y:S02]  /*5b40*/  ISETP.LT.OR P2, PT, R3, 0x21, P2 ;  /* 0x000000210300780c */ /* 0x000fe40001741670 */
[----:B------:R-:W-:Y:S02]  /*5b50*/  ISETP.NE.AND P6, PT, R9, RZ, PT ;  /* 0x000000ff0900720c */ /* 0x000fe40003fc5270 */
[----:B------:R-:W-:Y:S02]  /*5b60*/  FSEL R42, R42, -INF , !P2 ;  /* 0xff8000002a2a7808 */ /* 0x000fe40005000000 */
[----:B------:R-:W-:-:S02]  /*5b70*/  ISETP.NE.AND P2, PT, R40, RZ, PT ;  /* 0x000000ff2800720c */ /* 0x000fc40003f45270 */
[C---:B------:R-:W-:Y:S02]  /*5b80*/  ISETP.GT.AND P4, PT, R6.reuse, 0x31, !P4 ;  /* 0x000000310600780c */ /* 0x040fe40006784270 */
[C---:B------:R-:W-:Y:S02]  /*5b90*/  ISETP.GT.AND P2, PT, R6.reuse, 0x21, !P2 ;  /* 0x000000210600780c */ /* 0x040fe40005744270 */
[----:B------:R-:W-:Y:S02]  /*5ba0*/  ISETP.GT.AND P5, PT, R6, 0x38, !P5 ;  /* 0x000000380600780c */ /* 0x000fe40006fa4270 */
[C---:B------:R-:W-:Y:S02]  /*5bb0*/  ISETP.LT.OR P2, PT, R3.reuse, 0x22, P2 ;  /* 0x000000220300780c */ /* 0x040fe40001741670 */
[----:B------:R-:W-:Y:S02]  /*5bc0*/  ISETP.LT.OR P4, PT, R3, 0x32, P4 ;  /* 0x000000320300780c */ /* 0x000fe40002781670 */
[----:B------:R-:W-:-:S02]  /*5bd0*/  FSEL R43, R43, -INF , !P2 ;  /* 0xff8000002b2b7808 */ /* 0x000fc40005000000 */
[----:B------:R-:W-:Y:S02]  /*5be0*/  ISETP.GT.AND P2, PT, R6, 0x28, !P3 ;  /* 0x000000280600780c */ /* 0x000fe40005f44270 */
[----:B0-----:R-:W-:Y:S02]  /*5bf0*/  FMNMX.FTZ R11, R10, R5, !PT ;  /* 0x000000050a0b7209 */ /* 0x001fe40007810000 */
[----:B------:R-:W-:Y:S02]  /*5c00*/  ISETP.LT.OR P2, PT, R3, 0x29, P2 ;  /* 0x000000290300780c */ /* 0x000fe40001741670 */
[----:B------:R-:W-:Y:S01]  /*5c10*/  ISETP.NE.AND P3, PT, R62, RZ, PT ;  /* 0x000000ff3e00720c */ /* 0x000fe20003f65270 */
[----:B------:R-:W0:Y:S01]  /*5c20*/  SHFL.BFLY PT, R12, R11, 0x1, 0x1f ;  /* 0x0c201f000b0c7f89 */ /* 0x000e2200000e0000 */
[----:B------:R-:W-:Y:S02]  /*5c30*/  FSEL R46, R46, -INF , !P2 ;  /* 0xff8000002e2e7808 */ /* 0x000fe40005000000 */
[----:B------:R-:W-:-:S02]  /*5c40*/  ISETP.GT.AND P2, PT, R6, RZ, !P6 ;  /* 0x000000ff0600720c */ /* 0x000fc40007744270 */
[----:B------:R-:W-:Y:S02]  /*5c50*/  ISETP.GT.AND P3, PT, R6, 0x30, !P3 ;  /* 0x000000300600780c */ /* 0x000fe40005f64270 */
[C---:B------:R-:W-:Y:S02]  /*5c60*/  ISETP.LT.OR P2, PT, R3.reuse, 0x1, P2 ;  /* 0x000000010300780c */ /* 0x040fe40001741670 */
[----:B------:R-:W-:Y:S02]  /*5c70*/  ISETP.LT.OR P3, PT, R3, 0x31, P3 ;  /* 0x000000310300780c */ /* 0x000fe40001f61670 */
[----:B------:R-:W-:Y:S02]  /*5c80*/  FSEL R26, R26, -INF , !P2 ;  /* 0xff8000001a1a7808 */ /* 0x000fe40005000000 */
[----:B------:R-:W-:Y:S02]  /*5c90*/  ISETP.NE.AND P2, PT, R44, RZ, PT ;  /* 0x000000ff2c00720c */ /* 0x000fe40003f45270 */
[----:B------:R-:W-:-:S02]  /*5ca0*/  FMNMX.FTZ R5, R26, R27, !PT ;  /* 0x0000001b1a057209 */ /* 0x000fc40007810000 */
[----:B------:R-:W-:Y:S02]  /*5cb0*/  ISETP.GT.AND P2, PT, R6, 0x29, !P2 ;  /* 0x000000290600780c */ /* 0x000fe40005744270 */
[----:B------:R-:W-:Y:S02]  /*5cc0*/  FMNMX.FTZ R4, R30, R5, !PT ;  /* 0x000000051e047209 */ /* 0x000fe40007810000 */
[----:B------:R-:W-:Y:S02]  /*5cd0*/  ISETP.LT.OR P2, PT, R3, 0x2a, P2 ;  /* 0x0000002a0300780c */ /* 0x000fe40001741670 */
[----:B------:R-:W-:Y:S02]  /*5ce0*/  FMNMX.FTZ R5, R31, R4, !PT ;  /* 0x000000041f057209 */ /* 0x000fe40007810000 */
[----:B------:R-:W-:Y:S02]  /*5cf0*/  FSEL R47, R47, -INF , !P2 ;  /* 0xff8000002f2f7808 */ /* 0x000fe40005000000 */
[----:B------:R-:W-:-:S02]  /*5d00*/  FMNMX.FTZ R4, R34, R5, !PT ;  /* 0x0000000522047209 */ /* 0x000fc40007810000 */
[----:B0-----:R-:W-:Y:S02]  /*5d10*/  FMNMX.FTZ R5, R11, R12, !PT ;  /* 0x0000000c0b057209 */ /* 0x001fe40007810000 */
[----:B------:R-:W-:Y:S02]  /*5d20*/  FMNMX.FTZ R9, R35, R4, !PT ;  /* 0x0000000423097209 */ /* 0x000fe40007810000 */
[C---:B------:R-:W-:Y:S01]  /*5d30*/  FSETP.NEU.FTZ.AND P2, PT, R5.reuse, -INF , PT ;  /* 0xff8000000500780b */ /* 0x040fe20003f5d000 */
[----:B------:R-:W-:Y:S01]  /*5d40*/  FMUL.FTZ R10, R5, UR10 ;  /* 0x0000000a050a7c20 */ /* 0x000fe20008410000 */
[----:B------:R-:W-:Y:S02]  /*5d50*/  FMNMX.FTZ R4, R38, R9, !PT ;  /* 0x0000000926047209 */ /* 0x000fe40007810000 */
[----:B------:R-:W-:Y:S02]  /*5d60*/  ISETP.NE.AND P6, PT, R14, RZ, PT ;  /* 0x000000ff0e00720c */ /* 0x000fe40003fc5270 */
[----:B------:R-:W-:-:S02]  /*5d70*/  FMNMX.FTZ R9, R39, R4, !PT ;  /* 0x0000000427097209 */ /* 0x000fc40007810000 */
[----:B------:R-:W-:Y:S02]  /*5d80*/  FSEL R50, R50, -INF , !P3 ;  /* 0xff80000032327808 */ /* 0x000fe40005800000 */
[----:B------:R-:W-:Y:S02]  /*5d90*/  FMNMX.FTZ R4, R42, R9, !PT ;  /* 0x000000092a047209 */ /* 0x000fe40007810000 */
[----:B------:R-:W-:Y:S02]  /*5da0*/  FSEL R10, R10, RZ, P2 ;  /* 0x000000ff0a0a7208 */ /* 0x000fe40001000000 */
[----:B------:R-:W-:Y:S02]  /*5db0*/  FMNMX.FTZ R9, R43, R4, !PT ;  /* 0x000000042b097209 */ /* 0x000fe40007810000 */
[----:B------:R-:W-:Y:S01]  /*5dc0*/  ISETP.GT.AND P2, PT, R6, 0x39, !P6 ;  /* 0x000000390600780c */ /* 0x000fe20007744270 */
[--C-:B------:R-:W-:Y:S01]  /*5dd0*/  FFMA.FTZ R6, R15, UR10, -R10.reuse ;  /* 0x0000000a0f067c23 */ /* 0x100fe2000801080a */
[----:B------:R-:W-:Y:S01]  /*5de0*/  FMNMX.FTZ R4, R46, R9, !PT ;  /* 0x000000092e047209 */ /* 0x000fe20007810000 */
[--C-:B------:R-:W-:Y:S01]  /*5df0*/  FFMA.FTZ R11, R25, UR10, -R10.reuse ;  /* 0x0000000a190b7c23 */ /* 0x100fe2000801080a */
[----:B------:R-:W-:Y:S01]  /*5e00*/  ISETP.LT.OR P5, PT, R3, 0x39, P5 ;  /* 0x000000390300780c */ /* 0x000fe20002fa1670 */
[----:B------:R0:W-:Y:S01]  /*5e10*/  MUFU.EX2 R152, R6 ;  /* 0x0000000600987308 */ /* 0x0001e20000000800 */
[----:B------:R-:W-:Y:S01]  /*5e20*/  FMNMX.FTZ R9, R47, R4, !PT ;  /* 0x000000042f097209 */ /* 0x000fe20007810000 */
[--C-:B------:R-:W-:Y:S01]  /*5e30*/  FFMA.FTZ R12, R57, UR10, -R10.reuse ;  /* 0x0000000a390c7c23 */ /* 0x100fe2000801080a */
[----:B------:R-:W-:Y:S01]  /*5e40*/  FSEL R51, R51, -INF , !P4 ;  /* 0xff80000033337808 */ /* 0x000fe20006000000 */
[--C-:B------:R-:W-:Y:S01]  /*5e50*/  FFMA.FTZ R13, R33, UR10, -R10.reuse ;  /* 0x0000000a210d7c23 */ /* 0x100fe2000801080a */
[----:B------:R-:W-:Y:S01]  /*5e60*/  FMNMX.FTZ R4, R50, R9, !PT ;  /* 0x0000000932047209 */ /* 0x000fe20007810000 */
[--C-:B------:R-:W-:Y:S01]  /*5e70*/  FFMA.FTZ R9, R29, UR10, -R10.reuse ;  /* 0x0000000a1d097c23 */ /* 0x100fe2000801080a */
[----:B------:R-:W-:Y:S01]  /*5e80*/  ISETP.LT.OR P2, PT, R3, 0x3a, P2 ;  /* 0x0000003a0300780c */ /* 0x000fe20001741670 */
[----:B------:R-:W3:Y:S01]  /*5e90*/  MUFU.EX2 R11, R11 ;  /* 0x0000000b000b7308 */ /* 0x000ee20000000800 */
[----:B------:R-:W-:Y:S01]  /*5ea0*/  FSEL R54, R54, -INF , !P5 ;  /* 0xff80000036367808 */ /* 0x000fe20006800000 */
[--C-:B0-----:R-:W-:Y:S01]  /*5eb0*/  FFMA.FTZ R6, R21, UR10, -R10.reuse ;  /* 0x0000000a15067c23 */ /* 0x101fe2000801080a */
[----:B------:R-:W-:Y:S01]  /*5ec0*/  FMNMX.FTZ R3, R51, R4, !PT ;  /* 0x0000000433037209 */ /* 0x000fe20007810000 */
[--C-:B------:R-:W-:Y:S01]  /*5ed0*/  FFMA.FTZ R14, R59, UR10, -R10.reuse ;  /* 0x0000000a3b0e7c23 */ /* 0x100fe2000801080a */
[----:B------:R-:W-:Y:S01]  /*5ee0*/  FSEL R55, R55, -INF , !P2 ;  /* 0xff80000037377808 */ /* 0x000fe20005000000 */
[--C-:B------:R-:W-:Y:S01]  /*5ef0*/  FFMA.FTZ R15, R37, UR10, -R10.reuse ;  /* 0x0000000a250f7c23 */ /* 0x100fe2000801080a */
[----:B------:R-:W-:Y:S01]  /*5f00*/  FMNMX.FTZ R4, R54, R3, !PT ;  /* 0x0000000336047209 */ /* 0x000fe20007810000 */
[----:B------:R-:W0:Y:S01]  /*5f10*/  MUFU.EX2 R154, R6 ;  /* 0x00000006009a7308 */ /* 0x000e220000000800 */
[--C-:B------:R-:W-:Y:S01]  /*5f20*/  FFMA.FTZ R20, R61, UR10, -R10.reuse ;  /* 0x0000000a3d147c23 */ /* 0x100fe2000801080a */
[--C-:B------:R-:W-:Y:S01]  /*5f30*/  FFMA.FTZ R24, R63, UR10, -R10.reuse ;  /* 0x0000000a3f187c23 */ /* 0x100fe2000801080a */
[----:B------:R-:W-:Y:S01]  /*5f40*/  FMNMX.FTZ R4, R55, R4, !PT ;  /* 0x0000000437047209 */ /* 0x000fe20007810000 */
[--C-:B------:R-:W-:Y:S01]  /*5f50*/  FFMA.FTZ R25, R45, UR10, -R10.reuse ;  /* 0x0000000a2d197c23 */ /* 0x100fe2000801080a */
[--C-:B------:R-:W-:Y:S01]  /*5f60*/  FFMA.FTZ R28, R65, UR10, -R10.reuse ;  /* 0x0000000a411c7c23 */ /* 0x100fe2000801080a */
[----:B------:R-:W-:-:S02]  /*5f70*/  FFMA.FTZ R29, R49, UR10, -R10 ;  /* 0x0000000a311d7c23 */ /* 0x000fc4000801080a */
[----:B------:R-:W4:Y:S01]  /*5f80*/  SHFL.BFLY PT, R3, R4, 0x2, 0x1f ;  /* 0x0c401f0004037f89 */ /* 0x000f2200000e0000 */
[----:B------:R-:W5:Y:S01]  /*5f90*/  MUFU.EX2 R9, R9 ;  /* 0x0000000900097308 */ /* 0x000f620000000800 */
[----:B---3--:R-:W-:Y:S01]  /*5fa0*/  FADD.FTZ R33, R152, R11 ;  /* 0x0000000b98217221 */ /* 0x008fe20000010000 */
[----:B------:R-:W-:-:S06]  /*5fb0*/  F2FP.BF16.F32.PACK_AB R152, R11, R152 ;  /* 0x000000980b98723e */ /* 0x000fcc00000010ff */
[----:B------:R-:W3:Y:S01]  /*5fc0*/  MUFU.EX2 R12, R12 ;  /* 0x0000000c000c7308 */ /* 0x000ee20000000800 */
[----:B0-----:R-:W-:-:S07]  /*5fd0*/  FADD.FTZ R32, R154, R33 ;  /* 0x000000219a207221 */ /* 0x001fce0000010000 */
[----:B------:R-:W0:Y:S01]  /*5fe0*/  MUFU.EX2 R13, R13 ;  /* 0x0000000d000d7308 */ /* 0x000e220000000800 */
[C---:B-----5:R-:W-:Y:S01]  /*5ff0*/  FADD.FTZ R37, R9.reuse, R32 ;  /* 0x0000002009257221 */ /* 0x060fe20000010000 */
[----:B------:R-:W-:Y:S02]  /*6000*/  F2FP.BF16.F32.PACK_AB R154, R9, R154 ;  /* 0x0000009a099a723e */ /* 0x000fe400000010ff */
[----:B----4-:R-:W-:Y:S01]  /*6010*/  FMNMX.FTZ R3, R4, R3, !PT ;  /* 0x0000000304037209 */ /* 0x010fe20007810000 */
[----:B------:R-:W-:-:S03]  /*6020*/  FFMA.FTZ R4, R41, UR10, -R10 ;  /* 0x0000000a29047c23 */ /* 0x000fc6000801080a */
[----:B------:R-:W4:Y:S01]  /*6030*/  MUFU.EX2 R14, R14 ;  /* 0x0000000e000e7308 */ /* 0x000f220000000800 */
[----:B---3--:R-:W-:Y:S01]  /*6040*/  FADD.FTZ R36, R12, R37 ;  /* 0x000000250c247221 */ /* 0x008fe20000010000 */
[----:B------:R-:W3:Y:S06]  /*6050*/  SHFL.BFLY PT, R6, R3, 0x1, 0x1f ;  /* 0x0c201f0003067f89 */ /* 0x000eec00000e0000 */
[----:B------:R5:W-:Y:S01]  /*6060*/  MUFU.EX2 R21, R4 ;  /* 0x0000000400157308 */ /* 0x000be20000000800 */
[C---:B0-----:R-:W-:Y:S01]  /*6070*/  FADD.FTZ R37, R13.reuse, R36 ;  /* 0x000000240d257221 */ /* 0x041fe20000010000 */
[----:B------:R-:W-:-:S06]  /*6080*/  F2FP.BF16.F32.PACK_AB R156, R13, R12 ;  /* 0x0000000c0d9c723e */ /* 0x000fcc00000010ff */
[----:B------:R-:W0:Y:S01]  /*6090*/  MUFU.EX2 R15, R15 ;  /* 0x0000000f000f7308 */ /* 0x000e220000000800 */
[----:B----4-:R-:W-:-:S07]  /*60a0*/  FADD.FTZ R36, R14, R37 ;  /* 0x000000250e247221 */ /* 0x010fce0000010000 */
[----:B------:R-:W-:Y:S01]  /*60b0*/  MUFU.EX2 R20, R20 ;  /* 0x0000001400147308 */ /* 0x000fe20000000800 */
[----:B---3--:R-:W-:Y:S01]  /*60c0*/  FMNMX.FTZ R6, R3, R6, !PT ;  /* 0x0000000603067209 */ /* 0x008fe20007810000 */
[--C-:B------:R-:W-:Y:S01]  /*60d0*/  FFMA.FTZ R3, R67, UR10, -R10.reuse ;  /* 0x0000000a43037c23 */ /* 0x100fe2000801080a */
[----:B------:R-:W-:Y:S02]  /*60e0*/  FFMA.FTZ R10, R53, UR10, -R10 ;  /* 0x0000000a350a7c23 */ /* 0x000fe4000801080a */
[C---:B------:R-:W-:Y:S01]  /*60f0*/  FSETP.NEU.FTZ.AND P2, PT, R6.reuse, -INF , PT ;  /* 0xff8000000600780b */ /* 0x040fe20003f5d000 */
[----:B-----5:R-:W-:Y:S02]  /*6100*/  FMUL.FTZ R4, R6, UR10 ;  /* 0x0000000a06047c20 */ /* 0x020fe40008410000 */
[----:B------:R-:W-:Y:S01]  /*6110*/  MUFU.EX2 R24, R24 ;  /* 0x0000001800187308 */ /* 0x000fe20000000800 */
[----:B0-----:R-:W-:Y:S02]  /*6120*/  F2FP.BF16.F32.PACK_AB R158, R15, R14 ;  /* 0x0000000e0f9e723e */ /* 0x001fe400000010ff */
[----:B------:R-:W-:-:S05]  /*6130*/  FSEL R4, R4, RZ, P2 ;  /* 0x000000ff04047208 */ /* 0x000fca0001000000 */
        /* <DEDUP_REMOVED lines=16> */
[----:B------:R-:W3:Y:S01]  /*6240*/  MUFU.EX2 R27, R27 ;  /* 0x0000001b001b7308 */ /* 0x000ee20000000800 */
[--C-:B------:R-:W-:Y:S01]  /*6250*/  FFMA.FTZ R54, R54, UR10, -R4.reuse ;  /* 0x0000000a36367c23 */ /* 0x100fe20008010804 */
[----:B------:R-:W-:Y:S01]  /*6260*/  FFMA.FTZ R4, R55, UR10, -R4 ;  /* 0x0000000a37047c23 */ /* 0x000fe20008010804 */
[----:B0-----:R-:W-:-:S02]  /*6270*/  F2FP.BF16.F32.PACK_AB R162, R25, R24 ;  /* 0x0000001819a2723e */ /* 0x001fc400000010ff */
[----:B------:R-:W-:-:S03]  /*6280*/  F2FP.BF16.F32.PACK_AB R160, R21, R20 ;  /* 0x0000001415a0723e */ /* 0x000fc600000010ff */
[----:B------:R-:W0:Y:S08]  /*6290*/  MUFU.EX2 R30, R30 ;  /* 0x0000001e001e7308 */ /* 0x000e300000000800 */
[----:B------:R-:W4:Y:S01]  /*62a0*/  MUFU.EX2 R31, R31 ;  /* 0x0000001f001f7308 */ /* 0x000f220000000800 */
[----:B---3--:R-:W-:Y:S01]  /*62b0*/  FADD.FTZ R33, R26, R27 ;  /* 0x0000001b1a217221 */ /* 0x008fe20000010000 */
[----:B------:R-:W-:-:S06]  /*62c0*/  F2FP.BF16.F32.PACK_AB R153, R27, R26 ;  /* 0x0000001a1b99723e */ /* 0x000fcc00000010ff */
[----:B------:R-:W3:Y:S01]  /*62d0*/  MUFU.EX2 R34, R34 ;  /* 0x0000002200227308 */ /* 0x000ee20000000800 */
[----:B0-----:R-:W-:-:S07]  /*62e0*/  FADD.FTZ R32, R30, R33 ;  /* 0x000000211e207221 */ /* 0x001fce0000010000 */
[----:B------:R-:W0:Y:S01]  /*62f0*/  MUFU.EX2 R35, R35 ;  /* 0x0000002300237308 */ /* 0x000e220000000800 */
[C---:B----4-:R-:W-:Y:S01]  /*6300*/  FADD.FTZ R33, R31.reuse, R32 ;  /* 0x000000201f217221 */ /* 0x050fe20000010000 */
[----:B------:R-:W-:-:S05]  /*6310*/  F2FP.BF16.F32.PACK_AB R155, R31, R30 ;  /* 0x0000001e1f9b723e */ /* 0x000fca00000010ff */
[----:B------:R4:W-:Y:S01]  /*6320*/  STSM.16.M88.4 [R19+0x26800], R152 ;  /* 0x0268009813007844 */ /* 0x0009e20000000200 */
[----:B------:R-:W5:Y:S01]  /*6330*/  MUFU.EX2 R38, R38 ;  /* 0x0000002600267308 */ /* 0x000f620000000800 */
[----:B---3--:R-:W-:Y:S01]  /*6340*/  FADD.FTZ R32, R34, R33 ;  /* 0x0000002122207221 */ /* 0x008fe20000010000 */
[----:B------:R-:W-:-:S06]  /*6350*/  FADD.FTZ R33, R15, R36 ;  /* 0x000000240f217221 */ /* 0x000fcc0000010000 */
[----:B------:R-:W3:Y:S01]  /*6360*/  MUFU.EX2 R39, R39 ;  /* 0x0000002700277308 */ /* 0x000ee20000000800 */
[C---:B0-----:R-:W-:Y:S01]  /*6370*/  FADD.FTZ R11, R35.reuse, R32 ;  /* 0x00000020230b7221 */ /* 0x041fe20000010000 */
[----:B------:R-:W-:Y:S01]  /*6380*/  FADD.FTZ R32, R20, R33 ;  /* 0x0000002114207221 */ /* 0x000fe20000010000 */
[----:B------:R-:W-:-:S03]  /*6390*/  F2FP.BF16.F32.PACK_AB R157, R35, R34 ;  /* 0x00000022239d723e */ /* 0x000fc600000010ff */
[----:B------:R-:W-:Y:S02]  /*63a0*/  FADD.FTZ R13, R21, R32 ;  /* 0x00000020150d7221 */ /* 0x000fe40000010000 */
[----:B------:R-:W0:Y:S01]  /*63b0*/  MUFU.EX2 R42, R42 ;  /* 0x0000002a002a7308 */ /* 0x000e220000000800 */
[----:B-----5:R-:W-:-:S07]  /*63c0*/  FADD.FTZ R12, R38, R11 ;  /* 0x0000000b260c7221 */ /* 0x020fce0000010000 */
[----:B------:R-:W5:Y:S01]  /*63d0*/  MUFU.EX2 R43, R43 ;  /* 0x0000002b002b7308 */ /* 0x000f620000000800 */
[C---:B---3--:R-:W-:Y:S01]  /*63e0*/  FADD.FTZ R11, R39.reuse, R12 ;  /* 0x0000000c270b7221 */ /* 0x048fe20000010000 */
[----:B------:R-:W-:-:S05]  /*63f0*/  F2FP.BF16.F32.PACK_AB R159, R39, R38 ;  /* 0x00000026279f723e */ /* 0x000fca00000010ff */
[----:B------:R4:W-:Y:S01]  /*6400*/  STSM.16.M88.4 [R22], R156 ;  /* 0x0000009c16007844 */ /* 0x0009e20000000200 */
[----:B------:R-:W3:Y:S01]  /*6410*/  MUFU.EX2 R46, R46 ;  /* 0x0000002e002e7308 */ /* 0x000ee20000000800 */
[----:B0-----:R-:W-:-:S07]  /*6420*/  FADD.FTZ R12, R42, R11 ;  /* 0x0000000b2a0c7221 */ /* 0x001fce0000010000 */
[----:B------:R-:W0:Y:S01]  /*6430*/  MUFU.EX2 R47, R47 ;  /* 0x0000002f002f7308 */ /* 0x000e220000000800 */
[C---:B-----5:R-:W-:Y:S01]  /*6440*/  FADD.FTZ R11, R43.reuse, R12 ;  /* 0x0000000c2b0b7221 */ /* 0x060fe20000010000 */
[----:B------:R-:W-:-:S06]  /*6450*/  F2FP.BF16.F32.PACK_AB R161, R43, R42 ;  /* 0x0000002a2ba1723e */ /* 0x000fcc00000010ff */
[----:B------:R-:W-:Y:S01]  /*6460*/  MUFU.EX2 R28, R28 ;  /* 0x0000001c001c7308 */ /* 0x000fe20000000800 */
[----:B---3--:R-:W-:-:S07]  /*6470*/  FADD.FTZ R12, R46, R11 ;  /* 0x0000000b2e0c7221 */ /* 0x008fce0000010000 */
[----:B------:R-:W3:Y:S01]  /*6480*/  MUFU.EX2 R29, R29 ;  /* 0x0000001d001d7308 */ /* 0x000ee20000000800 */
[C---:B0-----:R-:W-:Y:S01]  /*6490*/  F2FP.BF16.F32.PACK_AB R163, R47.reuse, R46 ;  /* 0x0000002e2fa3723e */ /* 0x041fe200000010ff */
[----:B------:R-:W-:-:S04]  /*64a0*/  FADD.FTZ R47, R47, R12 ;  /* 0x0000000c2f2f7221 */ /* 0x000fc80000010000 */
[----:B------:R4:W-:Y:S02]  /*64b0*/  STSM.16.M88.4 [R184], R160 ;  /* 0x000000a0b8007844 */ /* 0x0009e40000000200 */
[----:B------:R-:W-:Y:S08]  /*64c0*/  MUFU.EX2 R50, R50 ;  /* 0x0000003200327308 */ /* 0x000ff00000000800 */
[----:B------:R-:W0:Y:S01]  /*64d0*/  MUFU.EX2 R51, R51 ;  /* 0x0000003300337308 */ /* 0x000e220000000800 */
[----:B---3--:R-:W-:-:S07]  /*64e0*/  F2FP.BF16.F32.PACK_AB R164, R29, R28 ;  /* 0x0000001c1da4723e */ /* 0x008fce00000010ff */
[----:B------:R-:W-:Y:S08]  /*64f0*/  MUFU.EX2 R3, R3 ;  /* 0x0000000300037308 */ /* 0x000ff00000000800 */
[----:B------:R-:W3:Y:S01]  /*6500*/  MUFU.EX2 R10, R10 ;  /* 0x0000000a000a7308 */ /* 0x000ee20000000800 */
[----:B0-----:R-:W-:Y:S01]  /*6510*/  F2FP.BF16.F32.PACK_AB R165, R51, R50 ;  /* 0x0000003233a5723e */ /* 0x001fe200000010ff */
[----:B------:R-:W-:-:S04]  /*6520*/  FADD.FTZ R50, R50, R47 ;  /* 0x0000002f32327221 */ /* 0x000fc80000010000 */
[----:B------:R-:W-:Y:S02]  /*6530*/  FADD.FTZ R51, R51, R50 ;  /* 0x0000003233337221 */ /* 0x000fe40000010000 */
[----:B------:R-:W-:Y:S08]  /*6540*/  MUFU.EX2 R54, R54 ;  /* 0x0000003600367308 */ /* 0x000ff00000000800 */
[----:B------:R0:W5:Y:S01]  /*6550*/  MUFU.EX2 R9, R4 ;  /* 0x0000000400097308 */ /* 0x0001620000000800 */
[----:B---3--:R-:W-:Y:S01]  /*6560*/  F2FP.BF16.F32.PACK_AB R166, R10, R3 ;  /* 0x000000030aa6723e */ /* 0x008fe200000010ff */
[----:B0-----:R-:W-:-:S04]  /*6570*/  FADD.FTZ R4, R24, R13 ;  /* 0x0000000d18047221 */ /* 0x001fc80000010000 */
[----:B------:R-:W-:-:S04]  /*6580*/  FADD.FTZ R25, R25, R4 ;  /* 0x0000000419197221 */ /* 0x000fc80000010000 */
[----:B------:R-:W-:Y:S01]  /*6590*/  FADD.FTZ R28, R28, R25 ;  /* 0x000000191c1c7221 */ /* 0x000fe20000010000 */
[----:B-----5:R-:W-:Y:S01]  /*65a0*/  F2FP.BF16.F32.PACK_AB R167, R9, R54 ;  /* 0x0000003609a7723e */ /* 0x020fe200000010ff */
[----:B------:R-:W-:Y:S02]  /*65b0*/  FADD.FTZ R54, R54, R51 ;  /* 0x0000003336367221 */ /* 0x000fe40000010000 */
[----:B------:R-:W-:Y:S02]  /*65c0*/  FADD.FTZ R28, R29, R28 ;  /* 0x0000001c1d1c7221 */ /* 0x000fe40000010000 */
[----:B------:R4:W-:Y:S02]  /*65d0*/  STSM.16.M88.4 [R23], R164 ;  /* 0x000000a417007844 */ /* 0x0009e40000000200 */
[----:B------:R-:W-:-:S04]  /*65e0*/  FADD.FTZ R3, R3, R28 ;  /* 0x0000001c03037221 */ /* 0x000fc80000010000 */
[----:B------:R-:W-:Y:S01]  /*65f0*/  FADD.FTZ R4, R10, R3 ;  /* 0x000000030a047221 */ /* 0x000fe20000010000 */
[----:B------:R-:W-:Y:S01]  /*6600*/  FADD.FTZ R3, R9, R54 ;  /* 0x0000003609037221 */ /* 0x000fe20000010000 */
[----:B------:R-:W-:Y:S06]  /*6610*/  @!P0 BRA `(.L_x_2298) ;  /* 0x0000000000048947 */ /* 0x000fec0003800000 */
[----:B------:R-:W-:Y:S01]  /*6620*/  BPT.TRAP 0x1 ;  /* 0x000000040000795c */ /* 0x000fe20000300000 */
.L_x_2298:
[----:B------:R0:W3:Y:S01]  /*6630*/  SYNCS.PHASECHK.TRANS64.TRYWAIT P2, [R7+URZ+0x28c50], R8 ;  /* 0x028c5008070075a7 */ /* 0x0000e2000804017f */
[----:B------:R-:W-:Y:S05]  /*6640*/  @!P0 BRA `(.L_x_2299) ;  /* 0x0000000000048947 */ /* 0x000fea0003800000 */
[----:B------:R-:W-:Y:S01]  /*6650*/  BPT.TRAP 0x1 ;  /* 0x000000040000795c */ /* 0x000fe20000300000 */
.L_x_2299:
[----:B---3--:R-:W-:Y:S05]  /*6660*/  @P2 BRA `(.L_x_2300) ;  /* 0x0000000000082947 */ /* 0x008fea0003800000 */
[----:B------:R-:W3:Y:S02]  /*6670*/  SYNCS.PHASECHK.TRANS64.TRYWAIT P2, [R7+URZ+0x28c50], R8 ;  /* 0x028c5008070075a7 */ /* 0x000ee4000804017f */
[----:B---3--:R-:W-:Y:S05]  /*6680*/  @!P2 BRA `(.L_x_2301) ;  /* 0x0000013c007ca947 */ /* 0x008fea0003800000 */
.L_x_2300:
[----:B------:R-:W-:Y:S01]  /*6690*/  ULEA UR18, UR37, UR50, 0xc ;  /* 0x0000003225127291 */ /* 0x000fe2000f8e603f */
[----:B------:R-:W-:Y:S01]  /*66a0*/  WARPGROUP.ARRIVE ;  /* 0x00000000000079c5 */ /* 0x000fe20000000000 */
[----:B------:R-:W-:Y:S01]  /*66b0*/  UMOV UR7, 0x40000040 ;  /* 0x4000004000077882 */ /* 0x000fe20000000000 */
[----:B------:R-:W-:Y:S01]  /*66c0*/  R2UR UR20, R168 ;  /* 0x00000000a81472ca */ /* 0x000fe200000e0000 */
[----:B------:R-:W-:Y:S01]  /*66d0*/  @UP0 ULDC UR19, c[0x0][0x450] ;  /* 0x0001140000130ab9 */ /* 0x000fe20000000800 */
[----:B------:R-:W-:Y:S01]  /*66e0*/  PLOP3.LUT P2, PT, PT, PT, UP1, 0x40, 0x0 ;  /* 0x000000000000781c */ /* 0x000fe20003f4e818 */
[----:B0123--:R-:W-:Y:S01]  /*66f0*/  @!P1 VIADD R7, R7, 0x28c60 ;  /* 0x00028c6007079836 */ /* 0x00ffe20000000000 */
[----:B------:R-:W-:Y:S02]  /*6700*/  UMOV UR6, UR18 ;  /* 0x0000001200067c82 */ /* 0x000fe40008000000 */
[----:B------:R-:W-:Y:S01]  /*6710*/  HGMMA.64x256x16.F32.BF16 R24, R152, gdesc[UR4].tnspB, RZ, !UPT, gsb0 ;  /* 0x43e0000498187df0 */ /* 0x000fe2000c0018ff */
[----:B------:R-:W-:Y:S01]  /*6720*/  UIADD3 UR6, UR18, 0x80, URZ ;  /* 0x0000008012067890 */ /* 0x000fe2000fffe03f */
[----:B------:R-:W-:Y:S01]  /*6730*/  @!P1 PRMT R7, RZ, 0x654, R7 ;  /* 0x00000654ff079816 */ /* 0x000fe20000000007 */
[----:B------:R-:W-:-:S04]  /*6740*/  UMOV UR7, 0x40000040 ;  /* 0x4000004000077882 */ /* 0x000fc80000000000 */
[----:B------:R-:W-:Y:S01]  /*6750*/  UIADD3 UR20, UR20, -0x2, URZ ;  /* 0xfffffffe14147890 */ /* 0x000fe2000fffe03f */
[----:B------:R-:W-:Y:S02]  /*6760*/  WARPGROUP.DEPBAR.LE gsb0, 0x0 ;  /* 0x00008000000079c5 */ /* 0x000fe40000010000 */
[----:B------:R-:W-:-:S15]  /*6770*/  WARPGROUP.ARRIVE ;  /* 0x00000000000079c5 */ /* 0x000fde0000000000 */
[----:B------:R-:W-:-:S03]  /*6780*/  NOP ;  /* 0x0000000000007918 */ /* 0x000fc60000000000 */
        /* <DEDUP_REMOVED lines=8> */
[----:B------:R-:W-:Y:S02]  /*6810*/  UMOV UR7, 0x40000040 ;  /* 0x4000004000077882 */ /* 0x000fe40000000000 */
[----:B------:R-:W-:Y:S01]  /*6820*/  UMOV UR18, UR42 ;  /* 0x0000002a00127c82 */ /* 0x000fe20008000000 */
[----:B------:R-:W-:Y:S02]  /*6830*/  WARPGROUP.DEPBAR.LE gsb0, 0x0 ;  /* 0x00008000000079c5 */ /* 0x000fe40000010000 */
[----:B------:R-:W-:-:S15]  /*6840*/  WARPGROUP.ARRIVE ;  /* 0x00000000000079c5 */ /* 0x000fde0000000000 */
[----:B------:R-:W-:-:S06]  /*6850*/  NOP ;  /* 0x0000000000007918 */ /* 0x000fcc0000000000 */
[----:B------:R-:W-:Y:S01]  /*6860*/  HGMMA.64x256x16.F32.BF16 R24, R164, gdesc[UR4].tnspB, R24, gsb0 ;  /* 0x43e00004a4187df0 */ /* 0x000fe20008001818 */
[----:B------:R-:W-:Y:S02]  /*6870*/  @UP0 ULDC UR6, c[0x0][0x44c] ;  /* 0x0001130000060ab9 */ /* 0x000fe40000000800 */
[----:B------:R-:W-:-:S04]  /*6880*/  UIMAD.WIDE.U32 UR6, UR42, UR6, URZ ;  /* 0x000000062a0672a5 */ /* 0x000fc8000f8e003f */
[----:B------:R-:W-:-:S04]  /*6890*/  @UP0 USHF.R.U32.HI UR18, URZ, UR19, UR7 ;  /* 0x000000133f120299 */ /* 0x000fc80008011607 */
[----:B------:R-:W-:-:S04]  /*68a0*/  UIADD3 UR6, UR18, UR49, -UR51 ;  /* 0x0000003112067290 */ /* 0x000fc8000fffe833 */
[----:B------:R-:W-:Y:S01]  /*68b0*/  UIADD3 UR14, UR6, UR14, URZ ;  /* 0x0000000e060e7290 */ /* 0x000fe2000fffe03f */
        /* <DEDUP_REMOVED lines=21> */
.L_x_2303:
[----:B------:R-:W-:-:S11]  /*6a10*/  UISETP.NE.AND UP2, UPT, UR15, 0x1, UPT ;  /* 0x000000010f00788c */ /* 0x000fd6000bf45270 */
[----:B------:R-:W-:Y:S02]  /*6a20*/  @UP2 ULDC.64 UR22, c[0x0][0x9e8] ;  /* 0x00027a0000162ab9 */ /* 0x000fe40000000a00 */
[----:B------:R-:W-:-:S04]  /*6a30*/  UIMAD.WIDE.U32 UR6, UR18, UR22, URZ ;  /* 0x00000016120672a5 */ /* 0x000fc8000f8e003f */
[----:B------:R-:W-:-:S12]  /*6a40*/  @UP2 USHF.R.U32.HI UR18, URZ, UR23, UR7 ;  /* 0x000000173f122299 */ /* 0x000fd80008011607 */
.L_x_2304:
[----:B------:R-:W-:-:S04]  /*6a50*/  UIMAD UR15, UR18, UR15, UR15 ;  /* 0x0000000f120f72a4 */ /* 0x000fc8000f8e020f */
[----:B------:R-:W-:-:S04]  /*6a60*/  UISETP.LT.AND UP2, UPT, UR14, UR15, UPT ;  /* 0x0000000f0e00728c */ /* 0x000fc8000bf41270 */
[----:B------:R-:W-:-:S12]  /*6a70*/  USEL UR14, UR14, UR15, UP2 ;  /* 0x0000000f0e0e7287 */ /* 0x000fd80009000000 */
.L_x_2302:
[----:B------:R-:W-:Y:S01]  /*6a80*/  USHF.R.S32.HI UR6, URZ, 0x1f, UR14 ;  /* 0x0000001f3f067899 */ /* 0x000fe2000801140e */
[----:B------:R-:W-:Y:S01]  /*6a90*/  ULDC UR25, c[0x0][0x9e4] ;  /* 0x0002790000197ab9 */ /* 0x000fe20000000800 */
[----:B------:R-:W-:Y:S02]  /*6aa0*/  ULDC UR22, c[0x0][0x9dc] ;  /* 0x0002770000167ab9 */ /* 0x000fe40000000800 */
[----:B------:R-:W-:Y:S01]  /*6ab0*/  ULEA.HI UR6, UR6, UR14, URZ, 0x6 ;  /* 0x0000000e06067291 */ /* 0x000fe2000f8f303f */
[----:B------:R-:W-:Y:S01]  /*6ac0*/  ULDC UR23, c[0x0][0x988] ;  /* 0x0002620000177ab9 */ /* 0x000fe20000000800 */
[----:B------:R-:W-:Y:S02]  /*6ad0*/  ULDC UR26, c[0x0][0x9e0] ;  /* 0x00027800001a7ab9 */ /* 0x000fe40000000800 */
[----:B------:R-:W-:-:S04]  /*6ae0*/  USHF.R.S32.HI UR6, URZ, 0x6, UR6 ;  /* 0x000000063f067899 */ /* 0x000fc80008011406 */
[----:B------:R-:W-:-:S04]  /*6af0*/  UISETP.LT.AND UP2, UPT, UR48, UR6, UPT ;  /* 0x000000063000728c */ /* 0x000fc8000bf41270 */
[----:B------:R-:W-:-:S04]  /*6b00*/  USEL UR21, UR48, UR6, !UP2 ;  /* 0x0000000630157287 */ /* 0x000fc8000d000000 */
[----:B------:R-:W-:-:S06]  /*6b10*/  UISETP.GE.AND UP2, UPT, UR20, UR21, UPT ;  /* 0x000000151400728c */ /* 0x000fcc000bf46270 */
[----:B------:R-:W-:-:S13]  /*6b20*/  PLOP3.LUT P2, PT, PT, PT, UP2, 0x80, 0x0 ;  /* 0x000000000000781c */ /* 0x000fda0003f4f028 */
[----:B------:R-:W-:Y:S05]  /*6b30*/  @!P2 BRA `(.L_x_2305) ;  /* 0x000000240060a947 */ /* 0x000fea0003800000 */
.L_x_2322:
[----:B------:R-:W-:-:S04]  /*6b40*/  UIADD3 UR24, UR37, 0x1, URZ ;  /* 0x0000000125187890 */ /* 0x000fc8000fffe03f */
[----:B------:R-:W-:-:S04]  /*6b50*/  UISETP.NE.AND UP2, UPT, UR24, 0x2, UPT ;  /* 0x000000021800788c */ /* 0x000fc8000bf45270 */
[----:B------:R-:W-:Y:S02]  /*6b60*/  USEL UR6, URZ, 0x1, UP2 ;  /* 0x000000013f067887 */ /* 0x000fe40009000000 */
[----:B------:R-:W-:Y:S02]  /*6b70*/  USEL UR24, UR24, URZ, UP2 ;  /* 0x0000003f18187287 */ /* 0x000fe40009000000 */
[----:B------:R-:W-:Y:S01]  /*6b80*/  ULOP3.LUT UR38, UR38, UR6, URZ, 0x3c, !UPT ;  /* 0x0000000626267292 */ /* 0x000fe2000f8e3c3f */
[----:B-12---:R-:W-:Y:S11]  /*6b90*/  @!P0 BRA `(.L_x_2306) ;  /* 0x0000000000048947 */ /* 0x006ff60003800000 */
[----:B------:R-:W-:Y:S01]  /*6ba0*/  BPT.TRAP 0x1 ;  /* 0x000000040000795c */ /* 0x000fe20000300000 */
.L_x_2306:
[----:B------:R-:W-:Y:S01]  /*6bb0*/  ULEA UR27, UR24, UR46, 0x3 ;  /* 0x0000002e181b7291 */ /* 0x000fe2000f8e183f */
[----:B0-----:R-:W-:-:S05]  /*6bc0*/  IMAD.U32 R7, RZ, RZ, UR38 ;  /* 0x00000026ff077e24 */ /* 0x001fca000f8e00ff */
[----:B------:R-:W-:-:S04]  /*6bd0*/  SHF.L.U32 R7, R7, 0x1f, RZ ;  /* 0x0000001f07077819 */ /* 0x000fc800000006ff */
[----:B------:R0:W1:Y:S01]  /*6be0*/  SYNCS.PHASECHK.TRANS64.TRYWAIT P2, [UR27+0x28c30], R7 ;  /* 0x028c3007ff0075a7 */ /* 0x000062000804015b */
[----:B------:R-:W-:Y:S05]  /*6bf0*/  @!P0 BRA `(.L_x_2307) ;  /* 0x0000000000048947 */ /* 0x000fea0003800000 */
[----:B------:R-:W-:Y:S01]  /*6c00*/  BPT.TRAP 0x1 ;  /* 0x000000040000795c */ /* 0x000fe20000300000 */
.L_x_2307:
[----:B-1----:R-:W-:Y:S05]  /*6c10*/  @P2 BRA `(.L_x_2308) ;  /* 0x0000000000082947 */ /* 0x002fea0003800000 */
[----:B------:R-:W1:Y:S02]  /*6c20*/  SYNCS.PHASECHK.TRANS64.TRYWAIT P2, [UR27+0x28c30], R7 ;  /* 0x028c3007ff0075a7 */ /* 0x000e64000804015b */
[----:B-1----:R-:W-:Y:S05]  /*6c30*/  @!P2 BRA `(.L_x_2309) ;  /* 0x000001380024a947 */ /* 0x002fea0003800000 */
.L_x_2308:
[----:B------:R-:W-:Y:S01]  /*6c40*/  R2UR UR18, R0 ;  /* 0x00000000001272ca */ /* 0x000fe200000e0000 */
[----:B----4-:R-:W-:Y:S01]  /*6c50*/  WARPGROUP.ARRIVE ;  /* 0x00000000000079c5 */ /* 0x010fe20000000000 */
[----:B------:R-:W-:Y:S01]  /*6c60*/  UMOV UR19, 0x40000040 ;  /* 0x4000004000137882 */ /* 0x000fe20000000000 */
[----:B------:R-:W-:Y:S01]  /*6c70*/  UMOV UR7, 0x40000040 ;  /* 0x4000004000077882 */ /* 0x000fe20000000000 */
[----:B------:R-:W-:Y:S01]  /*6c80*/  UMOV UR11, 0x40000040 ;  /* 0x40000040000b7882 */ /* 0x000fe20000000000 */
[----:B------:R-:W-:Y:S01]  /*6c90*/  UMOV UR15, 0x40000040 ;  /* 0x40000040000f7882 */ /* 0x000fe20000000000 */
[----:B------:R-:W-:Y:S01]  /*6ca0*/  PLOP3.LUT P2, PT, PT, PT, UP0, 0x80, 0x0 ;  /* 0x000000000000781c */ /* 0x000fe20003f4f008 */
[----:B------:R-:W-:Y:S01]  /*6cb0*/  VIADD R15, R186, UR42 ;  /* 0x0000002aba0f7c36 */ /* 0x000fe20008000000 */
[----:B------:R-:W-:Y:S01]  /*6cc0*/  PLOP3.LUT P3, PT, PT, PT, UP0, 0x80, 0x0 ;  /* 0x000000000000781c */ /* 0x000fe20003f6f008 */
[----:B------:R-:W-:-:S04]  /*6cd0*/  IMAD.U32 R10, RZ, RZ, UR27 ;  /* 0x0000001bff0a7e24 */ /* 0x000fc8000f8e00ff */
[----:B------:R-:W-:Y:S01]  /*6ce0*/  ULEA UR18, UR24, UR18, 0x9 ;  /* 0x0000001218127291 */ /* 0x000fe2000f8e483f */
[----:B-1----:R-:W-:-:S03]  /*6cf0*/  @!P1 VIADD R8, R10, 0x28c40 ;  /* 0x00028c400a089836 */ /* 0x002fc60000000000 */
[----:B------:R-:W-:Y:S02]  /*6d00*/  UIADD3 UR6, UR18, 0x2, URZ ;  /* 0x0000000212067890 */ /* 0x000fe4000fffe03f */
[----:B------:R-:W-:Y:S01]  /*6d10*/  UIADD3 UR10, UR18, 0x4, URZ ;  /* 0x00000004120a7890 */ /* 0x000fe2000fffe03f */
[----:B------:R-:W-:Y:S01]  /*6d20*/  @!P1 PRMT R8, RZ, 0x654, R8 ;  /* 0x00000654ff089816 */ /* 0x000fe20000000008 */
[----:B------:R-:W-:Y:S02]  /*6d30*/  UIADD3 UR14, UR18, 0x6, URZ ;  /* 0x00000006120e7890 */ /* 0x000fe4000fffe03f */
[----:B------:R-:W-:Y:S03]  /*6d40*/  HGMMA.64x64x16.F32.BF16 R152, gdesc[UR16], RZ, !UPT, gsb0 ;  /* 0x00e00000109879f0 */ /* 0x000fe6000c0018ff */
[----:B------:R-:W-:Y:S02]  /*6d50*/  WARPGROUP.DEPBAR.LE gsb0, 0x0 ;  /* 0x00008000000079c5 */ /* 0x000fe40000010000 */
[----:B------:R-:W-:-:S06]  /*6d60*/  WARPGROUP.ARRIVE ;  /* 0x00000000000079c5 */ /* 0x000fcc0000000000 */
[----:B------:R-:W-:Y:S01]  /*6d70*/  HGMMA.64x64x16.F32.BF16 R152, gdesc[UR4], R152, gsb0 ;  /* 0x00e00000049879f0 */ /* 0x000fe20008001898 */
[----:B------:R-:W-:Y:S01]  /*6d80*/  @UP0 ULDC UR7, c[0x0][0x44c] ;  /* 0x0001130000070ab9 */ /* 0x000fe20000000800 */
[----:B------:R-:W-:Y:S01]  /*6d90*/  USHF.L.U32 UR6, UR20, 0x6, URZ ;  /* 0x0000000614067899 */ /* 0x000fe2000800063f */
[----:B------:R-:W-:Y:S01]  /*6da0*/  @P2 IMAD.HI.U32 R9, R15, UR7, RZ ;  /* 0x000000070f092c27 */ /* 0x000fe2000f8e00ff */
[----:B------:R-:W-:Y:S01]  /*6db0*/  @UP0 ULDC UR7, c[0x0][0x450] ;  /* 0x0001140000070ab9 */ /* 0x000fe20000000800 */
[----:B------:R-:W-:-:S03]  /*6dc0*/  PLOP3.LUT P2, PT, PT, PT, UP1, 0x40, 0x0 ;  /* 0x000000000000781c */ /* 0x000fc60003f4e818 */
[----:B------:R-:W-:Y:S01]  /*6dd0*/  @P3 SHF.R.U32.HI R15, RZ, UR7, R9 ;  /* 0x00000007ff0f3c19 */ /* 0x000fe20008011609 */
[----:B------:R-:W-:-:S04]  /*6de0*/  IMAD.U32 R13, RZ, RZ, UR6 ;  /* 0x00000006ff0d7e24 */ /* 0x000fc8000f8e00ff */
[----:B------:R-:W1:Y:S01]  /*6df0*/  SHFL.IDX PT, R20, R15, RZ, 0x1c1f ;  /* 0x001c1fff0f147589 */ /* 0x000e6200000e0000 */
[----:B------:R-:W-:Y:S01]  /*6e00*/  IADD3 R13, -R2, 0x1, -R13 ;  /* 0x00000001020d7810 */ /* 0x000fe20007ffe90d */
[----:B------:R-:W-:Y:S02]  /*6e10*/  WARPGROUP.DEPBAR.LE gsb0, 0x0 ;  /* 0x00008000000079c5 */ /* 0x000fe40000010000 */
[----:B------:R-:W-:-:S06]  /*6e20*/  WARPGROUP.ARRIVE ;  /* 0x00000000000079c5 */ /* 0x000fcc0000000000 */
[----:B------:R-:W-:Y:S01]  /*6e30*/  HGMMA.64x64x16.F32.BF16 R152, gdesc[UR8], R152, gsb0 ;  /* 0x00e00000089879f0 */ /* 0x000fe20008001898 */
[----:B------:R-:W-:Y:S02]  /*6e40*/  UMOV UR11, UR22 ;  /* 0x00000016000b7c82 */ /* 0x000fe40008000000 */
[----:B------:R-:W-:Y:S01]  /*6e50*/  ULOP3.LUT UR7, URZ, UR11, URZ, 0x33, !UPT ;  /* 0x0000000b3f077292 */ /* 0x000fe2000f8e333f */
[----:B------:R-:W-:Y:S02]  /*6e60*/  WARPGROUP.DEPBAR.LE gsb0, 0x0 ;  /* 0x00008000000079c5 */ /* 0x000fe40000010000 */
[----:B------:R-:W-:-:S06]  /*6e70*/  WARPGROUP.ARRIVE ;  /* 0x00000000000079c5 */ /* 0x000fcc0000000000 */
[----:B------:R-:W-:Y:S03]  /*6e80*/  HGMMA.64x64x16.F32.BF16 R152, gdesc[UR12], R152, gsb0 ;  /* 0x00e000000c9879f0 */ /* 0x000fe60008001898 */
[----:B------:R-:W-:Y:S02]  /*6e90*/  WARPGROUP.DEPBAR.LE gsb0, 0x0 ;  /* 0x00008000000079c5 */ /* 0x000fe40000010000 */
[----:B------:R2:W-:Y:S02]  /*6ea0*/  @!P1 SYNCS.ARRIVE.TRANS64.RED.A1T0 RZ, [R8+URZ], RZ ;  /* 0x000000ff08ff99a7 */ /* 0x0005e4000810043f */
[----:B--2---:R-:W-:-:S05]  /*6eb0*/  IMAD.U32 R8, RZ, RZ, UR51 ;  /* 0x00000033ff087e24 */ /* 0x004fca000f8e00ff */
[----:B------:R-:W-:-:S05]  /*6ec0*/  IADD3 R13, -R8, UR49, R13 ;  /* 0x00000031080d7c10 */ /* 0x000fca000fffe10d */
[C---:B------:R-:W-:Y:S02]  /*6ed0*/  VIADD R14, R13.reuse, UR26 ;  /* 0x0000001a0d0e7c36 */ /* 0x040fe40008000000 */
[----:B------:R-:W-:Y:S02]  /*6ee0*/  VIADD R13, R13, UR7 ;  /* 0x000000070d0d7c36 */ /* 0x000fe40008000000 */
[C---:B-1----:R-:W-:Y:S02]  /*6ef0*/  IMAD.IADD R12, R20.reuse, 0x1, R14 ;  /* 0x00000001140c7824 */ /* 0x042fe400078e020e */
[----:B------:R-:W-:Y:S01]  /*6f00*/  IMAD.IADD R11, R20, 0x1, R13 ;  /* 0x00000001140b7824 */ /* 0x000fe200078e020d */
[----:B------:R-:W-:Y:S06]  /*6f10*/  @P2 BRA `(.L_x_2310) ;  /* 0x00000000005c2947 */ /* 0x000fec0003800000 */
[----:B------:R-:W-:Y:S01]  /*6f20*/  IMAD.U32 R8, RZ, RZ, UR51 ;  /* 0x00000033ff087e24 */ /* 0x000fe2000f8e00ff */
[----:B------:R-:W-:Y:S04]  /*6f30*/  BSSY B0, `(.L_x_2311) ;  /* 0x0000011000007945 */ /* 0x000fe80003800000 */
[----:B------:R-:W-:-:S04]  /*6f40*/  IADD3 R20, -R8, UR49, R20 ;  /* 0x0000003108147c10 */ /* 0x000fc8000fffe114 */
        /* <DEDUP_REMOVED lines=10> */
.L_x_2312:
[----:B------:R-:W-:-:S05]  /*6ff0*/  IMAD.U32 R21, RZ, RZ, UR25 ;  /* 0x00000019ff157e24 */ /* 0x000fca000f8e00ff */
[----:B------:R-:W-:-:S13]  /*7000*/  ISETP.NE.AND P2, PT, R21, 0x1, PT ;  /* 0x000000011500780c */ /* 0x000fda0003f45270 */
[----:B------:R-:W1:Y:S02]  /*7010*/  @P2 LDC.64 R8, c[0x0][0x9e8] ;  /* 0x00027a00ff082b82 */ /* 0x000e640000000a00 */
[----:B-1----:R-:W-:-:S05]  /*7020*/  @P2 IMAD.HI.U32 R8, R20, R8, RZ ;  /* 0x0000000814082227 */ /* 0x002fca00078e00ff */
[----:B------:R-:W-:-:S07]  /*7030*/  @P2 SHF.R.U32.HI R20, RZ, R9, R8 ;  /* 0x00000009ff142219 */ /* 0x000fce0000011608 */
.L_x_2313:
[----:B------:R-:W-:Y:S05]  /*7040*/  BSYNC B0 ;  /* 0x0000000000007941 */ /* 0x000fea0003800000 */
.L_x_2311:
[----:B------:R-:W-:-:S04]  /*7050*/  IMAD R20, R20, R21, -UR6 ;  /* 0x8000000614147e24 */ /* 0x000fc8000f8e0215 */
[----:B------:R-:W-:-:S05]  /*7060*/  IMAD.IADD R20, R20, 0x1, -R2 ;  /* 0x0000000114147824 */ /* 0x000fca00078e0a02 */
[----:B------:R-:W-:Y:S02]  /*7070*/  VIMNMX R11, R11, R20, !PT ;  /* 0x000000140b0b7248 */ /* 0x000fe40007fe0100 */
[----:B------:R-:W-:-:S07]  /*7080*/  VIADDMNMX R12, R20, R21, R12, PT ;  /* 0x00000015140c7246 */ /* 0x000fce000380010c */
.L_x_2310:
[----:B------:R-:W-:Y:S01]  /*7090*/  UISETP.GT.AND UP2, UPT, UR20, -0x1, UPT ;  /* 0xffffffff1400788c */ /* 0x000fe2000bf44270 */
[----:B------:R-:W1:Y:S05]  /*70a0*/  SHFL.IDX PT, R8, R15, 0x1, 0x1c1f ;  /* 0x003c1f000f087f89 */ /* 0x000e6a00000e0000 */
[----:B------:R-:W-:-:S04]  /*70b0*/  PLOP3.LUT P2, PT, PT, PT, UP2, 0x80, 0x0 ;  /* 0x000000000000781c */ /* 0x000fc80003f4f028 */
[C---:B------:R-:W-:Y:S02]  /*70c0*/  ISETP.GT.AND P5, PT, R11.reuse, RZ, P2 ;  /* 0x000000ff0b00720c */ /* 0x040fe400017a4270 */
[C---:B------:R-:W-:Y:S02]  /*70d0*/  ISETP.GT.AND P4, PT, R11.reuse, 0x1, P2 ;  /* 0x000000010b00780c */ /* 0x040fe40001784270 */
[----:B------:R-:W-:Y:S02]  /*70e0*/  ISETP.LT.OR P5, PT, R12, 0x1, P5 ;  /* 0x000000010c00780c */ /* 0x000fe40002fa1670 */
[C---:B------:R-:W-:Y:S02]  /*70f0*/  ISETP.GT.AND P6, PT, R11.reuse, 0x8, P2 ;  /* 0x000000080b00780c */ /* 0x040fe400017c4270 */
[----:B------:R-:W-:Y:S02]  /*7100*/  FSEL R152, R152, -INF , !P5 ;  /* 0xff80000098987808 */ /* 0x000fe40006800000 */
[----:B------:R-:W-:-:S02]  /*7110*/  ISETP.GT.AND P5, PT, R11, 0x10, P2 ;  /* 0x000000100b00780c */ /* 0x000fc400017a4270 */
[----:B------:R-:W-:Y:S02]  /*7120*/  ISETP.GT.AND P3, PT, R11, 0x9, P2 ;  /* 0x000000090b00780c */ /* 0x000fe40001764270 */
[----:B------:R-:W-:Y:S01]  /*7130*/  ISETP.LT.OR P5, PT, R12, 0x11, P5 ;  /* 0x000000110c00780c */ /* 0x000fe20002fa1670 */
[--C-:B-1----:R-:W-:Y:S01]  /*7140*/  IMAD.IADD R14, R14, 0x1, R8.reuse ;  /* 0x000000010e0e7824 */ /* 0x102fe200078e0208 */
[----:B------:R-:W-:Y:S01]  /*7150*/  ISETP.LT.OR P4, PT, R12, 0x2, P4 ;  /* 0x000000020c00780c */ /* 0x000fe20002781670 */
[----:B------:R-:W-:Y:S01]  /*7160*/  IMAD.IADD R13, R13, 0x1, R8 ;  /* 0x000000010d0d7824 */ /* 0x000fe200078e0208 */
        /* <DEDUP_REMOVED lines=37> */
[----:B------:R-:W-:Y:S02]  /*73c0*/  FSEL R177, R177, -INF , !P4 ;  /* 0xff800000b1b17808 */ /* 0x000fe40006000000 */
[----:B------:R-:W-:-:S02]  /*73d0*/  FSEL R180, R180, -INF , !P6 ;  /* 0xff800000b4b47808 */ /* 0x000fc40007000000 */
[----:B------:R-:W-:Y:S01]  /*73e0*/  FSEL R181, R181, -INF , !P3 ;  /* 0xff800000b5b57808 */ /* 0x000fe20005800000 */
        /* <DEDUP_REMOVED lines=14> */
.L_x_2316:
[----:B------:R-:W-:-:S05]  /*74d0*/  IMAD.U32 R12, RZ, RZ, UR25 ;  /* 0x00000019ff0c7e24 */ /* 0x000fca000f8e00ff */
[----:B------:R-:W-:-:S13]  /*74e0*/  ISETP.NE.AND P3, PT, R12, 0x1, PT ;  /* 0x000000010c00780c */ /* 0x000fda0003f65270 */
[----:B------:R-:W1:Y:S02]  /*74f0*/  @P3 LDC.64 R8, c[0x0][0x9e8] ;  /* 0x00027a00ff083b82 */ /* 0x000e640000000a00 */
[----:B-1----:R-:W-:-:S05]  /*7500*/  @P3 IMAD.HI.U32 R8, R11, R8, RZ ;  /* 0x000000080b083227 */ /* 0x002fca00078e00ff */
[----:B------:R-:W-:-:S07]  /*7510*/  @P3 SHF.R.U32.HI R11, RZ, R9, R8 ;  /* 0x00000009ff0b3219 */ /* 0x000fce0000011608 */
.L_x_2317:
[----:B------:R-:W-:Y:S05]  /*7520*/  BSYNC B0 ;  /* 0x0000000000007941 */ /* 0x000fea0003800000 */
.L_x_2315:
[----:B------:R-:W-:-:S04]  /*7530*/  IMAD R11, R11, R12, -UR6 ;  /* 0x800000060b0b7e24 */ /* 0x000fc8000f8e020c */
[----:B------:R-:W-:-:S05]  /*7540*/  IMAD.IADD R11, R11, 0x1, -R2 ;  /* 0x000000010b0b7824 */ /* 0x000fca00078e0a02 */
[----:B------:R-:W-:Y:S02]  /*7550*/  VIMNMX R13, R13, R11, !PT ;  /* 0x0000000b0d0d7248 */ /* 0x000fe40007fe0100 */
[----:B------:R-:W-:-:S07]  /*7560*/  VIADDMNMX R14, R11, R12, R14, PT ;  /* 0x0000000c0b0e7246 */ /* 0x000fce000380010e */
.L_x_2314:
[----:B------:R-:W-:Y:S01]  /*7570*/  FMNMX.FTZ R8, R152, R5, !PT ;  /* 0x0000000598087209 */ /* 0x000fe20007810000 */
[----:B------:R-:W-:Y:S01]  /*7580*/  UMOV UR10, UR23 ;  /* 0x00000017000a7c82 */ /* 0x000fe20008000000 */
[----:B------:R-:W-:Y:S02]  /*7590*/  LOP3.LUT R18, R18, 0xffffdfff, RZ, 0xc0, !PT ;  /* 0xffffdfff12127812 */ /* 0x000fe400078ec0ff */
[----:B------:R-:W-:Y:S02]  /*75a0*/  FMNMX.FTZ R8, R153, R8, !PT ;  /* 0x0000000899087209 */ /* 0x000fe40007810000 */
[----:B------:R-:W-:Y:S02]  /*75b0*/  @P0 LOP3.LUT R18, R18, 0x2000, RZ, 0xfc, !PT ;  /* 0x0000200012120812 */ /* 0x000fe400078efcff */
[----:B------:R-:W-:Y:S02]  /*75c0*/  FMNMX.FTZ R8, R156, R8, !PT ;  /* 0x000000089c087209 */ /* 0x000fe40007810000 */
[----:B------:R-:W-:-:S02]  /*75d0*/  ISETP.GT.AND P0, PT, R13, 0x31, P2 ;  /* 0x000000310d00780c */ /* 0x000fc40001704270 */
[----:B------:R-:W-:Y:S02]  /*75e0*/  FMNMX.FTZ R8, R157, R8, !PT ;  /* 0x000000089d087209 */ /* 0x000fe40007810000 */
[----:B------:R-:W-:Y:S02]  /*75f0*/  LOP3.LUT R18, R18, 0xffffefff, RZ, 0xc0, !PT ;  /* 0xffffefff12127812 */ /* 0x000fe400078ec0ff */
[----:B------:R-:W-:Y:S02]  /*7600*/  FMNMX.FTZ R8, R160, R8, !PT ;  /* 0x00000008a0087209 */ /* 0x000fe40007810000 */
[----:B------:R-:W-:Y:S02]  /*7610*/  @P1 LOP3.LUT R18, R18, 0x1000, RZ, 0xfc, !PT ;  /* 0x0000100012121812 */ /* 0x000fe400078efcff */
[----:B------:R-:W-:Y:S02]  /*7620*/  FMNMX.FTZ R8, R161, R8, !PT ;  /* 0x00000008a1087209 */ /* 0x000fe40007810000 */
[----:B------:R-:W-:-:S02]  /*7630*/  LOP3.LUT R18, R18, 0xfffffffd, RZ, 0xc0, !PT ;  /* 0xfffffffd12127812 */ /* 0x000fc400078ec0ff */
[----:B------:R-:W-:Y:S02]  /*7640*/  FMNMX.FTZ R8, R164, R8, !PT ;  /* 0x00000008a4087209 */ /* 0x000fe40007810000 */
[----:B------:R-:W-:Y:S02]  /*7650*/  ISETP.GT.AND P3, PT, R13, 0x1, P2 ;  /* 0x000000010d00780c */ /* 0x000fe40001764270 */
[----:B------:R-:W-:Y:S02]  /*7660*/  FMNMX.FTZ R8, R165, R8, !PT ;  /* 0x00000008a5087209 */ /* 0x000fe40007810000 */
[C---:B------:R-:W-:Y:S02]  /*7670*/  ISETP.GT.AND P4, PT, R13.reuse, 0x8, P2 ;  /* 0x000000080d00780c */ /* 0x040fe40001784270 */
[----:B------:R-:W-:Y:S02]  /*7680*/  FMNMX.FTZ R8, R168, R8, !PT ;  /* 0x00000008a8087209 */ /* 0x000fe40007810000 */
[----:B------:R-:W-:-:S02]  /*7690*/  ISETP.GT.AND P5, PT, R13, 0x9, P2 ;  /* 0x000000090d00780c */ /* 0x000fc400017a4270 */
[----:B------:R-:W-:Y:S02]  /*76a0*/  FMNMX.FTZ R8, R169, R8, !PT ;  /* 0x00000008a9087209 */ /* 0x000fe40007810000 */
[----:B------:R-:W-:Y:S02]  /*76b0*/  @P0 LOP3.LUT R18, R18, 0x2, RZ, 0xfc, !PT ;  /* 0x0000000212120812 */ /* 0x000fe400078efcff */
[----:B------:R-:W-:Y:S02]  /*76c0*/  FMNMX.FTZ R8, R172, R8, !PT ;  /* 0x00000008ac087209 */ /* 0x000fe40007810000 */
[C---:B------:R-:W-:Y:S02]  /*76d0*/  ISETP.LT.OR P3, PT, R14.reuse, 0x2, P3 ;  /* 0x000000020e00780c */ /* 0x040fe40001f61670 */
[----:B------:R-:W-:Y:S02]  /*76e0*/  FMNMX.FTZ R8, R173, R8, !PT ;  /* 0x00000008ad087209 */ /* 0x000fe40007810000 */
[----:B------:R-:W-:-:S02]  /*76f0*/  ISETP.LT.OR P4, PT, R14, 0x9, P4 ;  /* 0x000000090e00780c */ /* 0x000fc40002781670 */
[----:B------:R-:W-:Y:S02]  /*7700*/  FMNMX.FTZ R8, R176, R8, !PT ;  /* 0x00000008b0087209 */ /* 0x000fe40007810000 */
[----:B------:R-:W-:Y:S02]  /*7710*/  ISETP.LT.OR P5, PT, R14, 0xa, P5 ;  /* 0x0000000a0e00780c */ /* 0x000fe40002fa1670 */
[----:B------:R-:W-:Y:S02]  /*7720*/  FMNMX.FTZ R8, R177, R8, !PT ;  /* 0x00000008b1087209 */ /* 0x000fe40007810000 */
[----:B------:R-:W-:Y:S02]  /*7730*/  ISETP.GT.AND P0, PT, R13, 0x38, P2 ;  /* 0x000000380d00780c */ /* 0x000fe40001704270 */
[----:B------:R-:W-:Y:S02]  /*7740*/  FMNMX.FTZ R8, R180, R8, !PT ;  /* 0x00000008b4087209 */ /* 0x000fe40007810000 */
[----:B------:R-:W-:-:S02]  /*7750*/  FSEL R155, R155, -INF , !P3 ;  /* 0xff8000009b9b7808 */ /* 0x000fc40005800000 */
[----:B------:R-:W-:Y:S02]  /*7760*/  FSEL R158, R158, -INF , !P4 ;  /* 0xff8000009e9e7808 */ /* 0x000fe40006000000 */
[----:B------:R-:W-:Y:S02]  /*7770*/  FSEL R159, R159, -INF , !P5 ;  /* 0xff8000009f9f7808 */ /* 0x000fe40006800000 */
[C---:B------:R-:W-:Y:S02]  /*7780*/  ISETP.GT.AND P6, PT, R13.reuse, 0x10, P2 ;  /* 0x000000100d00780c */ /* 0x040fe400017c4270 */
[C---:B------:R-:W-:Y:S02]  /*7790*/  ISETP.GT.AND P3, PT, R13.reuse, 0x11, P2 ;  /* 0x000000110d00780c */ /* 0x040fe40001764270 */
[C---:B------:R-:W-:Y:S02]  /*77a0*/  ISETP.GT.AND P4, PT, R13.reuse, 0x18, P2 ;  /* 0x000000180d00780c */ /* 0x040fe40001784270 */
[----:B------:R-:W-:-:S02]  /*77b0*/  ISETP.GT.AND P5, PT, R13, 0x19, P2 ;  /* 0x000000190d00780c */ /* 0x000fc400017a4270 */
[----:B------:R-:W-:Y:S02]  /*77c0*/  FMNMX.FTZ R8, R181, R8, !PT ;  /* 0x00000008b5087209 */ /* 0x000fe40007810000 */
[C---:B------:R-:W-:Y:S02]  /*77d0*/  ISETP.LT.OR P6, PT, R14.reuse, 0x11, P6 ;  /* 0x000000110e00780c */ /* 0x040fe400037c1670 */
[C---:B------:R-:W-:Y:S01]  /*77e0*/  ISETP.LT.OR P3, PT, R14.reuse, 0x12, P3 ;  /* 0x000000120e00780c */ /* 0x040fe20001f61670 */
[----:B------:R-:W1:Y:S01]  /*77f0*/  SHFL.BFLY PT, R9, R8, 0x2, 0x1f ;  /* 0x0c401f0008097f89 */ /* 0x000e6200000e0000 */
[C---:B------:R-:W-:Y:S02]  /*7800*/  ISETP.LT.OR P4, PT, R14.reuse, 0x19, P4 ;  /* 0x000000190e00780c */ /* 0x040fe40002781670 */
[----:B------:R-:W-:Y:S02]  /*7810*/  ISETP.LT.OR P5, PT, R14, 0x1a, P5 ;  /* 0x0000001a0e00780c */ /* 0x000fe40002fa1670 */
[----:B------:R-:W-:-:S02]  /*7820*/  LOP3.LUT R18, R18, 0xfffffff7, RZ, 0xc0, !PT ;  /* 0xfffffff712127812 */ /* 0x000fc400078ec0ff */
[----:B------:R-:W-:Y:S02]  /*7830*/  FSEL R162, R162, -INF , !P6 ;  /* 0xff800000a2a27808 */ /* 0x000fe40007000000 */
[----:B------:R-:W-:Y:S02]  /*7840*/  FSEL R163, R163, -INF , !P3 ;  /* 0xff800000a3a37808 */ /* 0x000fe40005800000 */
[----:B------:R-:W-:Y:S02]  /*7850*/  FSEL R166, R166, -INF , !P4 ;  /* 0xff800000a6a67808 */ /* 0x000fe40006000000 */
[----:B------:R-:W-:Y:S02]  /*7860*/  FSEL R167, R167, -INF , !P5 ;  /* 0xff800000a7a77808 */ /* 0x000fe40006800000 */
[----:B------:R-:W-:Y:S02]  /*7870*/  @P0 LOP3.LUT R18, R18, 0x8, RZ, 0xfc, !PT ;  /* 0x0000000812120812 */ /* 0x000fe400078efcff */
[----:B------:R-:W-:-:S02]  /*7880*/  ISETP.GT.AND P1, PT, R13, 0x20, P2 ;  /* 0x000000200d00780c */ /* 0x000fc40001724270 */
[C---:B------:R-:W-:Y:S02]  /*7890*/  ISETP.GT.AND P3, PT, R13.reuse, 0x21, P2 ;  /* 0x000000210d00780c */ /* 0x040fe40001764270 */
[C---:B------:R-:W-:Y:S02]  /*78a0*/  ISETP.GT.AND P4, PT, R13.reuse, 0x28, P2 ;  /* 0x000000280d00780c */ /* 0x040fe40001784270 */
[C---:B------:R-:W-:Y:S02]  /*78b0*/  ISETP.GT.AND P5, PT, R13.reuse, 0x29, P2 ;  /* 0x000000290d00780c */ /* 0x040fe400017a4270 */
[C---:B------:R-:W-:Y:S02]  /*78c0*/  ISETP.GT.AND P6, PT, R13.reuse, 0x30, P2 ;  /* 0x000000300d00780c */ /* 0x040fe400017c4270 */
[C---:B------:R-:W-:Y:S02]  /*78d0*/  ISETP.GT.AND P0, PT, R13.reuse, RZ, P2 ;  /* 0x000000ff0d00720c */ /* 0x040fe40001704270 */
[----:B------:R-:W-:-:S02]  /*78e0*/  ISETP.GT.AND P2, PT, R13, 0x39, P2 ;  /* 0x000000390d00780c */ /* 0x000fc40001744270 */
[----:B------:R-:W-:Y:S02]  /*78f0*/  LOP3.LUT R18, R18, 0xffffffdf, RZ, 0xc0, !PT ;  /* 0xffffffdf12127812 */ /* 0x000fe400078ec0ff */
[----:B------:R-:W-:Y:S02]  /*7900*/  ISETP.LT.OR P1, PT, R14, 0x21, P1 ;  /* 0x000000210e00780c */ /* 0x000fe40000f21670 */
[----:B-1----:R-:W-:Y:S02]  /*7910*/  FMNMX.FTZ R8, R8, R9, !PT ;  /* 0x0000000908087209 */ /* 0x002fe40007810000 */
[C---:B------:R-:W-:Y:S02]  /*7920*/  ISETP.LT.OR P0, PT, R14.reuse, 0x1, P0 ;  /* 0x000000010e00780c */ /* 0x040fe40000701670 */
[----:B------:R-:W-:Y:S01]  /*7930*/  ISETP.LT.OR P6, PT, R14, 0x31, P6 ;  /* 0x000000310e00780c */ /* 0x000fe200037c1670 */
[----:B------:R-:W1:Y:S01]  /*7940*/  SHFL.BFLY PT, R9, R8, 0x1, 0x1f ;  /* 0x0c201f0008097f89 */ /* 0x000e6200000e0000 */
[----:B------:R-:W-:-:S02]  /*7950*/  FSEL R154, R154, -INF , !P0 ;  /* 0xff8000009a9a7808 */ /* 0x000fc40004000000 */
[----:B------:R-:W-:-:S04]  /*7960*/  @P2 LOP3.LUT R18, R18, 0x20, RZ, 0xfc, !PT ;  /* 0x0000002012122812 */ /* 0x000fc800078efcff */
[C---:B------:R-:W-:Y:S02]  /*7970*/  LOP3.LUT P2, RZ, R18.reuse, 0x8, RZ, 0xc0, !PT ;  /* 0x0000000812ff7812 */ /* 0x040fe4000784c0ff */
[----:B------:R-:W-:Y:S02]  /*7980*/  LOP3.LUT R18, R18, 0xfffffeff, RZ, 0xc0, !PT ;  /* 0xfffffeff12127812 */ /* 0x000fe400078ec0ff */
[----:B------:R-:W-:Y:S02]  /*7990*/  ISETP.LT.OR P2, PT, R14, 0x39, P2 ;  /* 0x000000390e00780c */ /* 0x000fe40001741670 */
[----:B------:R-:W-:Y:S02]  /*79a0*/  @P1 LOP3.LUT R18, R18, 0x100, RZ, 0xfc, !PT ;  /* 0x0000010012121812 */ /* 0x000fe400078efcff */
[----:B------:R-:W-:Y:S02]  /*79b0*/  ISETP.LT.OR P1, PT, R14, 0x22, P3 ;  /* 0x000000220e00780c */ /* 0x000fe40001f21670 */
[----:B------:R-:W-:-:S02]  /*79c0*/  LOP3.LUT P3, RZ, R18, 0x2, RZ, 0xc0, !PT ;  /* 0x0000000212ff7812 */ /* 0x000fc4000786c0ff */
[----:B------:R-:W-:Y:S02]  /*79d0*/  LOP3.LUT R18, R18, 0xffffffbf, RZ, 0xc0, !PT ;  /* 0xffffffbf12127812 */ /* 0x000fe400078ec0ff */
[----:B------:R-:W-:Y:S02]  /*79e0*/  ISETP.LT.OR P3, PT, R14, 0x32, P3 ;  /* 0x000000320e00780c */ /* 0x000fe40001f61670 */
[----:B------:R-:W-:Y:S02]  /*79f0*/  FSEL R182, R182, -INF , !P2 ;  /* 0xff800000b6b67808 */ /* 0x000fe40005000000 */
[----:B-1----:R-:W-:Y:S02]  /*7a00*/  FMNMX.FTZ R8, R8, R9, !PT ;  /* 0x0000000908087209 */ /* 0x002fe40007810000 */
[----:B------:R-:W-:Y:S02]  /*7a10*/  FSEL R179, R179, -INF , !P3 ;  /* 0xff800000b3b37808 */ /* 0x000fe40005800000 */
[----:B------:R-:W-:-:S02]  /*7a20*/  @P1 LOP3.LUT R18, R18, 0x40, RZ, 0xfc, !PT ;  /* 0x0000004012121812 */ /* 0x000fc400078efcff */
[----:B------:R-:W-:Y:S02]  /*7a30*/  ISETP.LT.OR P1, PT, R14, 0x29, P4 ;  /* 0x000000290e00780c */ /* 0x000fe40002721670 */
[C---:B------:R-:W-:Y:S02]  /*7a40*/  LOP3.LUT P4, RZ, R18.reuse, 0x20, RZ, 0xc0, !PT ;  /* 0x0000002012ff7812 */ /* 0x040fe4000788c0ff */
[----:B------:R-:W-:Y:S02]  /*7a50*/  LOP3.LUT R18, R18, 0xffffffef, RZ, 0xc0, !PT ;  /* 0xffffffef12127812 */ /* 0x000fe400078ec0ff */
[----:B------:R-:W-:Y:S02]  /*7a60*/  ISETP.LT.OR P4, PT, R14, 0x3a, P4 ;  /* 0x0000003a0e00780c */ /* 0x000fe40002781670 */
[----:B------:R-:W-:Y:S02]  /*7a70*/  ISETP.NE.AND P2, PT, R17, RZ, PT ;  /* 0x000000ff1100720c */ /* 0x000fe40003f45270 */
[----:B------:R-:W-:-:S03]  /*7a80*/  FSEL R183, R183, -INF , !P4 ;  /* 0xff800000b7b77808 */ /* 0x000fc60006000000 */
[----:B------:R-:W-:Y:S02]  /*7a90*/  @P1 LOP3.LUT R18, R18, 0x10, RZ, 0xfc, !PT ;  /* 0x0000001012121812 */ /* 0x000fe400078efcff */
[----:B------:R-:W-:Y:S02]  /*7aa0*/  ISETP.LT.OR P1, PT, R14, 0x2a, P5 ;  /* 0x0000002a0e00780c */ /* 0x000fe40002f21670 */
[----:B------:R-:W-:Y:S02]  /*7ab0*/  FSETP.NEU.FTZ.AND P5, PT, R8, -INF , PT ;  /* 0xff8000000800780b */ /* 0x000fe40003fbd000 */
[----:B------:R-:W-:Y:S02]  /*7ac0*/  LOP3.LUT R18, R18, 0xffffbfff, RZ, 0xc0, !PT ;  /* 0xffffbfff12127812 */ /* 0x000fe400078ec0ff */
[----:B------:R-:W-:-:S05]  /*7ad0*/  FSEL R9, R8, RZ, P5 ;  /* 0x000000ff08097208 */ /* 0x000fca0002800000 */
[----:B------:R-:W-:Y:S01]  /*7ae0*/  FADD.FTZ R5, -R9, R5 ;  /* 0x0000000509057221 */ /* 0x000fe20000010100 */
[----:B------:R-:W-:Y:S01]  /*7af0*/  FMUL.FTZ R9, R8, UR10 ;  /* 0x0000000a08097c20 */ /* 0x000fe20008410000 */
[----:B------:R-:W-:Y:S02]  /*7b00*/  @P1 LOP3.LUT R18, R18, 0x4000, RZ, 0xfc, !PT ;  /* 0x0000400012121812 */ /* 0x000fe400078efcff */
[----:B------:R-:W-:Y:S02]  /*7b10*/  FMUL.FTZ R5, R5, UR10 ;  /* 0x0000000a05057c20 */ /* 0x000fe40008410000 */
[----:B------:R-:W-:Y:S02]  /*7b20*/  FSEL R9, R9, RZ, P5 ;  /* 0x000000ff09097208 */ /* 0x000fe40002800000 */
[----:B------:R-:W-:-:S03]  /*7b30*/  LOP3.LUT R18, R18, 0xffff7fff, RZ, 0xc0, !PT ;  /* 0xffff7fff12127812 */ /* 0x000fc600078ec0ff */
        /* <DEDUP_REMOVED lines=16> */
[----:B------:R-:W-:Y:S01]  /*7c40*/  FMNMX.FTZ R9, R154, R6, !PT ;  /* 0x000000069a097209 */ /* 0x000fe20007810000 */
[----:B------:R-:W-:Y:S01]  /*7c50*/  MUFU.EX2 R152, R152 ;  /* 0x0000009800987308 */ /* 0x000fe20000000800 */
[----:B------:R-:W-:-:S02]  /*7c60*/  @P6 LOP3.LUT R18, R18, 0x8000, RZ, 0xfc, !PT ;  /* 0x0000800012126812 */ /* 0x000fc400078efcff */
[----:B------:R-:W-:Y:S02]  /*7c70*/  FMNMX.FTZ R9, R155, R9, !PT ;  /* 0x000000099b097209 */ /* 0x000fe40007810000 */
[----:B------:R-:W-:Y:S02]  /*7c80*/  LOP3.LUT P6, RZ, R18, 0x100, RZ, 0xc0, !PT ;  /* 0x0000010012ff7812 */ /* 0x000fe400078cc0ff */
[----:B------:R-:W-:Y:S01]  /*7c90*/  FMNMX.FTZ R9, R158, R9, !PT ;  /* 0x000000099e097209 */ /* 0x000fe20007810000 */
[----:B------:R-:W-:Y:S01]  /*7ca0*/  MUFU.EX2 R153, R153 ;  /* 0x0000009900997308 */ /* 0x000fe20000000800 */
[----:B------:R-:W-:Y:S02]  /*7cb0*/  LOP3.LUT P1, RZ, R18, 0x40, RZ, 0xc0, !PT ;  /* 0x0000004012ff7812 */ /* 0x000fe4000782c0ff */
[----:B------:R-:W-:Y:S02]  /*7cc0*/  FMNMX.FTZ R9, R159, R9, !PT ;  /* 0x000000099f097209 */ /* 0x000fe40007810000 */
[----:B------:R-:W-:-:S02]  /*7cd0*/  FSEL R170, R170, -INF , !P6 ;  /* 0xff800000aaaa7808 */ /* 0x000fc40007000000 */
[----:B------:R-:W-:Y:S01]  /*7ce0*/  FMNMX.FTZ R9, R162, R9, !PT ;  /* 0x00000009a2097209 */ /* 0x000fe20007810000 */
[----:B------:R-:W-:Y:S01]  /*7cf0*/  MUFU.EX2 R156, R156 ;  /* 0x0000009c009c7308 */ /* 0x000fe20000000800 */
[----:B------:R-:W-:Y:S02]  /*7d00*/  LOP3.LUT P5, RZ, R18, 0x10, RZ, 0xc0, !PT ;  /* 0x0000001012ff7812 */ /* 0x000fe400078ac0ff */
[----:B------:R-:W-:Y:S02]  /*7d10*/  FMNMX.FTZ R9, R163, R9, !PT ;  /* 0x00000009a3097209 */ /* 0x000fe40007810000 */
[----:B------:R-:W-:Y:S02]  /*7d20*/  FSEL R171, R171, -INF , !P1 ;  /* 0xff800000abab7808 */ /* 0x000fe40004800000 */
[----:B------:R-:W-:Y:S01]  /*7d30*/  FMNMX.FTZ R9, R166, R9, !PT ;  /* 0x00000009a6097209 */ /* 0x000fe20007810000 */
[----:B------:R-:W1:Y:S01]  /*7d40*/  MUFU.EX2 R157, R157 ;  /* 0x0000009d009d7308 */ /* 0x000e620000000800 */
[----:B------:R-:W-:-:S02]  /*7d50*/  LOP3.LUT P1, RZ, R18, 0x4000, RZ, 0xc0, !PT ;  /* 0x0000400012ff7812 */ /* 0x000fc4000782c0ff */
[----:B------:R-:W-:Y:S02]  /*7d60*/  FMNMX.FTZ R9, R167, R9, !PT ;  /* 0x00000009a7097209 */ /* 0x000fe40007810000 */
[----:B------:R-:W-:Y:S02]  /*7d70*/  FSEL R174, R174, -INF , !P5 ;  /* 0xff800000aeae7808 */ /* 0x000fe40006800000 */
[----:B------:R-:W-:Y:S01]  /*7d80*/  FMNMX.FTZ R9, R170, R9, !PT ;  /* 0x00000009aa097209 */ /* 0x000fe20007810000 */
[----:B------:R-:W-:Y:S01]  /*7d90*/  MUFU.EX2 R160, R160 ;  /* 0x000000a000a07308 */ /* 0x000fe20000000800 */
[----:B------:R-:W-:Y:S02]  /*7da0*/  LOP3.LUT P6, RZ, R18, 0x8000, RZ, 0xc0, !PT ;  /* 0x0000800012ff7812 */ /* 0x000fe400078cc0ff */
[----:B------:R-:W-:Y:S02]  /*7db0*/  FMNMX.FTZ R9, R171, R9, !PT ;  /* 0x00000009ab097209 */ /* 0x000fe40007810000 */
[----:B------:R-:W-:-:S02]  /*7dc0*/  FSEL R175, R175, -INF , !P1 ;  /* 0xff800000afaf7808 */ /* 0x000fc40004800000 */
[----:B------:R-:W-:Y:S01]  /*7dd0*/  FMNMX.FTZ R9, R174, R9, !PT ;  /* 0x00000009ae097209 */ /* 0x000fe20007810000 */
[----:B------:R-:W-:Y:S01]  /*7de0*/  MUFU.EX2 R161, R161 ;  /* 0x000000a100a17308 */ /* 0x000fe20000000800 */
[----:B------:R-:W-:Y:S02]  /*7df0*/  FSEL R178, R178, -INF , !P6 ;  /* 0xff800000b2b27808 */ /* 0x000fe40007000000 */
[----:B------:R-:W-:Y:S02]  /*7e00*/  FMNMX.FTZ R9, R175, R9, !PT ;  /* 0x00000009af097209 */ /* 0x000fe40007810000 */
[----:B------:R-:W-:Y:S02]  /*7e10*/  LOP3.LUT P0, RZ, R18, 0x2000, RZ, 0xc0, !PT ;  /* 0x0000200012ff7812 */ /* 0x000fe4000780c0ff */
[----:B------:R-:W-:Y:S01]  /*7e20*/  FMNMX.FTZ R9, R178, R9, !PT ;  /* 0x00000009b2097209 */ /* 0x000fe20007810000 */
[----:B------:R-:W-:Y:S01]  /*7e30*/  MUFU.EX2 R164, R164 ;  /* 0x000000a400a47308 */ /* 0x000fe20000000800 */
[----:B------:R-:W-:-:S02]  /*7e40*/  LOP3.LUT P1, RZ, R18, 0x1000, RZ, 0xc0, !PT ;  /* 0x0000100012ff7812 */ /* 0x000fc4000782c0ff */
[----:B------:R-:W-:-:S04]  /*7e50*/  FMNMX.FTZ R9, R179, R9, !PT ;  /* 0x00000009b3097209 */ /* 0x000fc80007810000 */
[----:B------:R-:W-:Y:S01]  /*7e60*/  FMNMX.FTZ R9, R182, R9, !PT ;  /* 0x00000009b6097209 */ /* 0x000fe20007810000 */
[----:B------:R-:W-:Y:S03]  /*7e70*/  MUFU.EX2 R165, R165 ;  /* 0x000000a500a57308 */ /* 0x000fe60000000800 */
[----:B------:R-:W-:-:S05]  /*7e80*/  FMNMX.FTZ R9, R183, R9, !PT ;  /* 0x00000009b7097209 */ /* 0x000fca0007810000 */
[----:B------:R-:W2:Y:S01]  /*7e90*/  SHFL.BFLY PT, R11, R9, 0x2, 0x1f ;  /* 0x0c401f00090b7f89 */ /* 0x000ea200000e0000 */
[----:B------:R-:W-:Y:S08]  /*7ea0*/  MUFU.EX2 R168, R168 ;  /* 0x000000a800a87308 */ /* 0x000ff00000000800 */
[----:B------:R-:W-:Y:S08]  /*7eb0*/  MUFU.EX2 R169, R169 ;  /* 0x000000a900a97308 */ /* 0x000ff00000000800 */
[----:B------:R-:W-:Y:S01]  /*7ec0*/  MUFU.EX2 R173, R173 ;  /* 0x000000ad00ad7308 */ /* 0x000fe20000000800 */
[----:B--2---:R-:W-:-:S07]  /*7ed0*/  FMNMX.FTZ R9, R9, R11, !PT ;  /* 0x0000000b09097209 */ /* 0x004fce0007810000 */
[----:B------:R-:W-:Y:S01]  /*7ee0*/  MUFU.EX2 R176, R176 ;  /* 0x000000b000b07308 */ /* 0x000fe20000000800 */
[----:B------:R-:W2:Y:S07]  /*7ef0*/  SHFL.BFLY PT, R11, R9, 0x1, 0x1f ;  /* 0x0c201f00090b7f89 */ /* 0x000eae00000e0000 */
[----:B------:R-:W-:Y:S08]  /*7f00*/  MUFU.EX2 R177, R177 ;  /* 0x000000b100b17308 */ /* 0x000ff00000000800 */
[----:B------:R-:W-:Y:S01]  /*7f10*/  MUFU.EX2 R181, R181 ;  /* 0x000000b500b57308 */ /* 0x000fe20000000800 */
[----:B--2---:R-:W-:-:S04]  /*7f20*/  FMNMX.FTZ R9, R9, R11, !PT ;  /* 0x0000000b09097209 */ /* 0x004fc80007810000 */
[C---:B------:R-:W-:Y:S01]  /*7f30*/  FSETP.NEU.FTZ.AND P3, PT, R9.reuse, -INF , PT ;  /* 0xff8000000900780b */ /* 0x040fe20003f7d000 */
[----:B------:R-:W-:-:S03]  /*7f40*/  FMUL.FTZ R15, R9, UR10 ;  /* 0x0000000a090f7c20 */ /* 0x000fc60008410000 */
[----:B------:R-:W-:Y:S02]  /*7f50*/  FSEL R11, R9, RZ, P3 ;  /* 0x000000ff090b7208 */ /* 0x000fe40001800000 */
[----:B------:R-:W-:-:S03]  /*7f60*/  FSEL R15, R15, RZ, P3 ;  /* 0x000000ff0f0f7208 */ /* 0x000fc60001800000 */
[----:B------:R-:W-:Y:S02]  /*7f70*/  FADD.FTZ R11, -R11, R6 ;  /* 0x000000060b0b7221 */ /* 0x000fe40000010100 */
[----:B------:R2:W3:Y:S01]  /*7f80*/  MUFU.EX2 R6, R5 ;  /* 0x0000000500067308 */ /* 0x0004e20000000800 */
[--C-:B------:R-:W-:Y:S01]  /*7f90*/  FFMA.FTZ R12, R154, UR10, -R15.reuse ;  /* 0x0000000a9a0c7c23 */ /* 0x100fe2000801080f */
[--C-:B------:R-:W-:Y:S01]  /*7fa0*/  FFMA.FTZ R155, R155, UR10, -R15.reuse ;  /* 0x0000000a9b9b7c23 */ /* 0x100fe2000801080f */
[--C-:B------:R-:W-:Y:S01]  /*7fb0*/  FFMA.FTZ R159, R159, UR10, -R15.reuse ;  /* 0x0000000a9f9f7c23 */ /* 0x100fe2000801080f */
[--C-:B------:R-:W-:Y:S01]  /*7fc0*/  FFMA.FTZ R13, R162, UR10, -R15.reuse ;  /* 0x0000000aa20d7c23 */ /* 0x100fe2000801080f */
[--C-:B------:R-:W-:Y:S01]  /*7fd0*/  FFMA.FTZ R163, R163, UR10, -R15.reuse ;  /* 0x0000000aa3a37c23 */ /* 0x100fe2000801080f */
[----:B------:R-:W-:Y:S01]  /*7fe0*/  FFMA.FTZ R14, R166, UR10, -R15 ;  /* 0x0000000aa60e7c23 */ /* 0x000fe2000801080f */
[----:B-1----:R-:W-:Y:S01]  /*7ff0*/  F2FP.BF16.F32.PACK_AB R154, R157, R156 ;  /* 0x0000009c9d9a723e */ /* 0x002fe200000010ff */
[----:B------:R-:W-:Y:S01]  /*8000*/  MUFU.EX2 R12, R12 ;  /* 0x0000000c000c7308 */ /* 0x000fe20000000800 */
[----:B--2---:R-:W-:Y:S01]  /*8010*/  FMUL.FTZ R5, R11, UR10 ;  /* 0x0000000a0b057c20 */ /* 0x004fe20008410000 */
[----:B------:R-:W-:-:S02]  /*8020*/  IMAD.U32 R11, RZ, RZ, UR37 ;  /* 0x00000025ff0b7e24 */ /* 0x000fc4000f8e00ff */
[--C-:B------:R-:W-:Y:S01]  /*8030*/  FFMA.FTZ R167, R167, UR10, -R15.reuse ;  /* 0x0000000aa7a77c23 */ /* 0x100fe2000801080f */
[--C-:B------:R-:W-:Y:S01]  /*8040*/  FFMA.FTZ R170, R170, UR10, -R15.reuse ;  /* 0x0000000aaaaa7c23 */ /* 0x100fe2000801080f */
[--C-:B------:R-:W-:Y:S01]  /*8050*/  FFMA.FTZ R171, R171, UR10, -R15.reuse ;  /* 0x0000000aabab7c23 */ /* 0x100fe2000801080f */
[----:B------:R-:W-:Y:S02]  /*8060*/  @!P2 IMAD R11, R11, 0x40, R16 ;  /* 0x000000400b0ba824 */ /* 0x000fe400078e0210 */
[--C-:B------:R-:W-:Y:S01]  /*8070*/  FFMA.FTZ R174, R174, UR10, -R15.reuse ;  /* 0x0000000aaeae7c23 */ /* 0x100fe2000801080f */
[----:B------:R-:W1:Y:S01]  /*8080*/  MUFU.EX2 R5, R5 ;  /* 0x0000000500057308 */ /* 0x000e620000000800 */
[----:B---3--:R-:W-:Y:S01]  /*8090*/  FFMA.FTZ R4, R6, R4, R152 ;  /* 0x0000000406047223 */ /* 0x008fe20000010098 */
[----:B------:R-:W-:Y:S01]  /*80a0*/  F2FP.BF16.F32.PACK_AB R152, R153, R152 ;  /* 0x000000989998723e */ /* 0x000fe200000010ff */
[--C-:B------:R-:W-:Y:S01]  /*80b0*/  FFMA.FTZ R175, R175, UR10, -R15.reuse ;  /* 0x0000000aafaf7c23 */ /* 0x100fe2000801080f */
[----:B------:R-:W-:Y:S01]  /*80c0*/  @!P2 LEA R11, R11, UR46, 0x2 ;  /* 0x0000002e0b0bac11 */ /* 0x000fe2000f8e10ff */
[----:B------:R-:W-:Y:S01]  /*80d0*/  FADD.FTZ R4, R153, R4 ;  /* 0x0000000499047221 */ /* 0x000fe20000010000 */
[--C-:B------:R-:W-:Y:S01]  /*80e0*/  FFMA.FTZ R178, R178, UR10, -R15.reuse ;  /* 0x0000000ab2b27c23 */ /* 0x100fe2000801080f */
[--C-:B------:R-:W-:Y:S01]  /*80f0*/  FFMA.FTZ R179, R179, UR10, -R15.reuse ;  /* 0x0000000ab3b37c23 */ /* 0x100fe2000801080f */
[----:B------:R-:W2:Y:S01]  /*8100*/  MUFU.EX2 R153, R155 ;  /* 0x0000009b00997308 */ /* 0x000ea20000000800 */
[----:B------:R-:W-:Y:S01]  /*8110*/  @!P2 STS [R11+0x28800], R6 ;  /* 0x028800060b00a388 */ /* 0x000fe20000000800 */
[----:B------:R-:W-:Y:S01]  /*8120*/  FADD.FTZ R4, R156, R4 ;  /* 0x000000049c047221 */ /* 0x000fe20000010000 */
[----:B------:R-:W-:Y:S01]  /*8130*/  F2FP.BF16.F32.PACK_AB R156, R161, R160 ;  /* 0x000000a0a19c723e */ /* 0x000fe200000010ff */
[----:B------:R-:W-:Y:S01]  /*8140*/  FFMA.FTZ R182, R182, UR10, -R15 ;  /* 0x0000000ab6b67c23 */ /* 0x000fe2000801080f */
[-C--:B------:R-:W-:Y:S01]  /*8150*/  FMUL.FTZ R24, R24, R6.reuse ;  /* 0x0000000618187220 */ /* 0x080fe20000410000 */
[----:B------:R-:W-:Y:S01]  /*8160*/  FADD.FTZ R4, R157, R4 ;  /* 0x000000049d047221 */ /* 0x000fe20000010000 */
[-C--:B------:R-:W-:Y:S01]  /*8170*/  FMUL.FTZ R25, R25, R6.reuse ;  /* 0x0000000619197220 */ /* 0x080fe20000410000 */
[----:B------:R-:W-:Y:S01]  /*8180*/  MUFU.EX2 R155, R159 ;  /* 0x0000009f009b7308 */ /* 0x000fe20000000800 */
[----:B-1----:R1:W-:Y:S01]  /*8190*/  @!P2 STS [R11+0x28820], R5 ;  /* 0x028820050b00a388 */ /* 0x0023e20000000800 */
[----:B------:R-:W-:Y:S01]  /*81a0*/  FFMA.FTZ R3, R5, R3, R12 ;  /* 0x0000000305037223 */ /* 0x000fe2000001000c */
[----:B------:R-:W-:Y:S01]  /*81b0*/  FADD.FTZ R4, R160, R4 ;  /* 0x00000004a0047221 */ /* 0x000fe20000010000 */
[-C--:B------:R-:W-:Y:S01]  /*81c0*/  FMUL.FTZ R28, R28, R6.reuse ;  /* 0x000000061c1c7220 */ /* 0x080fe20000410000 */
[-C--:B------:R-:W-:Y:S01]  /*81d0*/  FMUL.FTZ R29, R29, R6.reuse ;  /* 0x000000061d1d7220 */ /* 0x080fe20000410000 */
[-C--:B------:R-:W-:Y:S01]  /*81e0*/  FMUL.FTZ R32, R32, R6.reuse ;  /* 0x0000000620207220 */ /* 0x080fe20000410000 */
[----:B------:R-:W-:Y:S01]  /*81f0*/  FADD.FTZ R4, R161, R4 ;  /* 0x00000004a1047221 */ /* 0x000fe20000010000 */
[----:B------:R-:W-:Y:S01]  /*8200*/  MUFU.EX2 R13, R13 ;  /* 0x0000000d000d7308 */ /* 0x000fe20000000800 */
[----:B--2---:R-:W-:Y:S01]  /*8210*/  FADD.FTZ R3, R153, R3 ;  /* 0x0000000399037221 */ /* 0x004fe20000010000 */
[----:B------:R-:W-:Y:S01]  /*8220*/  FMUL.FTZ R33, R33, R6 ;  /* 0x0000000621217220 */ /* 0x000fe20000410000 */
[--C-:B-1----:R-:W-:Y:S01]  /*8230*/  FFMA.FTZ R11, R158, UR10, -R15.reuse ;  /* 0x0000000a9e0b7c23 */ /* 0x102fe2000801080f */
[----:B------:R-:W-:Y:S01]  /*8240*/  FADD.FTZ R4, R164, R4 ;  /* 0x00000004a4047221 */ /* 0x000fe20000010000 */
[----:B------:R-:W-:Y:S01]  /*8250*/  F2FP.BF16.F32.PACK_AB R158, R165, R164 ;  /* 0x000000a4a59e723e */ /* 0x000fe200000010ff */
[----:B------:R-:W-:Y:S01]  /*8260*/  FFMA.FTZ R15, R183, UR10, -R15 ;  /* 0x0000000ab70f7c23 */ /* 0x000fe2000801080f */
        /* <DEDUP_REMOVED lines=9> */
[----:B------:R-:W1:Y:S01]  /*8300*/  MUFU.EX2 R11, R11 ;  /* 0x0000000b000b7308 */ /* 0x000e620000000800 */
[----:B------:R-:W-:Y:S01]  /*8310*/  FADD.FTZ R4, R169, R4 ;  /* 0x00000004a9047221 */ /* 0x000fe20000010000 */
[-C--:B------:R-:W-:Y:S01]  /*8320*/  FMUL.FTZ R48, R48, R6.reuse ;  /* 0x0000000630307220 */ /* 0x080fe20000410000 */
        /* <DEDUP_REMOVED lines=26> */
[----:B------:R-:W-:Y:S01]  /*84d0*/  FADD.FTZ R3, R157, R3 ;  /* 0x000000039d037221 */ /* 0x000fe20000010000 */
[-C--:B------:R-:W-:Y:S01]  /*84e0*/  FMUL.FTZ R89, R89, R6.reuse ;  /* 0x0000000659597220 */ /* 0x080fe20000410000 */
[-C--:B------:R-:W-:Y:S01]  /*84f0*/  FMUL.FTZ R92, R92, R6.reuse ;  /* 0x000000065c5c7220 */ /* 0x080fe20000410000 */
[----:B------:R-:W4:Y:S01]  /*8500*/  MUFU.EX2 R171, R171 ;  /* 0x000000ab00ab7308 */ /* 0x000f220000000800 */
[----:B--2---:R-:W-:Y:S01]  /*8510*/  FADD.FTZ R3, R14, R3 ;  /* 0x000000030e037221 */ /* 0x004fe20000010000 */
[-C--:B------:R-:W-:Y:S01]  /*8520*/  FMUL.FTZ R93, R93, R6.reuse ;  /* 0x000000065d5d7220 */ /* 0x080fe20000410000 */
[-C--:B------:R-:W-:Y:S01]  /*8530*/  FMUL.FTZ R96, R96, R6.reuse ;  /* 0x0000000660607220 */ /* 0x080fe20000410000 */
[-C--:B------:R-:W-:Y:S01]  /*8540*/  FMUL.FTZ R97, R97, R6.reuse ;  /* 0x0000000661617220 */ /* 0x080fe20000410000 */
[----:B---3--:R-:W-:Y:S01]  /*8550*/  FADD.FTZ R3, R159, R3 ;  /* 0x000000039f037221 */ /* 0x008fe20000010000 */
        /* <DEDUP_REMOVED lines=11> */
[----:B----4-:R-:W-:Y:S01]  /*8610*/  FADD.FTZ R3, R171, R3 ;  /* 0x00000003ab037221 */ /* 0x010fe20000010000 */
        /* <DEDUP_REMOVED lines=13> */
[-C--:B------:R-:W-:Y:S01]  /*86f0*/  FMUL.FTZ R136, R136, R6.reuse ;  /* 0x0000000688887220 */ /* 0x080fe20000410000 */
[----:B------:R-:W2:Y:S01]  /*8700*/  MUFU.EX2 R165, R178 ;  /* 0x000000b200a57308 */ /* 0x000ea20000000800 */
[----:B-1----:R-:W-:Y:S01]  /*8710*/  FADD.FTZ R3, R163, R3 ;  /* 0x00000003a3037221 */ /* 0x002fe20000010000 */
[----:B------:R-:W-:Y:S01]  /*8720*/  FADD.FTZ R4, R176, R4 ;  /* 0x00000004b0047221 */ /* 0x000fe20000010000 */
        /* <DEDUP_REMOVED lines=8> */
[----:B------:R-:W-:Y:S01]  /*87b0*/  FMUL.FTZ R149, R149, R6 ;  /* 0x0000000695957220 */ /* 0x000fe20000410000 */
[----:B------:R-:W-:Y:S01]  /*87c0*/  FADD.FTZ R4, R177, R4 ;  /* 0x00000004b1047221 */ /* 0x000fe20000010000 */
[----:B------:R-:W-:Y:S01]  /*87d0*/  F2FP.BF16.F32.PACK_AB R153, R153, R12 ;  /* 0x0000000c9999723e */ /* 0x000fe200000010ff */
[----:B------:R-:W-:Y:S01]  /*87e0*/  FMUL.FTZ R26, R26, R5 ;  /* 0x000000051a1a7220 */ /* 0x000fe20000410000 */
[----:B------:R-:W-:Y:S01]  /*87f0*/  F2FP.BF16.F32.PACK_AB R155, R155, R11 ;  /* 0x0000000b9b9b723e */ /* 0x000fe200000010ff */
[----:B------:R-:W-:Y:S01]  /*8800*/  BAR.SYNC.DEFER_BLOCKING 0xf, 0x100 ;  /* 0x03c4000000007b1d */ /* 0x000fe20000010000 */
[----:B--2---:R-:W-:Y:S01]  /*8810*/  FADD.FTZ R3, R165, R3 ;  /* 0x00000003a5037221 */ /* 0x004fe20000010000 */
[----:B------:R-:W-:Y:S01]  /*8820*/  F2FP.BF16.F32.PACK_AB R157, R157, R13 ;  /* 0x0000000d9d9d723e */ /* 0x000fe200000010ff */
[-C--:B------:R-:W-:Y:S01]  /*8830*/  FMUL.FTZ R27, R27, R5.reuse ;  /* 0x000000051b1b7220 */ /* 0x080fe20000410000 */
[----:B------:R-:W-:Y:S01]  /*8840*/  F2FP.BF16.F32.PACK_AB R159, R159, R14 ;  /* 0x0000000e9f9f723e */ /* 0x000fe200000010ff */
[-C--:B------:R-:W-:Y:S01]  /*8850*/  FMUL.FTZ R30, R30, R5.reuse ;  /* 0x000000051e1e7220 */ /* 0x080fe20000410000 */
[----:B------:R-:W2:Y:S01]  /*8860*/  MUFU.EX2 R166, R180 ;  /* 0x000000b400a67308 */ /* 0x000ea20000000800 */
[----:B------:R-:W-:Y:S01]  /*8870*/  F2FP.BF16.F32.PACK_AB R160, R169, R168 ;  /* 0x000000a8a9a0723e */ /* 0x000fe200000010ff */
[-C--:B------:R-:W-:Y:S01]  /*8880*/  FMUL.FTZ R31, R31, R5.reuse ;  /* 0x000000051f1f7220 */ /* 0x080fe20000410000 */
[----:B-1----:R-:W-:Y:S01]  /*8890*/  FADD.FTZ R6, R179, R3 ;  /* 0x00000003b3067221 */ /* 0x002fe20000010000 */
[----:B------:R-:W-:Y:S01]  /*88a0*/  F2FP.BF16.F32.PACK_AB R162, R173, R162 ;  /* 0x000000a2ada2723e */ /* 0x000fe200000010ff */
[----:B------:R-:W-:Y:S01]  /*88b0*/  FMUL.FTZ R34, R34, R5 ;  /* 0x0000000522227220 */ /* 0x000fe20000410000 */
[----:B------:R-:W-:Y:S01]  /*88c0*/  F2FP.BF16.F32.PACK_AB R161, R171, R161 ;  /* 0x000000a1aba1723e */ /* 0x000fe200000010ff */
[----:B------:R-:W-:Y:S01]  /*88d0*/  FMUL.FTZ R35, R35, R5 ;  /* 0x0000000523237220 */ /* 0x000fe20000410000 */
[----:B------:R-:W1:Y:S01]  /*88e0*/  MUFU.EX2 R167, R182 ;  /* 0x000000b600a77308 */ /* 0x000e620000000800 */
[----:B------:R-:W-:Y:S01]  /*88f0*/  F2FP.BF16.F32.PACK_AB R163, R175, R163 ;  /* 0x000000a3afa3723e */ /* 0x000fe200000010ff */
[-C--:B------:R-:W-:Y:S01]  /*8900*/  FMUL.FTZ R38, R38, R5.reuse ;  /* 0x0000000526267220 */ /* 0x080fe20000410000 */
[----:B------:R-:W-:Y:S01]  /*8910*/  F2FP.BF16.F32.PACK_AB R164, R177, R176 ;  /* 0x000000b0b1a4723e */ /* 0x000fe200000010ff */
[----:B------:R-:W-:Y:S01]  /*8920*/  FMUL.FTZ R39, R39, R5 ;  /* 0x0000000527277220 */ /* 0x000fe20000410000 */
[----:B------:R-:W-:Y:S01]  /*8930*/  F2FP.BF16.F32.PACK_AB R165, R179, R165 ;  /* 0x000000a5b3a5723e */ /* 0x000fe200000010ff */
[-C--:B------:R-:W-:Y:S01]  /*8940*/  FMUL.FTZ R42, R42, R5.reuse ;  /* 0x000000052a2a7220 */ /* 0x080fe20000410000 */
[-C--:B------:R-:W-:Y:S01]  /*8950*/  FMUL.FTZ R43, R43, R5.reuse ;  /* 0x000000052b2b7220 */ /* 0x080fe20000410000 */
[----:B------:R-:W3:Y:S01]  /*8960*/  MUFU.EX2 R15, R15 ;  /* 0x0000000f000f7308 */ /* 0x000ee20000000800 */
[----:B--2---:R-:W-:Y:S01]  /*8970*/  FADD.FTZ R4, R166, R4 ;  /* 0x00000004a6047221 */ /* 0x004fe20000010000 */
[C---:B------:R-:W-:Y:S01]  /*8980*/  F2FP.BF16.F32.PACK_AB R166, R181.reuse, R166 ;  /* 0x000000a6b5a6723e */ /* 0x040fe200000010ff */
[----:B------:R2:W-:Y:S01]  /*8990*/  STSM.16.M88.4 [R19+0x26800], R152 ;  /* 0x0268009813007844 */ /* 0x0005e20000000200 */
[-C--:B------:R-:W-:Y:S01]  /*89a0*/  FMUL.FTZ R46, R46, R5.reuse ;  /* 0x000000052e2e7220 */ /* 0x080fe20000410000 */
[----:B------:R-:W-:Y:S01]  /*89b0*/  FADD.FTZ R4, R181, R4 ;  /* 0x00000004b5047221 */ /* 0x000fe20000010000 */
[-C--:B------:R-:W-:Y:S01]  /*89c0*/  FMUL.FTZ R47, R47, R5.reuse ;  /* 0x000000052f2f7220 */ /* 0x080fe20000410000 */
[----:B------:R2:W-:Y:S01]  /*89d0*/  STSM.16.M88.4 [R22], R156 ;  /* 0x0000009c16007844 */ /* 0x0005e20000000200 */
[-C--:B------:R-:W-:Y:S01]  /*89e0*/  FMUL.FTZ R50, R50, R5.reuse ;  /* 0x0000000532327220 */ /* 0x080fe20000410000 */
[----:B-1----:R-:W-:Y:S01]  /*89f0*/  FADD.FTZ R6, R167, R6 ;  /* 0x00000006a7067221 */ /* 0x002fe20000010000 */
[-C--:B------:R-:W-:Y:S01]  /*8a00*/  FMUL.FTZ R51, R51, R5.reuse ;  /* 0x0000000533337220 */ /* 0x080fe20000410000 */
[----:B------:R2:W-:Y:S01]  /*8a10*/  STSM.16.M88.4 [R184], R160 ;  /* 0x000000a0b8007844 */ /* 0x0005e20000000200 */
[-C--:B------:R-:W-:Y:S01]  /*8a20*/  FMUL.FTZ R54, R54, R5.reuse ;  /* 0x0000000536367220 */ /* 0x080fe20000410000 */
[-C--:B------:R-:W-:Y:S01]  /*8a30*/  FMUL.FTZ R55, R55, R5.reuse ;  /* 0x0000000537377220 */ /* 0x080fe20000410000 */
[-C--:B------:R-:W-:Y:S01]  /*8a40*/  FMUL.FTZ R58, R58, R5.reuse ;  /* 0x000000053a3a7220 */ /* 0x080fe20000410000 */
[-C--:B------:R-:W-:Y:S01]  /*8a50*/  FMUL.FTZ R59, R59, R5.reuse ;  /* 0x000000053b3b7220 */ /* 0x080fe20000410000 */
[----:B------:R-:W-:Y:S01]  /*8a60*/  FMUL.FTZ R62, R62, R5 ;  /* 0x000000053e3e7220 */ /* 0x000fe20000410000 */
[C---:B---3--:R-:W-:Y:S01]  /*8a70*/  F2FP.BF16.F32.PACK_AB R167, R15.reuse, R167 ;  /* 0x000000a70fa7723e */ /* 0x048fe200000010ff */
        /* <DEDUP_REMOVED lines=47> */
[----:B--2---:R-:W-:Y:S06]  /*8d70*/  @!P0 BRA `(.L_x_2318) ;  /* 0x0000000000048947 */ /* 0x004fec0003800000 */
[----:B------:R-:W-:Y:S01]  /*8d80*/  BPT.TRAP 0x1 ;  /* 0x000000040000795c */ /* 0x000fe20000300000 */
.L_x_2318:
[----:B------:R1:W2:Y:S01]  /*8d90*/  SYNCS.PHASECHK.TRANS64.TRYWAIT P2, [UR27+0x28c50], R7 ;  /* 0x028c5007ff0075a7 */ /* 0x0002a2000804015b */
[----:B------:R-:W-:Y:S05]  /*8da0*/  @!P0 BRA `(.L_x_2319) ;  /* 0x0000000000048947 */ /* 0x000fea0003800000 */
[----:B------:R-:W-:Y:S01]  /*8db0*/  BPT.TRAP 0x1 ;  /* 0x000000040000795c */ /* 0x000fe20000300000 */
.L_x_2319:
[----:B--2---:R-:W-:Y:S05]  /*8dc0*/  @P2 BRA `(.L_x_2320) ;  /* 0x0000000000082947 */ /* 0x004fea0003800000 */
[----:B------:R-:W2:Y:S02]  /*8dd0*/  SYNCS.PHASECHK.TRANS64.TRYWAIT P2, [UR27+0x28c50], R7 ;  /* 0x028c5007ff0075a7 */ /* 0x000ea4000804015b */
[----:B--2---:R-:W-:Y:S05]  /*8de0*/  @!P2 BRA `(.L_x_2321) ;  /* 0x0000011400d0a947 */ /* 0x004fea0003800000 */
.L_x_2320:
        /* <DEDUP_REMOVED lines=42> */
[----:B------:R-:W-:Y:S01]  /*9090*/  IMAD.MOV.U32 R6, RZ, RZ, R9 ;  /* 0x000000ffff067224 */ /* 0x000fe200078e0009 */
[----:B------:R-:W-:Y:S01]  /*90a0*/  UMOV UR37, UR24 ;  /* 0x0000001800257c82 */ /* 0x000fe20008000000 */
[----:B------:R-:W-:-:S07]  /*90b0*/  IMAD.MOV.U32 R5, RZ, RZ, R8 ;  /* 0x000000ffff057224 */ /* 0x000fce00078e0008 */
.L_x_2305:
[----:B------:R-:W-:Y:S01]  /*90c0*/  ULDC UR6, c[0x0][0x448] ;  /* 0x0001120000067ab9 */ /* 0x000fe20000000800 */
[----:B------:R-:W-:Y:S01]  /*90d0*/  ULDC UR18, c[0x0][0x9e4] ;  /* 0x0002790000127ab9 */ /* 0x000fe20000000800 */
[----:B------:R-:W-:Y:S02]  /*90e0*/  UISETP.NE.AND UP0, UPT, UR6, 0x1, UPT ;  /* 0x000000010600788c */ /* 0x000fe4000bf05270 */
[----:B------:R-:W-:Y:S02]  /*90f0*/  UISETP.GE.AND UP1, UPT, UR18, 0x1, UPT ;  /* 0x000000011200788c */ /* 0x000fe4000bf26270 */
[----:B------:R-:W-:Y:S02]  /*9100*/  UIADD3 UR14, UR42, 0x3f, URZ ;  /* 0x0000003f2a0e7890 */ /* 0x000fe4000fffe03f */
[----:B------:R-:W-:Y:S02]  /*9110*/  UIADD3 UR15, UR49, 0x1, -UR51 ;  /* 0x00000001310f7890 */ /* 0x000fe4000fffe833 */
[----:B------:R-:W-:-:S03]  /*9120*/  PLOP3.LUT P5, PT, PT, PT, UP1, 0x80, 0x0 ;  /* 0x000000000000781c */ /* 0x000fc60003faf018 */
[----:B------:R-:W-:Y:S01]  /*9130*/  @UP0 ULDC UR6, c[0x0][0x44c] ;  /* 0x0001130000060ab9 */ /* 0x000fe20000000800 */
[----:B------:R-:W-:Y:S01]  /*9140*/  @UP0 ULDC UR19, c[0x0][0x450] ;  /* 0x0001140000130ab9 */ /* 0x000fe20000000800 */
[----:B------:R-:W-:-:S04]  /*9150*/  UIMAD.WIDE.U32 UR6, UR14, UR6, URZ ;  /* 0x000000060e0672a5 */ /* 0x000fc8000f8e003f */
[----:B------:R-:W-:-:S04]  /*9160*/  @UP0 USHF.R.U32.HI UR14, URZ, UR19, UR7 ;  /* 0x000000133f0e0299 */ /* 0x000fc80008011607 */
        /* <DEDUP_REMOVED lines=13> */
.L_x_2324:
[----:B------:R-:W-:-:S11]  /*9240*/  UISETP.NE.AND UP1, UPT, UR18, 0x1, UPT ;  /* 0x000000011200788c */ /* 0x000fd6000bf25270 */
[----:B------:R-:W-:Y:S02]  /*9250*/  @UP1 ULDC.64 UR22, c[0x0][0x9e8] ;  /* 0x00027a0000161ab9 */ /* 0x000fe40000000a00 */
[----:B------:R-:W-:-:S04]  /*9260*/  UIMAD.WIDE.U32 UR6, UR14, UR22, URZ ;  /* 0x000000160e0672a5 */ /* 0x000fc8000f8e003f */
[----:B------:R-:W-:-:S12]  /*9270*/  @UP1 USHF.R.U32.HI UR14, URZ, UR23, UR7 ;  /* 0x000000173f0e1299 */ /* 0x000fd80008011607 */
.L_x_2325:
[----:B------:R-:W-:-:S04]  /*9280*/  UIMAD UR14, UR14, UR18, URZ ;  /* 0x000000120e0e72a4 */ /* 0x000fc8000f8e023f */
[----:B------:R-:W-:-:S04]  /*9290*/  UISETP.LT.AND UP1, UPT, UR11, UR14, UPT ;  /* 0x0000000e0b00728c */ /* 0x000fc8000bf21270 */
[----:B------:R-:W-:-:S12]  /*92a0*/  USEL UR11, UR11, UR14, !UP1 ;  /* 0x0000000e0b0b7287 */ /* 0x000fd8000c800000 */
.L_x_2323:
        /* <DEDUP_REMOVED lines=11> */
[----:B------:R-:W-:Y:S01]  /*9360*/  IMAD.MOV.U32 R9, RZ, RZ, R5 ;  /* 0x000000ffff097224 */ /* 0x000fe200078e0005 */
[----:B------:R-:W-:Y:S01]  /*9370*/  UMOV UR23, UR37 ;  /* 0x0000002500177c82 */ /* 0x000fe20008000000 */
[----:B------:R-:W-:-:S05]  /*9380*/  ULDC UR20, c[0x0][0x988] ;  /* 0x0002620000147ab9 */ /* 0x000fca0000000800 */
.L_x_2335:
        /* <DEDUP_REMOVED lines=8> */
[----:B---3--:R-:W-:Y:S10]  /*9410*/  @!P0 BRA `(.L_x_2327) ;  /* 0x0000000000048947 */ /* 0x008ff40003800000 */
[----:B------:R-:W-:Y:S01]  /*9420*/  BPT.TRAP 0x1 ;  /* 0x000000040000795c */ /* 0x000fe20000300000 */
.L_x_2327:
[----:B------:R-:W-:Y:S01]  /*9430*/  ULEA UR24, UR37, UR46, 0x3 ;  /* 0x0000002e25187291 */ /* 0x000fe2000f8e183f */
[----:B01----:R-:W-:-:S05]  /*9440*/  IMAD.U32 R7, RZ, RZ, UR38 ;  /* 0x00000026ff077e24 */ /* 0x003fca000f8e00ff */
[----:B------:R-:W-:-:S04]  /*9450*/  SHF.L.U32 R7, R7, 0x1f, RZ ;  /* 0x0000001f07077819 */ /* 0x000fc800000006ff */
[----:B------:R0:W1:Y:S01]  /*9460*/  SYNCS.PHASECHK.TRANS64.TRYWAIT P2, [UR24+0x28c30], R7 ;  /* 0x028c3007ff0075a7 */ /* 0x0000620008040158 */
[----:B------:R-:W-:Y:S05]  /*9470*/  @!P0 BRA `(.L_x_2328) ;  /* 0x0000000000048947 */ /* 0x000fea0003800000 */
[----:B------:R-:W-:Y:S01]  /*9480*/  BPT.TRAP 0x1 ;  /* 0x000000040000795c */ /* 0x000fe20000300000 */
.L_x_2328:
[----:B-1----:R-:W-:Y:S05]  /*9490*/  @P2 BRA `(.L_x_2329) ;  /* 0x0000000000082947 */ /* 0x002fea0003800000 */
[----:B------:R-:W1:Y:S02]  /*94a0*/  SYNCS.PHASECHK.TRANS64.TRYWAIT P2, [UR24+0x28c30], R7 ;  /* 0x028c3007ff0075a7 */ /* 0x000e640008040158 */
[----:B-1----:R-:W-:Y:S05]  /*94b0*/  @!P2 BRA `(.L_x_2330) ;  /* 0x000001100030a947 */ /* 0x002fea0003800000 */
.L_x_2329:
[----:B------:R-:W-:Y:S01]  /*94c0*/  R2UR UR18, R0 ;  /* 0x00000000001272ca */ /* 0x000fe200000e0000 */
[----:B----4-:R-:W-:Y:S01]  /*94d0*/  WARPGROUP.ARRIVE ;  /* 0x00000000000079c5 */ /* 0x010fe20000000000 */
[----:B------:R-:W-:Y:S01]  /*94e0*/  UMOV UR19, 0x40000040 ;  /* 0x4000004000137882 */ /* 0x000fe20000000000 */
[----:B------:R-:W-:Y:S01]  /*94f0*/  UMOV UR7, 0x40000040 ;  /* 0x4000004000077882 */ /* 0x000fe20000000000 */
[----:B------:R-:W-:Y:S01]  /*9500*/  UMOV UR11, 0x40000040 ;  /* 0x40000040000b7882 */ /* 0x000fe20000000000 */
[----:B------:R-:W-:Y:S01]  /*9510*/  UMOV UR15, 0x40000040 ;  /* 0x40000040000f7882 */ /* 0x000fe20000000000 */
[----:B------:R-:W-:-:S07]  /*9520*/  ISETP.NE.AND P2, PT, R17, RZ, PT ;  /* 0x000000ff1100720c */ /* 0x000fce0003f45270 */
[----:B------:R-:W-:-:S04]  /*9530*/  ULEA UR18, UR37, UR18, 0x9 ;  /* 0x0000001225127291 */ /* 0x000fc8000f8e483f */
[----:B------:R-:W-:Y:S02]  /*9540*/  UIADD3 UR6, UR18, 0x2, URZ ;  /* 0x0000000212067890 */ /* 0x000fe4000fffe03f */
[----:B------:R-:W-:Y:S02]  /*9550*/  UIADD3 UR10, UR18, 0x4, URZ ;  /* 0x00000004120a7890 */ /* 0x000fe4000fffe03f */
[----:B------:R-:W-:Y:S02]  /*9560*/  UIADD3 UR14, UR18, 0x6, URZ ;  /* 0x00000006120e7890 */ /* 0x000fe4000fffe03f */
[----:B------:R-:W-:Y:S03]  /*9570*/  HGMMA.64x64x16.F32.BF16 R152, gdesc[UR16], RZ, !UPT, gsb0 ;  /* 0x00e00000109879f0 */ /* 0x000fe6000c0018ff */
[----:B------:R-:W-:Y:S02]  /*9580*/  WARPGROUP.DEPBAR.LE gsb0, 0x0 ;  /* 0x00008000000079c5 */ /* 0x000fe40000010000 */
[----:B------:R-:W-:-:S06]  /*9590*/  WARPGROUP.ARRIVE ;  /* 0x00000000000079c5 */ /* 0x000fcc0000000000 */
[----:B------:R-:W-:Y:S03]  /*95a0*/  HGMMA.64x64x16.F32.BF16 R152, gdesc[UR4], R152, gsb0 ;  /* 0x00e00000049879f0 */ /* 0x000fe60008001898 */
[----:B------:R-:W-:Y:S02]  /*95b0*/  WARPGROUP.DEPBAR.LE gsb0, 0x0 ;  /* 0x00008000000079c5 */ /* 0x000fe40000010000 */
[----:B------:R-:W-:-:S06]  /*95c0*/  WARPGROUP.ARRIVE ;  /* 0x00000000000079c5 */ /* 0x000fcc0000000000 */
[----:B------:R-:W-:Y:S01]  /*95d0*/  HGMMA.64x64x16.F32.BF16 R152, gdesc[UR8], R152, gsb0 ;  /* 0x00e00000089879f0 */ /* 0x000fe20008001898 */
[----:B------:R-:W-:Y:S02]  /*95e0*/  UMOV UR10, UR20 ;  /* 0x00000014000a7c82 */ /* 0x000fe40008000000 */
        /* <DEDUP_REMOVED lines=20> */
[----:B-1----:R-:W1:Y:S02]  /*9730*/  SHFL.BFLY PT, R6, R5, 0x2, 0x1f ;  /* 0x0c401f0005067f89 */ /* 0x002e6400000e0000 */
[----:B-1----:R-:W-:-:S05]  /*9740*/  FMNMX.FTZ R5, R5, R6, !PT ;  /* 0x0000000605057209 */ /* 0x002fca0007810000 */
[----:B------:R-:W1:Y:S02]  /*9750*/  SHFL.BFLY PT, R6, R5, 0x1, 0x1f ;  /* 0x0c201f0005067f89 */ /* 0x000e6400000e0000 */
[----:B-1----:R-:W-:-:S05]  /*9760*/  FMNMX.FTZ R5, R5, R6, !PT ;  /* 0x0000000605057209 */ /* 0x002fca0007810000 */
        /* <DEDUP_REMOVED lines=19> */
[----:B------:R-:W-:Y:S01]  /*98a0*/  FMUL.FTZ R9, R9, UR10 ;  /* 0x0000000a09097c20 */ /* 0x000fe20008410000 */
[----:B------:R-:W-:Y:S02]  /*98b0*/  MUFU.EX2 R152, R152 ;  /* 0x0000009800987308 */ /* 0x000fe40000000800 */
[----:B------:R-:W-:-:S04]  /*98c0*/  FMNMX.FTZ R6, R155, R6, !PT ;  /* 0x000000069b067209 */ /* 0x000fc80007810000 */
[----:B------:R-:W-:Y:S02]  /*98d0*/  FMNMX.FTZ R6, R158, R6, !PT ;  /* 0x000000069e067209 */ /* 0x000fe40007810000 */
[----:B------:R-:W1:Y:S02]  /*98e0*/  MUFU.EX2 R9, R9 ;  /* 0x0000000900097308 */ /* 0x000e640000000800 */
[----:B------:R-:W-:-:S04]  /*98f0*/  FMNMX.FTZ R6, R159, R6, !PT ;  /* 0x000000069f067209 */ /* 0x000fc80007810000 */
[----:B------:R-:W-:Y:S02]  /*9900*/  FMNMX.FTZ R6, R162, R6, !PT ;  /* 0x00000006a2067209 */ /* 0x000fe40007810000 */
[----:B------:R-:W3:Y:S02]  /*9910*/  MUFU.EX2 R153, R153 ;  /* 0x0000009900997308 */ /* 0x000ee40000000800 */
[----:B------:R-:W-:-:S04]  /*9920*/  FMNMX.FTZ R6, R163, R6, !PT ;  /* 0x00000006a3067209 */ /* 0x000fc80007810000 */
[----:B------:R-:W-:Y:S02]  /*9930*/  FMNMX.FTZ R6, R166, R6, !PT ;  /* 0x00000006a6067209 */ /* 0x000fe40007810000 */
[----:B------:R-:W4:Y:S01]  /*9940*/  MUFU.EX2 R156, R156 ;  /* 0x0000009c009c7308 */ /* 0x000f220000000800 */
[----:B-1----:R-:W-:Y:S01]  /*9950*/  FFMA.FTZ R4, R9, R4, R152 ;  /* 0x0000000409047223 */ /* 0x002fe20000010098 */
[----:B------:R-:W-:Y:S01]  /*9960*/  FMNMX.FTZ R6, R167, R6, !PT ;  /* 0x00000006a7067209 */ /* 0x000fe20007810000 */
[-C--:B------:R-:W-:Y:S01]  /*9970*/  FMUL.FTZ R24, R24, R9.reuse ;  /* 0x0000000918187220 */ /* 0x080fe20000410000 */
[-C--:B------:R-:W-:Y:S01]  /*9980*/  FMUL.FTZ R25, R25, R9.reuse ;  /* 0x0000000919197220 */ /* 0x080fe20000410000 */
[-C--:B------:R-:W-:Y:S01]  /*9990*/  FMUL.FTZ R28, R28, R9.reuse ;  /* 0x000000091c1c7220 */ /* 0x080fe20000410000 */
[----:B------:R-:W-:Y:S01]  /*99a0*/  FMNMX.FTZ R6, R170, R6, !PT ;  /* 0x00000006aa067209 */ /* 0x000fe20007810000 */
[-C--:B------:R-:W-:Y:S01]  /*99b0*/  FMUL.FTZ R29, R29, R9.reuse ;  /* 0x000000091d1d7220 */ /* 0x080fe20000410000 */
[----:B------:R-:W1:Y:S01]  /*99c0*/  MUFU.EX2 R157, R157 ;  /* 0x0000009d009d7308 */ /* 0x000e620000000800 */
[----:B---3--:R-:W-:Y:S01]  /*99d0*/  FADD.FTZ R4, R153, R4 ;  /* 0x0000000499047221 */ /* 0x008fe20000010000 */
[----:B------:R-:W-:Y:S01]  /*99e0*/  FMNMX.FTZ R6, R171, R6, !PT ;  /* 0x00000006ab067209 */ /* 0x000fe20007810000 */
[-C--:B------:R-:W-:Y:S01]  /*99f0*/  FMUL.FTZ R32, R32, R9.reuse ;  /* 0x0000000920207220 */ /* 0x080fe20000410000 */
[----:B------:R-:W-:Y:S01]  /*9a00*/  F2FP.BF16.F32.PACK_AB R188, R153, R152 ;  /* 0x0000009899bc723e */ /* 0x000fe200000010ff */
[-C--:B------:R-:W-:Y:S01]  /*9a10*/  FMUL.FTZ R33, R33, R9.reuse ;  /* 0x0000000921217220 */ /* 0x080fe20000410000 */
[----:B------:R-:W-:Y:S01]  /*9a20*/  FMNMX.FTZ R6, R174, R6, !PT ;  /* 0x00000006ae067209 */ /* 0x000fe20007810000 */
[-C--:B------:R-:W-:Y:S01]  /*9a30*/  FMUL.FTZ R36, R36, R9.reuse ;  /* 0x0000000924247220 */ /* 0x080fe20000410000 */
[----:B------:R-:W3:Y:S01]  /*9a40*/  MUFU.EX2 R152, R160 ;  /* 0x000000a000987308 */ /* 0x000ee20000000800 */
[----:B----4-:R-:W-:Y:S01]  /*9a50*/  FADD.FTZ R4, R156, R4 ;  /* 0x000000049c047221 */ /* 0x010fe20000010000 */
[----:B------:R-:W-:Y:S01]  /*9a60*/  FMNMX.FTZ R6, R175, R6, !PT ;  /* 0x00000006af067209 */ /* 0x000fe20007810000 */
[-C--:B------:R-:W-:Y:S01]  /*9a70*/  FMUL.FTZ R37, R37, R9.reuse ;  /* 0x0000000925257220 */ /* 0x080fe20000410000 */
[-C--:B------:R-:W-:Y:S01]  /*9a80*/  FMUL.FTZ R40, R40, R9.reuse ;  /* 0x0000000928287220 */ /* 0x080fe20000410000 */
[-C--:B------:R-:W-:Y:S01]  /*9a90*/  FMUL.FTZ R41, R41, R9.reuse ;  /* 0x0000000929297220 */ /* 0x080fe20000410000 */
[----:B------:R-:W-:Y:S01]  /*9aa0*/  FMNMX.FTZ R6, R178, R6, !PT ;  /* 0x00000006b2067209 */ /* 0x000fe20007810000 */
[-C--:B------:R-:W-:Y:S01]  /*9ab0*/  FMUL.FTZ R44, R44, R9.reuse ;  /* 0x000000092c2c7220 */ /* 0x080fe20000410000 */
[----:B------:R-:W4:Y:S01]  /*9ac0*/  MUFU.EX2 R161, R161 ;  /* 0x000000a100a17308 */ /* 0x000f220000000800 */
[----:B-1----:R-:W-:Y:S01]  /*9ad0*/  FADD.FTZ R4, R157, R4 ;  /* 0x000000049d047221 */ /* 0x002fe20000010000 */
[----:B------:R-:W-:Y:S01]  /*9ae0*/  FMNMX.FTZ R6, R179, R6, !PT ;  /* 0x00000006b3067209 */ /* 0x000fe20007810000 */
[-C--:B------:R-:W-:Y:S01]  /*9af0*/  FMUL.FTZ R45, R45, R9.reuse ;  /* 0x000000092d2d7220 */ /* 0x080fe20000410000 */
[----:B------:R-:W-:Y:S01]  /*9b00*/  F2FP.BF16.F32.PACK_AB R190, R157, R156 ;  /* 0x0000009c9dbe723e */ /* 0x000fe200000010ff */
[-C--:B------:R-:W-:Y:S01]  /*9b10*/  FMUL.FTZ R48, R48, R9.reuse ;  /* 0x0000000930307220 */ /* 0x080fe20000410000 */
[----:B------:R-:W-:Y:S01]  /*9b20*/  FMNMX.FTZ R6, R182, R6, !PT ;  /* 0x00000006b6067209 */ /* 0x000fe20007810000 */
[-C--:B------:R-:W-:Y:S01]  /*9b30*/  FMUL.FTZ R49, R49, R9.reuse ;  /* 0x0000000931317220 */ /* 0x080fe20000410000 */
[----:B------:R-:W1:Y:S01]  /*9b40*/  MUFU.EX2 R164, R164 ;  /* 0x000000a400a47308 */ /* 0x000e620000000800 */
[----:B---3--:R-:W-:Y:S01]  /*9b50*/  FADD.FTZ R4, R152, R4 ;  /* 0x0000000498047221 */ /* 0x008fe20000010000 */
[----:B------:R-:W-:Y:S01]  /*9b60*/  FMNMX.FTZ R6, R183, R6, !PT ;  /* 0x00000006b7067209 */ /* 0x000fe20007810000 */
[-C--:B------:R-:W-:Y:S01]  /*9b70*/  FMUL.FTZ R52, R52, R9.reuse ;  /* 0x0000000934347220 */ /* 0x080fe20000410000 */
[-C--:B------:R-:W-:Y:S01]  /*9b80*/  FMUL.FTZ R53, R53, R9.reuse ;  /* 0x0000000935357220 */ /* 0x080fe20000410000 */
[-C--:B------:R-:W-:Y:S01]  /*9b90*/  FMUL.FTZ R56, R56, R9.reuse ;  /* 0x0000000938387220 */ /* 0x080fe20000410000 */
[-C--:B------:R-:W-:Y:S01]  /*9ba0*/  FMUL.FTZ R57, R57, R9.reuse ;  /* 0x0000000939397220 */ /* 0x080fe20000410000 */
[----:B--2---:R-:W2:Y:S01]  /*9bb0*/  SHFL.BFLY PT, R10, R6, 0x2, 0x1f ;  /* 0x0c401f00060a7f89 */ /* 0x004ea200000e0000 */
[----:B------:R-:W3:Y:S01]  /*9bc0*/  MUFU.EX2 R165, R165 ;  /* 0x000000a500a57308 */ /* 0x000ee20000000800 */
[C---:B----4-:R-:W-:Y:S01]  /*9bd0*/  FADD.FTZ R4, R161.reuse, R4 ;  /* 0x00000004a1047221 */ /* 0x050fe20000010000 */
[----:B------:R-:W-:Y:S01]  /*9be0*/  F2FP.BF16.F32.PACK_AB R152, R161, R152 ;  /* 0x00000098a198723e */ /* 0x000fe200000010ff */
[-C--:B------:R-:W-:Y:S01]  /*9bf0*/  FMUL.FTZ R60, R60, R9.reuse ;  /* 0x000000093c3c7220 */ /* 0x080fe20000410000 */
[-C--:B------:R-:W-:Y:S01]  /*9c00*/  FMUL.FTZ R61, R61, R9.reuse ;  /* 0x000000093d3d7220 */ /* 0x080fe20000410000 */
[-C--:B------:R-:W-:Y:S01]  /*9c10*/  FMUL.FTZ R64, R64, R9.reuse ;  /* 0x0000000940407220 */ /* 0x080fe20000410000 */
[-C--:B------:R-:W-:Y:S01]  /*9c20*/  FMUL.FTZ R65, R65, R9.reuse ;  /* 0x0000000941417220 */ /* 0x080fe20000410000 */
[-C--:B------:R-:W-:Y:S01]  /*9c30*/  FMUL.FTZ R68, R68, R9.reuse ;  /* 0x0000000944447220 */ /* 0x080fe20000410000 */
[----:B------:R-:W4:Y:S01]  /*9c40*/  MUFU.EX2 R156, R168 ;  /* 0x000000a8009c7308 */ /* 0x000f220000000800 */
        /* <DEDUP_REMOVED lines=14> */
[----:B--2---:R-:W-:Y:S01]  /*9d30*/  FMNMX.FTZ R6, R6, R10, !PT ;  /* 0x0000000a06067209 */ /* 0x004fe20007810000 */
[----:B------:R-:W2:Y:S01]  /*9d40*/  MUFU.EX2 R172, R172 ;  /* 0x000000ac00ac7308 */ /* 0x000ea20000000800 */
[----:B----4-:R-:W-:Y:S01]  /*9d50*/  FADD.FTZ R4, R156, R4 ;  /* 0x000000049c047221 */ /* 0x010fe20000010000 */
[-C--:B------:R-:W-:Y:S01]  /*9d60*/  FMUL.FTZ R92, R92, R9.reuse ;  /* 0x000000095c5c7220 */ /* 0x080fe20000410000 */
[-C--:B------:R-:W-:Y:S01]  /*9d70*/  FMUL.FTZ R93, R93, R9.reuse ;  /* 0x000000095d5d7220 */ /* 0x080fe20000410000 */
[----:B------:R-:W3:Y:S01]  /*9d80*/  SHFL.BFLY PT, R10, R6, 0x1, 0x1f ;  /* 0x0c201f00060a7f89 */ /* 0x000ee200000e0000 */
[-C--:B------:R-:W-:Y:S01]  /*9d90*/  FMUL.FTZ R96, R96, R9.reuse ;  /* 0x0000000960607220 */ /* 0x080fe20000410000 */
[-C--:B------:R-:W-:Y:S01]  /*9da0*/  FMUL.FTZ R97, R97, R9.reuse ;  /* 0x0000000961617220 */ /* 0x080fe20000410000 */
[-C--:B------:R-:W-:Y:S01]  /*9db0*/  FMUL.FTZ R100, R100, R9.reuse ;  /* 0x0000000964647220 */ /* 0x080fe20000410000 */
[----:B------:R-:W4:Y:S01]  /*9dc0*/  MUFU.EX2 R173, R173 ;  /* 0x000000ad00ad7308 */ /* 0x000f220000000800 */
[C---:B-1----:R-:W-:Y:S01]  /*9dd0*/  FADD.FTZ R4, R169.reuse, R4 ;  /* 0x00000004a9047221 */ /* 0x042fe20000010000 */
[----:B------:R-:W-:Y:S01]  /*9de0*/  F2FP.BF16.F32.PACK_AB R156, R169, R156 ;  /* 0x0000009ca99c723e */ /* 0x000fe200000010ff */
[-C--:B------:R-:W-:Y:S01]  /*9df0*/  FMUL.FTZ R101, R101, R9.reuse ;  /* 0x0000000965657220 */ /* 0x080fe20000410000 */
        /* <DEDUP_REMOVED lines=16> */
[----:B---3--:R-:W-:Y:S01]  /*9f00*/  FMNMX.FTZ R6, R6, R10, !PT ;  /* 0x0000000a06067209 */ /* 0x008fe20007810000 */
[-C--:B------:R-:W-:Y:S01]  /*9f10*/  FMUL.FTZ R128, R128, R9.reuse ;  /* 0x0000000980807220 */ /* 0x080fe20000410000 */
[-C--:B------:R-:W-:Y:S01]  /*9f20*/  FMUL.FTZ R129, R129, R9.reuse ;  /* 0x0000000981817220 */ /* 0x080fe20000410000 */
[-C--:B------:R-:W-:Y:S01]  /*9f30*/  FMUL.FTZ R132, R132, R9.reuse ;  /* 0x0000000984847220 */ /* 0x080fe20000410000 */
[----:B------:R-:W3:Y:S01]  /*9f40*/  MUFU.EX2 R180, R180 ;  /* 0x000000b400b47308 */ /* 0x000ee20000000800 */
[C---:B------:R-:W-:Y:S01]  /*9f50*/  FADD.FTZ R8, -R6.reuse, R8 ;  /* 0x0000000806087221 */ /* 0x040fe20000010100 */
[----:B------:R-:W-:Y:S01]  /*9f60*/  FMUL.FTZ R10, R6, UR10 ;  /* 0x0000000a060a7c20 */ /* 0x000fe20008410000 */
[----:B-1----:R-:W-:Y:S01]  /*9f70*/  FADD.FTZ R4, R160, R4 ;  /* 0x00000004a0047221 */ /* 0x002fe20000010000 */
[-C--:B------:R-:W-:Y:S01]  /*9f80*/  FMUL.FTZ R133, R133, R9.reuse ;  /* 0x0000000985857220 */ /* 0x080fe20000410000 */
        /* <DEDUP_REMOVED lines=13> */
[----:B------:R-:W4:Y:S01]  /*a060*/  MUFU.EX2 R8, R8 ;  /* 0x0000000800087308 */ /* 0x000f220000000800 */
[--C-:B------:R-:W-:Y:S01]  /*a070*/  FFMA.FTZ R175, R175, UR10, -R10.reuse ;  /* 0x0000000aafaf7c23 */ /* 0x100fe2000801080a */
[--C-:B------:R-:W-:Y:S01]  /*a080*/  FFMA.FTZ R178, R178, UR10, -R10.reuse ;  /* 0x0000000ab2b27c23 */ /* 0x100fe2000801080a */
[--C-:B------:R-:W-:Y:S01]  /*a090*/  FFMA.FTZ R179, R179, UR10, -R10.reuse ;  /* 0x0000000ab3b37c23 */ /* 0x100fe2000801080a */
[--C-:B------:R-:W-:Y:S01]  /*a0a0*/  FFMA.FTZ R182, R182, UR10, -R10.reuse ;  /* 0x0000000ab6b67c23 */ /* 0x100fe2000801080a */
[----:B------:R-:W-:Y:S01]  /*a0b0*/  FFMA.FTZ R183, R183, UR10, -R10 ;  /* 0x0000000ab7b77c23 */ /* 0x000fe2000801080a */
[----:B------:R-:W-:Y:S01]  /*a0c0*/  IMAD.U32 R10, RZ, RZ, UR24 ;  /* 0x00000018ff0a7e24 */ /* 0x000fe2000f8e00ff */
[----:B-1----:R-:W-:Y:S01]  /*a0d0*/  F2FP.BF16.F32.PACK_AB R154, R165, R164 ;  /* 0x000000a4a59a723e */ /* 0x002fe200000010ff */
[----:B------:R-:W1:Y:S01]  /*a0e0*/  MUFU.EX2 R155, R155 ;  /* 0x0000009b009b7308 */ /* 0x000e620000000800 */
[C---:B--2---:R-:W-:Y:S01]  /*a0f0*/  FADD.FTZ R4, R177.reuse, R4 ;  /* 0x00000004b1047221 */ /* 0x044fe20000010000 */
[----:B------:R-:W-:Y:S01]  /*a100*/  @!P1 VIADD R11, R10, 0x28c40 ;  /* 0x00028c400a0b9836 */ /* 0x000fe20000000000 */
[----:B------:R-:W-:Y:S01]  /*a110*/  F2FP.BF16.F32.PACK_AB R160, R177, R160 ;  /* 0x000000a0b1a0723e */ /* 0x000fe200000010ff */
[-C--:B------:R-:W-:Y:S01]  /*a120*/  FMUL.FTZ R136, R136, R9.reuse ;  /* 0x0000000988887220 */ /* 0x080fe20000410000 */
[----:B---3--:R-:W-:Y:S01]  /*a130*/  FADD.FTZ R4, R180, R4 ;  /* 0x00000004b4047221 */ /* 0x008fe20000010000 */
[----:B------:R-:W-:Y:S01]  /*a140*/  FMUL.FTZ R137, R137, R9 ;  /* 0x0000000989897220 */ /* 0x000fe20000410000 */
[----:B------:R-:W-:Y:S01]  /*a150*/  @!P1 PRMT R11, RZ, 0x654, R11 ;  /* 0x00000654ff0b9816 */ /* 0x000fe2000000000b */
[----:B------:R2:W3:Y:S01]  /*a160*/  MUFU.EX2 R191, R158 ;  /* 0x0000009e00bf7308 */ /* 0x0004e20000000800 */
[----:B----4-:R-:W-:Y:S01]  /*a170*/  FFMA.FTZ R3, R8, R3, R189 ;  /* 0x0000000308037223 */ /* 0x010fe200000100bd */
[-C--:B------:R-:W-:Y:S01]  /*a180*/  FMUL.FTZ R140, R140, R9.reuse ;  /* 0x000000098c8c7220 */ /* 0x080fe20000410000 */
[----:B------:R4:W-:Y:S01]  /*a190*/  @!P1 SYNCS.ARRIVE.TRANS64.RED.A1T0 RZ, [R11+URZ], RZ ;  /* 0x000000ff0bff99a7 */ /* 0x0009e2000810043f */
[-C--:B------:R-:W-:Y:S01]  /*a1a0*/  FMUL.FTZ R141, R141, R9.reuse ;  /* 0x000000098d8d7220 */ /* 0x080fe20000410000 */
[-C--:B------:R-:W-:Y:S01]  /*a1b0*/  FMUL.FTZ R144, R144, R9.reuse ;  /* 0x0000000990907220 */ /* 0x080fe20000410000 */
[-C--:B------:R-:W-:Y:S01]  /*a1c0*/  FMUL.FTZ R145, R145, R9.reuse ;  /* 0x0000000991917220 */ /* 0x080fe20000410000 */
[----:B------:R-:W-:Y:S01]  /*a1d0*/  FMUL.FTZ R148, R148, R9 ;  /* 0x0000000994947220 */ /* 0x000fe20000410000 */
[----:B------:R-:W5:Y:S01]  /*a1e0*/  MUFU.EX2 R159, R159 ;  /* 0x0000009f009f7308 */ /* 0x000f620000000800 */
[C---:B-1----:R-:W-:Y:S01]  /*a1f0*/  FADD.FTZ R3, R155.reuse, R3 ;  /* 0x000000039b037221 */ /* 0x042fe20000010000 */
[----:B------:R-:W-:Y:S01]  /*a200*/  F2FP.BF16.F32.PACK_AB R189, R155, R189 ;  /* 0x000000bd9bbd723e */ /* 0x000fe200000010ff */
[----:B----4-:R-:W-:Y:S01]  /*a210*/  IMAD.U32 R11, RZ, RZ, UR23 ;  /* 0x00000017ff0b7e24 */ /* 0x010fe2000f8e00ff */
[----:B--2---:R-:W-:Y:S01]  /*a220*/  F2FP.BF16.F32.PACK_AB R158, R173, R172 ;  /* 0x000000acad9e723e */ /* 0x004fe200000010ff */
[----:B------:R-:W-:Y:S01]  /*a230*/  FMUL.FTZ R149, R149, R9 ;  /* 0x0000000995957220 */ /* 0x000fe20000410000 */
[-C--:B------:R-:W-:Y:S01]  /*a240*/  FMUL.FTZ R26, R26, R8.reuse ;  /* 0x000000081a1a7220 */ /* 0x080fe20000410000 */
[----:B------:R-:W-:Y:S01]  /*a250*/  @!P2 IMAD R11, R11, 0x40, R16 ;  /* 0x000000400b0ba824 */ /* 0x000fe200078e0210 */
[----:B------:R-:W1:Y:S01]  /*a260*/  MUFU.EX2 R153, R162 ;  /* 0x000000a200997308 */ /* 0x000e620000000800 */
[----:B---3--:R-:W-:Y:S01]  /*a270*/  FADD.FTZ R3, R191, R3 ;  /* 0x00000003bf037221 */ /* 0x008fe20000010000 */
[-C--:B------:R-:W-:Y:S01]  /*a280*/  FMUL.FTZ R27, R27, R8.reuse ;  /* 0x000000081b1b7220 */ /* 0x080fe20000410000 */
[-C--:B------:R-:W-:Y:S01]  /*a290*/  FMUL.FTZ R30, R30, R8.reuse ;  /* 0x000000081e1e7220 */ /* 0x080fe20000410000 */
[----:B------:R-:W-:Y:S01]  /*a2a0*/  @!P2 LEA R11, R11, UR46, 0x2 ;  /* 0x0000002e0b0bac11 */ /* 0x000fe2000f8e10ff */
[-C--:B------:R-:W-:Y:S01]  /*a2b0*/  FMUL.FTZ R31, R31, R8.reuse ;  /* 0x000000081f1f7220 */ /* 0x080fe20000410000 */
[-C--:B------:R-:W-:Y:S01]  /*a2c0*/  FMUL.FTZ R34, R34, R8.reuse ;  /* 0x0000000822227220 */ /* 0x080fe20000410000 */
[-C--:B------:R-:W-:Y:S01]  /*a2d0*/  FMUL.FTZ R35, R35, R8.reuse ;  /* 0x0000000823237220 */ /* 0x080fe20000410000 */
[----:B------:R-:W2:Y:S01]  /*a2e0*/  MUFU.EX2 R163, R163 ;  /* 0x000000a300a37308 */ /* 0x000ea20000000800 */
[C---:B-----5:R-:W-:Y:S01]  /*a2f0*/  FADD.FTZ R3, R159.reuse, R3 ;  /* 0x000000039f037221 */ /* 0x060fe20000010000 */
[----:B------:R3:W-:Y:S01]  /*a300*/  @!P2 STS [R11+0x28800], R9 ;  /* 0x028800090b00a388 */ /* 0x0007e20000000800 */
[----:B------:R-:W-:Y:S01]  /*a310*/  F2FP.BF16.F32.PACK_AB R191, R159, R191 ;  /* 0x000000bf9fbf723e */ /* 0x000fe200000010ff */
[-C--:B------:R-:W-:Y:S01]  /*a320*/  FMUL.FTZ R38, R38, R8.reuse ;  /* 0x0000000826267220 */ /* 0x080fe20000410000 */
[-C--:B------:R-:W-:Y:S01]  /*a330*/  FMUL.FTZ R39, R39, R8.reuse ;  /* 0x0000000827277220 */ /* 0x080fe20000410000 */
[----:B------:R3:W-:Y:S01]  /*a340*/  @!P2 STS [R11+0x28820], R8 ;  /* 0x028820080b00a388 */ /* 0x0007e20000000800 */
[-C--:B------:R-:W-:Y:S01]  /*a350*/  FMUL.FTZ R42, R42, R8.reuse ;  /* 0x000000082a2a7220 */ /* 0x080fe20000410000 */
[----:B------:R-:W4:Y:S01]  /*a360*/  MUFU.EX2 R166, R166 ;  /* 0x000000a600a67308 */ /* 0x000f220000000800 */
[----:B-1----:R-:W-:Y:S01]  /*a370*/  FADD.FTZ R3, R153, R3 ;  /* 0x0000000399037221 */ /* 0x002fe20000010000 */
[----:B------:R-:W-:Y:S01]  /*a380*/  BAR.SYNC.DEFER_BLOCKING 0xf, 0x100 ;  /* 0x03c4000000007b1d */ /* 0x000fe20000010000 */
        /* <DEDUP_REMOVED lines=20> */
[----:B------:R-:W-:Y:S01]  /*a4d0*/  FMUL.FTZ R74, R74, R8 ;  /* 0x000000084a4a7220 */ /* 0x000fe20000410000 */
[----:B------:R-:W4:Y:S01]  /*a4e0*/  MUFU.EX2 R171, R171 ;  /* 0x000000ab00ab7308 */ /* 0x000f220000000800 */
[C---:B-1----:R-:W-:Y:S01]  /*a4f0*/  FADD.FTZ R3, R167.reuse, R3 ;  /* 0x00000003a7037221 */ /* 0x042fe20000010000 */
[----:B------:R-:W-:Y:S01]  /*a500*/  F2FP.BF16.F32.PACK_AB R155, R167, R166 ;  /* 0x000000a6a79b723e */ /* 0x000fe200000010ff */
[----:B------:R3:W-:Y:S01]  /*a510*/  STSM.16.M88.4 [R19+0x26800], R188 ;  /* 0x026800bc13007844 */ /* 0x0007e20000000200 */
[-C--:B------:R-:W-:Y:S01]  /*a520*/  FMUL.FTZ R75, R75, R8.reuse ;  /* 0x000000084b4b7220 */ /* 0x080fe20000410000 */
[-C--:B------:R-:W-:Y:S01]  /*a530*/  FMUL.FTZ R78, R78, R8.reuse ;  /* 0x000000084e4e7220 */ /* 0x080fe20000410000 */
[-C--:B------:R-:W-:Y:S01]  /*a540*/  FMUL.FTZ R79, R79, R8.reuse ;  /* 0x000000084f4f7220 */ /* 0x080fe20000410000 */
[----:B------:R3:W-:Y:S01]  /*a550*/  STSM.16.M88.4 [R22], R152 ;  /* 0x0000009816007844 */ /* 0x0007e20000000200 */
        /* <DEDUP_REMOVED lines=23> */
[----:B------:R-:W-:Y:S01]  /*a6d0*/  FMUL.FTZ R114, R114, R8 ;  /* 0x0000000872727220 */ /* 0x000fe20000410000 */
[----:B------:R-:W1:Y:S01]  /*a6e0*/  MUFU.EX2 R179, R179 ;  /* 0x000000b300b37308 */ /* 0x000e620000000800 */
[C---:B--2---:R-:W-:Y:S01]  /*a6f0*/  FADD.FTZ R3, R175.reuse, R3 ;  /* 0x00000003af037221 */ /* 0x044fe20000010000 */
[----:B------:R-:W-:Y:S01]  /*a700*/  F2FP.BF16.F32.PACK_AB R159, R175, R174 ;  /* 0x000000aeaf9f723e */ /* 0x000fe200000010ff */
[-C--:B------:R-:W-:Y:S01]  /*a710*/  FMUL.FTZ R115, R115, R8.reuse ;  /* 0x0000000873737220 */ /* 0x080fe20000410000 */
[-C--:B------:R-:W-:Y:S01]  /*a720*/  FMUL.FTZ R118, R118, R8.reuse ;  /* 0x0000000876767220 */ /* 0x080fe20000410000 */
[-C--:B------:R-:W-:Y:S01]  /*a730*/  FMUL.FTZ R119, R119, R8.reuse ;  /* 0x0000000877777220 */ /* 0x080fe20000410000 */
[-C--:B------:R-:W-:Y:S01]  /*a740*/  FMUL.FTZ R122, R122, R8.reuse ;  /* 0x000000087a7a7220 */ /* 0x080fe20000410000 */
[----:B------:R3:W-:Y:S01]  /*a750*/  STSM.16.M88.4 [R184], R156 ;  /* 0x0000009cb8007844 */ /* 0x0007e20000000200 */
        /* <DEDUP_REMOVED lines=21> */
[----:B------:R-:W-:Y:S01]  /*a8b0*/  FMUL.FTZ R151, R151, R8 ;  /* 0x0000000897977220 */ /* 0x000fe20000410000 */
[C---:B----4-:R-:W-:Y:S01]  /*a8c0*/  FADD.FTZ R3, R163.reuse, R12 ;  /* 0x0000000ca3037221 */ /* 0x050fe20000010000 */
[----:B------:R-:W-:-:S02]  /*a8d0*/  F2FP.BF16.F32.PACK_AB R163, R163, R182 ;  /* 0x000000b6a3a3723e */ /* 0x000fc400000010ff */
[C---:B-1----:R-:W-:Y:S01]  /*a8e0*/  F2FP.BF16.F32.PACK_AB R162, R181.reuse, R180 ;  /* 0x000000b4b5a2723e */ /* 0x042fe200000010ff */
[----:B------:R-:W-:-:S04]  /*a8f0*/  FADD.FTZ R4, R181, R4 ;  /* 0x00000004b5047221 */ /* 0x000fc80000010000 */
[----:B------:R3:W-:Y:S01]  /*a900*/  STSM.16.M88.4 [R23], R160 ;  /* 0x000000a017007844 */ /* 0x0007e20000000200 */
[----:B------:R-:W-:Y:S05]  /*a910*/  @!P0 BRA `(.L_x_2331) ;  /* 0x0000000000048947 */ /* 0x000fea0003800000 */
[----:B------:R-:W-:Y:S01]  /*a920*/  BPT.TRAP 0x1 ;  /* 0x000000040000795c */ /* 0x000fe20000300000 */
.L_x_2331:
[----:B------:R1:W2:Y:S01]  /*a930*/  SYNCS.PHASECHK.TRANS64.TRYWAIT P2, [UR24+0x28c50], R7 ;  /* 0x028c5007ff0075a7 */ /* 0x0002a20008040158 */
[----:B------:R-:W-:Y:S05]  /*a940*/  @!P0 BRA `(.L_x_2332) ;  /* 0x0000000000048947 */ /* 0x000fea0003800000 */
[----:B------:R-:W-:Y:S01]  /*a950*/  BPT.TRAP 0x1 ;  /* 0x000000040000795c */ /* 0x000fe20000300000 */
.L_x_2332:
[----:B--2---:R-:W-:Y:S05]  /*a960*/  @P2 BRA `(.L_x_2333) ;  /* 0x0000000000082947 */ /* 0x004fea0003800000 */
[----:B------:R-:W2:Y:S02]  /*a970*/  SYNCS.PHASECHK.TRANS64.TRYWAIT P2, [UR24+0x28c50], R7 ;  /* 0x028c5007ff0075a7 */ /* 0x000ea40008040158 */
[----:B--2---:R-:W-:Y:S05]  /*a980*/  @!P2 BRA `(.L_x_2334) ;  /* 0x000000fc0014a947 */ /* 0x004fea0003800000 */
.L_x_2333:
[----:B------:R-:W-:Y:S01]  /*a990*/  ULEA UR11, UR37, UR50, 0xc ;  /* 0x00000032250b7291 */ /* 0x000fe2000f8e603f */
[----:B------:R-:W-:Y:S01]  /*a9a0*/  WARPGROUP.ARRIVE ;  /* 0x00000000000079c5 */ /* 0x000fe20000000000 */
[----:B------:R-:W-:Y:S01]  /*a9b0*/  UMOV UR7, 0x40000040 ;  /* 0x4000004000077882 */ /* 0x000fe20000000000 */
[----:B------:R-:W-:Y:S01]  /*a9c0*/  PLOP3.LUT P2, PT, PT, PT, UP1, 0x80, 0x0 ;  /* 0x000000000000781c */ /* 0x000fe20003f4f018 */
[----:B--2---:R-:W-:Y:S01]  /*a9d0*/  @!P1 VIADD R10, R10, 0x28c60 ;  /* 0x00028c600a0a9836 */ /* 0x004fe20000000000 */
[----:B------:R-:W-:Y:S01]  /*a9e0*/  UMOV UR23, UR37 ;  /* 0x0000002500177c82 */ /* 0x000fe20008000000 */
[----:B---3--:R-:W-:Y:S01]  /*a9f0*/  IMAD.MOV.U32 R8, RZ, RZ, R6 ;  /* 0x000000ffff087224 */ /* 0x008fe200078e0006 */
        /* <DEDUP_REMOVED lines=33> */
[----:B------:R-:W-:-:S05]  /*ac10*/  UMOV UR20, UR22 ;  /* 0x0000001600147c82 */ /* 0x000fca0008000000 */
.L_x_2326:
[----:B------:R-:W-:-:S06]  /*ac20*/  UISETP.GE.AND UP1, UPT, UR20, UR48, UPT ;  /* 0x000000301400728c */ /* 0x000fcc000bf26270 */
[----:B------:R-:W-:-:S13]  /*ac30*/  PLOP3.LUT P2, PT, PT, PT, UP1, 0x80, 0x0 ;  /* 0x000000000000781c */ /* 0x000fda0003f4f018 */
[----:B------:R-:W-:Y:S05]  /*ac40*/  @!P2 BRA `(.L_x_2336) ;  /* 0x0000002000e8a947 */ /* 0x000fea0003800000 */
[----:B--23--:R-:W-:Y:S01]  /*ac50*/  IMAD.MOV.U32 R10, RZ, RZ, R6 ;  /* 0x000000ffff0a7224 */ /* 0x00cfe200078e0006 */
[----:B------:R-:W-:Y:S01]  /*ac60*/  UMOV UR22, UR37 ;  /* 0x0000002500167c82 */ /* 0x000fe20008000000 */
[----:B------:R-:W-:Y:S01]  /*ac70*/  IMAD.MOV.U32 R11, RZ, RZ, R5 ;  /* 0x000000ffff0b7224 */ /* 0x000fe200078e0005 */
[----:B------:R-:W-:Y:S01]  /*ac80*/  ULDC UR23, c[0x0][0x9e4] ;  /* 0x0002790000177ab9 */ /* 0x000fe20000000800 */
[----:B------:R-:W-:Y:S01]  /*ac90*/  ULDC UR24, c[0x0][0x9dc] ;  /* 0x0002770000187ab9 */ /* 0x000fe20000000800 */
[----:B------:R-:W-:Y:S01]  /*aca0*/  ULDC UR21, c[0x0][0x988] ;  /* 0x0002620000157ab9 */ /* 0x000fe20000000800 */
[----:B------:R-:W-:-:S05]  /*acb0*/  ULDC UR25, c[0x0][0x9e0] ;  /* 0x0002780000197ab9 */ /* 0x000fca0000000800 */
.L_x_2353:
[----:B------:R-:W-:-:S04]  /*acc0*/  UIADD3 UR37, UR22, 0x1, URZ ;  /* 0x0000000116257890 */ /* 0x000fc8000fffe03f */
[----:B------:R-:W-:-:S04]  /*acd0*/  UISETP.NE.AND UP1, UPT, UR37, 0x2, UPT ;  /* 0x000000022500788c */ /* 0x000fc8000bf25270 */
[----:B------:R-:W-:Y:S02]  /*ace0*/  USEL UR6, URZ, 0x1, UP1 ;  /* 0x000000013f067887 */ /* 0x000fe40008800000 */
[----:B------:R-:W-:Y:S02]  /*acf0*/  USEL UR37, UR37, URZ, UP1 ;  /* 0x0000003f25257287 */ /* 0x000fe40008800000 */
[----:B------:R-:W-:Y:S01]  /*ad00*/  ULOP3.LUT UR38, UR38, UR6, URZ, 0x3c, !UPT ;  /* 0x0000000626267292 */ /* 0x000fe2000f8e3c3f */
[----:B0123--:R-:W-:Y:S11]  /*ad10*/  @!P0 BRA `(.L_x_2337) ;  /* 0x0000000000048947 */ /* 0x00fff60003800000 */
[----:B------:R-:W-:Y:S01]  /*ad20*/  BPT.TRAP 0x1 ;  /* 0x000000040000795c */ /* 0x000fe20000300000 */
.L_x_2337:
[----:B------:R-:W-:Y:S01]  /*ad30*/  ULEA UR26, UR37, UR46, 0x3 ;  /* 0x0000002e251a7291 */ /* 0x000fe2000f8e183f */
[----:B------:R-:W-:-:S05]  /*ad40*/  IMAD.U32 R8, RZ, RZ, UR38 ;  /* 0x00000026ff087e24 */ /* 0x000fca000f8e00ff */
[----:B------:R-:W-:-:S04]  /*ad50*/  SHF.L.U32 R8, R8, 0x1f, RZ ;  /* 0x0000001f08087819 */ /* 0x000fc800000006ff */
[----:B------:R2:W3:Y:S01]  /*ad60*/  SYNCS.PHASECHK.TRANS64.TRYWAIT P2, [UR26+0x28c30], R8 ;  /* 0x028c3008ff0075a7 */ /* 0x0004e2000804015a */
[----:B------:R-:W-:Y:S05]  /*ad70*/  @!P0 BRA `(.L_x_2338) ;  /* 0x0000000000048947 */ /* 0x000fea0003800000 */
[----:B------:R-:W-:Y:S01]  /*ad80*/  BPT.TRAP 0x1 ;  /* 0x000000040000795c */ /* 0x000fe20000300000 */
.L_x_2338:
[----:B---3--:R-:W-:Y:S05]  /*ad90*/  @P2 BRA `(.L_x_2339) ;  /* 0x0000000000082947 */ /* 0x008fea0003800000 */
[----:B------:R-:W3:Y:S02]  /*ada0*/  SYNCS.PHASECHK.TRANS64.TRYWAIT P2, [UR26+0x28c30], R8 ;  /* 0x028c3008ff0075a7 */ /* 0x000ee4000804015a */
[----:B---3--:R-:W-:Y:S05]  /*adb0*/  @!P2 BRA `(.L_x_2340) ;  /* 0x000000f8001ca947 */ /* 0x008fea0003800000 */
.L_x_2339:
[----:B------:R-:W-:Y:S01]  /*adc0*/  R2UR UR18, R0 ;  /* 0x00000000001272ca */ /* 0x000fe200000e0000 */
[----:B----4-:R-:W-:Y:S01]  /*add0*/  WARPGROUP.ARRIVE ;  /* 0x00000000000079c5 */ /* 0x010fe20000000000 */
[----:B------:R-:W-:Y:S01]  /*ade0*/  UMOV UR19, 0x40000040 ;  /* 0x4000004000137882 */ /* 0x000fe20000000000 */
[----:B------:R-:W-:Y:S01]  /*adf0*/  UMOV UR7, 0x40000040 ;  /* 0x4000004000077882 */ /* 0x000fe20000000000 */
[----:B------:R-:W-:Y:S01]  /*ae00*/  UMOV UR11, 0x40000040 ;  /* 0x40000040000b7882 */ /* 0x000fe20000000000 */
[----:B------:R-:W-:Y:S01]  /*ae10*/  UMOV UR15, 0x40000040 ;  /* 0x40000040000f7882 */ /* 0x000fe20000000000 */
[----:B------:R-:W-:Y:S01]  /*ae20*/  PLOP3.LUT P2, PT, PT, PT, UP0, 0x80, 0x0 ;  /* 0x000000000000781c */ /* 0x000fe20003f4f008 */
[----:B------:R-:W-:Y:S02]  /*ae30*/  VIADD R15, R186, UR42 ;  /* 0x0000002aba0f7c36 */ /* 0x000fe40008000000 */
[----:B------:R-:W-:-:S04]  /*ae40*/  IMAD.U32 R9, RZ, RZ, UR26 ;  /* 0x0000001aff097e24 */ /* 0x000fc8000f8e00ff */
[----:B------:R-:W-:Y:S01]  /*ae50*/  ULEA UR18, UR37, UR18, 0x9 ;  /* 0x0000001225127291 */ /* 0x000fe2000f8e483f */
[----:B---3--:R-:W-:-:S03]  /*ae60*/  @!P1 VIADD R5, R9, 0x28c40 ;  /* 0x00028c4009059836 */ /* 0x008fc60000000000 */
        /* <DEDUP_REMOVED lines=11> */
[----:B------:R-:W-:-:S04]  /*af20*/  @UP0 ULDC UR7, c[0x0][0x450] ;  /* 0x0001140000070ab9 */ /* 0x000fc80000000800 */
[----:B------:R-:W-:Y:S01]  /*af30*/  @P2 SHF.R.U32.HI R15, RZ, UR7, R6 ;  /* 0x00000007ff0f2c19 */ /* 0x000fe20008011606 */
[----:B------:R-:W-:Y:S01]  /*af40*/  IMAD.U32 R13, RZ, RZ, UR6 ;  /* 0x00000006ff0d7e24 */ /* 0x000fe2000f8e00ff */
[----:B------:R-:W-:-:S03]  /*af50*/  ULOP3.LUT UR7, URZ, UR24, URZ, 0x33, !UPT ;  /* 0x000000183f077292 */ /* 0x000fc6000f8e333f */
[----:B------:R-:W3:Y:S01]  /*af60*/  SHFL.IDX PT, R20, R15, RZ, 0x1c1f ;  /* 0x001c1fff0f147589 */ /* 0x000ee200000e0000 */
[----:B------:R-:W-:Y:S01]  /*af70*/  IADD3 R13, -R2, 0x1, -R13 ;  /* 0x00000001020d7810 */ /* 0x000fe20007ffe90d */
        /* <DEDUP_REMOVED lines=8> */
[----:B----4-:R-:W-:-:S05]  /*b000*/  IMAD.U32 R5, RZ, RZ, UR51 ;  /* 0x00000033ff057e24 */ /* 0x010fca000f8e00ff */
[----:B------:R-:W-:-:S05]  /*b010*/  IADD3 R13, -R5, UR49, R13 ;  /* 0x00000031050d7c10 */ /* 0x000fca000fffe10d */
[C---:B------:R-:W-:Y:S02]  /*b020*/  VIADD R14, R13.reuse, UR25 ;  /* 0x000000190d0e7c36 */ /* 0x040fe40008000000 */
[----:B------:R-:W-:Y:S02]  /*b030*/  VIADD R13, R13, UR7 ;  /* 0x000000070d0d7c36 */ /* 0x000fe40008000000 */
[--C-:B---3--:R-:W-:Y:S02]  /*b040*/  IMAD.IADD R12, R14, 0x1, R20.reuse ;  /* 0x000000010e0c7824 */ /* 0x108fe400078e0214 */
[----:B------:R-:W-:Y:S01]  /*b050*/  IMAD.IADD R5, R13, 0x1, R20 ;  /* 0x000000010d057824 */ /* 0x000fe200078e0214 */
[----:B------:R-:W-:Y:S06]  /*b060*/  @!P5 BRA `(.L_x_2341) ;  /* 0x00000000005cd947 */ /* 0x000fec0003800000 */
        /* <DEDUP_REMOVED lines=8> */
[----:B01----:R-:W0:Y:S02]  /*b0f0*/  @P2 LDC.64 R6, c[0x0][0x9e8] ;  /* 0x00027a00ff062b82 */ /* 0x003e240000000a00 */
[----:B0-----:R-:W-:-:S05]  /*b100*/  @P2 IMAD.HI.U32 R6, R20, R6, RZ ;  /* 0x0000000614062227 */ /* 0x001fca00078e00ff */
[----:B------:R-:W-:-:S04]  /*b110*/  @P2 SHF.R.U32.HI R20, RZ, R7, R6 ;  /* 0x00000007ff142219 */ /* 0x000fc80000011606 */
[----:B------:R-:W-:Y:S01]  /*b120*/  LOP3.LUT R20, RZ, R20, RZ, 0x33, !PT ;  /* 0x00000014ff147212 */ /* 0x000fe200078e33ff */
[----:B------:R-:W-:Y:S06]  /*b130*/  BRA `(.L_x_2344) ;  /* 0x0000000000147947 */ /* 0x000fec0003800000 */
.L_x_2343:
[----:B------:R-:W-:-:S05]  /*b140*/  IMAD.U32 R21, RZ, RZ, UR23 ;  /* 0x00000017ff157e24 */ /* 0x000fca000f8e00ff */
[----:B------:R-:W-:-:S13]  /*b150*/  ISETP.NE.AND P2, PT, R21, 0x1, PT ;  /* 0x000000011500780c */ /* 0x000fda0003f45270 */
[----:B01----:R-:W0:Y:S02]  /*b160*/  @P2 LDC.64 R6, c[0x0][0x9e8] ;  /* 0x00027a00ff062b82 */ /* 0x003e240000000a00 */
[----:B0-----:R-:W-:-:S05]  /*b170*/  @P2 IMAD.HI.U32 R6, R20, R6, RZ ;  /* 0x0000000614062227 */ /* 0x001fca00078e00ff */
[----:B------:R-:W-:-:S07]  /*b180*/  @P2 SHF.R.U32.HI R20, RZ, R7, R6 ;  /* 0x00000007ff142219 */ /* 0x000fce0000011606 */
.L_x_2344:
[----:B------:R-:W-:Y:S05]  /*b190*/  BSYNC B0 ;  /* 0x0000000000007941 */ /* 0x000fea0003800000 */
.L_x_2342:
[----:B------:R-:W-:-:S04]  /*b1a0*/  IMAD R20, R20, R21, -UR6 ;  /* 0x8000000614147e24 */ /* 0x000fc8000f8e0215 */
[----:B------:R-:W-:-:S05]  /*b1b0*/  IMAD.IADD R20, R20, 0x1, -R2 ;  /* 0x0000000114147824 */ /* 0x000fca00078e0a02 */
[----:B------:R-:W-:Y:S02]  /*b1c0*/  VIMNMX R5, R5, R20, !PT ;  /* 0x0000001405057248 */ /* 0x000fe40007fe0100 */
[----:B------:R-:W-:-:S07]  /*b1d0*/  VIADDMNMX R12, R20, R21, R12, PT ;  /* 0x00000015140c7246 */ /* 0x000fce000380010c */
.L_x_2341:
[----:B------:R-:W-:Y:S01]  /*b1e0*/  UISETP.GT.AND UP1, UPT, UR20, -0x1, UPT ;  /* 0xffffffff1400788c */ /* 0x000fe2000bf24270 */
[----:B------:R-:W3:Y:S05]  /*b1f0*/  SHFL.IDX PT, R15, R15, 0x1, 0x1c1f ;  /* 0x003c1f000f0f7f89 */ /* 0x000eea00000e0000 */
[----:B------:R-:W-:-:S04]  /*b200*/  PLOP3.LUT P2, PT, PT, PT, UP1, 0x80, 0x0 ;  /* 0x000000000000781c */ /* 0x000fc80003f4f018 */
[C---:B------:R-:W-:Y:S02]  /*b210*/  ISETP.GT.AND P3, PT, R5.reuse, RZ, P2 ;  /* 0x000000ff0500720c */ /* 0x040fe40001764270 */
[C---:B------:R-:W-:Y:S02]  /*b220*/  ISETP.GT.AND P6, PT, R5.reuse, 0x1, P2 ;  /* 0x000000010500780c */ /* 0x040fe400017c4270 */
[----:B------:R-:W-:Y:S02]  /*b230*/  ISETP.LT.OR P4, PT, R12, 0x1, P3 ;  /* 0x000000010c00780c */ /* 0x000fe40001f81670 */
[C---:B------:R-:W-:Y:S02]  /*b240*/  ISETP.GT.AND P3, PT, R5.reuse, 0x8, P2 ;  /* 0x000000080500780c */ /* 0x040fe40001764270 */
[----:B------:R-:W-:Y:S02]  /*b250*/  FSEL R152, R152, -INF , !P4 ;  /* 0xff80000098987808 */ /* 0x000fe40006000000 */
[----:B------:R-:W-:-:S02]  /*b260*/  ISETP.GT.AND P4, PT, R5, 0x9, P2 ;  /* 0x000000090500780c */ /* 0x000fc40001784270 */
[C---:B------:R-:W-:Y:S02]  /*b270*/  ISETP.LT.OR P6, PT, R12.reuse, 0x2, P6 ;  /* 0x000000020c00780c */ /* 0x040fe400037c1670 */
[----:B------:R-:W-:Y:S01]  /*b280*/  ISETP.LT.OR P3, PT, R12, 0x9, P3 ;  /* 0x000000090c00780c */ /* 0x000fe20001f61670 */
[--C-:B---3--:R-:W-:Y:S01]  /*b290*/  IMAD.IADD R14, R14, 0x1, R15.reuse ;  /* 0x000000010e0e7824 */ /* 0x108fe200078e020f */
[----:B------:R-:W-:Y:S01]  /*b2a0*/  ISETP.LT.OR P4, PT, R12, 0xa, P4 ;  /* 0x0000000a0c00780c */ /* 0x000fe20002781670 */
[----:B------:R-:W-:Y:S01]  /*b2b0*/  IMAD.IADD R13, R13, 0x1, R15 ;  /* 0x000000010d0d7824 */ /* 0x000fe200078e020f */
        /* <DEDUP_REMOVED lines=38> */
[----:B------:R-:W-:Y:S01]  /*b520*/  FSEL R181, R181, -INF , !P4 ;  /* 0xff800000b5b57808 */ /* 0x000fe20006000000 */
        /* <DEDUP_REMOVED lines=14> */
.L_x_2347:
[----:B------:R-:W-:-:S05]  /*b610*/  IMAD.U32 R5, RZ, RZ, UR23 ;  /* 0x00000017ff057e24 */ /* 0x000fca000f8e00ff */
[----:B------:R-:W-:-:S13]  /*b620*/  ISETP.NE.AND P3, PT, R5, 0x1, PT ;  /* 0x000000010500780c */ /* 0x000fda0003f65270 */
[----:B01----:R-:W0:Y:S02]  /*b630*/  @P3 LDC.64 R6, c[0x0][0x9e8] ;  /* 0x00027a00ff063b82 */ /* 0x003e240000000a00 */
[----:B0-----:R-:W-:-:S05]  /*b640*/  @P3 IMAD.HI.U32 R6, R15, R6, RZ ;  /* 0x000000060f063227 */ /* 0x001fca00078e00ff */
[----:B------:R-:W-:-:S07]  /*b650*/  @P3 SHF.R.U32.HI R15, RZ, R7, R6 ;  /* 0x00000007ff0f3219 */ /* 0x000fce0000011606 */
.L_x_2348:
[----:B------:R-:W-:Y:S05]  /*b660*/  BSYNC B0 ;  /* 0x0000000000007941 */ /* 0x000fea0003800000 */
.L_x_2346:
[----:B------:R-:W-:-:S04]  /*b670*/  IMAD R15, R15, R5, -UR6 ;  /* 0x800000060f0f7e24 */ /* 0x000fc8000f8e0205 */
[----:B------:R-:W-:-:S05]  /*b680*/  IMAD.IADD R15, R15, 0x1, -R2 ;  /* 0x000000010f0f7824 */ /* 0x000fca00078e0a02 */
[----:B------:R-:W-:Y:S02]  /*b690*/  VIMNMX R13, R13, R15, !PT ;  /* 0x0000000f0d0d7248 */ /* 0x000fe40007fe0100 */
[----:B------:R-:W-:-:S07]  /*b6a0*/  VIADDMNMX R14, R15, R5, R14, PT ;  /* 0x000000050f0e7246 */ /* 0x000fce000380010e */
.L_x_2345:
        /* <DEDUP_REMOVED lines=20> */
[C---:B------:R-:W-:Y:S02]  /*b7f0*/  ISETP.GT.AND P6, PT, R13.reuse, RZ, P2 ;  /* 0x000000ff0d00720c */ /* 0x040fe400017c4270 */
[----:B------:R-:W-:Y:S02]  /*b800*/  FMNMX.FTZ R5, R172, R5, !PT ;  /* 0x00000005ac057209 */ /* 0x000fe40007810000 */
[----:B------:R-:W-:Y:S02]  /*b810*/  ISETP.GT.AND P4, PT, R13, 0x1, P2 ;  /* 0x000000010d00780c */ /* 0x000fe40001784270 */
[----:B------:R-:W-:Y:S02]  /*b820*/  FMNMX.FTZ R5, R173, R5, !PT ;  /* 0x00000005ad057209 */ /* 0x000fe40007810000 */
[----:B------:R-:W-:-:S02]  /*b830*/  ISETP.LT.OR P6, PT, R14, 0x1, P6 ;  /* 0x000000010e00780c */ /* 0x000fc400037c1670 */
[----:B------:R-:W-:Y:S02]  /*b840*/  FMNMX.FTZ R5, R176, R5, !PT ;  /* 0x00000005b0057209 */ /* 0x000fe40007810000 */
[----:B------:R-:W-:Y:S02]  /*b850*/  ISETP.LT.OR P4, PT, R14, 0x2, P4 ;  /* 0x000000020e00780c */ /* 0x000fe40002781670 */
[----:B------:R-:W-:Y:S02]  /*b860*/  FMNMX.FTZ R5, R177, R5, !PT ;  /* 0x00000005b1057209 */ /* 0x000fe40007810000 */
[----:B------:R-:W-:Y:S02]  /*b870*/  FSEL R154, R154, -INF , !P6 ;  /* 0xff8000009a9a7808 */ /* 0x000fe40007000000 */
[----:B------:R-:W-:Y:S02]  /*b880*/  FMNMX.FTZ R5, R180, R5, !PT ;  /* 0x00000005b4057209 */ /* 0x000fe40007810000 */
[----:B------:R-:W-:-:S02]  /*b890*/  FSEL R155, R155, -INF , !P4 ;  /* 0xff8000009b9b7808 */ /* 0x000fc40006000000 */
[----:B------:R-:W-:Y:S02]  /*b8a0*/  FMNMX.FTZ R5, R181, R5, !PT ;  /* 0x00000005b5057209 */ /* 0x000fe40007810000 */
[C---:B------:R-:W-:Y:S02]  /*b8b0*/  ISETP.GT.AND P4, PT, R13.reuse, 0x10, P2 ;  /* 0x000000100d00780c */ /* 0x040fe40001784270 */
[----:B------:R-:W-:Y:S01]  /*b8c0*/  ISETP.GT.AND P6, PT, R13, 0x38, P2 ;  /* 0x000000380d00780c */ /* 0x000fe200017c4270 */
[----:B------:R-:W3:Y:S01]  /*b8d0*/  SHFL.BFLY PT, R6, R5, 0x2, 0x1f ;  /* 0x0c401f0005067f89 */ /* 0x000ee200000e0000 */
[C---:B------:R-:W-:Y:S02]  /*b8e0*/  ISETP.LT.OR P4, PT, R14.reuse, 0x11, P4 ;  /* 0x000000110e00780c */ /* 0x040fe40002781670 */
[----:B------:R-:W-:Y:S02]  /*b8f0*/  ISETP.LT.OR P6, PT, R14, 0x39, P6 ;  /* 0x000000390e00780c */ /* 0x000fe400037c1670 */
[----:B------:R-:W-:-:S02]  /*b900*/  FSEL R162, R162, -INF , !P4 ;  /* 0xff800000a2a27808 */ /* 0x000fc40006000000 */
[----:B------:R-:W-:Y:S02]  /*b910*/  ISETP.GT.AND P4, PT, R13, 0x19, P2 ;  /* 0x000000190d00780c */ /* 0x000fe40001784270 */
[----:B------:R-:W-:Y:S02]  /*b920*/  FSEL R182, R182, -INF , !P6 ;  /* 0xff800000b6b67808 */ /* 0x000fe40007000000 */
[----:B------:R-:W-:-:S04]  /*b930*/  ISETP.LT.OR P4, PT, R14, 0x1a, P4 ;  /* 0x0000001a0e00780c */ /* 0x000fc80002781670 */
[----:B------:R-:W-:Y:S02]  /*b940*/  FSEL R167, R167, -INF , !P4 ;  /* 0xff800000a7a77808 */ /* 0x000fe40006000000 */
[----:B------:R-:W-:-:S04]  /*b950*/  ISETP.GT.AND P4, PT, R13, 0x28, P2 ;  /* 0x000000280d00780c */ /* 0x000fc80001784270 */
[----:B------:R-:W-:Y:S02]  /*b960*/  ISETP.LT.OR P4, PT, R14, 0x29, P4 ;  /* 0x000000290e00780c */ /* 0x000fe40002781670 */
[----:B---3--:R-:W-:Y:S02]  /*b970*/  FMNMX.FTZ R5, R5, R6, !PT ;  /* 0x0000000605057209 */ /* 0x008fe40007810000 */
[----:B------:R-:W-:Y:S02]  /*b980*/  FSEL R174, R174, -INF , !P4 ;  /* 0xff800000aeae7808 */ /* 0x000fe40006000000 */
[----:B------:R-:W-:Y:S01]  /*b990*/  ISETP.GT.AND P4, PT, R13, 0x30, P2 ;  /* 0x000000300d00780c */ /* 0x000fe20001784270 */
[----:B------:R-:W3:Y:S03]  /*b9a0*/  SHFL.BFLY PT, R6, R5, 0x1, 0x1f ;  /* 0x0c201f0005067f89 */ /* 0x000ee600000e0000 */
[----:B------:R-:W-:-:S04]  /*b9b0*/  ISETP.LT.OR P4, PT, R14, 0x31, P4 ;  /* 0x000000310e00780c */ /* 0x000fc80002781670 */
[----:B------:R-:W-:Y:S02]  /*b9c0*/  FSEL R178, R178, -INF , !P4 ;  /* 0xff800000b2b27808 */ /* 0x000fe40006000000 */
[----:B---3--:R-:W-:-:S04]  /*b9d0*/  FMNMX.FTZ R5, R5, R6, !PT ;  /* 0x0000000605057209 */ /* 0x008fc80007810000 */
[C---:B------:R-:W-:Y:S01]  /*b9e0*/  FSETP.NEU.FTZ.AND P3, PT, R5.reuse, -INF , PT ;  /* 0xff8000000500780b */ /* 0x040fe20003f7d000 */
[----:B------:R-:W-:-:S03]  /*b9f0*/  FMUL.FTZ R6, R5, UR10 ;  /* 0x0000000a05067c20 */ /* 0x000fc60008410000 */
[----:B01----:R-:W-:Y:S02]  /*ba00*/  FSEL R7, R5, RZ, P3 ;  /* 0x000000ff05077208 */ /* 0x003fe40001800000 */
[----:B------:R-:W-:Y:S02]  /*ba10*/  FSEL R6, R6, RZ, P3 ;  /* 0x000000ff06067208 */ /* 0x000fe40001800000 */
[----:B------:R-:W-:Y:S01]  /*ba20*/  ISETP.GT.AND P3, PT, R13, 0x8, P2 ;  /* 0x000000080d00780c */ /* 0x000fe20001764270 */
[----:B------:R-:W-:Y:S02]  /*ba30*/  FADD.FTZ R7, -R7, R11 ;  /* 0x0000000b07077221 */ /* 0x000fe40000010100 */
        /* <DEDUP_REMOVED lines=16> */
[----:B------:R-:W-:Y:S01]  /*bb40*/  ISETP.LT.OR P3, PT, R14, 0x9, P3 ;  /* 0x000000090e00780c */ /* 0x000fe20001f61670 */
[----:B------:R-:W-:Y:S01]  /*bb50*/  FMUL.FTZ R7, R7, UR10 ;  /* 0x0000000a07077c20 */ /* 0x000fe20008410000 */
[----:B------:R-:W-:Y:S01]  /*bb60*/  FMNMX.FTZ R6, R154, R10, !PT ;  /* 0x0000000a9a067209 */ /* 0x000fe20007810000 */
[----:B------:R-:W-:Y:S01]  /*bb70*/  MUFU.EX2 R152, R152 ;  /* 0x0000009800987308 */ /* 0x000fe20000000800 */
[----:B------:R-:W-:-:S02]  /*bb80*/  FSEL R158, R158, -INF , !P3 ;  /* 0xff8000009e9e7808 */ /* 0x000fc40005800000 */
[----:B------:R-:W-:Y:S02]  /*bb90*/  FMNMX.FTZ R6, R155, R6, !PT ;  /* 0x000000069b067209 */ /* 0x000fe40007810000 */
[----:B------:R-:W-:Y:S02]  /*bba0*/  ISETP.GT.AND P3, PT, R13, 0x11, P2 ;  /* 0x000000110d00780c */ /* 0x000fe40001764270 */
[----:B------:R-:W-:Y:S01]  /*bbb0*/  FMNMX.FTZ R6, R158, R6, !PT ;  /* 0x000000069e067209 */ /* 0x000fe20007810000 */
[----:B------:R-:W0:Y:S01]  /*bbc0*/  MUFU.EX2 R7, R7 ;  /* 0x0000000700077308 */ /* 0x000e220000000800 */
[----:B------:R-:W-:Y:S02]  /*bbd0*/  ISETP.LT.OR P3, PT, R14, 0x12, P3 ;  /* 0x000000120e00780c */ /* 0x000fe40001f61670 */
[----:B------:R-:W-:Y:S02]  /*bbe0*/  FMNMX.FTZ R6, R159, R6, !PT ;  /* 0x000000069f067209 */ /* 0x000fe40007810000 */
[----:B------:R-:W-:-:S02]  /*bbf0*/  FSEL R163, R163, -INF , !P3 ;  /* 0xff800000a3a37808 */ /* 0x000fc40005800000 */
[----:B------:R-:W-:Y:S01]  /*bc00*/  FMNMX.FTZ R6, R162, R6, !PT ;  /* 0x00000006a2067209 */ /* 0x000fe20007810000 */
[----:B------:R-:W1:Y:S01]  /*bc10*/  MUFU.EX2 R153, R153 ;  /* 0x0000009900997308 */ /* 0x000e620000000800 */
[----:B------:R-:W-:Y:S02]  /*bc20*/  ISETP.GT.AND P3, PT, R13, 0x20, P2 ;  /* 0x000000200d00780c */ /* 0x000fe40001764270 */
[----:B------:R-:W-:Y:S02]  /*bc30*/  FMNMX.FTZ R6, R163, R6, !PT ;  /* 0x00000006a3067209 */ /* 0x000fe40007810000 */
[----:B------:R-:W-:Y:S02]  /*bc40*/  ISETP.LT.OR P3, PT, R14, 0x21, P3 ;  /* 0x000000210e00780c */ /* 0x000fe40001f61670 */
[----:B------:R-:W-:Y:S01]  /*bc50*/  FMNMX.FTZ R6, R166, R6, !PT ;  /* 0x00000006a6067209 */ /* 0x000fe20007810000 */
[----:B------:R-:W3:Y:S01]  /*bc60*/  MUFU.EX2 R156, R156 ;  /* 0x0000009c009c7308 */ /* 0x000ee20000000800 */
[----:B------:R-:W-:Y:S01]  /*bc70*/  FSEL R170, R170, -INF , !P3 ;  /* 0xff800000aaaa7808 */ /* 0x000fe20005800000 */
[----:B0-----:R-:W-:Y:S01]  /*bc80*/  FFMA.FTZ R4, R7, R4, R152 ;  /* 0x0000000407047223 */ /* 0x001fe20000010098 */
[----:B------:R-:W-:Y:S01]  /*bc90*/  FMNMX.FTZ R6, R167, R6, !PT ;  /* 0x00000006a7067209 */ /* 0x000fe20007810000 */
[-C--:B------:R-:W-:Y:S01]  /*bca0*/  FMUL.FTZ R24, R24, R7.reuse ;  /* 0x0000000718187220 */ /* 0x080fe20000410000 */
[----:B------:R-:W-:Y:S01]  /*bcb0*/  ISETP.GT.AND P3, PT, R13, 0x29, P2 ;  /* 0x000000290d00780c */ /* 0x000fe20001764270 */
[-C--:B------:R-:W-:Y:S01]  /*bcc0*/  FMUL.FTZ R25, R25, R7.reuse ;  /* 0x0000000719197220 */ /* 0x080fe20000410000 */
[----:B------:R-:W-:Y:S01]  /*bcd0*/  FMNMX.FTZ R6, R170, R6, !PT ;  /* 0x00000006aa067209 */ /* 0x000fe20007810000 */
[----:B------:R-:W0:Y:S01]  /*bce0*/  MUFU.EX2 R157, R157 ;  /* 0x0000009d009d7308 */ /* 0x000e220000000800 */
[----:B------:R-:W-:Y:S01]  /*bcf0*/  ISETP.LT.OR P3, PT, R14, 0x2a, P3 ;  /* 0x0000002a0e00780c */ /* 0x000fe20001f61670 */
[----:B-1----:R-:W-:Y:S01]  /*bd00*/  FADD.FTZ R4, R153, R4 ;  /* 0x0000000499047221 */ /* 0x002fe20000010000 */
[----:B------:R-:W-:Y:S01]  /*bd10*/  FMNMX.FTZ R6, R171, R6, !PT ;  /* 0x00000006ab067209 */ /* 0x000fe20007810000 */
[-C--:B------:R-:W-:Y:S01]  /*bd20*/  FMUL.FTZ R28, R28, R7.reuse ;  /* 0x000000071c1c7220 */ /* 0x080fe20000410000 */
[----:B------:R-:W-:Y:S01]  /*bd30*/  FSEL R175, R175, -INF , !P3 ;  /* 0xff800000afaf7808 */ /* 0x000fe20005800000 */
[-C--:B------:R-:W-:Y:S01]  /*bd40*/  FMUL.FTZ R29, R29, R7.reuse ;  /* 0x000000071d1d7220 */ /* 0x080fe20000410000 */
[----:B------:R-:W-:Y:S01]  /*bd50*/  ISETP.GT.AND P3, PT, R13, 0x31, P2 ;  /* 0x000000310d00780c */ /* 0x000fe20001764270 */
[----:B------:R-:W1:Y:S01]  /*bd60*/  MUFU.EX2 R160, R160 ;  /* 0x000000a000a07308 */ /* 0x000e620000000800 */
[----:B------:R-:W-:Y:S01]  /*bd70*/  FMNMX.FTZ R6, R174, R6, !PT ;  /* 0x00000006ae067209 */ /* 0x000fe20007810000 */
[----:B---3--:R-:W-:Y:S01]  /*bd80*/  FADD.FTZ R4, R156, R4 ;  /* 0x000000049c047221 */ /* 0x008fe20000010000 */
[----:B------:R-:W-:Y:S01]  /*bd90*/  ISETP.LT.OR P3, PT, R14, 0x32, P3 ;  /* 0x000000320e00780c */ /* 0x000fe20001f61670 */
[-C--:B------:R-:W-:Y:S01]  /*bda0*/  FMUL.FTZ R32, R32, R7.reuse ;  /* 0x0000000720207220 */ /* 0x080fe20000410000 */
[----:B------:R-:W-:Y:S01]  /*bdb0*/  FMNMX.FTZ R6, R175, R6, !PT ;  /* 0x00000006af067209 */ /* 0x000fe20007810000 */
[-C--:B------:R-:W-:Y:S01]  /*bdc0*/  FMUL.FTZ R33, R33, R7.reuse ;  /* 0x0000000721217220 */ /* 0x080fe20000410000 */
[----:B------:R-:W-:Y:S01]  /*bdd0*/  ISETP.GT.AND P2, PT, R13, 0x39, P2 ;  /* 0x000000390d00780c */ /* 0x000fe20001744270 */
[----:B------:R-:W3:Y:S01]  /*bde0*/  MUFU.EX2 R161, R161 ;  /* 0x000000a100a17308 */ /* 0x000ee20000000800 */
[----:B------:R-:W-:Y:S01]  /*bdf0*/  FSEL R179, R179, -INF , !P3 ;  /* 0xff800000b3b37808 */ /* 0x000fe20005800000 */
[----:B0-----:R-:W-:Y:S01]  /*be00*/  FADD.FTZ R4, R157, R4 ;  /* 0x000000049d047221 */ /* 0x001fe20000010000 */
[----:B------:R-:W-:Y:S01]  /*be10*/  FMNMX.FTZ R6, R178, R6, !PT ;  /* 0x00000006b2067209 */ /* 0x000fe20007810000 */
[-C--:B------:R-:W-:Y:S01]  /*be20*/  FMUL.FTZ R36, R36, R7.reuse ;  /* 0x0000000724247220 */ /* 0x080fe20000410000 */
[----:B------:R-:W-:Y:S01]  /*be30*/  ISETP.LT.OR P2, PT, R14, 0x3a, P2 ;  /* 0x0000003a0e00780c */ /* 0x000fe20001741670 */
[-C--:B------:R-:W-:Y:S01]  /*be40*/  FMUL.FTZ R37, R37, R7.reuse ;  /* 0x0000000725257220 */ /* 0x080fe20000410000 */
[----:B------:R-:W-:Y:S01]  /*be50*/  FMNMX.FTZ R6, R179, R6, !PT ;  /* 0x00000006b3067209 */ /* 0x000fe20007810000 */
[----:B------:R-:W0:Y:S01]  /*be60*/  MUFU.EX2 R164, R164 ;  /* 0x000000a400a47308 */ /* 0x000e220000000800 */
[----:B------:R-:W-:Y:S01]  /*be70*/  FSEL R183, R183, -INF , !P2 ;  /* 0xff800000b7b77808 */ /* 0x000fe20005000000 */
[----:B-1----:R-:W-:Y:S01]  /*be80*/  FADD.FTZ R4, R160, R4 ;  /* 0x00000004a0047221 */ /* 0x002fe20000010000 */
[----:B------:R-:W-:Y:S01]  /*be90*/  FMNMX.FTZ R6, R182, R6, !PT ;  /* 0x00000006b6067209 */ /* 0x000fe20007810000 */
[-C--:B------:R-:W-:Y:S01]  /*bea0*/  FMUL.FTZ R40, R40, R7.reuse ;  /* 0x0000000728287220 */ /* 0x080fe20000410000 */
[----:B------:R-:W-:Y:S01]  /*beb0*/  ISETP.NE.AND P3, PT, R17, RZ, PT ;  /* 0x000000ff1100720c */ /* 0x000fe20003f65270 */
[-C--:B------:R-:W-:Y:S01]  /*bec0*/  FMUL.FTZ R41, R41, R7.reuse ;  /* 0x0000000729297220 */ /* 0x080fe20000410000 */
[----:B------:R-:W-:Y:S01]  /*bed0*/  FMNMX.FTZ R6, R183, R6, !PT ;  /* 0x00000006b7067209 */ /* 0x000fe20007810000 */
[----:B------:R-:W1:Y:S01]  /*bee0*/  MUFU.EX2 R165, R165 ;  /* 0x000000a500a57308 */ /* 0x000e620000000800 */
[----:B------:R-:W-:Y:S01]  /*bef0*/  F2FP.BF16.F32.PACK_AB R152, R153, R152 ;  /* 0x000000989998723e */ /* 0x000fe200000010ff */
[----:B---3--:R-:W-:Y:S01]  /*bf00*/  FADD.FTZ R4, R161, R4 ;  /* 0x00000004a1047221 */ /* 0x008fe20000010000 */
[-C--:B------:R-:W-:Y:S01]  /*bf10*/  FMUL.FTZ R44, R44, R7.reuse ;  /* 0x000000072c2c7220 */ /* 0x080fe20000410000 */
[----:B------:R-:W3:Y:S01]  /*bf20*/  SHFL.BFLY PT, R11, R6, 0x2, 0x1f ;  /* 0x0c401f00060b7f89 */ /* 0x000ee200000e0000 */
[-C--:B------:R-:W-:Y:S01]  /*bf30*/  FMUL.FTZ R45, R45, R7.reuse ;  /* 0x000000072d2d7220 */ /* 0x080fe20000410000 */
[-C--:B------:R-:W-:Y:S01]  /*bf40*/  FMUL.FTZ R48, R48, R7.reuse ;  /* 0x0000000730307220 */ /* 0x080fe20000410000 */
[-C--:B------:R-:W-:Y:S01]  /*bf50*/  FMUL.FTZ R49, R49, R7.reuse ;  /* 0x0000000731317220 */ /* 0x080fe20000410000 */
[----:B------:R-:W4:Y:S01]  /*bf60*/  MUFU.EX2 R168, R168 ;  /* 0x000000a800a87308 */ /* 0x000f220000000800 */
        /* <DEDUP_REMOVED lines=18> */
[----:B------:R-:W-:Y:S01]  /*c090*/  FMUL.FTZ R77, R77, R7 ;  /* 0x000000074d4d7220 */ /* 0x000fe20000410000 */
[----:B---3--:R-:W-:Y:S01]  /*c0a0*/  FMNMX.FTZ R6, R6, R11, !PT ;  /* 0x0000000b06067209 */ /* 0x008fe20007810000 */
[-C--:B------:R-:W-:Y:S01]  /*c0b0*/  FMUL.FTZ R80, R80, R7.reuse ;  /* 0x0000000750507220 */ /* 0x080fe20000410000 */
[-C--:B------:R-:W-:Y:S01]  /*c0c0*/  FMUL.FTZ R81, R81, R7.reuse ;  /* 0x0000000751517220 */ /* 0x080fe20000410000 */
[-C--:B------:R-:W-:Y:S01]  /*c0d0*/  FMUL.FTZ R84, R84, R7.reuse ;  /* 0x0000000754547220 */ /* 0x080fe20000410000 */
[----:B------:R-:W3:Y:S01]  /*c0e0*/  MUFU.EX2 R173, R173 ;  /* 0x000000ad00ad7308 */ /* 0x000ee20000000800 */
[----:B------:R-:W4:Y:S01]  /*c0f0*/  SHFL.BFLY PT, R11, R6, 0x1, 0x1f ;  /* 0x0c201f00060b7f89 */ /* 0x000f2200000e0000 */
[----:B0-----:R-:W-:Y:S01]  /*c100*/  FADD.FTZ R4, R169, R4 ;  /* 0x00000004a9047221 */ /* 0x001fe20000010000 */
        /* <DEDUP_REMOVED lines=20> */
[----:B------:R-:W-:Y:S01]  /*c250*/  FMUL.FTZ R117, R117, R7 ;  /* 0x0000000775757220 */ /* 0x000fe20000410000 */
[----:B------:R-:W-:Y:S01]  /*c260*/  MUFU.EX2 R181, R181 ;  /* 0x000000b500b57308 */ /* 0x000fe20000000800 */
[----:B----4-:R-:W-:Y:S01]  /*c270*/  FMNMX.FTZ R6, R6, R11, !PT ;  /* 0x0000000b06067209 */ /* 0x010fe20007810000 */
[----:B0-----:R-:W-:Y:S01]  /*c280*/  FADD.FTZ R4, R176, R4 ;  /* 0x00000004b0047221 */ /* 0x001fe20000010000 */
[-C--:B------:R-:W-:Y:S01]  /*c290*/  FMUL.FTZ R120, R120, R7.reuse ;  /* 0x0000000778787220 */ /* 0x080fe20000410000 */
[-C--:B------:R-:W-:Y:S01]  /*c2a0*/  FMUL.FTZ R121, R121, R7.reuse ;  /* 0x0000000779797220 */ /* 0x080fe20000410000 */
[C---:B------:R-:W-:Y:S01]  /*c2b0*/  FSETP.NEU.FTZ.AND P2, PT, R6.reuse, -INF , PT ;  /* 0xff8000000600780b */ /* 0x040fe20003f5d000 */
[----:B------:R-:W-:Y:S01]  /*c2c0*/  FMUL.FTZ R15, R6, UR10 ;  /* 0x0000000a060f7c20 */ /* 0x000fe20008410000 */
[-C--:B------:R-:W-:Y:S01]  /*c2d0*/  FMUL.FTZ R124, R124, R7.reuse ;  /* 0x000000077c7c7220 */ /* 0x080fe20000410000 */
[-C--:B------:R-:W-:Y:S01]  /*c2e0*/  FMUL.FTZ R125, R125, R7.reuse ;  /* 0x000000077d7d7220 */ /* 0x080fe20000410000 */
[----:B------:R-:W-:Y:S01]  /*c2f0*/  FSEL R11, R6, RZ, P2 ;  /* 0x000000ff060b7208 */ /* 0x000fe20001000000 */
[----:B-1----:R-:W-:Y:S01]  /*c300*/  FADD.FTZ R4, R177, R4 ;  /* 0x00000004b1047221 */ /* 0x002fe20000010000 */
[----:B------:R-:W-:Y:S01]  /*c310*/  FSEL R15, R15, RZ, P2 ;  /* 0x000000ff0f0f7208 */ /* 0x000fe20001000000 */
[-C--:B------:R-:W-:Y:S01]  /*c320*/  FMUL.FTZ R128, R128, R7.reuse ;  /* 0x0000000780807220 */ /* 0x080fe20000410000 */
[-C--:B------:R-:W-:Y:S01]  /*c330*/  FMUL.FTZ R129, R129, R7.reuse ;  /* 0x0000000781817220 */ /* 0x080fe20000410000 */
[----:B------:R-:W-:Y:S01]  /*c340*/  FADD.FTZ R11, -R11, R10 ;  /* 0x0000000a0b0b7221 */ /* 0x000fe20000010100 */
[----:B------:R-:W-:Y:S01]  /*c350*/  FMUL.FTZ R132, R132, R7 ;  /* 0x0000000784847220 */ /* 0x000fe20000410000 */
[--C-:B------:R-:W-:Y:S01]  /*c360*/  FFMA.FTZ R12, R154, UR10, -R15.reuse ;  /* 0x0000000a9a0c7c23 */ /* 0x100fe2000801080f */
[----:B------:R-:W-:Y:S01]  /*c370*/  FFMA.FTZ R155, R155, UR10, -R15 ;  /* 0x0000000a9b9b7c23 */ /* 0x000fe2000801080f */
[----:B------:R-:W-:Y:S01]  /*c380*/  FMUL.FTZ R10, R11, UR10 ;  /* 0x0000000a0b0a7c20 */ /* 0x000fe20008410000 */
[----:B------:R-:W-:-:S02]  /*c390*/  IMAD.U32 R11, RZ, RZ, UR22 ;  /* 0x00000016ff0b7e24 */ /* 0x000fc4000f8e00ff */
[--C-:B------:R-:W-:Y:S01]  /*c3a0*/  FFMA.FTZ R159, R159, UR10, -R15.reuse ;  /* 0x0000000a9f9f7c23 */ /* 0x100fe2000801080f */
[----:B------:R-:W-:Y:S01]  /*c3b0*/  MUFU.EX2 R153, R155 ;  /* 0x0000009b00997308 */ /* 0x000fe20000000800 */
[--C-:B------:R-:W-:Y:S01]  /*c3c0*/  FFMA.FTZ R13, R162, UR10, -R15.reuse ;  /* 0x0000000aa20d7c23 */ /* 0x100fe2000801080f */
[----:B------:R-:W-:Y:S02]  /*c3d0*/  @!P3 IMAD R11, R11, 0x40, R16 ;  /* 0x000000400b0bb824 */ /* 0x000fe400078e0210 */
[--C-:B------:R-:W-:Y:S01]  /*c3e0*/  FFMA.FTZ R163, R163, UR10, -R15.reuse ;  /* 0x0000000aa3a37c23 */ /* 0x100fe2000801080f */
[--C-:B------:R-:W-:Y:S01]  /*c3f0*/  FFMA.FTZ R14, R166, UR10, -R15.reuse ;  /* 0x0000000aa60e7c23 */ /* 0x100fe2000801080f */
[----:B------:R-:W-:Y:S01]  /*c400*/  F2FP.BF16.F32.PACK_AB R154, R157, R156 ;  /* 0x0000009c9d9a723e */ /* 0x000fe200000010ff */
[--C-:B------:R-:W-:Y:S01]  /*c410*/  FFMA.FTZ R167, R167, UR10, -R15.reuse ;  /* 0x0000000aa7a77c23 */ /* 0x100fe2000801080f */
[----:B------:R-:W-:Y:S01]  /*c420*/  @!P3 LEA R11, R11, UR46, 0x2 ;  /* 0x0000002e0b0bbc11 */ /* 0x000fe2000f8e10ff */
[----:B------:R-:W0:Y:S01]  /*c430*/  MUFU.EX2 R10, R10 ;  /* 0x0000000a000a7308 */ /* 0x000e220000000800 */
[--C-:B------:R-:W-:Y:S01]  /*c440*/  FFMA.FTZ R170, R170, UR10, -R15.reuse ;  /* 0x0000000aaaaa7c23 */ /* 0x100fe2000801080f */
[--C-:B------:R-:W-:Y:S01]  /*c450*/  FFMA.FTZ R171, R171, UR10, -R15.reuse ;  /* 0x0000000aabab7c23 */ /* 0x100fe2000801080f */
[----:B------:R-:W-:Y:S01]  /*c460*/  F2FP.BF16.F32.PACK_AB R156, R161, R160 ;  /* 0x000000a0a19c723e */ /* 0x000fe200000010ff */
[----:B------:R-:W-:Y:S01]  /*c470*/  @!P3 STS [R11+0x28800], R7 ;  /* 0x028800070b00b388 */ /* 0x000fe20000000800 */
[--C-:B------:R-:W-:Y:S01]  /*c480*/  FFMA.FTZ R174, R174, UR10, -R15.reuse ;  /* 0x0000000aaeae7c23 */ /* 0x100fe2000801080f */
[--C-:B------:R-:W-:Y:S01]  /*c490*/  FFMA.FTZ R175, R175, UR10, -R15.reuse ;  /* 0x0000000aafaf7c23 */ /* 0x100fe2000801080f */
[--C-:B------:R-:W-:Y:S01]  /*c4a0*/  FFMA.FTZ R178, R178, UR10, -R15.reuse ;  /* 0x0000000ab2b27c23 */ /* 0x100fe2000801080f */
[----:B------:R-:W1:Y:S01]  /*c4b0*/  MUFU.EX2 R12, R12 ;  /* 0x0000000c000c7308 */ /* 0x000e620000000800 */
[--C-:B------:R-:W-:Y:S01]  /*c4c0*/  FFMA.FTZ R179, R179, UR10, -R15.reuse ;  /* 0x0000000ab3b37c23 */ /* 0x100fe2000801080f */
[--C-:B------:R-:W-:Y:S01]  /*c4d0*/  FFMA.FTZ R182, R182, UR10, -R15.reuse ;  /* 0x0000000ab6b67c23 */ /* 0x100fe2000801080f */
[----:B------:R-:W-:Y:S01]  /*c4e0*/  F2FP.BF16.F32.PACK_AB R160, R169, R168 ;  /* 0x000000a8a9a0723e */ /* 0x000fe200000010ff */
[-C--:B------:R-:W-:Y:S01]  /*c4f0*/  FMUL.FTZ R133, R133, R7.reuse ;  /* 0x0000000785857220 */ /* 0x080fe20000410000 */
[----:B------:R-:W-:Y:S01]  /*c500*/  F2FP.BF16.F32.PACK_AB R162, R173, R172 ;  /* 0x000000acada2723e */ /* 0x000fe200000010ff */
[-C--:B------:R-:W-:Y:S01]  /*c510*/  FMUL.FTZ R136, R136, R7.reuse ;  /* 0x0000000788887220 */ /* 0x080fe20000410000 */
[-C--:B------:R-:W-:Y:S01]  /*c520*/  FMUL.FTZ R137, R137, R7.reuse ;  /* 0x0000000789897220 */ /* 0x080fe20000410000 */
[----:B------:R-:W-:Y:S01]  /*c530*/  MUFU.EX2 R155, R159 ;  /* 0x0000009f009b7308 */ /* 0x000fe20000000800 */
[----:B0-----:R0:W-:Y:S01]  /*c540*/  @!P3 STS [R11+0x28820], R10 ;  /* 0x0288200a0b00b388 */ /* 0x0011e20000000800 */
[-C--:B------:R-:W-:Y:S01]  /*c550*/  FMUL.FTZ R140, R140, R7.reuse ;  /* 0x000000078c8c7220 */ /* 0x080fe20000410000 */
[-C--:B------:R-:W-:Y:S01]  /*c560*/  FMUL.FTZ R141, R141, R7.reuse ;  /* 0x000000078d8d7220 */ /* 0x080fe20000410000 */
[-C--:B------:R-:W-:Y:S01]  /*c570*/  FMUL.FTZ R144, R144, R7.reuse ;  /* 0x0000000790907220 */ /* 0x080fe20000410000 */
[-C--:B------:R-:W-:Y:S01]  /*c580*/  FMUL.FTZ R145, R145, R7.reuse ;  /* 0x0000000791917220 */ /* 0x080fe20000410000 */
[-C--:B------:R-:W-:Y:S01]  /*c590*/  FMUL.FTZ R148, R148, R7.reuse ;  /* 0x0000000794947220 */ /* 0x080fe20000410000 */
[----:B------:R-:W-:Y:S01]  /*c5a0*/  FMUL.FTZ R149, R149, R7 ;  /* 0x0000000795957220 */ /* 0x000fe20000410000 */
[----:B------:R-:W-:Y:S01]  /*c5b0*/  MUFU.EX2 R13, R13 ;  /* 0x0000000d000d7308 */ /* 0x000fe20000000800 */
[----:B-1----:R-:W-:Y:S01]  /*c5c0*/  FFMA.FTZ R3, R10, R3, R12 ;  /* 0x000000030a037223 */ /* 0x002fe2000001000c */
[----:B------:R-:W-:Y:S01]  /*c5d0*/  FMUL.FTZ R26, R26, R10 ;  /* 0x0000000a1a1a7220 */ /* 0x000fe20000410000 */
[----:B0-----:R-:W-:Y:S01]  /*c5e0*/  FFMA.FTZ R11, R158, UR10, -R15 ;  /* 0x0000000a9e0b7c23 */ /* 0x001fe2000801080f */
[----:B------:R-:W-:Y:S01]  /*c5f0*/  F2FP.BF16.F32.PACK_AB R158, R165, R164 ;  /* 0x000000a4a59e723e */ /* 0x000fe200000010ff */
[----:B------:R-:W-:Y:S01]  /*c600*/  FADD.FTZ R3, R153, R3 ;  /* 0x0000000399037221 */ /* 0x000fe20000010000 */
[----:B------:R-:W-:Y:S01]  /*c610*/  FFMA.FTZ R15, R183, UR10, -R15 ;  /* 0x0000000ab70f7c23 */ /* 0x000fe2000801080f */
[----:B------:R-:W-:Y:S01]  /*c620*/  F2FP.BF16.F32.PACK_AB R153, R153, R12 ;  /* 0x0000000c9999723e */ /* 0x000fe200000010ff */
[----:B------:R-:W-:Y:S01]  /*c630*/  MUFU.EX2 R157, R163 ;  /* 0x000000a3009d7308 */ /* 0x000fe20000000800 */
[----:B------:R-:W-:Y:S01]  /*c640*/  F2FP.BF16.F32.PACK_AB R164, R177, R176 ;  /* 0x000000b0b1a4723e */ /* 0x000fe200000010ff */
        /* <DEDUP_REMOVED lines=27> */
[C---:B------:R-:W-:Y:S01]  /*c800*/  FADD.FTZ R3, R155.reuse, R3 ;  /* 0x000000039b037221 */ /* 0x040fe20000010000 */
[----:B------:R-:W-:Y:S01]  /*c810*/  F2FP.BF16.F32.PACK_AB R155, R155, R11 ;  /* 0x0000000b9b9b723e */ /* 0x000fe200000010ff */
[----:B------:R-:W-:Y:S01]  /*c820*/  BAR.SYNC.DEFER_BLOCKING 0xf, 0x100 ;  /* 0x03c4000000007b1d */ /* 0x000fe20000010000 */
[-C--:B------:R-:W-:Y:S01]  /*c830*/  FMUL.FTZ R74, R74, R10.reuse ;  /* 0x0000000a4a4a7220 */ /* 0x080fe20000410000 */
[----:B------:R-:W-:Y:S01]  /*c840*/  FADD.FTZ R3, R13, R3 ;  /* 0x000000030d037221 */ /* 0x000fe20000010000 */
[-C--:B------:R-:W-:Y:S01]  /*c850*/  FMUL.FTZ R75, R75, R10.reuse ;  /* 0x0000000a4b4b7220 */ /* 0x080fe20000410000 */
[-C--:B------:R-:W-:Y:S01]  /*c860*/  FMUL.FTZ R78, R78, R10.reuse ;  /* 0x0000000a4e4e7220 */ /* 0x080fe20000410000 */
[-C--:B------:R-:W-:Y:S01]  /*c870*/  FMUL.FTZ R79, R79, R10.reuse ;  /* 0x0000000a4f4f7220 */ /* 0x080fe20000410000 */
[----:B------:R-:W0:Y:S01]  /*c880*/  MUFU.EX2 R161, R170 ;  /* 0x000000aa00a17308 */ /* 0x000e220000000800 */
[C---:B------:R-:W-:Y:S01]  /*c890*/  FADD.FTZ R3, R157.reuse, R3 ;  /* 0x000000039d037221 */ /* 0x040fe20000010000 */
[----:B------:R-:W-:Y:S01]  /*c8a0*/  F2FP.BF16.F32.PACK_AB R157, R157, R13 ;  /* 0x0000000d9d9d723e */ /* 0x000fe200000010ff */
[-C--:B------:R-:W-:Y:S01]  /*c8b0*/  FMUL.FTZ R82, R82, R10.reuse ;  /* 0x0000000a52527220 */ /* 0x080fe20000410000 */
[-C--:B------:R-:W-:Y:S01]  /*c8c0*/  FMUL.FTZ R83, R83, R10.reuse ;  /* 0x0000000a53537220 */ /* 0x080fe20000410000 */
[----:B-1----:R-:W-:Y:S01]  /*c8d0*/  FADD.FTZ R3, R14, R3 ;  /* 0x000000030e037221 */ /* 0x002fe20000010000 */
[-C--:B------:R-:W-:Y:S01]  /*c8e0*/  FMUL.FTZ R86, R86, R10.reuse ;  /* 0x0000000a56567220 */ /* 0x080fe20000410000 */
[----:B------:R-:W-:Y:S01]  /*c8f0*/  FMUL.FTZ R87, R87, R10 ;  /* 0x0000000a57577220 */ /* 0x000fe20000410000 */
        /* <DEDUP_REMOVED lines=10> */
[----:B------:R0:W-:Y:S01]  /*c9a0*/  STSM.16.M88.4 [R19+0x26800], R152 ;  /* 0x0268009813007844 */ /* 0x0001e20000000200 */
[-C--:B------:R-:W-:Y:S01]  /*c9b0*/  FMUL.FTZ R99, R99, R10.reuse ;  /* 0x0000000a63637220 */ /* 0x080fe20000410000 */
[-C--:B------:R-:W-:Y:S01]  /*c9c0*/  FMUL.FTZ R102, R102, R10.reuse ;  /* 0x0000000a66667220 */ /* 0x080fe20000410000 */
[-C--:B------:R-:W-:Y:S01]  /*c9d0*/  FMUL.FTZ R103, R103, R10.reuse ;  /* 0x0000000a67677220 */ /* 0x080fe20000410000 */
[----:B------:R0:W-:Y:S01]  /*c9e0*/  STSM.16.M88.4 [R22], R156 ;  /* 0x0000009c16007844 */ /* 0x0001e20000000200 */
        /* <DEDUP_REMOVED lines=37> */
[----:B------:R-:W-:-:S04]  /*cc40*/  FMUL.FTZ R151, R151, R10 ;  /* 0x0000000a97977220 */ /* 0x000fc80000410000 */
[----:B------:R-:W3:Y:S01]  /*cc50*/  MUFU.EX2 R15, R15 ;  /* 0x0000000f000f7308 */ /* 0x000ee20000000800 */
[----:B----4-:R-:W-:Y:S01]  /*cc60*/  FADD.FTZ R4, R166, R4 ;  /* 0x00000004a6047221 */ /* 0x010fe20000010000 */
[----:B------:R-:W-:-:S03]  /*cc70*/  F2FP.BF16.F32.PACK_AB R166, R181, R166 ;  /* 0x000000a6b5a6723e */ /* 0x000fc600000010ff */
[----:B------:R-:W-:Y:S01]  /*cc80*/  FADD.FTZ R4, R181, R4 ;  /* 0x00000004b5047221 */ /* 0x000fe20000010000 */
[----:B-1----:R-:W-:Y:S01]  /*cc90*/  FADD.FTZ R12, R167, R12 ;  /* 0x0000000ca70c7221 */ /* 0x002fe20000010000 */
[----:B---3--:R-:W-:-:S03]  /*cca0*/  F2FP.BF16.F32.PACK_AB R167, R15, R167 ;  /* 0x000000a70fa7723e */ /* 0x008fc600000010ff */
[----:B------:R-:W-:Y:S02]  /*ccb0*/  FADD.FTZ R3, R15, R12 ;  /* 0x0000000c0f037221 */ /* 0x000fe40000010000 */
[----:B------:R0:W-:Y:S01]  /*ccc0*/  STSM.16.M88.4 [R23], R164 ;  /* 0x000000a417007844 */ /* 0x0001e20000000200 */
[----:B------:R-:W-:Y:S05]  /*ccd0*/  @!P0 BRA `(.L_x_2349) ;  /* 0x0000000000048947 */ /* 0x000fea0003800000 */
[----:B------:R-:W-:Y:S01]  /*cce0*/  BPT.TRAP 0x1 ;  /* 0x000000040000795c */ /* 0x000fe20000300000 */
.L_x_2349:
[----:B------:R1:W3:Y:S01]  /*ccf0*/  SYNCS.PHASECHK.TRANS64.TRYWAIT P2, [UR26+0x28c50], R8 ;  /* 0x028c5008ff0075a7 */ /* 0x0002e2000804015a */
[----:B------:R-:W-:Y:S05]  /*cd00*/  @!P0 BRA `(.L_x_2350) ;  /* 0x0000000000048947 */ /* 0x000fea0003800000 */
[----:B------:R-:W-:Y:S01]  /*cd10*/  BPT.TRAP 0x1 ;  /* 0x000000040000795c */ /* 0x000fe20000300000 */
.L_x_2350:
[----:B---3--:R-:W-:Y:S05]  /*cd20*/  @P2 BRA `(.L_x_2351) ;  /* 0x0000000000082947 */ /* 0x008fea0003800000 */
[----:B------:R-:W3:Y:S02]  /*cd30*/  SYNCS.PHASECHK.TRANS64.TRYWAIT P2, [UR26+0x28c50], R8 ;  /* 0x028c5008ff0075a7 */ /* 0x000ee4000804015a */
[----:B---3--:R-:W-:Y:S05]  /*cd40*/  @!P2 BRA `(.L_x_2352) ;  /* 0x000000d80050a947 */ /* 0x008fea0003800000 */
.L_x_2351:
[----:B------:R-:W-:Y:S01]  /*cd50*/  ULEA UR11, UR37, UR50, 0xc ;  /* 0x00000032250b7291 */ /* 0x000fe2000f8e603f */
[----:B------:R-:W-:Y:S01]  /*cd60*/  WARPGROUP.ARRIVE ;  /* 0x00000000000079c5 */ /* 0x000fe20000000000 */
[----:B------:R-:W-:Y:S01]  /*cd70*/  UMOV UR7, 0x40000040 ;  /* 0x4000004000077882 */ /* 0x000fe20000000000 */
[----:B------:R-:W-:Y:S01]  /*cd80*/  UISETP.GT.AND UP1, UPT, UR20, UR48, UPT ;  /* 0x000000301400728c */ /* 0x000fe2000bf24270 */
[----:B---3--:R-:W-:Y:S01]  /*cd90*/  @!P1 VIADD R9, R9, 0x28c60 ;  /* 0x00028c6009099836 */ /* 0x008fe20000000000 */
        /* <DEDUP_REMOVED lines=37> */
.L_x_2336:
[----:B01----:R-:W0:Y:S01]  /*cff0*/  SHFL.BFLY PT, R7, R4, 0x2, 0x1f ;  /* 0x0c401f0004077f89 */ /* 0x003e2200000e0000 */
[----:B------:R-:W-:Y:S08]  /*d000*/  BAR.ARV 0x8, 0x100 ;  /* 0x0204000000007b1d */ /* 0x000ff00000002000 */
[----:B------:R-:W-:Y:S01]  /*d010*/  BAR.SYNC.DEFER_BLOCKING 0xf, 0x100 ;  /* 0x03c4000000007b1d */ /* 0x000fe20000010000 */
[----:B------:R-:W-:Y:S01]  /*d020*/  ISETP.NE.AND P0, PT, R17, RZ, PT ;  /* 0x000000ff1100720c */ /* 0x000fe20003f05270 */
[----:B------:R-:W-:Y:S01]  /*d030*/  IMAD.U32 R11, RZ, RZ, UR37 ;  /* 0x00000025ff0b7e24 */ /* 0x000fe2000f8e00ff */
[----:B------:R-:W-:Y:S01]  /*d040*/  UIADD3 UR37, UR37, 0x1, URZ ;  /* 0x0000000125257890 */ /* 0x000fe2000fffe03f */
[----:B------:R-:W-:Y:S01]  /*d050*/  IMAD.MOV.U32 R12, RZ, RZ, -0x800000 ;  /* 0xff800000ff0c7424 */ /* 0x000fe200078e00ff */
[----:B------:R-:W-:-:S02]  /*d060*/  UIADD3 UR39, UR39, 0x1, URZ ;  /* 0x0000000127277890 */ /* 0x000fc4000fffe03f */
[----:B------:R-:W-:Y:S01]  /*d070*/  UISETP.NE.AND UP0, UPT, UR37, 0x2, UPT ;  /* 0x000000022500788c */ /* 0x000fe2000bf05270 */
[----:B------:R-:W2:Y:S03]  /*d080*/  SHFL.BFLY PT, R0, R3, 0x2, 0x1f ;  /* 0x0c401f0003007f89 */ /* 0x000ea600000e0000 */
[----:B------:R-:W-:Y:S01]  /*d090*/  USEL UR4, URZ, 0x1, UP0 ;  /* 0x000000013f047887 */ /* 0x000fe20008000000 */
[----:B0-----:R-:W-:Y:S01]  /*d0a0*/  FADD.FTZ R7, R7, R4 ;  /* 0x0000000407077221 */ /* 0x001fe20000010000 */
[----:B------:R-:W-:Y:S01]  /*d0b0*/  USEL UR37, UR37, URZ, UP0 ;  /* 0x0000003f25257287 */ /* 0x000fe20008000000 */
[----:B------:R-:W-:Y:S01]  /*d0c0*/  @!P0 IMAD R4, R11, 0x40, R16 ;  /* 0x000000400b048824 */ /* 0x000fe200078e0210 */
[----:B------:R-:W-:Y:S01]  /*d0d0*/  ULOP3.LUT UR38, UR38, UR4, URZ, 0x3c, !UPT ;  /* 0x0000000426267292 */ /* 0x000fe2000f8e3c3f */
[----:B--2---:R-:W-:Y:S01]  /*d0e0*/  FADD.FTZ R8, R0, R3 ;  /* 0x0000000300087221 */ /* 0x004fe20000010000 */
[----:B------:R-:W-:Y:S01]  /*d0f0*/  IMAD.MOV.U32 R3, RZ, RZ, RZ ;  /* 0x000000ffff037224 */ /* 0x000fe200078e00ff */
[----:B------:R-:W0:Y:S04]  /*d100*/  SHFL.BFLY PT, R0, R7, 0x1, 0x1f ;  /* 0x0c201f0007007f89 */ /* 0x000e2800000e0000 */
[----:B---3--:R-:W1:Y:S01]  /*d110*/  SHFL.BFLY PT, R9, R8, 0x1, 0x1f ;  /* 0x0c201f0008097f89 */ /* 0x008e6200000e0000 */
[----:B0-----:R-:W-:Y:S01]  /*d120*/  FADD.FTZ R10, R7, R0 ;  /* 0x00000000070a7221 */ /* 0x001fe20000010000 */
[----:B------:R-:W-:-:S02]  /*d130*/  IMAD.MOV.U32 R0, RZ, RZ, RZ ;  /* 0x000000ffff007224 */ /* 0x000fc400078e00ff */
[----:B-1----:R-:W-:Y:S02]  /*d140*/  FADD.FTZ R9, R8, R9 ;  /* 0x0000000908097221 */ /* 0x002fe40000010000 */
[----:B------:R-:W-:Y:S02]  /*d150*/  FSETP.NE.FTZ.AND P1, PT, R10, RZ, PT ;  /* 0x000000ff0a00720b */ /* 0x000fe40003f35000 */
[----:B------:R-:W-:Y:S02]  /*d160*/  @!P0 LEA R8, R4, UR46, 0x2 ;  /* 0x0000002e04088c11 */ /* 0x000fe4000f8e10ff */
[----:B------:R-:W-:-:S09]  /*d170*/  FSETP.NE.FTZ.AND P2, PT, R9, RZ, PT ;  /* 0x000000ff0900720b */ /* 0x000fd20003f55000 */
[----:B------:R-:W0:Y:S08]  /*d180*/  @P1 MUFU.RCP R3, R10 ;  /* 0x0000000a00031308 */ /* 0x000e300000001000 */
[----:B------:R-:W1:Y:S08]  /*d190*/  @P2 MUFU.RCP R0, R9 ;  /* 0x0000000900002308 */ /* 0x000e700000001000 */
[----:B------:R-:W2:Y:S01]  /*d1a0*/  @P1 MUFU.LG2 R7, R10 ;  /* 0x0000000a00071308 */ /* 0x000ea20000000c00 */
[----:B0-----:R-:W-:Y:S01]  /*d1b0*/  @!P0 STS [R8+0x28800], R3 ;  /* 0x0288000308008388 */ /* 0x001fe20000000800 */
[-C--:B------:R-:W-:Y:S01]  /*d1c0*/  FMUL.FTZ R24, R24, R3.reuse ;  /* 0x0000000318187220 */ /* 0x080fe20000410000 */
[-C--:B------:R-:W-:Y:S01]  /*d1d0*/  FMUL.FTZ R25, R25, R3.reuse ;  /* 0x0000000319197220 */ /* 0x080fe20000410000 */
[-C--:B------:R-:W-:Y:S01]  /*d1e0*/  FMUL.FTZ R28, R28, R3.reuse ;  /* 0x000000031c1c7220 */ /* 0x080fe20000410000 */
[-C--:B------:R-:W-:Y:S01]  /*d1f0*/  FMUL.FTZ R29, R29, R3.reuse ;  /* 0x000000031d1d7220 */ /* 0x080fe20000410000 */
[-C--:B------:R-:W-:Y:S01]  /*d200*/  FMUL.FTZ R32, R32, R3.reuse ;  /* 0x0000000320207220 */ /* 0x080fe20000410000 */
[-C--:B------:R-:W-:Y:S01]  /*d210*/  FMUL.FTZ R33, R33, R3.reuse ;  /* 0x0000000321217220 */ /* 0x080fe20000410000 */
[----:B------:R0:W3:Y:S01]  /*d220*/  @P2 MUFU.LG2 R4, R9 ;  /* 0x0000000900042308 */ /* 0x0000e20000000c00 */
[----:B-1----:R1:W-:Y:S01]  /*d230*/  @!P0 STS [R8+0x28820], R0 ;  /* 0x0288200008008388 */ /* 0x0023e20000000800 */
        /* <DEDUP_REMOVED lines=8> */
[----:B--2---:R-:W-:Y:S01]  /*d2c0*/  @P1 FMUL.FTZ R7, R7, 0.69314718246459960938 ;  /* 0x3f31721807071820 */ /* 0x004fe20000410000 */
[----:B-1----:R-:W-:Y:S02]  /*d2d0*/  IMAD.U32 R8, RZ, RZ, UR10 ;  /* 0x0000000aff087e24 */ /* 0x002fe4000f8e00ff */
[-C--:B------:R-:W-:Y:S01]  /*d2e0*/  FMUL.FTZ R49, R49, R3.reuse ;  /* 0x0000000331317220 */ /* 0x080fe20000410000 */
[----:B------:R-:W-:Y:S01]  /*d2f0*/  @P1 FMUL.FTZ R9, R9, 0.69314718246459960938 ;  /* 0x3f31721809091820 */ /* 0x000fe20000410000 */
[-C--:B------:R-:W-:Y:S01]  /*d300*/  FMUL.FTZ R52, R52, R3.reuse ;  /* 0x0000000334347220 */ /* 0x080fe20000410000 */
[----:B------:R-:W-:Y:S01]  /*d310*/  @P2 FMUL.FTZ R8, R8, 0.69314718246459960938 ;  /* 0x3f31721808082820 */ /* 0x000fe20000410000 */
[-C--:B------:R-:W-:Y:S01]  /*d320*/  FMUL.FTZ R53, R53, R3.reuse ;  /* 0x0000000335357220 */ /* 0x080fe20000410000 */
[----:B---3--:R-:W-:Y:S01]  /*d330*/  @P2 FMUL.FTZ R4, R4, 0.69314718246459960938 ;  /* 0x3f31721804042820 */ /* 0x008fe20000410000 */
        /* <DEDUP_REMOVED lines=117> */
.L_x_2268:
[----:B------:R-:W0:Y:S08]  /*da90*/  S2UR UR4, SR_CgaCtaId ;  /* 0x00000000000479c3 */ /* 0x000e300000008800 */
[----:B------:R-:W-:Y:S01]  /*daa0*/  BAR.SYNC.DEFER_BLOCKING 0x5, 0x180 ;  /* 0x0146000000007b1d */ /* 0x000fe20000010000 */
[----:B------:R-:W-:-:S05]  /*dab0*/  USHF.R.U32.HI UR9, URZ, 0x10, UR45 ;  /* 0x000000103f097899 */ /* 0x000fca000801162d */
        /* <DEDUP_REMOVED lines=12> */
[----:B------:R-:W-:Y:S01]  /*db80*/  ULDC.64 UR14, c[0x0][0xc00] ;  /* 0x00030000000e7ab9 */ /* 0x000fe20000000a00 */
[----:B------:R-:W-:Y:S01]  /*db90*/  F2FP.BF16.F32.PACK_AB R5, R27, R26 ;  /* 0x0000001a1b05723e */ /* 0x000fe200000010ff */
[----:B------:R-:W-:Y:S01]  /*dba0*/  ULDC.64 UR12, c[0x0][0xc00] ;  /* 0x00030000000c7ab9 */ /* 0x000fe20000000a00 */
[----:B------:R-:W-:Y:S01]  /*dbb0*/  F2FP.BF16.F32.PACK_AB R8, R33, R32 ;  /* 0x000000202108723e */ /* 0x000fe200000010ff */
[----:B------:R-:W-:Y:S01]  /*dbc0*/  UIMAD.WIDE UR12, UR43, 0x4, UR12 ;  /* 0x000000042b0c78a5 */ /* 0x000fe2000f8e020c */
[----:B------:R-:W-:Y:S02]  /*dbd0*/  F2FP.BF16.F32.PACK_AB R10, R37, R36 ;  /* 0x00000024250a723e */ /* 0x000fe400000010ff */
[----:B------:R-:W-:Y:S01]  /*dbe0*/  F2FP.BF16.F32.PACK_AB R11, R39, R38 ;  /* 0x00000026270b723e */ /* 0x000fe200000010ff */
[----:B------:R-:W-:Y:S01]  /*dbf0*/  UMOV UR10, UR46 ;  /* 0x0000002e000a7c82 */ /* 0x000fe20008000000 */
[----:B0-----:R-:W-:Y:S01]  /*dc00*/  UMOV UR11, UR4 ;  /* 0x00000004000b7c82 */ /* 0x001fe20008000000 */
[----:B------:R-:W-:Y:S01]  /*dc10*/  ULDC UR4, c[0x0][0xad4] ;  /* 0x0002b50000047ab9 */ /* 0x000fe20000000800 */
[----:B------:R-:W-:-:S02]  /*dc20*/  IMAD.U32 R14, RZ, RZ, UR10 ;  /* 0x0000000aff0e7e24 */ /* 0x000fc4000f8e00ff */
[----:B------:R-:W-:Y:S01]  /*dc30*/  IMAD.U32 R15, RZ, RZ, UR11 ;  /* 0x0000000bff0f7e24 */ /* 0x000fe2000f8e00ff */
[----:B------:R-:W-:Y:S02]  /*dc40*/  ULDC.64 UR10, c[0x0][0xc08] ;  /* 0x00030200000a7ab9 */ /* 0x000fe40000000a00 */
[----:B------:R-:W-:-:S04]  /*dc50*/  UISETP.NE.U32.AND UP0, UPT, UR10, URZ, UPT ;  /* 0x0000003f0a00728c */ /* 0x000fc8000bf05070 */
[----:B------:R-:W-:-:S11]  /*dc60*/  UISETP.NE.AND.EX UP0, UPT, UR11, URZ, UPT, UP0 ;  /* 0x0000003f0b00728c */ /* 0x000fd6000bf05300 */
[----:B------:R-:W-:Y:S02]  /*dc70*/  @UP0 ULDC.64 UR10, c[0x0][0xc08] ;  /* 0x00030200000a0ab9 */ /* 0x000fe40000000a00 */
[----:B------:R-:W-:Y:S01]  /*dc80*/  @UP0 UIMAD.WIDE UR10, UR43, 0x4, UR10 ;  /* 0x000000042b0a08a5 */ /* 0x000fe2000f8e020a */
[----:B------:R-:W-:Y:S01]  /*dc90*/  BAR.SYNC.DEFER_BLOCKING 0x1, 0x100 ;  /* 0x0044000000007b1d */ /* 0x000fe20000010000 */
        /* <DEDUP_REMOVED lines=12> */
[--C-:B0-----:R-:W-:Y:S01]  /*dd60*/  IMAD.X R5, RZ, RZ, R21.reuse, P0 ;  /* 0x000000ffff057224 */ /* 0x101fe200000e0615 */
[----:B------:R-:W-:Y:S02]  /*dd70*/  LOP3.LUT R4, R0, R9, RZ, 0x3c, !PT ;  /* 0x0000000900047212 */ /* 0x000fe400078e3cff */
[----:B----4-:R-:W-:Y:S02]  /*dd80*/  IADD3 R153, P0, R20, 0x40, RZ ;  /* 0x0000004014997810 */ /* 0x010fe40007f1e0ff */
[----:B------:R-:W-:Y:S02]  /*dd90*/  MOV R0, R4 ;  /* 0x0000000400007202 */ /* 0x000fe40000000f00 */
[----:B------:R-:W-:Y:S01]  /*dda0*/  LOP3.LUT R4, R153, 0x380, RZ, 0xc0, !PT ;  /* 0x0000038099047812 */ /* 0x000fe200078ec0ff */
[----:B------:R-:W-:Y:S01]  /*ddb0*/  IMAD.X R7, RZ, RZ, R21, P0 ;  /* 0x000000ffff077224 */ /* 0x000fe200000e0615 */
[----:B------:R-:W-:-:S02]  /*ddc0*/  F2FP.BF16.F32.PACK_AB R9, R35, R34 ;  /* 0x000000222309723e */ /* 0x000fc400000010ff */
[----:B------:R-:W-:Y:S02]  /*ddd0*/  SHF.R.U64 R4, R4, 0x3, RZ ;  /* 0x0000000304047819 */ /* 0x000fe400000012ff */
[----:B------:R-:W-:Y:S01]  /*dde0*/  F2FP.BF16.F32.PACK_AB R5, R43, R42 ;  /* 0x0000002a2b05723e */ /* 0x000fe200000010ff */
[----:B------:R0:W-:Y:S01]  /*ddf0*/  STSM.16.M88.4 [R0], R8 ;  /* 0x0000000800007844 */ /* 0x0001e20000000200 */
[----:B------:R-:W-:Y:S02]  /*de00*/  LOP3.LUT R6, R4, R153, RZ, 0x3c, !PT ;  /* 0x0000009904067212 */ /* 0x000fe400078e3cff */
[----:B------:R-:W-:Y:S02]  /*de10*/  IADD3 R153, P0, R20, 0x60, RZ ;  /* 0x0000006014997810 */ /* 0x000fe40007f1e0ff */
[----:B------:R-:W-:Y:S02]  /*de20*/  MOV R13, R6 ;  /* 0x00000006000d7202 */ /* 0x000fe40000000f00 */
[----:B------:R-:W-:-:S02]  /*de30*/  F2FP.BF16.F32.PACK_AB R4, R41, R40 ;  /* 0x000000282904723e */ /* 0x000fc400000010ff */
[----:B------:R-:W-:Y:S02]  /*de40*/  F2FP.BF16.F32.PACK_AB R6, R45, R44 ;  /* 0x0000002c2d06723e */ /* 0x000fe400000010ff */
[----:B------:R-:W-:Y:S02]  /*de50*/  F2FP.BF16.F32.PACK_AB R7, R47, R46 ;  /* 0x0000002e2f07723e */ /* 0x000fe400000010ff */
[----:B0-----:R-:W-:-:S03]  /*de60*/  LOP3.LUT R0, R153, 0x380, RZ, 0xc0, !PT ;  /* 0x0000038099007812 */ /* 0x001fc600078ec0ff */
[----:B------:R0:W-:Y:S01]  /*de70*/  STSM.16.M88.4 [R13], R4 ;  /* 0x000000040d007844 */ /* 0x0001e20000000200 */
[----:B------:R-:W-:Y:S02]  /*de80*/  F2FP.BF16.F32.PACK_AB R8, R49, R48 ;  /* 0x000000303108723e */ /* 0x000fe400000010ff */
[----:B------:R-:W-:Y:S02]  /*de90*/  SHF.R.U64 R0, R0, 0x3, RZ ;  /* 0x0000000300007819 */ /* 0x000fe400000012ff */
[----:B------:R-:W-:Y:S02]  /*dea0*/  F2FP.BF16.F32.PACK_AB R9, R51, R50 ;  /* 0x000000323309723e */ /* 0x000fe400000010ff */
[----:B------:R-:W-:Y:S02]  /*deb0*/  F2FP.BF16.F32.PACK_AB R10, R53, R52 ;  /* 0x00000034350a723e */ /* 0x000fe400000010ff */
[----:B------:R-:W-:Y:S01]  /*dec0*/  F2FP.BF16.F32.PACK_AB R11, R55, R54 ;  /* 0x00000036370b723e */ /* 0x000fe200000010ff */
[----:B0-----:R-:W-:Y:S01]  /*ded0*/  IMAD.X R5, RZ, RZ, R21, P0 ;  /* 0x000000ffff057224 */ /* 0x001fe200000e0615 */
[----:B------:R-:W-:-:S02]  /*dee0*/  LOP3.LUT R4, R0, R153, RZ, 0x3c, !PT ;  /* 0x0000009900047212 */ /* 0x000fc400078e3cff */
[----:B------:R-:W-:Y:S02]  /*def0*/  IADD3 R153, P0, R20, 0x2000, RZ ;  /* 0x0000200014997810 */ /* 0x000fe40007f1e0ff */
[----:B------:R-:W-:Y:S02]  /*df00*/  MOV R0, R4 ;  /* 0x0000000400007202 */ /* 0x000fe40000000f00 */
[----:B------:R-:W-:Y:S01]  /*df10*/  LOP3.LUT R4, R153, 0x380, RZ, 0xc0, !PT ;  /* 0x0000038099047812 */ /* 0x000fe200078ec0ff */
[----:B------:R-:W-:Y:S01]  /*df20*/  IMAD.X R7, RZ, RZ, R21, P0 ;  /* 0x000000ffff077224 */ /* 0x000fe200000e0615 */
[----:B------:R-:W-:Y:S01]  /*df30*/  F2FP.BF16.F32.PACK_AB R5, R59, R58 ;  /* 0x0000003a3b05723e */ /* 0x000fe200000010ff */
[----:B------:R0:W-:Y:S01]  /*df40*/  STSM.16.M88.4 [R0], R8 ;  /* 0x0000000800007844 */ /* 0x0001e20000000200 */
[----:B------:R-:W-:-:S04]  /*df50*/  SHF.R.U64 R4, R4, 0x3, RZ ;  /* 0x0000000304047819 */ /* 0x000fc800000012ff */
[----:B------:R-:W-:Y:S02]  /*df60*/  LOP3.LUT R6, R4, R153, RZ, 0x3c, !PT ;  /* 0x0000009904067212 */ /* 0x000fe400078e3cff */
[----:B------:R-:W-:Y:S02]  /*df70*/  IADD3 R153, P0, R20, 0x2020, RZ ;  /* 0x0000202014997810 */ /* 0x000fe40007f1e0ff */
[----:B------:R-:W-:Y:S02]  /*df80*/  MOV R13, R6 ;  /* 0x00000006000d7202 */ /* 0x000fe40000000f00 */
[----:B------:R-:W-:Y:S02]  /*df90*/  F2FP.BF16.F32.PACK_AB R4, R57, R56 ;  /* 0x000000383904723e */ /* 0x000fe400000010ff */
[----:B------:R-:W-:Y:S02]  /*dfa0*/  F2FP.BF16.F32.PACK_AB R6, R61, R60 ;  /* 0x0000003c3d06723e */ /* 0x000fe400000010ff */
[----:B------:R-:W-:-:S02]  /*dfb0*/  F2FP.BF16.F32.PACK_AB R7, R63, R62 ;  /* 0x0000003e3f07723e */ /* 0x000fc400000010ff */
[----:B0-----:R-:W-:Y:S02]  /*dfc0*/  LOP3.LUT R0, R153, 0x380, RZ, 0xc0, !PT ;  /* 0x0000038099007812 */ /* 0x001fe400078ec0ff */
[----:B------:R-:W-:Y:S01]  /*dfd0*/  F2FP.BF16.F32.PACK_AB R8, R65, R64 ;  /* 0x000000404108723e */ /* 0x000fe200000010ff */
[----:B------:R0:W-:Y:S01]  /*dfe0*/  STSM.16.M88.4 [R13], R4 ;  /* 0x000000040d007844 */ /* 0x0001e20000000200 */
        /* <DEDUP_REMOVED lines=94> */
[C---:B------:R-:W-:Y:S02]  /*e5d0*/  IADD3 R153, P1, R20.reuse, 0x6040, RZ ;  /* 0x0000604014997810 */ /* 0x040fe40007f3e0ff */
[----:B------:R-:W-:Y:S02]  /*e5e0*/  IADD3 R7, P0, R20, 0x6060, RZ ;  /* 0x0000606014077810 */ /* 0x000fe40007f1e0ff */
[----:B------:R-:W-:Y:S01]  /*e5f0*/  MOV R0, R4 ;  /* 0x0000000400007202 */ /* 0x000fe20000000f00 */
[--C-:B------:R-:W-:Y:S01]  /*e600*/  IMAD.X R5, RZ, RZ, R21.reuse, P1 ;  /* 0x000000ffff057224 */ /* 0x100fe200008e0615 */
[----:B------:R-:W-:Y:S01]  /*e610*/  LOP3.LUT R4, R153, 0x380, RZ, 0xc0, !PT ;  /* 0x0000038099047812 */ /* 0x000fe200078ec0ff */
[----:B------:R-:W-:Y:S01]  /*e620*/  IMAD.X R21, RZ, RZ, R21, P0 ;  /* 0x000000ffff157224 */ /* 0x000fe200000e0615 */
[----:B------:R-:W-:Y:S01]  /*e630*/  LOP3.LUT R6, R7, 0x380, RZ, 0xc0, !PT ;  /* 0x0000038007067812 */ /* 0x000fe200078ec0ff */
[----:B------:R0:W-:Y:S01]  /*e640*/  STSM.16.M88.4 [R0], R8 ;  /* 0x0000000800007844 */ /* 0x0001e20000000200 */
[----:B------:R-:W-:-:S02]  /*e650*/  SHF.R.U64 R4, R4, 0x3, RZ ;  /* 0x0000000304047819 */ /* 0x000fc400000012ff */
[----:B------:R-:W-:Y:S02]  /*e660*/  SHF.R.U64 R6, R6, 0x3, RZ ;  /* 0x0000000306067819 */ /* 0x000fe400000012ff */
[----:B------:R-:W-:Y:S02]  /*e670*/  LOP3.LUT R4, R4, R153, RZ, 0x3c, !PT ;  /* 0x0000009904047212 */ /* 0x000fe400078e3cff */
[----:B------:R-:W-:Y:S02]  /*e680*/  LOP3.LUT R20, R6, R7, RZ, 0x3c, !PT ;  /* 0x0000000706147212 */ /* 0x000fe400078e3cff */
[----:B------:R-:W-:Y:S02]  /*e690*/  F2FP.BF16.F32.PACK_AB R6, R141, R140 ;  /* 0x0000008c8d06723e */ /* 0x000fe400000010ff */
[----:B------:R-:W-:Y:S02]  /*e6a0*/  F2FP.BF16.F32.PACK_AB R7, R143, R142 ;  /* 0x0000008e8f07723e */ /* 0x000fe400000010ff */
[----:B------:R-:W-:-:S02]  /*e6b0*/  MOV R20, R20 ;  /* 0x0000001400147202 */ /* 0x000fc40000000f00 */
[----:B------:R-:W-:Y:S02]  /*e6c0*/  PLOP3.LUT P1, PT, PT, PT, UP0, 0x80, 0x0 ;  /* 0x000000000000781c */ /* 0x000fe40003f2f008 */
[----:B0-----:R-:W-:Y:S02]  /*e6d0*/  MOV R0, R4 ;  /* 0x0000000400007202 */ /* 0x001fe40000000f00 */
[----:B------:R-:W-:Y:S02]  /*e6e0*/  F2FP.BF16.F32.PACK_AB R4, R137, R136 ;  /* 0x000000888904723e */ /* 0x000fe400000010ff */
[----:B------:R-:W-:Y:S02]  /*e6f0*/  F2FP.BF16.F32.PACK_AB R5, R139, R138 ;  /* 0x0000008a8b05723e */ /* 0x000fe400000010ff */
[----:B------:R-:W-:Y:S02]  /*e700*/  F2FP.BF16.F32.PACK_AB R8, R145, R144 ;  /* 0x000000909108723e */ /* 0x000fe400000010ff */
[----:B------:R-:W-:Y:S01]  /*e710*/  F2FP.BF16.F32.PACK_AB R9, R147, R146 ;  /* 0x000000929309723e */ /* 0x000fe200000010ff */
[----:B------:R0:W-:Y:S01]  /*e720*/  STSM.16.M88.4 [R0], R4 ;  /* 0x0000000400007844 */ /* 0x0001e20000000200 */
[----:B------:R-:W-:-:S02]  /*e730*/  F2FP.BF16.F32.PACK_AB R10, R149, R148 ;  /* 0x00000094950a723e */ /* 0x000fc400000010ff */
[----:B------:R-:W-:Y:S02]  /*e740*/  F2FP.BF16.F32.PACK_AB R11, R151, R150 ;  /* 0x00000096970b723e */ /* 0x000fe400000010ff */
[----:B------:R-:W-:-:S03]  /*e750*/  ISETP.NE.U32.AND P0, PT, RZ, UR14, PT ;  /* 0x0000000eff007c0c */ /* 0x000fc6000bf05070 */
[----:B------:R1:W-:Y:S01]  /*e760*/  STSM.16.M88.4 [R20], R8 ;  /* 0x0000000814007844 */ /* 0x0003e20000000200 */
[----:B------:R-:W-:Y:S01]  /*e770*/  BAR.SYNC.DEFER_BLOCKING 0x1, 0x100 ;  /* 0x0044000000007b1d */ /* 0x000fe20000010000 */
[----:B------:R-:W-:Y:S01]  /*e780*/  ISETP.NE.AND.EX P0, PT, RZ, UR15, PT, P0 ;  /* 0x0000000fff007c0c */ /* 0x000fe2000bf05300 */
[----:B0-----:R-:W-:Y:S02]  /*e790*/  IMAD.U32 R4, RZ, RZ, UR10 ;  /* 0x0000000aff047e24 */ /* 0x001fe4000f8e00ff */
[----:B------:R-:W-:-:S05]  /*e7a0*/  IMAD.U32 R5, RZ, RZ, UR11 ;  /* 0x0000000bff057e24 */ /* 0x000fca000f8e00ff */
[----:B------:R0:W2:Y:S02]  /*e7b0*/  @P1 LDG.E R6, desc[UR40][R4.64] ;  /* 0x0000002804061981 */ /* 0x0000a4000c1e1900 */
[----:B0-----:R-:W-:Y:S02]  /*e7c0*/  IMAD.U32 R4, RZ, RZ, UR12 ;  /* 0x0000000cff047e24 */ /* 0x001fe4000f8e00ff */
[----:B------:R-:W-:-:S05]  /*e7d0*/  IMAD.U32 R5, RZ, RZ, UR13 ;  /* 0x0000000dff057e24 */ /* 0x000fca000f8e00ff */
[----:B------:R1:W5:Y:S01]  /*e7e0*/  @P0 LDG.E R0, desc[UR40][R4.64] ;  /* 0x0000002804000981 */ /* 0x000362000c1e1900 */
[----:B------:R-:W-:Y:S01]  /*e7f0*/  UISETP.NE.AND UP0, UPT, UR9, URZ, UPT ;  /* 0x0000003f0900728c */ /* 0x000fe2000bf05270 */
[----:B------:R-:W-:Y:S01]  /*e800*/  ULDC UR8, c[0x0][0xa88] ;  /* 0x0002a20000087ab9 */ /* 0x000fe20000000800 */
[----:B------:R-:W-:Y:S02]  /*e810*/  ULOP3.LUT UR45, UR45, 0xff, URZ, 0xc0, !UPT ;  /* 0x000000ff2d2d7892 */ /* 0x000fe4000f8ec03f */
[----:B------:R-:W-:Y:S01]  /*e820*/  USEL UR10, UR9, UR4, UP0 ;  /* 0x00000004090a7287 */ /* 0x000fe20008000000 */
[----:B--2---:R-:W-:Y:S01]  /*e830*/  @P1 R2UR UR8, R6 ;  /* 0x00000000060812ca */ /* 0x004fe200000e0000 */
[----:B-1----:R-:W-:-:S14]  /*e840*/  @P1 BRA `(.L_x_2356) ;  /* 0x0000000000281947 */ /* 0x002fdc0003800000 */
[----:B------:R-:W-:Y:S05]  /*e850*/  @!P0 BRA `(.L_x_2356) ;  /* 0x0000000000248947 */ /* 0x000fea0003800000 */
[----:B------:R-:W-:Y:S02]  /*e860*/  IMAD.U32 R4, RZ, RZ, UR12 ;  /* 0x0000000cff047e24 */ /* 0x000fe4000f8e00ff */
[----:B------:R-:W-:Y:S02]  /*e870*/  IMAD.U32 R6, RZ, RZ, UR12 ;  /* 0x0000000cff067e24 */ /* 0x000fe4000f8e00ff */
[----:B------:R-:W-:Y:S02]  /*e880*/  IMAD.U32 R5, RZ, RZ, UR13 ;  /* 0x0000000dff057e24 */ /* 0x000fe4000f8e00ff */
[----:B------:R-:W-:-:S03]  /*e890*/  IMAD.U32 R7, RZ, RZ, UR13 ;  /* 0x0000000dff077e24 */ /* 0x000fc6000f8e00ff */
[----:B------:R-:W2:Y:S04]  /*e8a0*/  LDG.E R4, desc[UR40][R4.64] ;  /* 0x0000002804047981 */ /* 0x000ea8000c1e1900 */
[----:B------:R-:W3:Y:S01]  /*e8b0*/  LDG.E R6, desc[UR40][R6.64+0x4] ;  /* 0x0000042806067981 */ /* 0x000ee2000c1e1900 */
[----:B--2---:R-:W-:Y:S02]  /*e8c0*/  R2UR UR4, R4 ;  /* 0x00000000040472ca */ /* 0x004fe400000e0000 */
[----:B---3--:R-:W-:-:S13]  /*e8d0*/  R2UR UR8, R6 ;  /* 0x00000000060872ca */ /* 0x008fda00000e0000 */
[----:B------:R-:W-:-:S12]  /*e8e0*/  UIADD3 UR8, -UR4, UR8, URZ ;  /* 0x0000000804087290 */ /* 0x000fd8000fffe13f */
.L_x_2356:
        /* <DEDUP_REMOVED lines=14> */
[----:B------:R-:W-:Y:S01]  /*e9d0*/  VIADD R9, R186, UR42 ;  /* 0x0000002aba097c36 */ /* 0x000fe20008000000 */
[----:B------:R-:W-:Y:S01]  /*e9e0*/  UMOV UR20, 0x9b8 ;  /* 0x000009b800147882 */ /* 0x000fe20000000000 */
[----:B------:R-:W-:Y:S01]  /*e9f0*/  UISETP.NE.U32.AND UP0, UPT, UR14, URZ, UPT ;  /* 0x0000003f0e00728c */ /* 0x000fe2000bf05070 */
[----:B------:R-:W-:Y:S01]  /*ea00*/  VIADD R20, R16, UR42 ;  /* 0x0000002a10147c36 */ /* 0x000fe20008000000 */
[----:B------:R-:W-:Y:S01]  /*ea10*/  USEL UR20, UR20, 0x978, UP1 ;  /* 0x0000097814147887 */ /* 0x000fe20008800000 */
[----:B------:R-:W-:Y:S01]  /*ea20*/  IMAD.MOV.U32 R5, RZ, RZ, R9 ;  /* 0x000000ffff057224 */ /* 0x000fe200078e0009 */
[----:B------:R-:W-:Y:S02]  /*ea30*/  UISETP.NE.AND.EX UP0, UPT, UR15, URZ, UPT, UP0 ;  /* 0x0000003f0f00728c */ /* 0x000fe4000bf05300 */
[----:B------:R-:W-:-:S02]  /*ea40*/  USEL UR16, UR45, URZ, UP1 ;  /* 0x0000003f2d107287 */ /* 0x000fc40008800000 */
[----:B------:R-:W-:Y:S02]  /*ea50*/  USEL UR18, UR43, URZ, !UP0 ;  /* 0x0000003f2b127287 */ /* 0x000fe4000c000000 */
[----:B------:R-:W-:-:S04]  /*ea60*/  USHF.R.S32.HI UR17, URZ, 0x1f, UR43 ;  /* 0x0000001f3f117899 */ /* 0x000fc8000801142b */
[----:B------:R-:W-:Y:S01]  /*ea70*/  ULDC.64 UR14, c[0x0][UR20+0x228] ;  /* 0x00008a00140e7abb */ /* 0x000fe20008000a00 */
[----:B------:R-:W-:Y:S01]  /*ea80*/  ULDC.64 UR10, c[0x0][UR20+0x220] ;  /* 0x00008800140a7abb */ /* 0x000fe20008000a00 */
[----:B------:R-:W-:Y:S02]  /*ea90*/  UIMAD.WIDE.U32 UR22, UR14, UR16, URZ ;  /* 0x000000100e1672a5 */ /* 0x000fe4000f8e003f */
[----:B------:R-:W-:Y:S01]  /*eaa0*/  UIMAD UR21, UR15, UR16, URZ ;  /* 0x000000100f1572a4 */ /* 0x000fe2000f8e023f */
[----:B0-----:R-:W-:Y:S01]  /*eab0*/  ISETP.NE.AND P0, PT, R0, 0x1, PT ;  /* 0x000000010000780c */ /* 0x001fe20003f05270 */
[----:B------:R-:W-:Y:S01]  /*eac0*/  UIMAD.WIDE.U32 UR14, UR10, UR18, URZ ;  /* 0x000000120a0e72a5 */ /* 0x000fe2000f8e003f */
[----:B------:R-:W-:Y:S01]  /*ead0*/  ULDC.64 UR12, c[0x0][UR20+0x218] ;  /* 0x00008600140c7abb */ /* 0x000fe20008000a00 */
[----:B------:R-:W-:Y:S02]  /*eae0*/  USEL UR19, UR17, URZ, !UP0 ;  /* 0x0000003f11137287 */ /* 0x000fe4000c000000 */
[----:B------:R-:W-:-:S02]  /*eaf0*/  UIMAD UR18, UR11, UR18, URZ ;  /* 0x000000120b1272a4 */ /* 0x000fc4000f8e023f */
[----:B------:R-:W-:Y:S02]  /*eb00*/  UIMAD.WIDE.U32 UR16, UR12, UR44, URZ ;  /* 0x0000002c0c1072a5 */ /* 0x000fe4000f8e003f */
[----:B------:R-:W-:Y:S02]  /*eb10*/  UIMAD UR12, UR13, UR44, URZ ;  /* 0x0000002c0d0c72a4 */ /* 0x000fe4000f8e023f */
[----:B------:R-:W-:Y:S02]  /*eb20*/  UIMAD UR18, UR10, UR19, UR18 ;  /* 0x000000130a1272a4 */ /* 0x000fe4000f8e0212 */
[----:B------:R-:W0:Y:S01]  /*eb30*/  @P0 LDC R4, c[0x0][0xbec] ;  /* 0x0002fb00ff040b82 */ /* 0x000e220000000800 */
[----:B------:R-:W-:Y:S02]  /*eb40*/  UIADD3 UR21, UR23, UR21, URZ ;  /* 0x0000001517157290 */ /* 0x000fe4000fffe03f */
[----:B------:R-:W-:Y:S02]  /*eb50*/  UIADD3 UR10, UR17, UR12, URZ ;  /* 0x0000000c110a7290 */ /* 0x000fe4000fffe03f */
[----:B------:R-:W-:-:S02]  /*eb60*/  UIADD3 UR16, UP0, UP2, UR14, UR16, UR4 ;  /* 0x000000100e107290 */ /* 0x000fc4000fa1e004 */
[----:B------:R-:W-:Y:S01]  /*eb70*/  UIADD3 UR12, UR15, UR18, URZ ;  /* 0x000000120f0c7290 */ /* 0x000fe2000fffe03f */
[----:B------:R-:W1:Y:S01]  /*eb80*/  @P0 LDC R7, c[0x0][0xbf0] ;  /* 0x0002fc00ff070b82 */ /* 0x000e620000000800 */
[----:B------:R-:W-:Y:S02]  /*eb90*/  IMAD.U32 R6, RZ, RZ, UR21 ;  /* 0x00000015ff067e24 */ /* 0x000fe4000f8e00ff */
[----:B------:R-:W-:-:S03]  /*eba0*/  UIADD3.X UR12, UR12, UR10, UR24, UP0, UP2 ;  /* 0x0000000a0c0c7290 */ /* 0x000fc600087e4418 */
[----:B------:R-:W-:Y:S01]  /*ebb0*/  ULDC.64 UR10, c[0x0][UR20+0x210] ;  /* 0x00008400140a7abb */ /* 0x000fe20008000a00 */
[----:B0-----:R-:W-:-:S05]  /*ebc0*/  @P0 IMAD.HI.U32 R4, R9, R4, RZ ;  /* 0x0000000409040227 */ /* 0x001fca00078e00ff */
[----:B-1----:R-:W-:Y:S01]  /*ebd0*/  @P0 SHF.R.U32.HI R5, RZ, R7, R4 ;  /* 0x00000007ff050219 */ /* 0x002fe20000011604 */
[----:B------:R-:W-:-:S04]  /*ebe0*/  IMAD.U32 R4, RZ, RZ, UR22 ;  /* 0x00000016ff047e24 */ /* 0x000fc8000f8e00ff */
[--C-:B------:R-:W-:Y:S01]  /*ebf0*/  IMAD.MOV R7, RZ, RZ, -R5.reuse ;  /* 0x000000ffff077224 */ /* 0x100fe200078e0a05 */
[----:B------:R-:W-:Y:S02]  /*ec00*/  IADD3 R4, P0, P2, R5, UR16, R4 ;  /* 0x0000001005047c10 */ /* 0x000fe4000fa1e004 */
[----:B------:R-:W-:Y:S01]  /*ec10*/  SHF.R.S32.HI R5, RZ, 0x1f, R5 ;  /* 0x0000001fff057819 */ /* 0x000fe20000011405 */
[----:B------:R-:W-:-:S03]  /*ec20*/  IMAD R7, R0, R7, R9 ;  /* 0x0000000700077224 */ /* 0x000fc600078e0209 */
        /* <DEDUP_REMOVED lines=9> */
[----:B------:R-:W-:Y:S02]  /*ecc0*/  IMAD.IADD R5, R5, 0x1, R9 ;  /* 0x0000000105057824 */ /* 0x000fe400078e0209 */
[----:B------:R-:W-:Y:S03]  /*ecd0*/  SHFL.IDX PT, R6, R8, 0x1, 0x1c1f ;  /* 0x003c1f0008067f89 */ /* 0x000fe600000e0000 */
[----:B------:R-:W-:Y:S02]  /*ece0*/  LEA.HI.X R10, R4, UR13, R5, 0x2, P0 ;  /* 0x0000000d040a7c11 */ /* 0x000fe400080f1405 */
[----:B------:R-:W-:Y:S04]  /*ecf0*/  SHFL.IDX PT, R4, R8, RZ, 0x1c1f ;  /* 0x001c1fff08047589 */ /* 0x000fe800000e0000 */
[----:B------:R-:W0:Y:S04]  /*ed00*/  SHFL.IDX PT, R5, R10, RZ, 0x1c1f ;  /* 0x001c1fff0a057589 */ /* 0x000e2800000e0000 */
[----:B------:R-:W1:Y:S01]  /*ed10*/  SHFL.IDX PT, R7, R10, 0x1, 0x1c1f ;  /* 0x003c1f000a077f89 */ /* 0x000e6200000e0000 */
[----:B--2---:R-:W-:-:S02]  /*ed20*/  IMAD.MOV R9, RZ, RZ, -R11 ;  /* 0x000000ffff097224 */ /* 0x004fc400078e0a0b */
[----:B------:R-:W-:Y:S02]  /*ed30*/  IMAD R11, R0, UR8, RZ ;  /* 0x00000008000b7c24 */ /* 0x000fe4000f8e02ff */
[----:B------:R-:W-:Y:S01]  /*ed40*/  VIADD R0, R20, 0x8 ;  /* 0x0000000814007836 */ /* 0x000fe20000000000 */
[----:B------:R-:W-:-:S04]  /*ed50*/  ISETP.NE.AND P0, PT, R2, R9, PT ;  /* 0x000000090200720c */ /* 0x000fc80003f05270 */
[-C--:B------:R-:W-:Y:S02]  /*ed60*/  ISETP.GE.OR P2, PT, R20, R11.reuse, P0 ;  /* 0x0000000b1400720c */ /* 0x080fe40000746670 */
[----:B------:R-:W-:-:S11]  /*ed70*/  ISETP.GE.OR P0, PT, R0, R11, P0 ;  /* 0x0000000b0000720c */ /* 0x000fd60000706670 */
[----:B0-----:R0:W-:Y:S04]  /*ed80*/  @!P2 ST.E desc[UR40][R4.64], R3 ;  /* 0x000000030400a985 */ /* 0x0011e8000c101928 */
[----:B-1----:R0:W-:Y:S02]  /*ed90*/  @!P0 ST.E desc[UR40][R6.64], R12 ;  /* 0x0000000c06008985 */ /* 0x0021e4000c101928 */
.L_x_2357:
[----:B------:R-:W-:Y:S05]  /*eda0*/  @P1 BRA `(.L_x_2358) ;  /* 0x0000001000481947 */ /* 0x000fea0003800000 */
[----:B0-----:R-:W-:Y:S01]  /*edb0*/  IMAD R3, R224, 0x40, R185 ;  /* 0x00000040e0037824 */ /* 0x001fe200078e02b9 */
[----:B------:R-:W0:Y:S01]  /*edc0*/  LDC R81, c[0x0][0xbe8] ;  /* 0x0002fa00ff517b82 */ /* 0x000e220000000800 */
[----:B------:R-:W-:Y:S01]  /*edd0*/  ULDC UR16, c[0x0][0xac8] ;  /* 0x0002b20000107ab9 */ /* 0x000fe20000000800 */
[----:B------:R-:W-:Y:S01]  /*ede0*/  ULDC.64 UR14, c[0x0][0xaa0] ;  /* 0x0002a800000e7ab9 */ /* 0x000fe20000000a00 */
[----:B------:R-:W-:-:S03]  /*edf0*/  IMAD.WIDE R14, R3, 0x2, R14 ;  /* 0x00000002030e7825 */ /* 0x000fc600078e020e */
[C---:B------:R-:W-:Y:S02]  /*ee00*/  IADD3 R41, P2, R14.reuse, 0x7000, RZ ;  /* 0x000070000e297810 */ /* 0x040fe40007f5e0ff */
[----:B------:R-:W-:Y:S02]  /*ee10*/  IADD3 R9, P3, R14, 0x1000, RZ ;  /* 0x000010000e097810 */ /* 0x000fe40007f7e0ff */
[----:B------:R-:W-:Y:S02]  /*ee20*/  LOP3.LUT R40, R41, 0x380, RZ, 0xc0, !PT ;  /* 0x0000038029287812 */ /* 0x000fe400078ec0ff */
[----:B------:R-:W-:Y:S02]  /*ee30*/  LOP3.LUT R8, R9, 0x380, RZ, 0xc0, !PT ;  /* 0x0000038009087812 */ /* 0x000fe400078ec0ff */
[----:B------:R-:W-:Y:S02]  /*ee40*/  SHF.R.U64 R40, R40, 0x3, RZ ;  /* 0x0000000328287819 */ /* 0x000fe400000012ff */
[----:B------:R-:W-:-:S02]  /*ee50*/  SHF.R.U64 R8, R8, 0x3, RZ ;  /* 0x0000000308087819 */ /* 0x000fc400000012ff */
[----:B------:R-:W-:Y:S02]  /*ee60*/  IADD3 R33, P0, R14, 0x5000, RZ ;  /* 0x000050000e217810 */ /* 0x000fe40007f1e0ff */
[----:B------:R-:W-:Y:S01]  /*ee70*/  LOP3.LUT R40, R40, R41, RZ, 0x3c, !PT ;  /* 0x0000002928287212 */ /* 0x000fe200078e3cff */
[--C-:B------:R-:W-:Y:S01]  /*ee80*/  IMAD.X R41, RZ, RZ, R15.reuse, P2 ;  /* 0x000000ffff297224 */ /* 0x100fe200010e060f */
[----:B------:R-:W-:Y:S01]  /*ee90*/  LOP3.LUT R8, R8, R9, RZ, 0x3c, !PT ;  /* 0x0000000908087212 */ /* 0x000fe200078e3cff */
[----:B------:R-:W-:Y:S01]  /*eea0*/  IMAD.X R9, RZ, RZ, R15, P3 ;  /* 0x000000ffff097224 */ /* 0x000fe200018e060f */
[C---:B------:R-:W-:Y:S02]  /*eeb0*/  IADD3 R69, P2, R14.reuse, 0xe000, RZ ;  /* 0x0000e0000e457810 */ /* 0x040fe40007f5e0ff */
[----:B------:R-:W-:Y:S01]  /*eec0*/  LOP3.LUT R32, R33, 0x380, RZ, 0xc0, !PT ;  /* 0x0000038021207812 */ /* 0x000fe200078ec0ff */
[----:B------:R-:W-:Y:S01]  /*eed0*/  UIMAD UR12, UR24, UR14, URZ ;  /* 0x0000000e180c72a4 */ /* 0x000fe2000f8e023f */
[C---:B------:R-:W-:Y:S01]  /*eee0*/  IADD3 R45, P3, R14.reuse, 0x8000, RZ ;  /* 0x000080000e2d7810 */ /* 0x040fe20007f7e0ff */
[C---:B------:R-:W-:Y:S01]  /*eef0*/  VIADD R99, R185.reuse, 0x80 ;  /* 0x00000080b9637836 */ /* 0x040fe20000000000 */
[----:B------:R-:W-:Y:S01]  /*ef00*/  IADD3 R37, P1, R14, 0x6000, RZ ;  /* 0x000060000e257810 */ /* 0x000fe20007f3e0ff */
[----:B------:R-:W-:Y:S01]  /*ef10*/  VIADD R97, R185, 0xc0 ;  /* 0x000000c0b9617836 */ /* 0x000fe20000000000 */
[----:B------:R-:W-:Y:S01]  /*ef20*/  LOP3.LUT R68, R69, 0x380, RZ, 0xc0, !PT ;  /* 0x0000038045447812 */ /* 0x000fe200078ec0ff */
[----:B------:R-:W-:Y:S01]  /*ef30*/  UIMAD.WIDE.U32 UR10, UR4, UR14, URZ ;  /* 0x0000000e040a72a5 */ /* 0x000fe2000f8e003f */
[----:B------:R-:W-:Y:S01]  /*ef40*/  SHF.R.U64 R32, R32, 0x3, RZ ;  /* 0x0000000320207819 */ /* 0x000fe200000012ff */
[----:B------:R-:W-:Y:S01]  /*ef50*/  VIADD R101, R185, 0x100 ;  /* 0x00000100b9657836 */ /* 0x000fe20000000000 */
[----:B------:R-:W-:Y:S01]  /*ef60*/  LOP3.LUT R44, R45, 0x380, RZ, 0xc0, !PT ;  /* 0x000003802d2c7812 */ /* 0x000fe200078ec0ff */
[----:B------:R-:W-:Y:S01]  /*ef70*/  VIADD R91, R185, 0x140 ;  /* 0x00000140b95b7836 */ /* 0x000fe20000000000 */
[----:B------:R-:W-:Y:S01]  /*ef80*/  LOP3.LUT R36, R37, 0x380, RZ, 0xc0, !PT ;  /* 0x0000038025247812 */ /* 0x000fe200078ec0ff */
[----:B------:R-:W5:Y:S01]  /*ef90*/  LD.E.128 R8, desc[UR40][R8.64] ;  /* 0x0000002808087980 */ /* 0x000f62000c101d00 */
[----:B------:R-:W-:-:S02]  /*efa0*/  SHF.R.U64 R68, R68, 0x3, RZ ;  /* 0x0000000344447819 */ /* 0x000fc400000012ff */
[----:B------:R-:W-:Y:S01]  /*efb0*/  LOP3.LUT R32, R32, R33, RZ, 0x3c, !PT ;  /* 0x0000002120207212 */ /* 0x000fe200078e3cff */
[--C-:B------:R-:W-:Y:S01]  /*efc0*/  IMAD.X R33, RZ, RZ, R15.reuse, P0 ;  /* 0x000000ffff217224 */ /* 0x100fe200000e060f */
[----:B------:R-:W-:Y:S01]  /*efd0*/  SHF.R.U64 R44, R44, 0x3, RZ ;  /* 0x000000032c2c7819 */ /* 0x000fe200000012ff */
[----:B------:R-:W5:Y:S01]  /*efe0*/  LD.E.128 R40, desc[UR40][R40.64] ;  /* 0x0000002828287980 */ /* 0x000f62000c101d00 */
[----:B------:R-:W-:Y:S02]  /*eff0*/  SHF.R.U64 R36, R36, 0x3, RZ ;  /* 0x0000000324247819 */ /* 0x000fe400000012ff */
[----:B------:R-:W-:Y:S01]  /*f000*/  IADD3 R61, P0, R14, 0xc000, RZ ;  /* 0x0000c0000e3d7810 */ /* 0x000fe20007f1e0ff */
[----:B------:R-:W-:Y:S01]  /*f010*/  UIMAD UR12, UR4, UR15, UR12 ;  /* 0x0000000f040c72a4 */ /* 0x000fe2000f8e020c */
[----:B------:R-:W-:Y:S01]  /*f020*/  LOP3.LUT R68, R68, R69, RZ, 0x3c, !PT ;  /* 0x0000004544447212 */ /* 0x000fe200078e3cff */
[--C-:B------:R-:W-:Y:S01]  /*f030*/  IMAD.X R69, RZ, RZ, R15.reuse, P2 ;  /* 0x000000ffff457224 */ /* 0x100fe200010e060f */
[----:B------:R-:W-:Y:S01]  /*f040*/  LOP3.LUT R44, R44, R45, RZ, 0x3c, !PT ;  /* 0x0000002d2c2c7212 */ /* 0x000fe200078e3cff */
[--C-:B------:R-:W-:Y:S01]  /*f050*/  IMAD.X R45, RZ, RZ, R15.reuse, P3 ;  /* 0x000000ffff2d7224 */ /* 0x100fe200018e060f */
[----:B0-----:R-:W-:Y:S01]  /*f060*/  ISETP.NE.AND P2, PT, R81, 0x1, PT ;  /* 0x000000015100780c */ /* 0x001fe20003f45270 */
[----:B------:R-:W5:Y:S01]  /*f070*/  LD.E.128 R32, desc[UR40][R32.64] ;  /* 0x0000002820207980 */ /* 0x000f62000c101d00 */
[----:B------:R-:W-:Y:S01]  /*f080*/  LOP3.LUT R36, R36, R37, RZ, 0x3c, !PT ;  /* 0x0000002524247212 */ /* 0x000fe200078e3cff */
[----:B------:R-:W-:Y:S01]  /*f090*/  IMAD.X R37, RZ, RZ, R15, P1 ;  /* 0x000000ffff257224 */ /* 0x000fe200008e060f */
[----:B------:R-:W-:-:S02]  /*f0a0*/  LOP3.LUT R60, R61, 0x380, RZ, 0xc0, !PT ;  /* 0x000003803d3c7812 */ /* 0x000fc400078ec0ff */
[C---:B------:R-:W-:Y:S02]  /*f0b0*/  IADD3 R13, P4, R14.reuse, 0x2000, RZ ;  /* 0x000020000e0d7810 */ /* 0x040fe40007f9e0ff */
[C---:B------:R-:W-:Y:S02]  /*f0c0*/  IADD3 R25, P5, R14.reuse, 0x3000, RZ ;  /* 0x000030000e197810 */ /* 0x040fe40007fbe0ff */
[C---:B------:R-:W-:Y:S01]  /*f0d0*/  IADD3 R29, P6, R14.reuse, 0x4000, RZ ;  /* 0x000040000e1d7810 */ /* 0x040fe20007fde0ff */
[----:B------:R-:W-:Y:S01]  /*f0e0*/  UIADD3 UR11, UR11, UR12, URZ ;  /* 0x0000000c0b0b7290 */ /* 0x000fe2000fffe03f */
[C---:B------:R-:W-:Y:S01]  /*f0f0*/  IADD3 R3, P3, R14.reuse, 0xf000, RZ ;  /* 0x0000f0000e037810 */ /* 0x040fe20007f7e0ff */
[----:B------:R-:W0:Y:S01]  /*f100*/  @P2 LDC R21, c[0x0][0xbec] ;  /* 0x0002fb00ff152b82 */ /* 0x000e220000000800 */
[----:B------:R-:W-:Y:S01]  /*f110*/  IADD3 R65, P1, R14, 0xd000, RZ ;  /* 0x0000d0000e417810 */ /* 0x000fe20007f3e0ff */
[----:B------:R-:W-:Y:S01]  /*f120*/  ULDC.64 UR12, c[0x0][0xae8] ;  /* 0x0002ba00000c7ab9 */ /* 0x000fe20000000a00 */
[----:B------:R-:W-:Y:S01]  /*f130*/  SHF.R.U64 R60, R60, 0x3, RZ ;  /* 0x000000033c3c7819 */ /* 0x000fe200000012ff */
[----:B------:R-:W-:Y:S01]  /*f140*/  USHF.R.S32.HI UR4, URZ, 0x1f, UR9 ;  /* 0x0000001f3f047899 */ /* 0x000fe20008011409 */
[----:B------:R-:W-:Y:S01]  /*f150*/  LOP3.LUT R0, R3, 0x380, RZ, 0xc0, !PT ;  /* 0x0000038003007812 */ /* 0x000fe200078ec0ff */
[--C-:B------:R-:W-:Y:S01]  /*f160*/  IMAD.X R73, RZ, RZ, R15.reuse, P3 ;  /* 0x000000ffff497224 */ /* 0x100fe200018e060f */
[----:B------:R-:W-:Y:S01]  /*f170*/  LOP3.LUT R64, R65, 0x380, RZ, 0xc0, !PT ;  /* 0x0000038041407812 */ /* 0x000fe200078ec0ff */
[----:B------:R-:W1:Y:S01]  /*f180*/  @P2 LDC R77, c[0x0][0xbf0] ;  /* 0x0002fc00ff4d2b82 */ /* 0x000e620000000800 */
[----:B------:R-:W-:Y:S01]  /*f190*/  LOP3.LUT R60, R60, R61, RZ, 0x3c, !PT ;  /* 0x0000003d3c3c7212 */ /* 0x000fe200078e3cff */
[----:B------:R-:W-:Y:S01]  /*f1a0*/  IMAD.X R61, RZ, RZ, R15, P0 ;  /* 0x000000ffff3d7224 */ /* 0x000fe200000e060f */
[----:B------:R-:W-:Y:S01]  /*f1b0*/  SHF.R.U64 R0, R0, 0x3, RZ ;  /* 0x0000000300007819 */ /* 0x000fe200000012ff */
[----:B------:R-:W5:Y:S01]  /*f1c0*/  LD.E.128 R36, desc[UR40][R36.64] ;  /* 0x0000002824247980 */ /* 0x000f62000c101d00 */
[----:B------:R-:W-:-:S02]  /*f1d0*/  SHF.R.U64 R64, R64, 0x3, RZ ;  /* 0x0000000340407819 */ /* 0x000fc400000012ff */
[----:B------:R-:W-:Y:S01]  /*f1e0*/  ISETP.GE.AND P0, PT, R192, UR16, PT ;  /* 0x00000010c0007c0c */ /* 0x000fe2000bf06270 */
[----:B------:R-:W5:Y:S01]  /*f1f0*/  LD.E.128 R44, desc[UR40][R44.64] ;  /* 0x000000282c2c7980 */ /* 0x000f62000c101d00 */
[----:B------:R-:W-:Y:S02]  /*f200*/  LOP3.LUT R72, R0, R3, RZ, 0x3c, !PT ;  /* 0x0000000300487212 */ /* 0x000fe400078e3cff */
[----:B------:R-:W-:Y:S01]  /*f210*/  LOP3.LUT R64, R64, R65, RZ, 0x3c, !PT ;  /* 0x0000004140407212 */ /* 0x000fe200078e3cff */
[----:B------:R-:W-:Y:S01]  /*f220*/  IMAD.X R65, RZ, RZ, R15, P1 ;  /* 0x000000ffff417224 */ /* 0x000fe200008e060f */
[----:B------:R-:W-:Y:S01]  /*f230*/  SEL R3, RZ, 0xffffffff, P0 ;  /* 0xffffffffff037807 */ /* 0x000fe20000000000 */
[----:B------:R-:W5:Y:S01]  /*f240*/  LD.E.128 R68, desc[UR40][R68.64] ;  /* 0x0000002844447980 */ /* 0x000f62000c101d00 */
[----:B------:R-:W-:Y:S02]  /*f250*/  ISETP.GE.AND P1, PT, R185, UR16, PT ;  /* 0x00000010b9007c0c */ /* 0x000fe4000bf26270 */
[----:B------:R-:W-:Y:S01]  /*f260*/  LOP3.LUT R12, R13, 0x380, RZ, 0xc0, !PT ;  /* 0x000003800d0c7812 */ /* 0x000fe200078ec0ff */
[----:B------:R-:W-:Y:S01]  /*f270*/  IMAD.SHL.U32 R3, R3, 0x2, RZ ;  /* 0x0000000203037824 */ /* 0x000fe200078e00ff */
[----:B------:R-:W-:-:S02]  /*f280*/  SEL R0, RZ, 0x1, P1 ;  /* 0x00000001ff007807 */ /* 0x000fc40000800000 */
[----:B------:R-:W-:Y:S02]  /*f290*/  LOP3.LUT R24, R25, 0x380, RZ, 0xc0, !PT ;  /* 0x0000038019187812 */ /* 0x000fe400078ec0ff */
[----:B------:R-:W-:Y:S01]  /*f2a0*/  LOP3.LUT R28, R29, 0x380, RZ, 0xc0, !PT ;  /* 0x000003801d1c7812 */ /* 0x000fe200078ec0ff */
[----:B------:R-:W-:Y:S01]  /*f2b0*/  UIMAD.WIDE.U32 UR10, UR44, UR12, UR10 ;  /* 0x0000000c2c0a72a5 */ /* 0x000fe2000f8e000a */
[----:B------:R-:W-:Y:S01]  /*f2c0*/  LOP3.LUT R3, R3, 0x2, R0, 0xe2, !PT ;  /* 0x0000000203037812 */ /* 0x000fe200078ee200 */
[----:B------:R-:W-:Y:S01]  /*f2d0*/  IMAD R0, R187, 0x20, R224 ;  /* 0x00000020bb007824 */ /* 0x000fe200078e02e0 */
[----:B------:R-:W-:Y:S01]  /*f2e0*/  ISETP.GE.AND P1, PT, R99, UR16, PT ;  /* 0x0000001063007c0c */ /* 0x000fe2000bf26270 */
[----:B------:R-:W5:Y:S01]  /*f2f0*/  LD.E.128 R60, desc[UR40][R60.64] ;  /* 0x000000283c3c7980 */ /* 0x000f62000c101d00 */
[----:B------:R-:W-:Y:S01]  /*f300*/  ISETP.GE.AND P0, PT, R97, UR16, PT ;  /* 0x0000001061007c0c */ /* 0x000fe2000bf06270 */
[----:B------:R-:W-:Y:S01]  /*f310*/  VIADD R80, R0, UR42 ;  /* 0x0000002a00507c36 */ /* 0x000fe20008000000 */
[----:B------:R-:W-:Y:S01]  /*f320*/  SHF.R.U64 R12, R12, 0x3, RZ ;  /* 0x000000030c0c7819 */ /* 0x000fe200000012ff */
[----:B------:R-:W5:Y:S01]  /*f330*/  LD.E.128 R64, desc[UR40][R64.64] ;  /* 0x0000002840407980 */ /* 0x000f62000c101d00 */
[----:B------:R-:W-:-:S02]  /*f340*/  SHF.R.U64 R24, R24, 0x3, RZ ;  /* 0x0000000318187819 */ /* 0x000fc400000012ff */
[----:B------:R-:W-:Y:S01]  /*f350*/  SHF.R.U64 R28, R28, 0x3, RZ ;  /* 0x000000031c1c7819 */ /* 0x000fe200000012ff */
[----:B------:R-:W5:Y:S01]  /*f360*/  LD.E.128 R72, desc[UR40][R72.64] ;  /* 0x0000002848487980 */ /* 0x000f62000c101d00 */
[----:B------:R-:W-:Y:S02]  /*f370*/  SEL R20, RZ, 0xffffffff, P1 ;  /* 0xffffffffff147807 */ /* 0x000fe40000800000 */
[----:B------:R-:W-:Y:S01]  /*f380*/  SEL R0, RZ, 0xffffffff, P0 ;  /* 0xffffffffff007807 */ /* 0x000fe20000000000 */
[----:B------:R-:W-:Y:S01]  /*f390*/  UIMAD UR11, UR44, UR13, UR11 ;  /* 0x0000000d2c0b72a4 */ /* 0x000fe2000f8e020b */
[----:B------:R-:W-:Y:S01]  /*f3a0*/  LOP3.LUT R12, R12, R13, RZ, 0x3c, !PT ;  /* 0x0000000d0c0c7212 */ /* 0x000fe200078e3cff */
[--C-:B------:R-:W-:Y:S01]  /*f3b0*/  IMAD.X R13, RZ, RZ, R15.reuse, P4 ;  /* 0x000000ffff0d7224 */ /* 0x100fe200020e060f */
[----:B------:R-:W-:Y:S01]  /*f3c0*/  LOP3.LUT R24, R24, R25, RZ, 0x3c, !PT ;  /* 0x0000001918187212 */ /* 0x000fe200078e3cff */
[--C-:B------:R-:W-:Y:S01]  /*f3d0*/  IMAD.X R25, RZ, RZ, R15.reuse, P5 ;  /* 0x000000ffff197224 */ /* 0x100fe200028e060f */
[----:B------:R-:W-:Y:S01]  /*f3e0*/  LOP3.LUT R28, R28, R29, RZ, 0x3c, !PT ;  /* 0x0000001d1c1c7212 */ /* 0x000fe200078e3cff */
[----:B------:R-:W-:Y:S01]  /*f3f0*/  IMAD.X R29, RZ, RZ, R15, P6 ;  /* 0x000000ffff1d7224 */ /* 0x000fe200030e060f */
[----:B------:R-:W-:Y:S01]  /*f400*/  IADD3 R49, P4, R14, 0x9000, RZ ;  /* 0x000090000e317810 */ /* 0x000fe20007f9e0ff */
[----:B------:R-:W-:Y:S01]  /*f410*/  IMAD.SHL.U32 R20, R20, 0x4, RZ ;  /* 0x0000000414147824 */ /* 0x000fe200078e00ff */
[C---:B------:R-:W-:Y:S01]  /*f420*/  IADD3 R53, P5, R14.reuse, 0xa000, RZ ;  /* 0x0000a0000e357810 */ /* 0x040fe20007fbe0ff */
[----:B------:R-:W-:Y:S01]  /*f430*/  ULDC.64 UR12, c[0x0][0xaf0] ;  /* 0x0002bc00000c7ab9 */ /* 0x000fe20000000a00 */
[----:B------:R-:W-:Y:S01]  /*f440*/  IADD3 R57, P6, R14, 0xb000, RZ ;  /* 0x0000b0000e397810 */ /* 0x000fe20007fde0ff */
[----:B------:R-:W-:Y:S01]  /*f450*/  IMAD.SHL.U32 R79, R0, 0x8, RZ ;  /* 0x00000008004f7824 */ /* 0x000fe200078e00ff */
[----:B------:R-:W-:Y:S01]  /*f460*/  UIMAD UR4, UR4, UR12, URZ ;  /* 0x0000000c040472a4 */ /* 0x000fe2000f8e023f */
[----:B0-----:R-:W-:Y:S01]  /*f470*/  @P2 IMAD.HI.U32 R0, R80, R21, RZ ;  /* 0x0000001550002227 */ /* 0x001fe200078e00ff */
[----:B------:R-:W-:Y:S01]  /*f480*/  LOP3.LUT R48, R49, 0x380, RZ, 0xc0, !PT ;  /* 0x0000038031307812 */ /* 0x000fe200078ec0ff */
[----:B------:R-:W5:Y:S01]  /*f490*/  LD.E.128 R24, desc[UR40][R24.64] ;  /* 0x0000002818187980 */ /* 0x000f62000c101d00 */
[----:B------:R-:W-:-:S02]  /*f4a0*/  LOP3.LUT R52, R53, 0x380, RZ, 0xc0, !PT ;  /* 0x0000038035347812 */ /* 0x000fc400078ec0ff */
[----:B------:R-:W-:Y:S01]  /*f4b0*/  LOP3.LUT R56, R57, 0x380, RZ, 0xc0, !PT ;  /* 0x0000038039387812 */ /* 0x000fe200078ec0ff */
[----:B------:R-:W5:Y:S01]  /*f4c0*/  LD.E.128 R28, desc[UR40][R28.64] ;  /* 0x000000281c1c7980 */ /* 0x000f62000c101d00 */
[----:B------:R-:W-:Y:S02]  /*f4d0*/  LOP3.LUT R5, R14, 0x380, RZ, 0xc0, !PT ;  /* 0x000003800e057812 */ /* 0x000fe400078ec0ff */
[----:B------:R-:W-:Y:S01]  /*f4e0*/  LOP3.LUT R76, R20, 0x4, R3, 0xe2, !PT ;  /* 0x00000004144c7812 */ /* 0x000fe200078ee203 */
[----:B------:R-:W-:Y:S01]  /*f4f0*/  IMAD.MOV.U32 R3, RZ, RZ, R80 ;  /* 0x000000ffff037224 */ /* 0x000fe200078e0050 */
[----:B------:R-:W-:Y:S01]  /*f500*/  UIMAD UR4, UR9, UR13, UR4 ;  /* 0x0000000d090472a4 */ /* 0x000fe2000f8e0204 */
[----:B-1----:R-:W-:Y:S01]  /*f510*/  @P2 SHF.R.U32.HI R3, RZ, R77, R0 ;  /* 0x0000004dff032219 */ /* 0x002fe20000011600 */
[----:B------:R-:W-:Y:S01]  /*f520*/  UIMAD.WIDE.U32 UR10, UR9, UR12, UR10 ;  /* 0x0000000c090a72a5 */ /* 0x000fe2000f8e000a */
[----:B------:R-:W-:Y:S02]  /*f530*/  SHF.R.U64 R48, R48, 0x3, RZ ;  /* 0x0000000330307819 */ /* 0x000fe400000012ff */
[----:B------:R-:W-:-:S02]  /*f540*/  SHF.R.U64 R52, R52, 0x3, RZ ;  /* 0x0000000334347819 */ /* 0x000fc400000012ff */
[----:B------:R-:W-:Y:S02]  /*f550*/  SHF.R.U64 R56, R56, 0x3, RZ ;  /* 0x0000000338387819 */ /* 0x000fe400000012ff */
[----:B------:R-:W-:Y:S01]  /*f560*/  SHF.R.U64 R5, R5, 0x3, RZ ;  /* 0x0000000305057819 */ /* 0x000fe200000012ff */
[----:B------:R-:W-:Y:S01]  /*f570*/  UIADD3 UR4, UR11, UR4, URZ ;  /* 0x000000040b047290 */ /* 0x000fe2000fffe03f */
[----:B------:R-:W-:Y:S02]  /*f580*/  ISETP.GE.AND P0, PT, R101, UR16, PT ;  /* 0x0000001065007c0c */ /* 0x000fe4000bf06270 */
[--C-:B------:R-:W-:Y:S01]  /*f590*/  SHF.R.S32.HI R77, RZ, 0x1f, R3.reuse ;  /* 0x0000001fff4d7819 */ /* 0x100fe20000011403 */
[----:B------:R-:W-:Y:S01]  /*f5a0*/  IMAD.U32 R20, RZ, RZ, UR10 ;  /* 0x0000000aff147e24 */ /* 0x000fe2000f8e00ff */
[----:B------:R-:W-:Y:S01]  /*f5b0*/  LOP3.LUT R76, R79, 0x8, R76, 0xe2, !PT ;  /* 0x000000084f4c7812 */ /* 0x000fe200078ee24c */
[----:B------:R-:W-:Y:S01]  /*f5c0*/  IMAD.U32 R21, RZ, RZ, UR11 ;  /* 0x0000000bff157e24 */ /* 0x000fe2000f8e00ff */
        /* <DEDUP_REMOVED lines=8> */
[----:B------:R-:W-:Y:S01]  /*f650*/  ULDC.64 UR10, c[0x0][0xae0] ;  /* 0x0002b800000a7ab9 */ /* 0x000fe20000000a00 */
[----:B------:R-:W-:Y:S01]  /*f660*/  IMAD.MOV.U32 R5, RZ, RZ, R15 ;  /* 0x000000ffff057224 */ /* 0x000fe200078e000f */
[----:B------:R-:W-:Y:S01]  /*f670*/  SEL R0, RZ, 0xffffffff, P0 ;  /* 0xffffffffff007807 */ /* 0x000fe20000000000 */
[----:B------:R-:W-:Y:S01]  /*f680*/  IMAD R78, R77, UR10, RZ ;  /* 0x0000000a4d4e7c24 */ /* 0x000fe2000f8e02ff */
[----:B------:R-:W-:Y:S01]  /*f690*/  ISETP.GE.AND P0, PT, R91, UR16, PT ;  /* 0x000000105b007c0c */ /* 0x000fe2000bf06270 */
[----:B------:R-:W-:Y:S01]  /*f6a0*/  IMAD.U32 R21, RZ, RZ, UR4 ;  /* 0x00000004ff157e24 */ /* 0x000fe2000f8e00ff */
[----:B------:R-:W5:Y:S01]  /*f6b0*/  LD.E.128 R12, desc[UR40][R12.64] ;  /* 0x000000280c0c7980 */ /* 0x000f62000c101d00 */
[----:B------:R-:W-:-:S02]  /*f6c0*/  IMAD R77, R81, R79, R80 ;  /* 0x0000004f514d7224 */ /* 0x000fc400078e0250 */
[----:B------:R-:W-:Y:S01]  /*f6d0*/  IMAD.SHL.U32 R83, R0, 0x10, RZ ;  /* 0x0000001000537824 */ /* 0x000fe200078e00ff */
[----:B------:R-:W5:Y:S01]  /*f6e0*/  LD.E.128 R4, desc[UR40][R4.64] ;  /* 0x0000002804047980 */ /* 0x000f62000c101d00 */
[C---:B------:R-:W-:Y:S01]  /*f6f0*/  IMAD R79, R3.reuse, UR11, R78 ;  /* 0x0000000b034f7c24 */ /* 0x040fe2000f8e024e */
[----:B------:R-:W-:Y:S01]  /*f700*/  SEL R0, RZ, 0xffffffff, P0 ;  /* 0xffffffffff007807 */ /* 0x000fe20000000000 */
[----:B------:R-:W-:Y:S01]  /*f710*/  IMAD.WIDE.U32 R20, R3, UR10, R20 ;  /* 0x0000000a03147c25 */ /* 0x000fe2000f8e0014 */
[----:B------:R-:W5:Y:S01]  /*f720*/  LD.E.128 R48, desc[UR40][R48.64] ;  /* 0x0000002830307980 */ /* 0x000f62000c101d00 */
[----:B------:R-:W-:Y:S01]  /*f730*/  SHF.R.S32.HI R3, RZ, 0x1f, R77 ;  /* 0x0000001fff037819 */ /* 0x000fe2000001144d */
[----:B------:R-:W-:Y:S02]  /*f740*/  ULDC.64 UR10, c[0x0][0xad8] ;  /* 0x0002b600000a7ab9 */ /* 0x000fe40000000a00 */
[----:B------:R-:W5:Y:S01]  /*f750*/  LD.E.128 R52, desc[UR40][R52.64] ;  /* 0x0000002834347980 */ /* 0x000f62000c101d00 */
[----:B------:R-:W-:-:S03]  /*f760*/  VIADD R93, R185, 0x180 ;  /* 0x00000180b95d7836 */ /* 0x000fc60000000000 */
[----:B------:R-:W5:Y:S01]  /*f770*/  LD.E.128 R56, desc[UR40][R56.64] ;  /* 0x0000002838387980 */ /* 0x000f62000c101d00 */
[----:B------:R-:W-:Y:S01]  /*f780*/  @!PT LDS RZ, [RZ] ;  /* 0x00000000fffff984 */ /* 0x000fe20000000800 */
[----:B------:R-:W-:Y:S01]  /*f790*/  @!PT LDS RZ, [RZ] ;  /* 0x00000000fffff984 */ /* 0x000fe20000000800 */
[----:B------:R-:W-:Y:S01]  /*f7a0*/  @!PT LDS RZ, [RZ] ;  /* 0x00000000fffff984 */ /* 0x000fe20000000800 */
[----:B------:R-:W-:Y:S01]  /*f7b0*/  @!PT LDS RZ, [RZ] ;  /* 0x00000000fffff984 */ /* 0x000fe20000000800 */
[----:B------:R0:W-:Y:S06]  /*f7c0*/  MEMBAR.ALL.CTA ;  /* 0x0000000000007992 */ /* 0x0001ec0000008000 */
[----:B0-----:R-:W0:Y:S01]  /*f7d0*/  FENCE.VIEW.ASYNC.S ;  /* 0x00000000000073c6 */ /* 0x001e220000000000 */
[----:B------:R-:W-:Y:S01]  /*f7e0*/  LOP3.LUT R76, R83, 0x10, R76, 0xe2, !PT ;  /* 0x00000010534c7812 */ /* 0x000fe200078ee24c */
[----:B------:R-:W-:Y:S01]  /*f7f0*/  IMAD.SHL.U32 R83, R0, 0x20, RZ ;  /* 0x0000002000537824 */ /* 0x000fe200078e00ff */
[----:B------:R-:W-:Y:S01]  /*f800*/  ISETP.GE.AND P0, PT, R93, UR16, PT ;  /* 0x000000105d007c0c */ /* 0x000fe2000bf06270 */
[----:B------:R-:W-:-:S02]  /*f810*/  IMAD.IADD R21, R21, 0x1, R79 ;  /* 0x0000000115157824 */ /* 0x000fc400078e024f */
[----:B------:R-:W-:Y:S02]  /*f820*/  IMAD R0, R3, UR10, RZ ;  /* 0x0000000a03007c24 */ /* 0x000fe4000f8e02ff */
[----:B------:R-:W-:Y:S02]  /*f830*/  VIADD R88, R224, UR42 ;  /* 0x0000002ae0587c36 */ /* 0x000fe40008000000 */
[----:B------:R-:W-:Y:S01]  /*f840*/  IMAD R89, R81, UR8, RZ ;  /* 0x0000000851597c24 */ /* 0x000fe2000f8e02ff */
[----:B------:R-:W-:Y:S01]  /*f850*/  UIADD3 UR4, UR46, 0x28c20, URZ ;  /* 0x00028c202e047890 */ /* 0x000fe2000fffe03f */
[C---:B------:R-:W-:Y:S01]  /*f860*/  IMAD R79, R77.reuse, UR11, R0 ;  /* 0x0000000b4d4f7c24 */ /* 0x040fe2000f8e0200 */
[----:B------:R-:W-:Y:S01]  /*f870*/  SEL R3, RZ, 0x40, P0 ;  /* 0x00000040ff037807 */ /* 0x000fe20000000000 */
[----:B------:R-:W-:Y:S01]  /*f880*/  IMAD.WIDE.U32 R20, R77, UR10, R20 ;  /* 0x0000000a4d147c25 */ /* 0x000fe2000f8e0014 */
[----:B------:R-:W-:Y:S01]  /*f890*/  ISETP.GE.AND P0, PT, R88, R89, PT ;  /* 0x000000595800720c */ /* 0x000fe20003f06270 */
[----:B------:R-:W-:Y:S01]  /*f8a0*/  ULDC.64 UR10, c[0x0][0xa80] ;  /* 0x0002a000000a7ab9 */ /* 0x000fe20000000a00 */
[----:B------:R-:W-:Y:S01]  /*f8b0*/  UPRMT UR4, URZ, 0x654, UR4 ;  /* 0x000006543f047896 */ /* 0x000fe20008000004 */
[----:B------:R-:W-:Y:S01]  /*f8c0*/  VIADD R95, R185, 0x1c0 ;  /* 0x000001c0b95f7836 */ /* 0x000fe20000000000 */
[----:B------:R-:W-:Y:S01]  /*f8d0*/  LEA R86, P2, R20, UR10, 0x1 ;  /* 0x0000000a14567c11 */ /* 0x000fe2000f8408ff */
[----:B------:R-:W-:Y:S01]  /*f8e0*/  IMAD.IADD R21, R21, 0x1, R79 ;  /* 0x0000000115157824 */ /* 0x000fe200078e024f */
[----:B------:R-:W-:-:S02]  /*f8f0*/  LOP3.LUT R76, R83, 0x20, R76, 0xe2, !PT ;  /* 0x00000020534c7812 */ /* 0x000fc400078ee24c */
[----:B------:R-:W-:Y:S02]  /*f900*/  ISETP.GE.AND P1, PT, R95, UR16, PT ;  /* 0x000000105f007c0c */ /* 0x000fe4000bf26270 */
[----:B------:R-:W-:Y:S01]  /*f910*/  LEA.HI.X R87, R20, UR11, R21, 0x1, P2 ;  /* 0x0000000b14577c11 */ /* 0x000fe200090f0c15 */
[----:B0-----:R-:W-:Y:S01]  /*f920*/  SYNCS.ARRIVE.TRANS64.RED.A1T0 RZ, [UR4], RZ ;  /* 0x000000ffffff79a7 */ /* 0x001fe20008100404 */
[----:B------:R-:W-:Y:S01]  /*f930*/  LOP3.LUT R3, R76, R3, RZ, 0xfc, !PT ;  /* 0x000000034c037212 */ /* 0x000fe200078efcff */
[----:B------:R0:W1:Y:S01]  /*f940*/  SHFL.IDX PT, R20, R86, RZ, 0x181f ;  /* 0x00181fff56147589 */ /* 0x00006200000e0000 */
[----:B------:R-:W-:Y:S01]  /*f950*/  SEL R0, RZ, 0x80, P1 ;  /* 0x00000080ff007807 */ /* 0x000fe20000800000 */
[----:B------:R-:W-:Y:S02]  /*f960*/  BSSY B1, `(.L_x_2359) ;  /* 0x000002a000017945 */ /* 0x000fe40003800000 */
[----:B------:R0:W2:Y:S01]  /*f970*/  SHFL.IDX PT, R21, R87, RZ, 0x181f ;  /* 0x00181fff57157589 */ /* 0x0000a200000e0000 */
[----:B------:R-:W-:-:S02]  /*f980*/  LOP3.LUT R0, R3, R0, RZ, 0xfc, !PT ;  /* 0x0000000003007212 */ /* 0x000fc400078efcff */
        /* <DEDUP_REMOVED lines=9> */
[CC--:B-1----:R-:W-:Y:S01]  /*fa20*/  @!P1 LEA R76, P2, R192.reuse, R20.reuse, 0x1 ;  /* 0x00000014c04c9211 */ /* 0x0c2fe200078408ff */
        /* <DEDUP_REMOVED lines=8> */
[-C--:B------:R-:W-:Y:S02]  /*fab0*/  @!P3 LEA R82, P6, R97, R20.reuse, 0x1 ;  /* 0x000000146152b211 */ /* 0x080fe400078c08ff */
        /* <DEDUP_REMOVED lines=9> */
[----:B------:R-:W-:Y:S01]  /*fb50*/  SHF.R.S32.HI R7, RZ, 0x1f, R93 ;  /* 0x0000001fff077819 */ /* 0x000fe2000001145d */
[----:B------:R3:W-:Y:S01]  /*fb60*/  @!P2 ST.E.128 desc[UR40][R84.64], R44 ;  /* 0x0000002c5400a985 */ /* 0x0007e2000c101d28 */
[-C--:B------:R-:W-:Y:S02]  /*fb70*/  @!P1 LEA.HI.X R5, R91, R21.reuse, R5, 0x1, P5 ;  /* 0x000000155b059211 */ /* 0x080fe400028f0c05 */
[C---:B------:R-:W-:Y:S02]  /*fb80*/  @P0 LEA R6, P5, R93.reuse, R20, 0x1 ;  /* 0x000000145d060211 */ /* 0x040fe400078a08ff */
[----:B--2---:R-:W-:Y:S01]  /*fb90*/  SHF.R.S32.HI R13, RZ, 0x1f, R95 ;  /* 0x0000001fff0d7819 */ /* 0x004fe2000001145f */
[----:B------:R3:W-:Y:S01]  /*fba0*/  @!P1 ST.E.128 desc[UR40][R4.64], R52 ;  /* 0x0000003404009985 */ /* 0x0007e2000c101d28 */
[----:B------:R-:W-:-:S02]  /*fbb0*/  @P0 LEA.HI.X R7, R93, R21, R7, 0x1, P5 ;  /* 0x000000155d070211 */ /* 0x000fc400028f0c07 */
[----:B------:R-:W-:-:S03]  /*fbc0*/  @P6 LEA R12, P5, R95, R20, 0x1 ;  /* 0x000000145f0c6211 */ /* 0x000fc600078a08ff */
[----:B------:R3:W-:Y:S01]  /*fbd0*/  @P0 ST.E.128 desc[UR40][R6.64], R60 ;  /* 0x0000003c06000985 */ /* 0x0007e2000c101d28 */
[----:B------:R-:W-:-:S05]  /*fbe0*/  @P6 LEA.HI.X R13, R95, R21, R13, 0x1, P5 ;  /* 0x000000155f0d6211 */ /* 0x000fca00028f0c0d */
[----:B------:R3:W-:Y:S04]  /*fbf0*/  @P6 ST.E.128 desc[UR40][R12.64], R68 ;  /* 0x000000440c006985 */ /* 0x0007e8000c101d28 */
.L_x_2360:
[----:B------:R-:W-:Y:S05]  /*fc00*/  BSYNC B1 ;  /* 0x0000000000017941 */ /* 0x000fea0003800000 */
.L_x_2359:
        /* <DEDUP_REMOVED lines=11> */
[----:B--2---:R-:W-:Y:S01]  /*fcc0*/  SHF.R.S32.HI R21, RZ, 0x1f, R97 ;  /* 0x0000001fff157819 */ /* 0x004fe20000011461 */
[----:B0---4-:R-:W-:Y:S02]  /*fcd0*/  @!P0 IMAD.WIDE R6, R185, 0x2, R4 ;  /* 0x00000002b9068825 */ /* 0x011fe400078e0204 */
[CC--:B------:R-:W-:Y:S02]  /*fce0*/  @!P4 LEA R12, P5, R192.reuse, R4.reuse, 0x1 ;  /* 0x00000004c00cc211 */ /* 0x0c0fe400078a08ff */
[-C--:B------:R-:W-:Y:S01]  /*fcf0*/  @!P3 LEA R14, P6, R99, R4.reuse, 0x1 ;  /* 0x00000004630eb211 */ /* 0x080fe200078c08ff */
[----:B------:R0:W-:Y:S01]  /*fd00*/  @!P0 ST.E.128 desc[UR40][R6.64], R8 ;  /* 0x0000000806008985 */ /* 0x0001e2000c101d28 */
[----:B------:R-:W-:Y:S02]  /*fd10*/  ISETP.GE.AND P0, PT, R91, UR16, PT ;  /* 0x000000105b007c0c */ /* 0x000fe4000bf06270 */
[----:B------:R-:W-:Y:S02]  /*fd20*/  @!P4 LEA.HI.X R13, R192, R5, R152, 0x1, P5 ;  /* 0x00000005c00dc211 */ /* 0x000fe400028f0c98 */
[----:B-1----:R-:W-:-:S02]  /*fd30*/  @!P2 LEA R20, P5, R97, R4, 0x1 ;  /* 0x000000046114a211 */ /* 0x002fc400078a08ff */
[-C--:B------:R-:W-:Y:S01]  /*fd40*/  @!P3 LEA.HI.X R15, R99, R5.reuse, R15, 0x1, P6 ;  /* 0x00000005630fb211 */ /* 0x080fe200030f0c0f */
[----:B------:R1:W-:Y:S01]  /*fd50*/  @!P4 ST.E.128 desc[UR40][R12.64], R24 ;  /* 0x000000180c00c985 */ /* 0x0003e2000c101d28 */
[----:B------:R-:W-:Y:S02]  /*fd60*/  LOP3.LUT P6, RZ, R3, 0x40, RZ, 0xc0, !PT ;  /* 0x0000004003ff7812 */ /* 0x000fe400078cc0ff */
[----:B------:R-:W-:Y:S01]  /*fd70*/  @!P2 LEA.HI.X R21, R97, R5, R21, 0x1, P5 ;  /* 0x000000056115a211 */ /* 0x000fe200028f0c15 */
[----:B------:R1:W-:Y:S01]  /*fd80*/  @!P3 ST.E.128 desc[UR40][R14.64], R32 ;  /* 0x000000200e00b985 */ /* 0x0003e2000c101d28 */
[----:B------:R-:W-:-:S03]  /*fd90*/  SHF.R.S32.HI R3, RZ, 0x1f, R101 ;  /* 0x0000001fff037819 */ /* 0x000fc60000011465 */
[----:B------:R1:W-:Y:S01]  /*fda0*/  @!P2 ST.E.128 desc[UR40][R20.64], R40 ;  /* 0x000000281400a985 */ /* 0x0003e2000c101d28 */
[----:B0-----:R-:W-:-:S04]  /*fdb0*/  @!P1 LEA R6, P5, R101, R4, 0x1 ;  /* 0x0000000465069211 */ /* 0x001fc800078a08ff */
[-C--:B------:R-:W-:Y:S02]  /*fdc0*/  @!P1 LEA.HI.X R7, R101, R5.reuse, R3, 0x1, P5 ;  /* 0x0000000565079211 */ /* 0x080fe400028f0c03 */
[----:B------:R-:W-:Y:S02]  /*fdd0*/  SHF.R.S32.HI R3, RZ, 0x1f, R91 ;  /* 0x0000001fff037819 */ /* 0x000fe4000001145b */
[C---:B------:R-:W-:Y:S01]  /*fde0*/  @!P0 LEA R8, P5, R91.reuse, R4, 0x1 ;  /* 0x000000045b088211 */ /* 0x040fe200078a08ff */
[----:B------:R1:W-:Y:S03]  /*fdf0*/  @!P1 ST.E.128 desc[UR40][R6.64], R48 ;  /* 0x0000003006009985 */ /* 0x0003e6000c101d28 */
[----:B------:R-:W-:Y:S02]  /*fe00*/  @!P0 LEA.HI.X R9, R91, R5, R3, 0x1, P5 ;  /* 0x000000055b098211 */ /* 0x000fe400028f0c03 */
[----:B------:R-:W-:-:S02]  /*fe10*/  SHF.R.S32.HI R3, RZ, 0x1f, R93 ;  /* 0x0000001fff037819 */ /* 0x000fc4000001145d */
[C---:B------:R-:W-:Y:S01]  /*fe20*/  @P6 LEA R10, P5, R93.reuse, R4, 0x1 ;  /* 0x000000045d0a6211 */ /* 0x040fe200078a08ff */
[----:B------:R1:W-:Y:S01]  /*fe30*/  @!P0 ST.E.128 desc[UR40][R8.64], R56 ;  /* 0x0000003808008985 */ /* 0x0003e2000c101d28 */
[----:B------:R-:W-:Y:S02]  /*fe40*/  LOP3.LUT P0, RZ, R0, 0x80, RZ, 0xc0, !PT ;  /* 0x0000008000ff7812 */ /* 0x000fe4000780c0ff */
[----:B------:R-:W-:-:S05]  /*fe50*/  @P6 LEA.HI.X R11, R93, R5, R3, 0x1, P5 ;  /* 0x000000055d0b6211 */ /* 0x000fca00028f0c03 */
[----:B------:R1:W-:Y:S06]  /*fe60*/  @P6 ST.E.128 desc[UR40][R10.64], R64 ;  /* 0x000000400a006985 */ /* 0x0003ec000c101d28 */
[----:B------:R-:W-:Y:S05]  /*fe70*/  @!P0 BRA `(.L_x_2361) ;  /* 0x0000002400648947 */ /* 0x000fea0003800000 */
[----:B------:R-:W-:Y:S02]  /*fe80*/  LEA R4, P0, R95, R4, 0x1 ;  /* 0x000000045f047211 */ /* 0x000fe400078008ff */
[----:B------:R-:W-:-:S04]  /*fe90*/  SHF.R.S32.HI R0, RZ, 0x1f, R95 ;  /* 0x0000001fff007819 */ /* 0x000fc8000001145f */
[----:B------:R-:W-:-:S05]  /*fea0*/  LEA.HI.X R5, R95, R5, R0, 0x1, P0 ;  /* 0x000000055f057211 */ /* 0x000fca00000f0c00 */
[----:B------:R0:W-:Y:S01]  /*feb0*/  ST.E.128 desc[UR40][R4.64], R72 ;  /* 0x0000004804007985 */ /* 0x0001e2000c101d28 */
[----:B------:R-:W-:Y:S05]  /*fec0*/  BRA `(.L_x_2361) ;  /* 0x0000002400507947 */ /* 0x000fea0003800000 */
.L_x_2358:
[----:B------:R-:W-:Y:S01]  /*fed0*/  ULDC.64 UR14, c[0x0][0xb08] ;  /* 0x0002c200000e7ab9 */ /* 0x000fe20000000a00 */
[----:B0-----:R-:W-:Y:S01]  /*fee0*/  VIADD R4, R186, UR42 ;  /* 0x0000002aba047c36 */ /* 0x001fe20008000000 */
[----:B------:R-:W-:Y:S01]  /*fef0*/  UIMAD UR12, UR24, UR14, URZ ;  /* 0x0000000e180c72a4 */ /* 0x000fe2000f8e023f */
[----:B------:R-:W-:Y:S01]  /*ff00*/  BSSY B1, `(.L_x_2362) ;  /* 0x00000ca000017945 */ /* 0x000fe20003800000 */
[----:B------:R-:W-:Y:S01]  /*ff10*/  UIMAD.WIDE.U32 UR10, UR4, UR14, URZ ;  /* 0x0000000e040a72a5 */ /* 0x000fe2000f8e003f */
[----:B------:R-:W-:Y:S01]  /*ff20*/  IMAD.MOV.U32 R3, RZ, RZ, R4 ;  /* 0x000000ffff037224 */ /* 0x000fe200078e0004 */
[----:B------:R-:W-:Y:S01]  /*ff30*/  UIMAD UR12, UR4, UR15, UR12 ;  /* 0x0000000f040c72a4 */ /* 0x000fe2000f8e020c */
[----:B------:R-:W-:Y:S01]  /*ff40*/  SHF.R.S32.HI R21, RZ, 0x1f, R205 ;  /* 0x0000001fff157819 */ /* 0x000fe200000114cd */
[----:B------:R-:W-:Y:S01]  /*ff50*/  ULDC UR14, c[0x0][0xbe8] ;  /* 0x0002fa00000e7ab9 */ /* 0x000fe20000000800 */
[----:B------:R-:W-:Y:S01]  /*ff60*/  USHF.R.S32.HI UR4, URZ, 0x1f, UR9 ;  /* 0x0000001f3f047899 */ /* 0x000fe20008011409 */
[----:B------:R-:W-:Y:S01]  /*ff70*/  SHF.R.S32.HI R152, RZ, 0x1f, R206 ;  /* 0x0000001fff987819 */ /* 0x000fe200000114ce */
[----:B------:R-:W-:Y:S01]  /*ff80*/  UIADD3 UR11, UR11, UR12, URZ ;  /* 0x0000000c0b0b7290 */ /* 0x000fe2000fffe03f */
[----:B------:R-:W-:Y:S01]  /*ff90*/  SHF.R.S32.HI R153, RZ, 0x1f, R207 ;  /* 0x0000001fff997819 */ /* 0x000fe200000114cf */
[----:B------:R-:W-:Y:S01]  /*ffa0*/  UISETP.NE.AND UP0, UPT, UR14, 0x1, UPT ;  /* 0x000000010e00788c */ /* 0x000fe2000bf05270 */
[----:B------:R-:W-:Y:S01]  /*ffb0*/  SHF.R.S32.HI R154, RZ, 0x1f, R208 ;  /* 0x0000001fff9a7819 */ /* 0x000fe200000114d0 */
[----:B------:R-:W-:Y:S01]  /*ffc0*/  ULDC.64 UR12, c[0x0][0xb38] ;  /* 0x0002ce00000c7ab9 */ /* 0x000fe20000000a00 */
[----:B------:R-:W-:Y:S01]  /*ffd0*/  UIMAD UR8, UR8, UR14, URZ ;  /* 0x0000000e080872a4 */ /* 0x000fe2000f8e023f */
[----:B------:R-:W-:Y:S01]  /*ffe0*/  SHF.R.S32.HI R155, RZ, 0x1f, R209 ;  /* 0x0000001fff9b7819 */ /* 0x000fe200000114d1 */
[----:B------:R-:W-:Y:S01]  /*fff0*/  UIMAD.WIDE.U32 UR10, UR44, UR12, UR10 ;  /* 0x0000000c2c0a72a5 */ /* 0x000fe2000f8e000a */
[----:B------:R-:W-:-:S02]  /*10000*/  PLOP3.LUT P0, PT, PT, PT, UP0, 0x80, 0x0 ;  /* 0x000000000000781c */ /* 0x000fc40003f0f008 */
[----:B------:R-:W-:Y:S01]  /*10010*/  SHF.R.S32.HI R156, RZ, 0x1f, R210 ;  /* 0x0000001fff9c7819 */ /* 0x000fe200000114d2 */
[----:B------:R-:W-:Y:S01]  /*10020*/  UIMAD UR11, UR44, UR13, UR11 ;  /* 0x0000000d2c0b72a4 */ /* 0x000fe2000f8e020b */
[----:B------:R-:W-:Y:S02]  /*10030*/  SHF.R.S32.HI R157, RZ, 0x1f, R211 ;  /* 0x0000001fff9d7819 */ /* 0x000fe400000114d3 */
[----:B------:R-:W-:Y:S01]  /*10040*/  ULDC.64 UR12, c[0x0][0xb40] ;  /* 0x0002d000000c7ab9 */ /* 0x000fe20000000a00 */
[----:B------:R-:W-:Y:S01]  /*10050*/  SHF.R.S32.HI R158, RZ, 0x1f, R212 ;  /* 0x0000001fff9e7819 */ /* 0x000fe200000114d4 */
[----:B------:R-:W-:Y:S01]  /*10060*/  UIMAD UR4, UR4, UR12, URZ ;  /* 0x0000000c040472a4 */ /* 0x000fe2000f8e023f */
[----:B------:R-:W-:Y:S01]  /*10070*/  SHF.R.S32.HI R159, RZ, 0x1f, R213 ;  /* 0x0000001fff9f7819 */ /* 0x000fe200000114d5 */
[----:B------:R-:W-:Y:S01]  /*10080*/  UIMAD.WIDE.U32 UR10, UR9, UR12, UR10 ;  /* 0x0000000c090a72a5 */ /* 0x000fe2000f8e000a */
[----:B------:R-:W-:Y:S01]  /*10090*/  SHF.R.S32.HI R160, RZ, 0x1f, R214 ;  /* 0x0000001fffa07819 */ /* 0x000fe200000114d6 */
[----:B------:R-:W-:Y:S01]  /*100a0*/  UIMAD UR4, UR9, UR13, UR4 ;  /* 0x0000000d090472a4 */ /* 0x000fe2000f8e0204 */
[----:B------:R-:W-:-:S02]  /*100b0*/  SHF.R.S32.HI R161, RZ, 0x1f, R215 ;  /* 0x0000001fffa17819 */ /* 0x000fc400000114d7 */
[----:B------:R-:W-:Y:S01]  /*100c0*/  @UP0 ULDC UR9, c[0x0][0xbec] ;  /* 0x0002fb0000090ab9 */ /* 0x000fe20000000800 */
[----:B------:R-:W-:Y:S01]  /*100d0*/  UIADD3 UR11, UR11, UR4, URZ ;  /* 0x000000040b0b7290 */ /* 0x000fe2000fffe03f */
[----:B------:R-:W-:Y:S01]  /*100e0*/  @P0 IMAD.HI.U32 R0, R4, UR9, RZ ;  /* 0x0000000904000c27 */ /* 0x000fe2000f8e00ff */
[----:B------:R-:W-:Y:S01]  /*100f0*/  ULDC.64 UR12, c[0x0][0xb48] ;  /* 0x0002d200000c7ab9 */ /* 0x000fe20000000a00 */
[----:B------:R-:W-:Y:S01]  /*10100*/  @UP0 ULDC UR4, c[0x0][0xbf0] ;  /* 0x0002fc0000040ab9 */ /* 0x000fe20000000800 */
[----:B------:R-:W-:Y:S01]  /*10110*/  UIMAD.WIDE.U32 UR10, UR45, UR12, UR10 ;  /* 0x0000000c2d0a72a5 */ /* 0x000fe2000f8e000a */
[----:B------:R-:W-:Y:S02]  /*10120*/  SHF.R.S32.HI R162, RZ, 0x1f, R216 ;  /* 0x0000001fffa27819 */ /* 0x000fe400000114d8 */
[----:B------:R-:W-:Y:S01]  /*10130*/  @P0 SHF.R.U32.HI R3, RZ, UR4, R0 ;  /* 0x00000004ff030c19 */ /* 0x000fe20008011600 */
[----:B------:R-:W-:Y:S01]  /*10140*/  UIMAD UR45, UR45, UR13, UR11 ;  /* 0x0000000d2d2d72a4 */ /* 0x000fe2000f8e020b */
[----:B------:R-:W-:Y:S01]  /*10150*/  SHF.R.S32.HI R163, RZ, 0x1f, R217 ;  /* 0x0000001fffa37819 */ /* 0x000fe200000114d9 */
[----:B------:R-:W-:Y:S01]  /*10160*/  IMAD.U32 R5, RZ, RZ, UR11 ;  /* 0x0000000bff057e24 */ /* 0x000fe2000f8e00ff */
[--C-:B------:R-:W-:Y:S01]  /*10170*/  SHF.R.S32.HI R0, RZ, 0x1f, R3.reuse ;  /* 0x0000001fff007819 */ /* 0x100fe20000011403 */
[----:B------:R-:W-:Y:S01]  /*10180*/  IMAD.MOV R7, RZ, RZ, -R3 ;  /* 0x000000ffff077224 */ /* 0x000fe200078e0a03 */
[----:B------:R-:W-:Y:S01]  /*10190*/  ULDC.64 UR12, c[0x0][0xb30] ;  /* 0x0002cc00000c7ab9 */ /* 0x000fe20000000a00 */
[----:B------:R-:W-:Y:S01]  /*101a0*/  IMAD.U32 R5, RZ, RZ, UR45 ;  /* 0x0000002dff057e24 */ /* 0x000fe2000f8e00ff */
[----:B------:R-:W-:Y:S01]  /*101b0*/  UIADD3 UR4, UR46, 0x28c20, URZ ;  /* 0x00028c202e047890 */ /* 0x000fe2000fffe03f */
[----:B------:R-:W-:Y:S01]  /*101c0*/  IMAD R7, R7, UR14, R4 ;  /* 0x0000000e07077c24 */ /* 0x000fe2000f8e0204 */
[----:B------:R-:W-:Y:S01]  /*101d0*/  SHF.R.S32.HI R164, RZ, 0x1f, R218 ;  /* 0x0000001fffa47819 */ /* 0x000fe200000114da */
[----:B------:R-:W-:Y:S01]  /*101e0*/  IMAD R0, R0, UR12, RZ ;  /* 0x0000000c00007c24 */ /* 0x000fe2000f8e02ff */
[----:B------:R-:W-:Y:S01]  /*101f0*/  UPRMT UR4, URZ, 0x654, UR4 ;  /* 0x000006543f047896 */ /* 0x000fe20008000004 */
[----:B------:R-:W-:Y:S01]  /*10200*/  IMAD.U32 R4, RZ, RZ, UR10 ;  /* 0x0000000aff047e24 */ /* 0x000fe2000f8e00ff */
[----:B------:R-:W-:Y:S01]  /*10210*/  ULDC.64 UR10, c[0x0][0xb28] ;  /* 0x0002ca00000a7ab9 */ /* 0x000fe20000000a00 */
[C---:B------:R-:W-:Y:S01]  /*10220*/  IMAD R9, R3.reuse, UR13, R0 ;  /* 0x0000000d03097c24 */ /* 0x040fe2000f8e0200 */
[----:B------:R-:W-:Y:S01]  /*10230*/  SHF.R.S32.HI R0, RZ, 0x1f, R7 ;  /* 0x0000001fff007819 */ /* 0x000fe20000011407 */
[----:B------:R-:W-:Y:S01]  /*10240*/  IMAD.WIDE.U32 R4, R3, UR12, R4 ;  /* 0x0000000c03047c25 */ /* 0x000fe2000f8e0004 */
[----:B------:R-:W-:-:S02]  /*10250*/  SHF.R.S32.HI R165, RZ, 0x1f, R219 ;  /* 0x0000001fffa57819 */ /* 0x000fc400000114db */
[----:B------:R-:W-:Y:S01]  /*10260*/  SHF.R.S32.HI R166, RZ, 0x1f, R220 ;  /* 0x0000001fffa67819 */ /* 0x000fe200000114dc */
[----:B------:R-:W-:Y:S01]  /*10270*/  IMAD R0, R0, UR10, RZ ;  /* 0x0000000a00007c24 */ /* 0x000fe2000f8e02ff */
[----:B------:R-:W-:Y:S01]  /*10280*/  SYNCS.ARRIVE.TRANS64.RED.A1T0 RZ, [UR4], RZ ;  /* 0x000000ffffff79a7 */ /* 0x000fe20008100404 */
[----:B------:R-:W-:Y:S01]  /*10290*/  IMAD.IADD R5, R5, 0x1, R9 ;  /* 0x0000000105057824 */ /* 0x000fe200078e0209 */
[----:B------:R-:W-:Y:S01]  /*102a0*/  SHF.R.S32.HI R13, RZ, 0x1f, R221 ;  /* 0x0000001fff0d7819 */ /* 0x000fe200000114dd */
[C---:B------:R-:W-:Y:S01]  /*102b0*/  IMAD R3, R7.reuse, UR11, R0 ;  /* 0x0000000b07037c24 */ /* 0x040fe2000f8e0200 */
[----:B------:R-:W-:Y:S01]  /*102c0*/  SHF.R.S32.HI R167, RZ, 0x1f, R222 ;  /* 0x0000001fffa77819 */ /* 0x000fe200000114de */
[----:B------:R-:W-:Y:S01]  /*102d0*/  VIADD R0, R16, UR42 ;  /* 0x0000002a10007c36 */ /* 0x000fe20008000000 */
[----:B------:R-:W-:Y:S01]  /*102e0*/  SHF.R.S32.HI R168, RZ, 0x1f, R223 ;  /* 0x0000001fffa87819 */ /* 0x000fe200000114df */
[----:B------:R-:W-:Y:S01]  /*102f0*/  IMAD.WIDE.U32 R4, R7, UR10, R4 ;  /* 0x0000000a07047c25 */ /* 0x000fe2000f8e0004 */
[----:B------:R-:W-:Y:S01]  /*10300*/  ULDC.64 UR10, c[0x0][0xb00] ;  /* 0x0002c000000a7ab9 */ /* 0x000fe20000000a00 */
[----:B------:R-:W-:-:S02]  /*10310*/  SHF.R.S32.HI R169, RZ, 0x1f, R17 ;  /* 0x0000001fffa97819 */ /* 0x000fc40000011411 */
[----:B------:R-:W-:Y:S01]  /*10320*/  ISETP.GE.AND P0, PT, R0, UR8, PT ;  /* 0x0000000800007c0c */ /* 0x000fe2000bf06270 */
[----:B------:R-:W-:Y:S01]  /*10330*/  IMAD.IADD R5, R5, 0x1, R3 ;  /* 0x0000000105057824 */ /* 0x000fe200078e0203 */
[----:B------:R-:W-:-:S04]  /*10340*/  LEA R3, P1, R4, UR10, 0x2 ;  /* 0x0000000a04037c11 */ /* 0x000fc8000f8210ff */
[----:B------:R-:W-:Y:S01]  /*10350*/  LEA.HI.X R10, R4, UR11, R5, 0x2, P1 ;  /* 0x0000000b040a7c11 */ /* 0x000fe200088f1405 */
[----:B------:R0:W1:Y:S04]  /*10360*/  SHFL.IDX PT, R11, R3, RZ, 0x1c1f ;  /* 0x001c1fff030b7589 */ /* 0x00006800000e0000 */
[----:B------:R0:W2:Y:S02]  /*10370*/  SHFL.IDX PT, R12, R10, RZ, 0x1c1f ;  /* 0x001c1fff0a0c7589 */ /* 0x0000a400000e0000 */
        /* <DEDUP_REMOVED lines=130> */
.L_x_2363:
[----:B------:R-:W-:Y:S05]  /*10ba0*/  BSYNC B1 ;  /* 0x0000000000017941 */ /* 0x000fea0003800000 */
.L_x_2362:
        /* <DEDUP_REMOVED lines=10> */
[-C--:B0--3--:R-:W-:Y:S02]  /*10c50*/  @!P4 LEA R4, P3, R17, R24.reuse, 0x2 ;  /* 0x000000181104c211 */ /* 0x089fe400078610ff */
[----:B------:R-:W-:Y:S02]  /*10c60*/  @!P2 LEA R6, P6, R223, R24, 0x2 ;  /* 0x00000018df06a211 */ /* 0x000fe400078c10ff */
[----:B------:R-:W-:Y:S02]  /*10c70*/  @!P4 LEA.HI.X R5, R17, R20, R169, 0x2, P3 ;  /* 0x000000141105c211 */ /* 0x000fe400018f14a9 */
        /* <DEDUP_REMOVED lines=9> */
[----:B-1----:R-:W-:Y:S01]  /*10d10*/  @!P0 LEA.HI.X R11, R221, R20, R13, 0x2, P6 ;  /* 0x00000014dd0b8211 */ /* 0x002fe200030f140d */
        /* <DEDUP_REMOVED lines=14> */
[-C--:B---3--:R-:W-:Y:S02]  /*10e00*/  @!P0 LEA R6, P6, R217, R24.reuse, 0x2 ;  /* 0x00000018d9068211 */ /* 0x088fe400078c10ff */
[----:B------:R-:W-:Y:S01]  /*10e10*/  ISETP.GE.AND P4, PT, R213, UR4, PT ;  /* 0x00000004d5007c0c */ /* 0x000fe2000bf86270 */
[----:B------:R3:W-:Y:S01]  /*10e20*/  @!P5 ST.E.64 desc[UR40][R14.64], R50 ;  /* 0x000000320e00d985 */ /* 0x0007e2000c101b28 */
[----:B-1----:R-:W-:-:S02]  /*10e30*/  @!P1 LEA R8, P5, R216, R24, 0x2 ;  /* 0x00000018d8089211 */ /* 0x002fc400078a10ff */
        /* <DEDUP_REMOVED lines=16> */
[----:B---3--:R-:W-:-:S03]  /*10f40*/  @!P5 LEA R14, P6, R212, R24, 0x2 ;  /* 0x00000018d40ed211 */ /* 0x008fc600078c10ff */
[----:B------:R3:W-:Y:S01]  /*10f50*/  @!P4 ST.E.64 desc[UR40][R12.64], R70 ;  /* 0x000000460c00c985 */ /* 0x0007e2000c101b28 */
[----:B------:R-:W-:Y:S02]  /*10f60*/  @!P5 LEA.HI.X R15, R212, R20, R158, 0x2, P6 ;  /* 0x00000014d40fd211 */ /* 0x000fe400030f149e */
[CC--:B0-----:R-:W-:Y:S02]  /*10f70*/  @!P0 LEA R6, P4, R211.reuse, R24.reuse, 0x2 ;  /* 0x00000018d3068211 */ /* 0x0c1fe400078810ff */
[----:B-1----:R-:W-:Y:S01]  /*10f80*/  @!P1 LEA R8, P3, R210, R24, 0x2 ;  /* 0x00000018d2089211 */ /* 0x002fe200078610ff */
        /* <DEDUP_REMOVED lines=23> */
[-C--:B-1----:R-:W-:Y:S02]  /*11100*/  @!P2 LEA R6, P6, R205, R24.reuse, 0x2 ;  /* 0x00000018cd06a211 */ /* 0x082fe400078c10ff */
[----:B------:R-:W-:Y:S01]  /*11110*/  ISETP.GE.AND P4, PT, R201, UR4, PT ;  /* 0x00000004c9007c0c */ /* 0x000fe2000bf86270 */
[----:B------:R1:W-:Y:S01]  /*11120*/  @!P3 ST.E.64 desc[UR40][R14.64], R98 ;  /* 0x000000620e00b985 */ /* 0x0003e2000c101b28 */
[----:B--2---:R-:W-:Y:S02]  /*11130*/  @!P1 LEA R8, P3, R204, R24, 0x2 ;  /* 0x00000018cc089211 */ /* 0x004fe400078610ff */
[----:B------:R-:W-:Y:S02]  /*11140*/  @!P2 LEA.HI.X R7, R205, R20, R21, 0x2, P6 ;  /* 0x00000014cd07a211 */ /* 0x000fe400030f1415 */
[----:B---3--:R-:W-:-:S02]  /*11150*/  @!P0 LEA R10, P6, R203, R24, 0x2 ;  /* 0x00000018cb0a8211 */ /* 0x008fc400078c10ff */
[-C--:B------:R-:W-:Y:S01]  /*11160*/  @!P1 LEA.HI.X R9, R204, R20.reuse, R237, 0x2, P3 ;  /* 0x00000014cc099211 */ /* 0x080fe200018f14ed */
[----:B------:R2:W-:Y:S01]  /*11170*/  @!P2 ST.E.64 desc[UR40][R6.64], R102 ;  /* 0x000000660600a985 */ /* 0x0005e2000c101b28 */
[----:B------:R-:W-:Y:S02]  /*11180*/  ISETP.GE.AND P3, PT, R200, UR4, PT ;  /* 0x00000004c8007c0c */ /* 0x000fe4000bf66270 */
[----:B------:R-:W-:Y:S01]  /*11190*/  @!P0 LEA.HI.X R11, R203, R20, R236, 0x2, P6 ;  /* 0x00000014cb0b8211 */ /* 0x000fe200030f14ec */
[----:B------:R3:W-:Y:S01]  /*111a0*/  @!P1 ST.E.64 desc[UR40][R8.64], R106 ;  /* 0x0000006a08009985 */ /* 0x0007e2000c101b28 */
[-C--:B0-----:R-:W-:Y:S02]  /*111b0*/  @!P5 LEA R4, P1, R202, R24.reuse, 0x2 ;  /* 0x00000018ca04d211 */ /* 0x081fe400078210ff */
[----:B----4-:R-:W-:Y:S01]  /*111c0*/  @!P4 LEA R12, P2, R201, R24, 0x2 ;  /* 0x00000018c90cc211 */ /* 0x010fe200078410ff */
[----:B------:R-:W-:Y:S01]  /*111d0*/  @!P0 ST.E.64 desc[UR40][R10.64], R110 ;  /* 0x0000006e0a008985 */ /* 0x000fe2000c101b28 */
[----:B------:R-:W-:-:S02]  /*111e0*/  ISETP.GE.AND P0, PT, R199, UR4, PT ;  /* 0x00000004c7007c0c */ /* 0x000fc4000bf06270 */
[----:B------:R-:W-:Y:S02]  /*111f0*/  @!P5 LEA.HI.X R5, R202, R20, R235, 0x2, P1 ;  /* 0x00000014ca05d211 */ /* 0x000fe400008f14eb */
[----:B------:R-:W-:Y:S02]  /*11200*/  ISETP.GE.AND P1, PT, R198, UR4, PT ;  /* 0x00000004c6007c0c */ /* 0x000fe4000bf26270 */
[C---:B-1----:R-:W-:Y:S01]  /*11210*/  @!P3 LEA R14, P6, R200.reuse, R24, 0x2 ;  /* 0x00000018c80eb211 */ /* 0x042fe200078c10ff */
[----:B------:R0:W-:Y:S01]  /*11220*/  @!P5 ST.E.64 desc[UR40][R4.64], R114 ;  /* 0x000000720400d985 */ /* 0x0001e2000c101b28 */
[-C--:B------:R-:W-:Y:S02]  /*11230*/  @!P4 LEA.HI.X R13, R201, R20.reuse, R234, 0x2, P2 ;  /* 0x00000014c90dc211 */ /* 0x080fe400010f14ea */
[----:B------:R-:W-:Y:S02]  /*11240*/  @!P3 LEA.HI.X R15, R200, R20, R233, 0x2, P6 ;  /* 0x00000014c80fb211 */ /* 0x000fe400030f14e9 */
[----:B------:R-:W-:Y:S01]  /*11250*/  ISETP.GE.AND P2, PT, R195, UR4, PT ;  /* 0x00000004c3007c0c */ /* 0x000fe2000bf46270 */
[----:B------:R1:W-:Y:S01]  /*11260*/  @!P4 ST.E.64 desc[UR40][R12.64], R118 ;  /* 0x000000760c00c985 */ /* 0x0003e2000c101b28 */
[----:B------:R-:W-:-:S02]  /*11270*/  ISETP.GE.AND P4, PT, R197, UR4, PT ;  /* 0x00000004c5007c0c */ /* 0x000fc4000bf86270 */
[C---:B--2---:R-:W-:Y:S01]  /*11280*/  @!P0 LEA R6, P5, R199.reuse, R24, 0x2 ;  /* 0x00000018c7068211 */ /* 0x044fe200078a10ff */
[----:B------:R2:W-:Y:S01]  /*11290*/  @!P3 ST.E.64 desc[UR40][R14.64], R122 ;  /* 0x0000007a0e00b985 */ /* 0x0005e2000c101b28 */
[----:B------:R-:W-:Y:S02]  /*112a0*/  ISETP.GE.AND P3, PT, R196, UR4, PT ;  /* 0x00000004c4007c0c */ /* 0x000fe4000bf66270 */
[----:B------:R-:W-:Y:S02]  /*112b0*/  @!P0 LEA.HI.X R7, R199, R20, R232, 0x2, P5 ;  /* 0x00000014c7078211 */ /* 0x000fe400028f14e8 */
[----:B------:R-:W-:Y:S02]  /*112c0*/  ISETP.GE.AND P5, PT, R194, UR4, PT ;  /* 0x00000004c2007c0c */ /* 0x000fe4000bfa6270 */
[-C--:B---3--:R-:W-:Y:S01]  /*112d0*/  @!P1 LEA R8, P6, R198, R24.reuse, 0x2 ;  /* 0x00000018c6089211 */ /* 0x088fe200078c10ff */
[----:B------:R3:W-:Y:S02]  /*112e0*/  @!P0 ST.E.64 desc[UR40][R6.64], R126 ;  /* 0x0000007e06008985 */ /* 0x0007e4000c101b28 */
[----:B0-----:R-:W-:-:S02]  /*112f0*/  @!P4 LEA R4, P0, R197, R24, 0x2 ;  /* 0x00000018c504c211 */ /* 0x001fc400078010ff */
[----:B------:R-:W-:Y:S02]  /*11300*/  @!P1 LEA.HI.X R9, R198, R20, R231, 0x2, P6 ;  /* 0x00000014c6099211 */ /* 0x000fe400030f14e7 */
[----:B------:R-:W-:Y:S02]  /*11310*/  @!P3 LEA R10, P6, R196, R24, 0x2 ;  /* 0x00000018c40ab211 */ /* 0x000fe400078c10ff */
[----:B------:R-:W-:Y:S01]  /*11320*/  @!P4 LEA.HI.X R5, R197, R20, R230, 0x2, P0 ;  /* 0x00000014c505c211 */ /* 0x000fe200000f14e6 */
[----:B------:R3:W-:Y:S01]  /*11330*/  @!P1 ST.E.64 desc[UR40][R8.64], R130 ;  /* 0x0000008208009985 */ /* 0x0007e2000c101b28 */
[-C--:B-1----:R-:W-:Y:S02]  /*11340*/  @!P2 LEA R12, P1, R195, R24.reuse, 0x2 ;  /* 0x00000018c30ca211 */ /* 0x082fe400078210ff */
[----:B--2---:R-:W-:Y:S01]  /*11350*/  @!P5 LEA R14, P0, R194, R24, 0x2 ;  /* 0x00000018c20ed211 */ /* 0x004fe200078010ff */
        /* <DEDUP_REMOVED lines=9> */
[----:B---3--:R-:W-:-:S04]  /*113f0*/  LEA R4, P0, R193, R24, 0x2 ;  /* 0x00000018c1047211 */ /* 0x008fc800078010ff */
[----:B------:R-:W-:-:S05]  /*11400*/  LEA.HI.X R5, R193, R20, R226, 0x2, P0 ;  /* 0x00000014c1057211 */ /* 0x000fca00000f14e2 */
[----:B------:R0:W-:Y:S01]  /*11410*/  ST.E.64 desc[UR40][R4.64], R150 ;  /* 0x0000009604007985 */ /* 0x0001e2000c101b28 */
[----:B------:R-:W-:Y:S05]  /*11420*/  BRA `(.L_x_2361) ;  /* 0x0000000c00f87947 */ /* 0x000fea0003800000 */
.L_x_2355:
        /* <DEDUP_REMOVED lines=9> */
[----:B------:R-:W-:Y:S01]  /*114c0*/  UISETP.NE.U32.AND UP1, UPT, UR10, URZ, UPT ;  /* 0x0000003f0a00728c */ /* 0x000fe2000bf25070 */
[----:B------:R-:W-:Y:S02]  /*114d0*/  ULDC UR4, c[0x0][0xa88] ;  /* 0x0002a20000047ab9 */ /* 0x000fe40000000800 */
[----:B------:R-:W2:Y:S01]  /*114e0*/  @P1 LDG.E R9, desc[UR40][R4.64] ;  /* 0x0000002804091981 */ /* 0x000ea2000c1e1900 */
[----:B------:R-:W-:Y:S01]  /*114f0*/  UISETP.NE.AND.EX UP1, UPT, UR11, URZ, UPT, UP1 ;  /* 0x0000003f0b00728c */ /* 0x000fe2000bf25310 */
[----:B------:R-:W-:-:S05]  /*11500*/  IMAD.U32 R0, RZ, RZ, UR4 ;  /* 0x00000004ff007e24 */ /* 0x000fca000f8e00ff */
[----:B------:R-:W-:-:S05]  /*11510*/  PLOP3.LUT P2, PT, PT, PT, UP1, 0x80, 0x0 ;  /* 0x000000000000781c */ /* 0x000fca0003f4f018 */
[----:B------:R-:W-:Y:S02]  /*11520*/  @UP1 ULDC.64 UR10, c[0x0][0xc08] ;  /* 0x00030200000a1ab9 */ /* 0x000fe40000000a00 */
[----:B------:R-:W-:-:S06]  /*11530*/  @UP1 UIMAD.WIDE UR10, UR43, 0x4, UR10 ;  /* 0x000000042b0a18a5 */ /* 0x000fcc000f8e020a */
[----:B------:R-:W-:Y:S02]  /*11540*/  IMAD.U32 R6, RZ, RZ, UR10 ;  /* 0x0000000aff067e24 */ /* 0x000fe4000f8e00ff */
[----:B------:R-:W-:-:S05]  /*11550*/  IMAD.U32 R7, RZ, RZ, UR11 ;  /* 0x0000000bff077e24 */ /* 0x000fca000f8e00ff */
[----:B------:R0:W5:Y:S01]  /*11560*/  @P2 LDG.E R0, desc[UR40][R6.64] ;  /* 0x0000002806002981 */ /* 0x000162000c1e1900 */
[----:B------:R-:W-:Y:S01]  /*11570*/  UISETP.NE.AND UP1, UPT, UR9, URZ, UPT ;  /* 0x0000003f0900728c */ /* 0x000fe2000bf25270 */
[----:B------:R-:W-:Y:S01]  /*11580*/  UMOV UR4, URZ ;  /* 0x0000003f00047c82 */ /* 0x000fe20008000000 */
[----:B------:R-:W1:Y:S09]  /*11590*/  S2R R8, SR_TID.X ;  /* 0x0000000000087919 */ /* 0x000e720000002100 */
[----:B------:R-:W-:Y:S01]  /*115a0*/  @!UP1 ULDC UR9, c[0x0][0xad4] ;  /* 0x0002b50000099ab9 */ /* 0x000fe20000000800 */
[----:B-1----:R-:W-:-:S05]  /*115b0*/  VIADD R3, R8, 0xffffff80 ;  /* 0xffffff8008037836 */ /* 0x002fca0000000000 */
[----:B------:R-:W-:Y:S02]  /*115c0*/  ISETP.GT.AND P0, PT, R3, 0x3f, PT ;  /* 0x0000003f0300780c */ /* 0x000fe40003f04270 */
[----:B--2---:R-:W-:Y:S01]  /*115d0*/  @P1 R2UR UR4, R9 ;  /* 0x00000000090412ca */ /* 0x004fe200000e0000 */
[----:B0-----:R-:W-:-:S14]  /*115e0*/  @P2 BRA `(.L_x_2364) ;  /* 0x0000000000102947 */ /* 0x001fdc0003800000 */
[----:B------:R-:W-:Y:S05]  /*115f0*/  @!P1 BRA `(.L_x_2364) ;  /* 0x00000000000c9947 */ /* 0x000fea0003800000 */
[----:B------:R-:W2:Y:S04]  /*11600*/  LDG.E R3, desc[UR40][R4.64] ;  /* 0x0000002804037981 */ /* 0x000ea8000c1e1900 */
[----:B-----5:R-:W2:Y:S02]  /*11610*/  LDG.E R0, desc[UR40][R4.64+0x4] ;  /* 0x0000042804007981 */ /* 0x020ea4000c1e1900 */
[----:B--2---:R-:W-:-:S07]  /*11620*/  IMAD.IADD R0, R0, 0x1, -R3 ;  /* 0x0000000100007824 */ /* 0x004fce00078e0a03 */
.L_x_2364:
[----:B------:R-:W-:Y:S01]  /*11630*/  USHF.R.S32.HI UR16, URZ, 0x1f, UR43 ;  /* 0x0000001f3f107899 */ /* 0x000fe2000801142b */
[----:B------:R-:W-:Y:S01]  /*11640*/  BSSY B1, `(.L_x_2365) ;  /* 0x000003a000017945 */ /* 0x000fe20003800000 */
[----:B------:R-:W-:Y:S02]  /*11650*/  USHF.R.S32.HI UR24, URZ, 0x1f, UR4 ;  /* 0x0000001f3f187899 */ /* 0x000fe40008011404 */
[----:B------:R-:W-:Y:S02]  /*11660*/  USEL UR8, UR43, URZ, !UP0 ;  /* 0x0000003f2b087287 */ /* 0x000fe4000c000000 */
[----:B------:R-:W-:Y:S01]  /*11670*/  USEL UR16, UR16, URZ, !UP0 ;  /* 0x0000003f10107287 */ /* 0x000fe2000c000000 */
[----:B------:R-:W-:Y:S11]  /*11680*/  @P0 BRA `(.L_x_2366) ;  /* 0x0000000000d40947 */ /* 0x000ff60003800000 */
[----:B------:R-:W0:Y:S01]  /*11690*/  LDC R9, c[0x0][0xbe8] ;  /* 0x0002fa00ff097b82 */ /* 0x000e220000000800 */
[----:B------:R-:W-:-:S05]  /*116a0*/  IMAD.U32 R5, RZ, RZ, UR42 ;  /* 0x0000002aff057e24 */ /* 0x000fca000f8e00ff */
[----:B------:R-:W-:Y:S01]  /*116b0*/  IADD3 R6, R5, -0x80, R8 ;  /* 0xffffff8005067810 */ /* 0x000fe20007ffe008 */
[----:B0----5:R-:W-:-:S05]  /*116c0*/  IMAD R3, R0, R9, RZ ;  /* 0x0000000900037224 */ /* 0x021fca00078e02ff */
[----:B------:R-:W-:-:S13]  /*116d0*/  ISETP.GE.AND P0, PT, R6, R3, PT ;  /* 0x000000030600720c */ /* 0x000fda0003f06270 */
[----:B------:R-:W-:Y:S05]  /*116e0*/  @P0 BRA `(.L_x_2366) ;  /* 0x0000000000bc0947 */ /* 0x000fea0003800000 */
[----:B------:R-:W-:Y:S01]  /*116f0*/  ISETP.NE.AND P0, PT, R9, 0x1, PT ;  /* 0x000000010900780c */ /* 0x000fe20003f05270 */
[----:B------:R-:W-:Y:S01]  /*11700*/  UISETP.GT.AND UP0, UPT, UR9, 0x1, UPT ;  /* 0x000000010900788c */ /* 0x000fe2000bf04270 */
[----:B------:R-:W-:Y:S01]  /*11710*/  UMOV UR20, 0x9b8 ;  /* 0x000009b800147882 */ /* 0x000fe20000000000 */
[----:B------:R-:W-:Y:S02]  /*11720*/  ULOP3.LUT UR17, UR45, 0xff, URZ, 0xc0, !UPT ;  /* 0x000000ff2d117892 */ /* 0x000fe4000f8ec03f */
[----:B------:R-:W-:Y:S02]  /*11730*/  USEL UR20, UR20, 0x978, UP0 ;  /* 0x0000097814147887 */ /* 0x000fe40008000000 */
[----:B------:R-:W-:-:S06]  /*11740*/  USEL UR17, UR17, URZ, UP0 ;  /* 0x0000003f11117287 */ /* 0x000fcc0008000000 */
[----:B------:R-:W0:Y:S04]  /*11750*/  @P0 LDC R3, c[0x0][0xbec] ;  /* 0x0002fb00ff030b82 */ /* 0x000e280000000800 */
[----:B------:R-:W-:Y:S01]  /*11760*/  ULDC.64 UR14, c[0x0][UR20+0x220] ;  /* 0x00008800140e7abb */ /* 0x000fe20008000a00 */
[----:B------:R-:W-:Y:S01]  /*11770*/  ULDC.64 UR12, c[0x0][UR20+0x218] ;  /* 0x00008600140c7abb */ /* 0x000fe20008000a00 */
[----:B------:R-:W-:Y:S02]  /*11780*/  ULDC.64 UR18, c[0x0][UR20+0x228] ;  /* 0x00008a0014127abb */ /* 0x000fe40008000a00 */
[----:B------:R-:W1:Y:S01]  /*11790*/  @P0 LDC R5, c[0x0][0xbf0] ;  /* 0x0002fc00ff050b82 */ /* 0x000e620000000800 */
[----:B------:R-:W-:Y:S02]  /*117a0*/  UIMAD UR15, UR15, UR8, URZ ;  /* 0x000000080f0f72a4 */ /* 0x000fe4000f8e023f */
[----:B------:R-:W-:-:S02]  /*117b0*/  UIMAD.WIDE.U32 UR10, UR12, UR44, URZ ;  /* 0x0000002c0c0a72a5 */ /* 0x000fc4000f8e003f */
[----:B------:R-:W-:Y:S02]  /*117c0*/  UIMAD UR21, UR13, UR44, URZ ;  /* 0x0000002c0d1572a4 */ /* 0x000fe4000f8e023f */
[----:B------:R-:W-:Y:S02]  /*117d0*/  UIMAD.WIDE.U32 UR22, UR18, UR17, URZ ;  /* 0x00000011121672a5 */ /* 0x000fe4000f8e003f */
[----:B------:R-:W-:Y:S02]  /*117e0*/  UIMAD.WIDE.U32 UR12, UR14, UR8, URZ ;  /* 0x000000080e0c72a5 */ /* 0x000fe4000f8e003f */
[----:B------:R-:W-:Y:S02]  /*117f0*/  UIMAD UR17, UR19, UR17, URZ ;  /* 0x00000011131172a4 */ /* 0x000fe4000f8e023f */
[----:B------:R-:W-:Y:S02]  /*11800*/  UIMAD UR15, UR14, UR16, UR15 ;  /* 0x000000100e0f72a4 */ /* 0x000fe4000f8e020f */
[----:B------:R-:W-:Y:S01]  /*11810*/  UIADD3 UR10, UP1, UP2, UR12, UR10, UR4 ;  /* 0x0000000a0c0a7290 */ /* 0x000fe2000fa3e004 */
[----:B0-----:R-:W-:Y:S01]  /*11820*/  @P0 IMAD.HI.U32 R4, R6, R3, RZ ;  /* 0x0000000306040227 */ /* 0x001fe200078e00ff */
[----:B------:R-:W-:-:S02]  /*11830*/  UIADD3 UR17, UR23, UR17, URZ ;  /* 0x0000001117117290 */ /* 0x000fc4000fffe03f */
[----:B------:R-:W-:Y:S01]  /*11840*/  UIADD3 UR21, UR11, UR21, URZ ;  /* 0x000000150b157290 */ /* 0x000fe2000fffe03f */
[----:B------:R-:W-:Y:S01]  /*11850*/  IMAD.MOV.U32 R3, RZ, RZ, R6 ;  /* 0x000000ffff037224 */ /* 0x000fe200078e0006 */
[----:B------:R-:W-:Y:S02]  /*11860*/  UIADD3 UR12, UR13, UR15, URZ ;  /* 0x0000000f0d0c7290 */ /* 0x000fe4000fffe03f */
[----:B------:R-:W-:Y:S01]  /*11870*/  IMAD.U32 R8, RZ, RZ, UR17 ;  /* 0x00000011ff087e24 */ /* 0x000fe2000f8e00ff */
[----:B-1----:R-:W-:Y:S01]  /*11880*/  @P0 SHF.R.U32.HI R3, RZ, R5, R4 ;  /* 0x00000005ff030219 */ /* 0x002fe20000011604 */
[----:B------:R-:W-:Y:S01]  /*11890*/  IMAD.U32 R4, RZ, RZ, UR22 ;  /* 0x00000016ff047e24 */ /* 0x000fe2000f8e00ff */
[----:B------:R-:W-:Y:S01]  /*118a0*/  UIADD3.X UR12, UR12, UR21, UR24, UP1, UP2 ;  /* 0x000000150c0c7290 */ /* 0x000fe20008fe4418 */
[----:B------:R-:W-:Y:S01]  /*118b0*/  IMAD.U32 R5, RZ, RZ, UR23 ;  /* 0x00000017ff057e24 */ /* 0x000fe2000f8e00ff */
[--C-:B------:R-:W-:Y:S01]  /*118c0*/  SHF.R.S32.HI R5, RZ, 0x1f, R3.reuse ;  /* 0x0000001fff057819 */ /* 0x100fe20000011403 */
[----:B------:R-:W-:Y:S01]  /*118d0*/  IMAD.MOV R7, RZ, RZ, -R3 ;  /* 0x000000ffff077224 */ /* 0x000fe200078e0a03 */
[----:B------:R-:W-:Y:S01]  /*118e0*/  IADD3 R4, P0, P1, R3, UR10, R4 ;  /* 0x0000000a03047c10 */ /* 0x000fe2000f91e004 */
[----:B------:R-:W-:-:S02]  /*118f0*/  ULDC.64 UR10, c[0x0][UR20+0x210] ;  /* 0x00008400140a7abb */ /* 0x000fc40008000a00 */
[----:B------:R-:W-:Y:S01]  /*11900*/  IMAD R7, R9, R7, R6 ;  /* 0x0000000709077224 */ /* 0x000fe200078e0206 */
[----:B------:R-:W-:Y:S01]  /*11910*/  IADD3.X R5, R5, UR12, R8, P0, P1 ;  /* 0x0000000c05057c10 */ /* 0x000fe200087e2408 */
[----:B------:R-:W-:Y:S01]  /*11920*/  ULDC.64 UR12, c[0x0][0xba8] ;  /* 0x0002ea00000c7ab9 */ /* 0x000fe20000000a00 */
[----:B------:R-:W-:Y:S01]  /*11930*/  @!UP0 ULDC UR12, c[0x0][0xb50] ;  /* 0x0002d400000c8ab9 */ /* 0x000fe20000000800 */
[C---:B------:R-:W-:Y:S01]  /*11940*/  IMAD R6, R7.reuse, UR11, RZ ;  /* 0x0000000b07067c24 */ /* 0x040fe2000f8e02ff */
[----:B------:R-:W-:Y:S01]  /*11950*/  SHF.R.S32.HI R3, RZ, 0x1f, R7 ;  /* 0x0000001fff037819 */ /* 0x000fe20000011407 */
        /* <DEDUP_REMOVED lines=8> */
.L_x_2366:
[----:B------:R-:W-:Y:S05]  /*119e0*/  BSYNC B1 ;  /* 0x0000000000017941 */ /* 0x000fea0003800000 */
.L_x_2365:
[----:B------:R-:W-:-:S06]  /*119f0*/  UISETP.GT.AND UP0, UPT, UR9, 0x1, UPT ;  /* 0x000000010900788c */ /* 0x000fcc000bf04270 */
[----:B------:R-:W-:-:S13]  /*11a00*/  PLOP3.LUT P0, PT, PT, PT, UP0, 0x80, 0x0 ;  /* 0x000000000000781c */ /* 0x000fda0003f0f008 */
[----:B------:R-:W-:Y:S05]  /*11a10*/  @P0 BRA `(.L_x_2361) ;  /* 0x00000008007c0947 */ /* 0x000fea0003800000 */
[----:B------:R-:W1:Y:S01]  /*11a20*/  LDC R11, c[0x0][0xbe8] ;  /* 0x0002fa00ff0b7b82 */ /* 0x000e620000000800 */
[----:B------:R-:W-:Y:S01]  /*11a30*/  ULDC UR14, c[0x0][0xac8] ;  /* 0x0002b200000e7ab9 */ /* 0x000fe20000000800 */
[----:B------:R-:W-:Y:S01]  /*11a40*/  ULDC.64 UR12, c[0x0][0xaa0] ;  /* 0x0002a800000c7ab9 */ /* 0x000fe20000000a00 */
[----:B------:R-:W-:Y:S01]  /*11a50*/  ISETP.GE.AND P1, PT, R192, UR14, PT ;  /* 0x0000000ec0007c0c */ /* 0x000fe2000bf26270 */
[----:B------:R-:W-:Y:S01]  /*11a60*/  UIMAD UR9, UR24, UR12, URZ ;  /* 0x0000000c180972a4 */ /* 0x000fe2000f8e023f */
[C---:B------:R-:W-:Y:S01]  /*11a70*/  ISETP.GE.AND P2, PT, R185.reuse, UR14, PT ;  /* 0x0000000eb9007c0c */ /* 0x040fe2000bf46270 */
[----:B------:R-:W-:Y:S01]  /*11a80*/  UIMAD.WIDE.U32 UR10, UR4, UR12, URZ ;  /* 0x0000000c040a72a5 */ /* 0x000fe2000f8e003f */
[----:B------:R-:W-:Y:S01]  /*11a90*/  SEL R4, RZ, 0xffffffff, P1 ;  /* 0xffffffffff047807 */ /* 0x000fe20000800000 */
[----:B------:R-:W-:Y:S01]  /*11aa0*/  UIMAD UR9, UR4, UR13, UR9 ;  /* 0x0000000d040972a4 */ /* 0x000fe2000f8e0209 */
[----:B0-----:R-:W-:Y:S01]  /*11ab0*/  SEL R3, RZ, 0x1, P2 ;  /* 0x00000001ff037807 */ /* 0x001fe20001000000 */
[C---:B------:R-:W-:Y:S01]  /*11ac0*/  VIADD R35, R185.reuse, 0x80 ;  /* 0x00000080b9237836 */ /* 0x040fe20000000000 */
[----:B------:R-:W-:Y:S01]  /*11ad0*/  ULDC.64 UR12, c[0x0][0xae8] ;  /* 0x0002ba00000c7ab9 */ /* 0x000fe20000000a00 */
[----:B------:R-:W-:Y:S01]  /*11ae0*/  IMAD.SHL.U32 R4, R4, 0x2, RZ ;  /* 0x0000000204047824 */ /* 0x000fe200078e00ff */
[----:B------:R-:W-:Y:S01]  /*11af0*/  UIADD3 UR11, UR11, UR9, URZ ;  /* 0x000000090b0b7290 */ /* 0x000fe2000fffe03f */
[----:B------:R-:W-:Y:S01]  /*11b00*/  VIADD R31, R185, 0xc0 ;  /* 0x000000c0b91f7836 */ /* 0x000fe20000000000 */
[----:B------:R-:W-:Y:S01]  /*11b10*/  ISETP.GE.AND P1, PT, R35, UR14, PT ;  /* 0x0000000e23007c0c */ /* 0x000fe2000bf26270 */
[----:B------:R-:W-:Y:S01]  /*11b20*/  VIADD R29, R185, 0x100 ;  /* 0x00000100b91d7836 */ /* 0x000fe20000000000 */
[----:B------:R-:W-:Y:S01]  /*11b30*/  LOP3.LUT R6, R4, 0x2, R3, 0xe2, !PT ;  /* 0x0000000204067812 */ /* 0x000fe200078ee203 */
[----:B------:R-:W-:Y:S01]  /*11b40*/  IMAD R3, R187, 0x20, R224 ;  /* 0x00000020bb037824 */ /* 0x000fe200078e02e0 */
[----:B------:R-:W-:Y:S01]  /*11b50*/  UIMAD.WIDE.U32 UR10, UR44, UR12, UR10 ;  /* 0x0000000c2c0a72a5 */ /* 0x000fe2000f8e000a */
[----:B------:R-:W-:Y:S01]  /*11b60*/  VIADD R33, R185, 0x140 ;  /* 0x00000140b9217836 */ /* 0x000fe20000000000 */
[----:B------:R-:W-:Y:S01]  /*11b70*/  BSSY B1, `(.L_x_2367) ;  /* 0x0000065000017945 */ /* 0x000fe20003800000 */
[----:B------:R-:W-:Y:S01]  /*11b80*/  VIADD R8, R3, UR42 ;  /* 0x0000002a03087c36 */ /* 0x000fe20008000000 */
[----:B------:R-:W-:Y:S01]  /*11b90*/  SEL R3, RZ, 0xffffffff, P1 ;  /* 0xffffffffff037807 */ /* 0x000fe20000800000 */
[----:B------:R-:W-:Y:S01]  /*11ba0*/  UIMAD UR11, UR44, UR13, UR11 ;  /* 0x0000000d2c0b72a4 */ /* 0x000fe2000f8e020b */
[----:B-1----:R-:W-:Y:S01]  /*11bb0*/  ISETP.NE.AND P0, PT, R11, 0x1, PT ;  /* 0x000000010b00780c */ /* 0x002fe20003f05270 */
[----:B------:R-:W-:Y:S01]  /*11bc0*/  VIADD R37, R185, 0x180 ;  /* 0x00000180b9257836 */ /* 0x000fe20000000000 */
[----:B------:R-:W-:Y:S01]  /*11bd0*/  ISETP.GE.AND P1, PT, R31, UR14, PT ;  /* 0x0000000e1f007c0c */ /* 0x000fe2000bf26270 */
[----:B------:R-:W-:Y:S01]  /*11be0*/  ULDC.64 UR12, c[0x0][0xaf0] ;  /* 0x0002bc00000c7ab9 */ /* 0x000fe20000000a00 */
[----:B------:R-:W-:Y:S01]  /*11bf0*/  IMAD.SHL.U32 R9, R3, 0x4, RZ ;  /* 0x0000000403097824 */ /* 0x000fe200078e00ff */
[----:B------:R-:W-:Y:S01]  /*11c00*/  UIMAD UR16, UR16, UR12, URZ ;  /* 0x0000000c101072a4 */ /* 0x000fe2000f8e023f */
[----:B------:R-:W-:Y:S01]  /*11c10*/  IMAD.MOV.U32 R3, RZ, RZ, R8 ;  /* 0x000000ffff037224 */ /* 0x000fe200078e0008 */
[----:B------:R-:W-:Y:S01]  /*11c20*/  SHF.R.S32.HI R30, RZ, 0x1f, R29 ;  /* 0x0000001fff1e7819 */ /* 0x000fe2000001141d */
[----:B-----5:R-:W-:Y:S01]  /*11c30*/  IMAD R25, R0, R11, RZ ;  /* 0x0000000b00197224 */ /* 0x020fe200078e02ff */
[----:B------:R-:W-:Y:S01]  /*11c40*/  UIMAD UR4, UR8, UR13, UR16 ;  /* 0x0000000d080472a4 */ /* 0x000fe2000f8e0210 */
[----:B------:R-:W-:Y:S01]  /*11c50*/  LOP3.LUT R6, R9, 0x4, R6, 0xe2, !PT ;  /* 0x0000000409067812 */ /* 0x000fe200078ee206 */
[----:B------:R-:W-:Y:S01]  /*11c60*/  UIMAD.WIDE.U32 UR8, UR8, UR12, UR10 ;  /* 0x0000000c080872a5 */ /* 0x000fe2000f8e000a */
[----:B------:R-:W-:Y:S01]  /*11c70*/  VIADD R26, R224, UR42 ;  /* 0x0000002ae01a7c36 */ /* 0x000fe20008000000 */
[----:B------:R-:W0:Y:S01]  /*11c80*/  @P0 LDC R5, c[0x0][0xbec] ;  /* 0x0002fb00ff050b82 */ /* 0x000e220000000800 */
[----:B------:R-:W-:Y:S01]  /*11c90*/  VIADD R27, R185, 0x1c0 ;  /* 0x000001c0b91b7836 */ /* 0x000fe20000000000 */
[----:B------:R-:W-:Y:S01]  /*11ca0*/  UIADD3 UR4, UR9, UR4, URZ ;  /* 0x0000000409047290 */ /* 0x000fe2000fffe03f */
[----:B------:R-:W-:-:S02]  /*11cb0*/  SHF.R.S32.HI R32, RZ, 0x1f, R31 ;  /* 0x0000001fff207819 */ /* 0x000fc4000001141f */
[----:B------:R-:W-:Y:S02]  /*11cc0*/  SHF.R.S32.HI R34, RZ, 0x1f, R37 ;  /* 0x0000001fff227819 */ /* 0x000fe40000011425 */
[----:B------:R-:W-:Y:S01]  /*11cd0*/  SHF.R.S32.HI R28, RZ, 0x1f, R27 ;  /* 0x0000001fff1c7819 */ /* 0x000fe2000001141b */
[----:B------:R-:W1:Y:S01]  /*11ce0*/  @P0 LDC R7, c[0x0][0xbf0] ;  /* 0x0002fc00ff070b82 */ /* 0x000e620000000800 */
[----:B------:R-:W-:Y:S02]  /*11cf0*/  SHF.R.S32.HI R36, RZ, 0x1f, R33 ;  /* 0x0000001fff247819 */ /* 0x000fe40000011421 */
[----:B------:R-:W-:Y:S02]  /*11d00*/  SHF.R.S32.HI R38, RZ, 0x1f, R35 ;  /* 0x0000001fff267819 */ /* 0x000fe40000011423 */
[----:B------:R-:W-:Y:S01]  /*11d10*/  SHF.R.S32.HI R39, RZ, 0x1f, R192 ;  /* 0x0000001fff277819 */ /* 0x000fe200000114c0 */
[----:B0-----:R-:W-:Y:S01]  /*11d20*/  @P0 IMAD.HI.U32 R4, R8, R5, RZ ;  /* 0x0000000508040227 */ /* 0x001fe200078e00ff */
[----:B------:R-:W-:-:S02]  /*11d30*/  SEL R5, RZ, 0xffffffff, P1 ;  /* 0xffffffffff057807 */ /* 0x000fc40000800000 */
[----:B------:R-:W-:-:S04]  /*11d40*/  ISETP.GE.AND P1, PT, R27, UR14, PT ;  /* 0x0000000e1b007c0c */ /* 0x000fc8000bf26270 */
[----:B------:R-:W-:Y:S02]  /*11d50*/  SEL R0, RZ, 0x80, P1 ;  /* 0x00000080ff007807 */ /* 0x000fe40000800000 */
[----:B-1----:R-:W-:Y:S01]  /*11d60*/  @P0 SHF.R.U32.HI R3, RZ, R7, R4 ;  /* 0x00000007ff030219 */ /* 0x002fe20000011604 */
[----:B------:R-:W-:Y:S01]  /*11d70*/  IMAD.SHL.U32 R7, R5, 0x8, RZ ;  /* 0x0000000805077824 */ /* 0x000fe200078e00ff */
[----:B------:R-:W-:Y:S01]  /*11d80*/  ISETP.GE.AND P0, PT, R29, UR14, PT ;  /* 0x0000000e1d007c0c */ /* 0x000fe2000bf06270 */
[----:B------:R-:W-:Y:S02]  /*11d90*/  IMAD.U32 R4, RZ, RZ, UR8 ;  /* 0x00000008ff047e24 */ /* 0x000fe4000f8e00ff */
[----:B------:R-:W-:Y:S01]  /*11da0*/  IMAD.U32 R5, RZ, RZ, UR9 ;  /* 0x00000009ff057e24 */ /* 0x000fe2000f8e00ff */
[----:B------:R-:W-:Y:S01]  /*11db0*/  LOP3.LUT R10, R7, 0x8, R6, 0xe2, !PT ;  /* 0x00000008070a7812 */ /* 0x000fe200078ee206 */
[--C-:B------:R-:W-:Y:S01]  /*11dc0*/  IMAD.MOV R7, RZ, RZ, -R3.reuse ;  /* 0x000000ffff077224 */ /* 0x100fe200078e0a03 */
[----:B------:R-:W-:Y:S01]  /*11dd0*/  SHF.R.S32.HI R6, RZ, 0x1f, R3 ;  /* 0x0000001fff067819 */ /* 0x000fe20000011403 */
[----:B------:R-:W-:Y:S01]  /*11de0*/  ULDC.64 UR8, c[0x0][0xae0] ;  /* 0x0002b80000087ab9 */ /* 0x000fe20000000a00 */
[----:B------:R-:W-:Y:S01]  /*11df0*/  SEL R9, RZ, 0xffffffff, P0 ;  /* 0xffffffffff097807 */ /* 0x000fe20000000000 */
[----:B------:R-:W-:Y:S01]  /*11e00*/  IMAD.U32 R5, RZ, RZ, UR4 ;  /* 0x00000004ff057e24 */ /* 0x000fe2000f8e00ff */
[----:B------:R-:W-:Y:S01]  /*11e10*/  ISETP.GE.AND P0, PT, R33, UR14, PT ;  /* 0x0000000e21007c0c */ /* 0x000fe2000bf06270 */
[----:B------:R-:W-:-:S02]  /*11e20*/  IMAD R6, R6, UR8, RZ ;  /* 0x0000000806067c24 */ /* 0x000fc4000f8e02ff */
[----:B------:R-:W-:Y:S01]  /*11e30*/  IMAD R7, R11, R7, R8 ;  /* 0x000000070b077224 */ /* 0x000fe200078e0208 */
[----:B------:R-:W-:Y:S01]  /*11e40*/  SEL R8, RZ, 0xffffffff, P0 ;  /* 0xffffffffff087807 */ /* 0x000fe20000000000 */
[----:B------:R-:W-:Y:S01]  /*11e50*/  IMAD.SHL.U32 R13, R9, 0x10, RZ ;  /* 0x00000010090d7824 */ /* 0x000fe200078e00ff */
[----:B------:R-:W-:Y:S01]  /*11e60*/  ISETP.GE.AND P0, PT, R37, UR14, PT ;  /* 0x0000000e25007c0c */ /* 0x000fe2000bf06270 */
[C---:B------:R-:W-:Y:S02]  /*11e70*/  IMAD R9, R3.reuse, UR9, R6 ;  /* 0x0000000903097c24 */ /* 0x040fe4000f8e0206 */
[----:B------:R-:W-:Y:S01]  /*11e80*/  IMAD.WIDE.U32 R4, R3, UR8, R4 ;  /* 0x0000000803047c25 */ /* 0x000fe2000f8e0004 */
[----:B------:R-:W-:Y:S01]  /*11e90*/  SHF.R.S32.HI R3, RZ, 0x1f, R7 ;  /* 0x0000001fff037819 */ /* 0x000fe20000011407 */
[----:B------:R-:W-:Y:S01]  /*11ea0*/  ULDC.64 UR8, c[0x0][0xad8] ;  /* 0x0002b60000087ab9 */ /* 0x000fe20000000a00 */
[----:B------:R-:W-:Y:S01]  /*11eb0*/  LOP3.LUT R10, R13, 0x10, R10, 0xe2, !PT ;  /* 0x000000100d0a7812 */ /* 0x000fe200078ee20a */
[----:B------:R-:W-:-:S02]  /*11ec0*/  IMAD.IADD R5, R5, 0x1, R9 ;  /* 0x0000000105057824 */ /* 0x000fc400078e0209 */
[----:B------:R-:W-:Y:S02]  /*11ed0*/  IMAD R6, R3, UR8, RZ ;  /* 0x0000000803067c24 */ /* 0x000fe4000f8e02ff */
[----:B------:R-:W-:-:S04]  /*11ee0*/  IMAD.WIDE.U32 R4, R7, UR8, R4 ;  /* 0x0000000807047c25 */ /* 0x000fc8000f8e0004 */
[----:B------:R-:W-:Y:S01]  /*11ef0*/  IMAD R3, R7, UR9, R6 ;  /* 0x0000000907037c24 */ /* 0x000fe2000f8e0206 */
[----:B------:R-:W-:Y:S01]  /*11f00*/  ULDC.64 UR8, c[0x0][0xa80] ;  /* 0x0002a00000087ab9 */ /* 0x000fe20000000a00 */
[----:B------:R-:W-:Y:S01]  /*11f10*/  SEL R7, RZ, 0x40, P0 ;  /* 0x00000040ff077807 */ /* 0x000fe20000000000 */
[----:B------:R-:W-:Y:S01]  /*11f20*/  IMAD.SHL.U32 R9, R8, 0x20, RZ ;  /* 0x0000002008097824 */ /* 0x000fe200078e00ff */
[----:B------:R-:W-:Y:S01]  /*11f30*/  LEA R20, P0, R4, UR8, 0x1 ;  /* 0x0000000804147c11 */ /* 0x000fe2000f8008ff */
[----:B------:R-:W-:-:S03]  /*11f40*/  IMAD.IADD R3, R5, 0x1, R3 ;  /* 0x0000000105037824 */ /* 0x000fc600078e0203 */
[----:B------:R-:W-:Y:S01]  /*11f50*/  LOP3.LUT R10, R9, 0x20, R10, 0xe2, !PT ;  /* 0x00000020090a7812 */ /* 0x000fe200078ee20a */
[----:B------:R0:W1:Y:S01]  /*11f60*/  SHFL.IDX PT, R6, R20, RZ, 0x181f ;  /* 0x00181fff14067589 */ /* 0x00006200000e0000 */
[----:B------:R-:W-:Y:S02]  /*11f70*/  LEA.HI.X R3, R4, UR9, R3, 0x1, P0 ;  /* 0x0000000904037c11 */ /* 0x000fe400080f0c03 */
[----:B------:R-:W-:Y:S02]  /*11f80*/  ISETP.GE.AND P0, PT, R26, R25, PT ;  /* 0x000000191a00720c */ /* 0x000fe40003f06270 */
[----:B------:R-:W-:Y:S02]  /*11f90*/  LOP3.LUT R21, R10, R7, RZ, 0xfc, !PT ;  /* 0x000000070a157212 */ /* 0x000fe400078efcff */
[----:B------:R0:W2:Y:S02]  /*11fa0*/  SHFL.IDX PT, R7, R3, RZ, 0x181f ;  /* 0x00181fff03077589 */ /* 0x0000a400000e0000 */
        /* <DEDUP_REMOVED lines=33> */
.L_x_2368:
[----:B------:R-:W-:Y:S05]  /*121c0*/  BSYNC B1 ;  /* 0x0000000000017941 */ /* 0x000fea0003800000 */
.L_x_2367:
        /* <DEDUP_REMOVED lines=9> */
[----:B------:R-:W-:-:S05]  /*12260*/  ISETP.GE.AND P2, PT, R29, UR14, PT ;  /* 0x0000000e1d007c0c */ /* 0x000fca000bf46270 */
[----:B-1-3--:R-:W-:Y:S02]  /*12270*/  @!P1 IMAD.WIDE R4, R185, 0x2, R6 ;  /* 0x00000002b9049825 */ /* 0x00afe400078e0206 */
        /* <DEDUP_REMOVED lines=25> */
.L_x_2361:
[----:B------:R-:W-:Y:S05]  /*12410*/  BSYNC B0 ;  /* 0x0000000000007941 */ /* 0x000fea0003800000 */
.L_x_2354:
[----:B------:R-:W-:Y:S02]  /*12420*/  ULDC UR4, c[0x0][0xc3c] ;  /* 0x00030f0000047ab9 */ /* 0x000fe40000000800 */
[----:B------:R-:W-:-:S06]  /*12430*/  UISETP.GE.AND UP0, UPT, UR6, UR4, UPT ;  /* 0x000000040600728c */ /* 0x000fcc000bf06270 */
[----:B------:R-:W-:-:S13]  /*12440*/  PLOP3.LUT P0, PT, PT, PT, UP0, 0x80, 0x0 ;  /* 0x000000000000781c */ /* 0x000fda0003f0f008 */
[----:B------:R-:W-:Y:S05]  /*12450*/  @!P0 BRA `(.L_x_2369) ;  /* 0xfffffeec00cc8947 */ /* 0x000fea000383ffff */
[----:B------:R-:W-:Y:S05]  /*12460*/  EXIT ;  /* 0x000000000000794d */ /* 0x000fea0003800000 */
.L_x_2255:
        /* <DEDUP_REMOVED lines=18> */
.L_x_2370:
        /* <DEDUP_REMOVED lines=43> */
.L_x_2374:
        /* <DEDUP_REMOVED lines=38> */
[----:B------:R-:W-:-:S07]  /*12aa0*/  IMAD.MOV.U32 R5, RZ, RZ, R2 ;  /* 0x000000ffff057224 */ /* 0x000fce00078e0002 */
.L_x_2372:
[----:B------:R-:W-:Y:S02]  /*12ab0*/  IMAD.IADD R10, R9, 0x1, -R4 ;  /* 0x00000001090a7824 */ /* 0x000fe400078e0a04 */
[----:B------:R-:W-:Y:S02]  /*12ac0*/  IMAD.MOV.U32 R3, RZ, RZ, RZ ;  /* 0x000000ffff037224 */ /* 0x000fe400078e00ff */
[----:B------:R-:W-:-:S05]  /*12ad0*/  IMAD R2, R5, UR5, R10 ;  /* 0x0000000505027c24 */ /* 0x000fca000f8e020a */
[----:B------:R-:W-:-:S13]  /*12ae0*/  ISETP.GT.AND P0, PT, R2, UR6, PT ;  /* 0x0000000602007c0c */ /* 0x000fda000bf04270 */
[----:B------:R-:W-:-:S04]  /*12af0*/  VOTE.ANY R2, PT, !P0 ;  /* 0x0000000000027806 */ /* 0x000fc800040e0100 */
[----:B------:R-:W0:Y:S01]  /*12b00*/  POPC R9, R2 ;  /* 0x0000000200097309 */ /* 0x000e220000000000 */
[----:B------:R-:W-:Y:S01]  /*12b10*/  ISETP.NE.AND P0, PT, R2, RZ, PT ;  /* 0x000000ff0200720c */ /* 0x000fe20003f05270 */
[----:B0-----:R0:W1:Y:S04]  /*12b20*/  SHFL.IDX PT, R8, R8, R9, 0x1f ;  /* 0x00001f0908087589 */ /* 0x00106800000e0000 */
[----:B------:R0:W2:Y:S08]  /*12b30*/  SHFL.IDX PT, R4, R7, R9, 0x1f ;  /* 0x00001f0907047589 */ /* 0x0000b000000e0000 */
[----:B------:R-:W-:Y:S05]  /*12b40*/  @!P0 BRA `(.L_x_2375) ;  /* 0x0000000000088947 */ /* 0x000fea0003800000 */
[----:B------:R-:W-:-:S05]  /*12b50*/  VIADD R2, R9, 0xffffffff ;  /* 0xffffffff09027836 */ /* 0x000fca0000000000 */
[----:B------:R3:W4:Y:S02]  /*12b60*/  SHFL.IDX PT, R3, R5, R2, 0x1f ;  /* 0x00001f0205037589 */ /* 0x00072400000e0000 */
.L_x_2375:
[----:B---34-:R-:W-:Y:S01]  /*12b70*/  IMAD R2, R3, UR5, R10 ;  /* 0x0000000503027c24 */ /* 0x018fe2000f8e020a */
[----:B-1----:R-:W-:Y:S01]  /*12b80*/  ISETP.NE.AND P0, PT, R8, 0x1, PT ;  /* 0x000000010800780c */ /* 0x002fe20003f05270 */
[----:B------:R-:W-:-:S03]  /*12b90*/  VIADD R14, R9, UR4 ;  /* 0x00000004090e7c36 */ /* 0x000fc60008000000 */
[----:B------:R1:W-:Y:S01]  /*12ba0*/  STL [R1], R2 ;  /* 0x0000000201007387 */ /* 0x0003e20000100800 */
[----:B------:R-:W-:-:S03]  /*12bb0*/  IADD3 R5, -R2, UR6, RZ ;  /* 0x0000000602057c10 */ /* 0x000fc6000fffe1ff */
[----:B------:R1:W-:Y:S05]  /*12bc0*/  STL [R1+0xc], R14 ;  /* 0x00000c0e01007387 */ /* 0x0003ea0000100800 */
[----:B------:R-:W-:Y:S05]  /*12bd0*/  @!P0 BRA `(.L_x_2376) ;  /* 0x0000000000e08947 */ /* 0x000fea0003800000 */
[----:B0-2---:R-:W-:Y:S02]  /*12be0*/  IABS R7, R4 ;  /* 0x0000000400077213 */ /* 0x005fe40000000000 */
[----:B------:R-:W-:Y:S02]  /*12bf0*/  IABS R9, R8 ;  /* 0x0000000800097213 */ /* 0x000fe40000000000 */
[----:B------:R-:W0:Y:S08]  /*12c00*/  I2F.RP R10, R7 ;  /* 0x00000007000a7306 */ /* 0x000e300000209400 */
[----:B------:R-:W2:Y:S08]  /*12c10*/  I2F.RP R11, R9 ;  /* 0x00000009000b7306 */ /* 0x000eb00000209400 */
[----:B0-----:R-:W1:Y:S08]  /*12c20*/  MUFU.RCP R10, R10 ;  /* 0x0000000a000a7308 */ /* 0x001e700000001000 */
[----:B--2---:R-:W-:Y:S01]  /*12c30*/  MUFU.RCP R11, R11 ;  /* 0x0000000b000b7308 */ /* 0x004fe20000001000 */
[----:B-1----:R-:W-:Y:S01]  /*12c40*/  VIADD R2, R10, 0xffffffe ;  /* 0x0ffffffe0a027836 */ /* 0x002fe20000000000 */
[----:B------:R-:W-:-:S06]  /*12c50*/  IABS R10, R4 ;  /* 0x00000004000a7213 */ /* 0x000fcc0000000000 */
[----:B------:R0:W1:Y:S02]  /*12c60*/  F2I.FTZ.U32.TRUNC.NTZ R3, R2 ;  /* 0x0000000200037305 */ /* 0x000064000021f000 */
[----:B0-----:R-:W-:Y:S02]  /*12c70*/  IMAD.MOV.U32 R2, RZ, RZ, RZ ;  /* 0x000000ffff027224 */ /* 0x001fe400078e00ff */
[----:B-1----:R-:W-:-:S04]  /*12c80*/  IMAD.MOV R12, RZ, RZ, -R3 ;  /* 0x000000ffff0c7224 */ /* 0x002fc800078e0a03 */
[----:B------:R-:W-:-:S04]  /*12c90*/  IMAD R13, R12, R7, RZ ;  /* 0x000000070c0d7224 */ /* 0x000fc800078e02ff */
[----:B------:R-:W-:Y:S01]  /*12ca0*/  IMAD.HI.U32 R3, R3, R13, R2 ;  /* 0x0000000d03037227 */ /* 0x000fe200078e0002 */
[----:B------:R-:W-:-:S03]  /*12cb0*/  IABS R2, R5 ;  /* 0x0000000500027213 */ /* 0x000fc60000000000 */
[----:B------:R-:W-:Y:S02]  /*12cc0*/  IMAD.MOV R13, RZ, RZ, -R10 ;  /* 0x000000ffff0d7224 */ /* 0x000fe400078e0a0a */
[----:B------:R-:W-:-:S04]  /*12cd0*/  IMAD.HI.U32 R10, R3, R2, RZ ;  /* 0x00000002030a7227 */ /* 0x000fc800078e00ff */
[----:B------:R-:W-:Y:S02]  /*12ce0*/  IMAD R2, R10, R13, R2 ;  /* 0x0000000d0a027224 */ /* 0x000fe400078e0202 */
[----:B------:R-:W-:-:S03]  /*12cf0*/  VIADD R3, R11, 0xffffffe ;  /* 0x0ffffffe0b037836 */ /* 0x000fc60000000000 */
[----:B------:R-:W-:-:S03]  /*12d00*/  ISETP.GT.U32.AND P1, PT, R7, R2, PT ;  /* 0x000000020700720c */ /* 0x000fc60003f24070 */
[----:B------:R-:W0:Y:S10]  /*12d10*/  F2I.FTZ.U32.TRUNC.NTZ R3, R3 ;  /* 0x0000000300037305 */ /* 0x000e34000021f000 */
[----:B------:R-:W-:-:S02]  /*12d20*/  @!P1 IMAD.IADD R2, R2, 0x1, -R7 ;  /* 0x0000000102029824 */ /* 0x000fc400078e0a07 */
[----:B------:R-:W-:Y:S01]  /*12d30*/  @!P1 VIADD R10, R10, 0x1 ;  /* 0x000000010a0a9836 */ /* 0x000fe20000000000 */
[----:B------:R-:W-:Y:S02]  /*12d40*/  ISETP.NE.AND P1, PT, R4, RZ, PT ;  /* 0x000000ff0400720c */ /* 0x000fe40003f25270 */
[----:B------:R-:W-:Y:S01]  /*12d50*/  ISETP.GE.U32.AND P0, PT, R2, R7, PT ;  /* 0x000000070200720c */ /* 0x000fe20003f06070 */
[----:B0-----:R-:W-:-:S04]  /*12d60*/  IMAD.MOV R2, RZ, RZ, -R3 ;  /* 0x000000ffff027224 */ /* 0x001fc800078e0a03 */
[----:B------:R-:W-:Y:S02]  /*12d70*/  IMAD R7, R2, R9, RZ ;  /* 0x0000000902077224 */ /* 0x000fe400078e02ff */
[----:B------:R-:W-:-:S04]  /*12d80*/  IMAD.MOV.U32 R2, RZ, RZ, RZ ;  /* 0x000000ffff027224 */ /* 0x000fc800078e00ff */
        /* <DEDUP_REMOVED lines=17> */
[----:B------:R-:W-:Y:S01]  /*12ea0*/  ISETP.GE.AND P2, PT, R2, RZ, PT ;  /* 0x000000ff0200720c */ /* 0x000fe20003f46270 */
[----:B------:R-:W-:-:S04]  /*12eb0*/  IMAD.MOV R2, RZ, RZ, -R10 ;  /* 0x000000ffff027224 */ /* 0x000fc800078e0a0a */
[----:B------:R-:W-:Y:S02]  /*12ec0*/  IMAD R2, R4, R2, R5 ;  /* 0x0000000204027224 */ /* 0x000fe400078e0205 */
        /* <DEDUP_REMOVED lines=8> */
[----:B------:R-:W-:Y:S05]  /*12f50*/  BRA `(.L_x_2377) ;  /* 0x0000000000f47947 */ /* 0x000fea0003800000 */
.L_x_2376:
[----:B-1----:R-:W1:Y:S02]  /*12f60*/  LDC.64 R2, c[0x0][0xc90] ;  /* 0x00032400ff027b82 */ /* 0x002e640000000a00 */
[----:B-1----:R-:W-:-:S05]  /*12f70*/  IMAD.WIDE R2, R14, 0x4, R2 ;  /* 0x000000040e027825 */ /* 0x002fca00078e0202 */
[----:B0-----:R0:W2:Y:S02]  /*12f80*/  LDG.E R7, desc[UR40][R2.64] ;  /* 0x0000002802077981 */ /* 0x0010a4000c1e1900 */
[----:B0-----:R-:W-:Y:S02]  /*12f90*/  IMAD.MOV.U32 R2, RZ, RZ, RZ ;  /* 0x000000ffff027224 */ /* 0x001fe400078e00ff */
[----:B--2---:R-:W-:-:S05]  /*12fa0*/  IMAD R8, R4, R7, RZ ;  /* 0x0000000704087224 */ /* 0x004fca00078e02ff */
[----:B------:R-:W-:-:S04]  /*12fb0*/  IABS R9, R8 ;  /* 0x0000000800097213 */ /* 0x000fc80000000000 */
[----:B------:R-:W0:Y:S08]  /*12fc0*/  I2F.RP R10, R9 ;  /* 0x00000009000a7306 */ /* 0x000e300000209400 */
[----:B0-----:R-:W0:Y:S02]  /*12fd0*/  MUFU.RCP R10, R10 ;  /* 0x0000000a000a7308 */ /* 0x001e240000001000 */
[----:B0-----:R-:W-:-:S06]  /*12fe0*/  VIADD R11, R10, 0xffffffe ;  /* 0x0ffffffe0a0b7836 */ /* 0x001fcc0000000000 */
[----:B------:R-:W0:Y:S02]  /*12ff0*/  F2I.FTZ.U32.TRUNC.NTZ R3, R11 ;  /* 0x0000000b00037305 */ /* 0x000e24000021f000 */
[----:B0-----:R-:W-:-:S04]  /*13000*/  IMAD.MOV R12, RZ, RZ, -R3 ;  /* 0x000000ffff0c7224 */ /* 0x001fc800078e0a03 */
[----:B------:R-:W-:-:S04]  /*13010*/  IMAD R13, R12, R9, RZ ;  /* 0x000000090c0d7224 */ /* 0x000fc800078e02ff */
[----:B------:R-:W-:Y:S01]  /*13020*/  IMAD.HI.U32 R2, R3, R13, R2 ;  /* 0x0000000d03027227 */ /* 0x000fe200078e0002 */
[----:B------:R-:W-:Y:S02]  /*13030*/  IABS R13, R5 ;  /* 0x00000005000d7213 */ /* 0x000fe40000000000 */
[----:B------:R-:W-:-:S03]  /*13040*/  IABS R3, R8 ;  /* 0x0000000800037213 */ /* 0x000fc60000000000 */
[----:B------:R-:W-:-:S04]  /*13050*/  IMAD.HI.U32 R2, R2, R13, RZ ;  /* 0x0000000d02027227 */ /* 0x000fc800078e00ff */
[----:B------:R-:W-:-:S04]  /*13060*/  IMAD.MOV R3, RZ, RZ, -R3 ;  /* 0x000000ffff037224 */ /* 0x000fc800078e0a03 */
        /* <DEDUP_REMOVED lines=11> */
[----:B------:R-:W-:Y:S02]  /*13120*/  IMAD R9, R7, R2, RZ ;  /* 0x0000000207097224 */ /* 0x000fe400078e02ff */
[----:B------:R-:W-:Y:S02]  /*13130*/  IMAD.MOV R2, RZ, RZ, -R2 ;  /* 0x000000ffff027224 */ /* 0x000fe400078e0a02 */
[----:B------:R-:W-:Y:S02]  /*13140*/  IMAD.MOV R10, RZ, RZ, -R9 ;  /* 0x000000ffff0a7224 */ /* 0x000fe400078e0a09 */
[----:B------:R-:W-:Y:S02]  /*13150*/  IMAD R8, R8, R2, R5 ;  /* 0x0000000208087224 */ /* 0x000fe400078e0205 */
[----:B------:R-:W-:Y:S01]  /*13160*/  IMAD.MOV.U32 R2, RZ, RZ, RZ ;  /* 0x000000ffff027224 */ /* 0x000fe200078e00ff */
[----:B------:R-:W-:Y:S02]  /*13170*/  VIADDMNMX R7, R10, UR5, R7, PT ;  /* 0x000000050a077c46 */ /* 0x000fe4000b800107 */
[----:B------:R-:W-:-:S02]  /*13180*/  IADD3 R9, R9, 0x1000000, R8 ;  /* 0x0100000009097810 */ /* 0x000fc40007ffe008 */
[----:B------:R-:W-:-:S04]  /*13190*/  IABS R10, R7 ;  /* 0x00000007000a7213 */ /* 0x000fc80000000000 */
[----:B------:R-:W0:Y:S08]  /*131a0*/  I2F.RP R11, R10 ;  /* 0x0000000a000b7306 */ /* 0x000e300000209400 */
[----:B0-----:R-:W0:Y:S02]  /*131b0*/  MUFU.RCP R11, R11 ;  /* 0x0000000b000b7308 */ /* 0x001e240000001000 */
[----:B0-----:R-:W-:Y:S01]  /*131c0*/  VIADD R3, R11, 0xffffffe ;  /* 0x0ffffffe0b037836 */ /* 0x001fe20000000000 */
[----:B------:R-:W-:-:S05]  /*131d0*/  IABS R11, R7 ;  /* 0x00000007000b7213 */ /* 0x000fca0000000000 */
[----:B------:R-:W0:Y:S02]  /*131e0*/  F2I.FTZ.U32.TRUNC.NTZ R3, R3 ;  /* 0x0000000300037305 */ /* 0x000e24000021f000 */
[----:B0-----:R-:W-:-:S04]  /*131f0*/  IMAD.MOV R5, RZ, RZ, -R3 ;  /* 0x000000ffff057224 */ /* 0x001fc800078e0a03 */
[----:B------:R-:W-:-:S04]  /*13200*/  IMAD R5, R5, R10, RZ ;  /* 0x0000000a05057224 */ /* 0x000fc800078e02ff */
[----:B------:R-:W-:Y:S01]  /*13210*/  IMAD.HI.U32 R2, R3, R5, R2 ;  /* 0x0000000503027227 */ /* 0x000fe200078e0002 */
[----:B------:R-:W-:-:S03]  /*13220*/  IABS R5, R8 ;  /* 0x0000000800057213 */ /* 0x000fc60000000000 */
[----:B------:R-:W-:Y:S02]  /*13230*/  IMAD.MOV R3, RZ, RZ, -R11 ;  /* 0x000000ffff037224 */ /* 0x000fe400078e0a0b */
        /* <DEDUP_REMOVED lines=11> */
[----:B------:R-:W-:Y:S01]  /*132f0*/  @!P1 LOP3.LUT R2, RZ, R7, RZ, 0x33, !PT ;  /* 0x00000007ff029212 */ /* 0x000fe200078e33ff */
[----:B------:R-:W-:-:S04]  /*13300*/  IMAD.MOV R7, RZ, RZ, -R7 ;  /* 0x000000ffff077224 */ /* 0x000fc800078e0a07 */
[----:B------:R-:W-:-:S05]  /*13310*/  IMAD R3, R2, R7, R9 ;  /* 0x0000000702037224 */ /* 0x000fca00078e0209 */
[----:B------:R1:W-:Y:S02]  /*13320*/  STL [R1+0x8], R3 ;  /* 0x0000080301007387 */ /* 0x0003e40000100800 */
.L_x_2377:
[----:B01----:R-:W-:-:S05]  /*13330*/  LOP3.LUT R3, RZ, R2, RZ, 0x33, !PT ;  /* 0x00000002ff037212 */ /* 0x003fca00078e33ff */
[----:B------:R-:W-:-:S05]  /*13340*/  IMAD.IADD R2, R4, 0x1, R3 ;  /* 0x0000000104027824 */ /* 0x000fca00078e0203 */
[----:B------:R1:W-:Y:S01]  /*13350*/  STL [R1+0x4], R2 ;  /* 0x0000040201007387 */ /* 0x0003e20000100800 */
[----:B------:R-:W-:Y:S05]  /*13360*/  BRA `(.L_x_2378) ;  /* 0x0000000000107947 */ /* 0x000fea0003800000 */
.L_x_2373:
[----:B------:R-:W-:Y:S01]  /*13370*/  IMAD.U32 R2, RZ, RZ, UR6 ;  /* 0x00000006ff027e24 */ /* 0x000fe2000f8e00ff */
[----:B------:R0:W-:Y:S04]  /*13380*/  STL [R1+0x4], RZ ;  /* 0x000004ff01007387 */ /* 0x0001e80000100800 */
[----:B------:R0:W-:Y:S04]  /*13390*/  STL [R1+0x8], RZ ;  /* 0x000008ff01007387 */ /* 0x0001e80000100800 */
[----:B------:R0:W-:Y:S02]  /*133a0*/  STL [R1], R2 ;  /* 0x0000000201007387 */ /* 0x0001e40000100800 */
.L_x_2378:
[----:B------:R-:W2:Y:S04]  /*133b0*/  LDL R8, [R1] ;  /* 0x0000000001087983 */ /* 0x000ea80000100800 */
[----:B------:R-:W2:Y:S04]  /*133c0*/  LDL R9, [R1+0x4] ;  /* 0x0000040001097983 */ /* 0x000ea80000100800 */
[----:B------:R-:W2:Y:S04]  /*133d0*/  LDL R10, [R1+0x8] ;  /* 0x00000800010a7983 */ /* 0x000ea80000100800 */
[----:B------:R-:W2:Y:S01]  /*133e0*/  LDL R11, [R1+0xc] ;  /* 0x00000c00010b7983 */ /* 0x000ea20000100800 */
[----:B------:R-:W-:-:S13]  /*133f0*/  ISETP.NE.AND P0, PT, R0, RZ, PT ;  /* 0x000000ff0000720c */ /* 0x000fda0003f05270 */
[----:B------:R-:W3:Y:S01]  /*13400*/  @!P0 S2R R3, SR_CgaCtaId ;  /* 0x0000000000038919 */ /* 0x000ee20000008800 */
[----:B------:R-:W-:-:S04]  /*13410*/  @!P0 MOV R0, 0x400 ;  /* 0x0000040000008802 */ /* 0x000fc80000000f00 */
[----:B---3--:R-:W-:-:S05]  /*13420*/  @!P0 LEA R0, R3, R0, 0x18 ;  /* 0x0000000003008211 */ /* 0x008fca00078ec0ff */
[----:B--2---:R2:W-:Y:S01]  /*13430*/  @!P0 STS.128 [R0+0x28cd0], R8 ;  /* 0x028cd00800008388 */ /* 0x0045e20000000c00 */
[----:B------:R-:W-:Y:S06]  /*13440*/  BAR.ARV 0x5, 0x180 ;  /* 0x0146000000007b1d */ /* 0x000fec0000002000 */
.L_x_2371:
[----:B--2---:R-:W2:Y:S01]  /*13450*/  LDL R0, [R1+0xc] ;  /* 0x00000c0001007983 */ /* 0x004ea20000100800 */
[----:B------:R-:W-:-:S03]  /*13460*/  ULDC UR4, c[0x0][0xc3c] ;  /* 0x00030f0000047ab9 */ /* 0x000fc60000000800 */
[----:B------:R3:W-:Y:S01]  /*13470*/  STL [R1+0x10], RZ ;  /* 0x000010ff01007387 */ /* 0x0007e20000100800 */
[----:B--2---:R-:W-:Y:S01]  /*13480*/  ISETP.GE.AND P0, PT, R0, UR4, PT ;  /* 0x0000000400007c0c */ /* 0x004fe2000bf06270 */
[----:B------:R-:W-:-:S05]  /*13490*/  IMAD.MOV.U32 R0, RZ, RZ, 0x1 ;  /* 0x00000001ff007424 */ /* 0x000fca00078e00ff */
[----:B------:R3:W-:Y:S04]  /*134a0*/  STL [R1+0x14], R0 ;  /* 0x0000140001007387 */ /* 0x0007e80000100800 */
[----:B------:R3:W-:Y:S03]  /*134b0*/  STL [R1+0x48], RZ ;  /* 0x000048ff01007387 */ /* 0x0007e60000100800 */
[----:B------:R-:W-:Y:S05]  /*134c0*/  @P0 BRA `(.L_x_2379) ;  /* 0x00000068009c0947 */ /* 0x000fea0003800000 */
[----:B------:R-:W2:Y:S01]  /*134d0*/  S2UR UR5, SR_CgaCtaId ;  /* 0x00000000000579c3 */ /* 0x000ea20000008800 */
[C---:B---3--:R-:W-:Y:S01]  /*134e0*/  IMAD.SHL.U32 R0, R6.reuse, 0x8, RZ ;  /* 0x0000000806007824 */ /* 0x048fe200078e00ff */
[----:B------:R-:W-:Y:S01]  /*134f0*/  LOP3.LUT R4, R6, 0x7f, RZ, 0xc0, !PT ;  /* 0x0000007f06047812 */ /* 0x000fe200078ec0ff */
[----:B------:R-:W-:Y:S01]  /*13500*/  UMOV UR4, 0x400 ;  /* 0x0000040000047882 */ /* 0x000fe20000000000 */
[----:B------:R-:W-:Y:S01]  /*13510*/  BSSY B8, `(.L_x_2379) ;  /* 0x00006a2000087945 */ /* 0x000fe20003800000 */
[----:B------:R-:W-:Y:S01]  /*13520*/  ULDC UR37, c[0x0][0xc] ;  /* 0x0000030000257ab9 */ /* 0x000fe20000000800 */
[----:B------:R-:W-:Y:S01]  /*13530*/  LOP3.LUT R3, R0, 0x1f8, RZ, 0xc0, !PT ;  /* 0x000001f800037812 */ /* 0x000fe200078ec0ff */
[----:B01----:R-:W-:Y:S01]  /*13540*/  IMAD.SHL.U32 R2, R4, 0x8, RZ ;  /* 0x0000000804027824 */ /* 0x003fe200078e00ff */
[----:B------:R-:W-:Y:S01]  /*13550*/  ULDC.64 UR38, c[0x0][0x198] ;  /* 0x0000660000267ab9 */ /* 0x000fe20000000a00 */
[----:B------:R-:W-:Y:S01]  /*13560*/  IMAD.MOV.U32 R0, RZ, RZ, 0x1 ;  /* 0x00000001ff007424 */ /* 0x000fe200078e00ff */
[----:B------:R-:W-:Y:S01]  /*13570*/  LOP3.LUT R3, R3, 0x38, R6, 0x78, !PT ;  /* 0x0000003803037812 */ /* 0x000fe200078e7806 */
[----:B------:R-:W-:-:S03]  /*13580*/  IMAD.SHL.U32 R6, R6, 0x10, RZ ;  /* 0x0000001006067824 */ /* 0x000fc600078e00ff */
[----:B------:R-:W-:Y:S02]  /*13590*/  LOP3.LUT R2, R3, 0x200, R2, 0xf8, !PT ;  /* 0x0000020003027812 */ /* 0x000fe400078ef802 */
[----:B------:R-:W-:-:S04]  /*135a0*/  SHF.R.U32.HI R3, RZ, 0x3, R4 ;  /* 0x00000003ff037819 */ /* 0x000fc80000011604 */
[----:B------:R-:W-:Y:S01]  /*135b0*/  LOP3.LUT R3, R3, 0x70, R6, 0xf8, !PT ;  /* 0x0000007003037812 */ /* 0x000fe200078ef806 */
[----:B--2---:R-:W-:-:S06]  /*135c0*/  ULEA UR4, UR5, UR4, 0x18 ;  /* 0x0000000405047291 */ /* 0x004fcc000f8ec03f */
[----:B------:R-:W-:-:S04]  /*135d0*/  IMAD.U32 R19, RZ, RZ, UR4 ;  /* 0x00000004ff137e24 */ /* 0x000fc8000f8e00ff */
[----:B------:R-:W-:-:S05]  /*135e0*/  IMAD R2, R2, 0x2, R19 ;  /* 0x0000000202027824 */ /* 0x000fca00078e0213 */
[----:B------:R0:W-:Y:S04]  /*135f0*/  STL [R1+0x54], R2 ;  /* 0x0000540201007387 */ /* 0x0001e80000100800 */
[----:B------:R0:W-:Y:S04]  /*13600*/  STL [R1+0x48], RZ ;  /* 0x000048ff01007387 */ /* 0x0001e80000100800 */
[----:B------:R0:W-:Y:S04]  /*13610*/  STL [R1+0x14], R0 ;  /* 0x0000140001007387 */ /* 0x0001e80000100800 */
[----:B------:R0:W-:Y:S02]  /*13620*/  STL [R1+0x10], RZ ;  /* 0x000010ff01007387 */ /* 0x0001e40000100800 */
.L_x_2507:
[----:B--2---:R-:W2:Y:S01]  /*13630*/  LDL R9, [R1+0xc] ;  /* 0x00000c0001097983 */ /* 0x004ea20000100800 */
[----:B------:R-:W-:Y:S05]  /*13640*/  YIELD ;  /* 0x0000000000007946 */ /* 0x000fea0003800000 */
[----:B------:R-:W-:Y:S01]  /*13650*/  ULDC.64 UR4, c[0x0][0xa28] ;  /* 0x00028a0000047ab9 */ /* 0x000fe20000000a00 */
[----:B0-----:R-:W-:Y:S01]  /*13660*/  IMAD.MOV.U32 R0, RZ, RZ, RZ ;  /* 0x000000ffff007224 */ /* 0x001fe200078e00ff */
[----:B------:R-:W-:Y:S01]  /*13670*/  ISETP.NE.U32.AND P0, PT, RZ, UR4, PT ;  /* 0x00000004ff007c0c */ /* 0x000fe2000bf05070 */
[----:B-1----:R-:W0:Y:S01]  /*13680*/  LDC.64 R4, c[0x0][0xa00] ;  /* 0x00028000ff047b82 */ /* 0x002e220000000a00 */
[----:B------:R-:W-:Y:S01]  /*13690*/  IMAD.MOV.U32 R10, RZ, RZ, RZ ;  /* 0x000000ffff0a7224 */ /* 0x000fe200078e00ff */
[----:B------:R-:W-:Y:S01]  /*136a0*/  ULDC.64 UR6, c[0x0][0xa08] ;  /* 0x0002820000067ab9 */ /* 0x000fe20000000a00 */
[----:B------:R-:W-:Y:S01]  /*136b0*/  ISETP.NE.AND.EX P0, PT, RZ, UR5, PT, P0 ;  /* 0x00000005ff007c0c */ /* 0x000fe2000bf05300 */
[----:B------:R-:W-:-:S12]  /*136c0*/  ULDC.64 UR4, c[0x0][0xa18] ;  /* 0x0002860000047ab9 */ /* 0x000fd80000000a00 */
[----:B------:R-:W2:Y:S02]  /*136d0*/  @P0 LDC.64 R2, c[0x0][0xa28] ;  /* 0x00028a00ff020b82 */ /* 0x000ea40000000a00 */
[----:B--2---:R-:W-:-:S05]  /*136e0*/  @P0 IMAD.WIDE R2, R9, 0x4, R2 ;  /* 0x0000000409020825 */ /* 0x004fca00078e0202 */
[----:B------:R1:W5:Y:S01]  /*136f0*/  @P0 LDG.E R0, desc[UR40][R2.64] ;  /* 0x0000002802000981 */ /* 0x000362000c1e1900 */
[----:B------:R-:W-:Y:S01]  /*13700*/  ISETP.NE.U32.AND P0, PT, RZ, UR4, PT ;  /* 0x00000004ff007c0c */ /* 0x000fe2000bf05070 */
[----:B0-----:R-:W-:Y:S01]  /*13710*/  IMAD.WIDE R4, R9, 0x4, R4 ;  /* 0x0000000409047825 */ /* 0x001fe200078e0204 */
[----:B------:R-:W-:Y:S02]  /*13720*/  ISETP.NE.U32.AND P1, PT, RZ, UR6, PT ;  /* 0x00000006ff007c0c */ /* 0x000fe4000bf25070 */
[----:B------:R-:W-:Y:S01]  /*13730*/  ISETP.NE.AND.EX P2, PT, RZ, UR5, PT, P0 ;  /* 0x00000005ff007c0c */ /* 0x000fe2000bf45300 */
[----:B------:R-:W-:Y:S01]  /*13740*/  ULDC.64 UR4, c[0x0][0xa00] ;  /* 0x0002800000047ab9 */ /* 0x000fe20000000a00 */
[----:B------:R-:W-:Y:S01]  /*13750*/  ISETP.NE.AND.EX P1, PT, RZ, UR7, PT, P1 ;  /* 0x00000007ff007c0c */ /* 0x000fe2000bf25310 */
[----:B------:R-:W-:Y:S01]  /*13760*/  IMAD.MOV.U32 R8, RZ, RZ, RZ ;  /* 0x000000ffff087224 */ /* 0x000fe200078e00ff */
[----:B------:R-:W-:Y:S01]  /*13770*/  ISETP.NE.U32.AND P0, PT, RZ, UR4, PT ;  /* 0x00000004ff007c0c */ /* 0x000fe2000bf05070 */
[----:B-1----:R-:W0:Y:S03]  /*13780*/  LDC.64 R2, c[0x0][0xa08] ;  /* 0x00028200ff027b82 */ /* 0x002e260000000a00 */
[----:B------:R-:W-:-:S05]  /*13790*/  ISETP.NE.AND.EX P0, PT, RZ, UR5, PT, P0 ;  /* 0x00000005ff007c0c */ /* 0x000fca000bf05300 */
[----:B------:R-:W1:Y:S08]  /*137a0*/  @P2 LDC.64 R6, c[0x0][0xa18] ;  /* 0x00028600ff062b82 */ /* 0x000e700000000a00 */
[----:B------:R-:W2:Y:S01]  /*137b0*/  @P0 LDG.E R10, desc[UR40][R4.64] ;  /* 0x00000028040a0981 */ /* 0x000ea2000c1e1900 */
[----:B------:R-:W-:Y:S01]  /*137c0*/  ULDC UR4, c[0x0][0x288] ;  /* 0x0000a20000047ab9 */ /* 0x000fe20000000800 */
[----:B0-----:R-:W-:-:S05]  /*137d0*/  IMAD.WIDE R2, R9, 0x4, R2 ;  /* 0x0000000409027825 */ /* 0x001fca00078e0202 */
[----:B------:R-:W5:Y:S01]  /*137e0*/  @P1 LDG.E R8, desc[UR40][R2.64] ;  /* 0x0000002802081981 */ /* 0x000f62000c1e1900 */
[----:B-1----:R-:W-:-:S03]  /*137f0*/  @P2 IMAD.WIDE R6, R9, 0x4, R6 ;  /* 0x0000000409062825 */ /* 0x002fc600078e0206 */
        /* <DEDUP_REMOVED lines=14> */
[----:B------:R-:W0:Y:S04]  /*138e0*/  LDG.E R6, desc[UR40][R4.64] ;  /* 0x0000002804067981 */ /* 0x000e28000c1e1900 */
[----:B------:R-:W0:Y:S02]  /*138f0*/  LDG.E R4, desc[UR40][R4.64+0x4] ;  /* 0x0000042804047981 */ /* 0x000e24000c1e1900 */
[----:B0-----:R-:W-:-:S05]  /*13900*/  IMAD.IADD R10, R4, 0x1, -R6 ;  /* 0x00000001040a7824 */ /* 0x001fca00078e0a06 */
[----:B------:R1:W-:Y:S02]  /*13910*/  STL [R1+0x28], R10 ;  /* 0x0000280a01007387 */ /* 0x0003e40000100800 */
.L_x_2380:
[----:B------:R-:W2:Y:S01]  /*13920*/  LDL.LU R5, [R1+0x8] ;  /* 0x0000080001057983 */ /* 0x000ea20000300800 */
[----:B------:R-:W-:Y:S02]  /*13930*/  ULDC.64 UR4, c[0x0][0xa20] ;  /* 0x0002880000047ab9 */ /* 0x000fe40000000a00 */
[----:B------:R-:W-:-:S04]  /*13940*/  ISETP.NE.U32.AND P0, PT, RZ, UR4, PT ;  /* 0x00000004ff007c0c */ /* 0x000fc8000bf05070 */
[----:B------:R-:W-:Y:S02]  /*13950*/  ISETP.NE.AND.EX P0, PT, RZ, UR5, PT, P0 ;  /* 0x00000005ff007c0c */ /* 0x000fe4000bf05300 */
[C---:B--2---:R-:W-:Y:S02]  /*13960*/  LOP3.LUT R6, R5.reuse, 0xff000000, RZ, 0xc0, !PT ;  /* 0xff00000005067812 */ /* 0x044fe400078ec0ff */
[C---:B------:R-:W-:Y:S02]  /*13970*/  LOP3.LUT R4, R5.reuse, 0xff0000, RZ, 0xc0, !PT ;  /* 0x00ff000005047812 */ /* 0x040fe400078ec0ff */
[----:B------:R-:W-:Y:S02]  /*13980*/  SHF.R.U32.HI R6, RZ, 0x8, R6 ;  /* 0x00000008ff067819 */ /* 0x000fe40000011606 */
[----:B------:R-:W-:Y:S02]  /*13990*/  LOP3.LUT R17, R5, 0xffff, RZ, 0xc0, !PT ;  /* 0x0000ffff05117812 */ /* 0x000fe400078ec0ff */
[----:B------:R-:W-:Y:S01]  /*139a0*/  LEA.HI R6, R4, R6, RZ, 0x10 ;  /* 0x0000000604067211 */ /* 0x000fe200078f80ff */
[----:B-----5:R-:W-:-:S05]  /*139b0*/  IMAD.IADD R4, R8, 0x1, R0 ;  /* 0x0000000108047824 */ /* 0x020fca00078e0200 */
[----:B------:R2:W-:Y:S01]  /*139c0*/  STL [R1+0x18], R4 ;  /* 0x0000180401007387 */ /* 0x0005e20000100800 */
[----:B------:R-:W-:Y:S05]  /*139d0*/  @!P0 BRA `(.L_x_2381) ;  /* 0x0000000000108947 */ /* 0x000fea0003800000 */
[----:B------:R-:W3:Y:S02]  /*139e0*/  LDC.64 R2, c[0x0][0xa20] ;  /* 0x00028800ff027b82 */ /* 0x000ee40000000a00 */
[----:B---3--:R-:W-:-:S05]  /*139f0*/  IMAD.WIDE R2, R9, 0x4, R2 ;  /* 0x0000000409027825 */ /* 0x008fca00078e0202 */
[----:B------:R3:W5:Y:S01]  /*13a00*/  LDG.E R7, desc[UR40][R2.64] ;  /* 0x0000002802077981 */ /* 0x000762000c1e1900 */
[----:B------:R-:W-:Y:S05]  /*13a10*/  BRA `(.L_x_2382) ;  /* 0x0000000000107947 */ /* 0x000fea0003800000 */
.L_x_2381:
[----:B------:R-:W-:Y:S05]  /*13a20*/  @!P1 BRA `(.L_x_2382) ;  /* 0x00000000000c9947 */ /* 0x000fea0003800000 */
[----:B------:R-:W3:Y:S04]  /*13a30*/  LDG.E R7, desc[UR40][R2.64] ;  /* 0x0000002802077981 */ /* 0x000ee8000c1e1900 */
[----:B------:R-:W3:Y:S02]  /*13a40*/  LDG.E R2, desc[UR40][R2.64+0x4] ;  /* 0x0000042802027981 */ /* 0x000ee4000c1e1900 */
[----:B---3--:R-:W-:-:S07]  /*13a50*/  IMAD.IADD R7, R2, 0x1, -R7 ;  /* 0x0000000102077824 */ /* 0x008fce00078e0a07 */
.L_x_2382:
[----:B--2---:R-:W2:Y:S01]  /*13a60*/  LDL.LU R4, [R1+0x4] ;  /* 0x0000040001047983 */ /* 0x004ea20000300800 */
[----:B---3--:R-:W3:Y:S01]  /*13a70*/  LDC R2, c[0x0][0x448] ;  /* 0x00011200ff027b82 */ /* 0x008ee20000000800 */
[----:B-----5:R-:W-:Y:S01]  /*13a80*/  IMAD.IADD R0, R7, 0x1, -R0 ;  /* 0x0000000107007824 */ /* 0x020fe200078e0a00 */
[----:B---3--:R-:W-:-:S13]  /*13a90*/  ISETP.NE.AND P1, PT, R2, 0x1, PT ;  /* 0x000000010200780c */ /* 0x008fda0003f25270 */
[----:B------:R-:W3:Y:S08]  /*13aa0*/  @P1 LDC R3, c[0x0][0x44c] ;  /* 0x00011300ff031b82 */ /* 0x000ef00000000800 */
[----:B------:R-:W4:Y:S01]  /*13ab0*/  @P1 LDC R2, c[0x0][0x450] ;  /* 0x00011400ff021b82 */ /* 0x000f220000000800 */
[----:B--2---:R-:W-:-:S04]  /*13ac0*/  IMAD.SHL.U32 R11, R4, 0x40, RZ ;  /* 0x00000040040b7824 */ /* 0x004fc800078e00ff */
[----:B------:R-:W-:Y:S01]  /*13ad0*/  VIADD R4, R11, 0x3f ;  /* 0x0000003f0b047836 */ /* 0x000fe20000000000 */
[----:B------:R2:W-:Y:S03]  /*13ae0*/  STL [R1+0x24], R11 ;  /* 0x0000240b01007387 */ /* 0x0005e60000100800 */
[----:B---3--:R-:W-:-:S04]  /*13af0*/  @P1 IMAD.HI.U32 R3, R4, R3, RZ ;  /* 0x0000000304031227 */ /* 0x008fc800078e00ff */
[----:B------:R-:W-:Y:S01]  /*13b00*/  IMAD.MOV.U32 R7, RZ, RZ, R4 ;  /* 0x000000ffff077224 */ /* 0x000fe200078e0004 */
[----:B----4-:R-:W-:Y:S01]  /*13b10*/  @P1 SHF.R.U32.HI R7, RZ, R2, R3 ;  /* 0x00000002ff071219 */ /* 0x010fe20000011603 */
[----:B------:R-:W-:-:S05]  /*13b20*/  VIADD R4, R0, 0x3f ;  /* 0x0000003f00047836 */ /* 0x000fca0000000000 */
[----:B------:R-:W-:-:S04]  /*13b30*/  SHF.R.S32.HI R2, RZ, 0x1f, R4 ;  /* 0x0000001fff027819 */ /* 0x000fc80000011404 */
[----:B------:R-:W-:Y:S02]  /*13b40*/  LEA.HI R4, R2, R4, RZ, 0x6 ;  /* 0x0000000402047211 */ /* 0x000fe400078f30ff */
[----:B------:R-:W-:Y:S02]  /*13b50*/  IADD3 R2, R0, 0x1, -R10 ;  /* 0x0000000100027810 */ /* 0x000fe40007ffe80a */
[----:B------:R-:W-:-:S03]  /*13b60*/  SHF.R.S32.HI R9, RZ, 0x6, R4 ;  /* 0x00000006ff097819 */ /* 0x000fc60000011404 */
[----:B------:R-:W-:Y:S02]  /*13b70*/  IMAD.IADD R7, R2, 0x1, R7 ;  /* 0x0000000102077824 */ /* 0x000fe400078e0207 */
[----:B------:R-:W3:Y:S01]  /*13b80*/  LDC.64 R2, c[0x0][0x9e0] ;  /* 0x00027800ff027b82 */ /* 0x000ee20000000a00 */
[----:B------:R2:W-:Y:S01]  /*13b90*/  STL [R1+0x58], R9 ;  /* 0x0000580901007387 */ /* 0x0005e20000100800 */
[----:B---3--:R-:W-:Y:S01]  /*13ba0*/  ISETP.GE.AND P2, PT, R3, 0x1, PT ;  /* 0x000000010300780c */ /* 0x008fe20003f46270 */
[----:B------:R-:W-:-:S12]  /*13bb0*/  IMAD.IADD R2, R7, 0x1, R2 ;  /* 0x0000000107027824 */ /* 0x000fd800078e0202 */
[----:B--2---:R-:W-:Y:S05]  /*13bc0*/  @!P2 BRA `(.L_x_2383) ;  /* 0x000000000048a947 */ /* 0x004fea0003800000 */
[C---:B------:R-:W-:Y:S01]  /*13bd0*/  ISETP.GT.AND P0, PT, R7.reuse, RZ, PT ;  /* 0x000000ff0700720c */ /* 0x040fe20003f04270 */
[----:B------:R-:W-:Y:S01]  /*13be0*/  BSSY B0, `(.L_x_2384) ;  /* 0x000000e000007945 */ /* 0x000fe20003800000 */
[----:B------:R-:W-:-:S11]  /*13bf0*/  VIADD R8, R7, 0xffffffff ;  /* 0xffffffff07087836 */ /* 0x000fd60000000000 */
[----:B------:R-:W-:Y:S05]  /*13c00*/  @P0 BRA `(.L_x_2385) ;  /* 0x00000000001c0947 */ /* 0x000fea0003800000 */
[----:B------:R-:W-:Y:S01]  /*13c10*/  ISETP.NE.AND P0, PT, R3, 0x1, PT ;  /* 0x000000010300780c */ /* 0x000fe20003f05270 */
[----:B------:R-:W-:-:S12]  /*13c20*/  IMAD.MOV R7, RZ, RZ, -R7 ;  /* 0x000000ffff077224 */ /* 0x000fd800078e0a07 */
[----:B------:R-:W2:Y:S02]  /*13c30*/  @P0 LDC.64 R4, c[0x0][0x9e8] ;  /* 0x00027a00ff040b82 */ /* 0x000ea40000000a00 */
[----:B--2---:R-:W-:-:S05]  /*13c40*/  @P0 IMAD.HI.U32 R4, R7, R4, RZ ;  /* 0x0000000407040227 */ /* 0x004fca00078e00ff */
[----:B------:R-:W-:-:S04]  /*13c50*/  @P0 SHF.R.U32.HI R7, RZ, R5, R4 ;  /* 0x00000005ff070219 */ /* 0x000fc80000011604 */
[----:B------:R-:W-:Y:S01]  /*13c60*/  LOP3.LUT R8, RZ, R7, RZ, 0x33, !PT ;  /* 0x00000007ff087212 */ /* 0x000fe200078e33ff */
[----:B------:R-:W-:Y:S06]  /*13c70*/  BRA `(.L_x_2386) ;  /* 0x0000000000107947 */ /* 0x000fec0003800000 */
.L_x_2385:
[----:B------:R-:W-:-:S13]  /*13c80*/  ISETP.NE.AND P0, PT, R3, 0x1, PT ;  /* 0x000000010300780c */ /* 0x000fda0003f05270 */
[----:B------:R-:W2:Y:S02]  /*13c90*/  @P0 LDC.64 R4, c[0x0][0x9e8] ;  /* 0x00027a00ff040b82 */ /* 0x000ea40000000a00 */
[----:B--2---:R-:W-:-:S05]  /*13ca0*/  @P0 IMAD.HI.U32 R4, R8, R4, RZ ;  /* 0x0000000408040227 */ /* 0x004fca00078e00ff */
[----:B------:R-:W-:-:S07]  /*13cb0*/  @P0 SHF.R.U32.HI R8, RZ, R5, R4 ;  /* 0x00000005ff080219 */ /* 0x000fce0000011604 */
.L_x_2386:
[----:B------:R-:W-:Y:S05]  /*13cc0*/  BSYNC B0 ;  /* 0x0000000000007941 */ /* 0x000fea0003800000 */
.L_x_2384:
[----:B------:R-:W-:-:S05]  /*13cd0*/  IMAD R8, R8, R3, R3 ;  /* 0x0000000308087224 */ /* 0x000fca00078e0203 */
[----:B------:R-:W-:-:S07]  /*13ce0*/  VIMNMX R2, R2, R8, PT ;  /* 0x0000000802027248 */ /* 0x000fce0003fe0100 */
.L_x_2383:
[----:B------:R-:W2:Y:S01]  /*13cf0*/  @P1 LDC R4, c[0x0][0x44c] ;  /* 0x00011300ff041b82 */ /* 0x000ea20000000800 */
[----:B------:R-:W-:Y:S01]  /*13d00*/  IMAD.MOV.U32 R5, RZ, RZ, R11 ;  /* 0x000000ffff057224 */ /* 0x000fe200078e000b */
[----:B------:R-:W-:Y:S01]  /*13d10*/  ULDC UR4, c[0x0][0x9dc] ;  /* 0x0002770000047ab9 */ /* 0x000fe20000000800 */
[----:B------:R-:W-:-:S05]  /*13d20*/  VIADD R2, R2, 0x3f ;  /* 0x0000003f02027836 */ /* 0x000fca0000000000 */
[----:B------:R-:W3:Y:S01]  /*13d30*/  @P1 LDC R7, c[0x0][0x450] ;  /* 0x00011400ff071b82 */ /* 0x000ee20000000800 */
[----:B--2---:R-:W-:-:S05]  /*13d40*/  @P1 IMAD.HI.U32 R4, R11, R4, RZ ;  /* 0x000000040b041227 */ /* 0x004fca00078e00ff */
[----:B---3--:R-:W-:-:S04]  /*13d50*/  @P1 SHF.R.U32.HI R5, RZ, R7, R4 ;  /* 0x00000007ff051219 */ /* 0x008fc80000011604 */
[----:B------:R-:W-:Y:S02]  /*13d60*/  IADD3 R7, R5, R0, -R10 ;  /* 0x0000000005077210 */ /* 0x000fe40007ffe80a */
[----:B------:R-:W-:-:S04]  /*13d70*/  SHF.R.S32.HI R0, RZ, 0x1f, R2 ;  /* 0x0000001fff007819 */ /* 0x000fc80000011402 */
[----:B------:R-:W-:Y:S01]  /*13d80*/  LEA.HI R0, R0, R2, RZ, 0x6 ;  /* 0x0000000200007211 */ /* 0x000fe200078f30ff */
[----:B------:R-:W-:-:S03]  /*13d90*/  VIADD R2, R7, -UR4 ;  /* 0x8000000407027c36 */ /* 0x000fc60008000000 */
[----:B------:R-:W-:-:S04]  /*13da0*/  SHF.R.S32.HI R4, RZ, 0x6, R0 ;  /* 0x00000006ff047819 */ /* 0x000fc80000011400 */
[----:B------:R-:W-:Y:S01]  /*13db0*/  VIMNMX R0, R9, R4, PT ;  /* 0x0000000409007248 */ /* 0x000fe20003fe0100 */
[----:B------:R2:W-:Y:S01]  /*13dc0*/  STL [R1+0x50], R4 ;  /* 0x0000500401007387 */ /* 0x0005e20000100800 */
[----:B------:R-:W-:Y:S05]  /*13dd0*/  @!P2 BRA `(.L_x_2387) ;  /* 0x000000000044a947 */ /* 0x000fea0003800000 */
[----:B------:R-:W-:Y:S01]  /*13de0*/  ISETP.GT.AND P0, PT, R7, -0x1, PT ;  /* 0xffffffff0700780c */ /* 0x000fe20003f04270 */
[----:B------:R-:W-:-:S12]  /*13df0*/  BSSY B0, `(.L_x_2388) ;  /* 0x000000d000007945 */ /* 0x000fd80003800000 */
[----:B------:R-:W-:Y:S05]  /*13e00*/  @P0 BRA `(.L_x_2389) ;  /* 0x00000000001c0947 */ /* 0x000fea0003800000 */
[----:B------:R-:W-:Y:S02]  /*13e10*/  ISETP.NE.AND P0, PT, R3, 0x1, PT ;  /* 0x000000010300780c */ /* 0x000fe40003f05270 */
[----:B------:R-:W-:-:S11]  /*13e20*/  LOP3.LUT R7, RZ, R7, RZ, 0x33, !PT ;  /* 0x00000007ff077212 */ /* 0x000fd600078e33ff */
[----:B--2---:R-:W2:Y:S02]  /*13e30*/  @P0 LDC.64 R4, c[0x0][0x9e8] ;  /* 0x00027a00ff040b82 */ /* 0x004ea40000000a00 */
[----:B--2---:R-:W-:-:S05]  /*13e40*/  @P0 IMAD.HI.U32 R4, R7, R4, RZ ;  /* 0x0000000407040227 */ /* 0x004fca00078e00ff */
[----:B------:R-:W-:-:S04]  /*13e50*/  @P0 SHF.R.U32.HI R7, RZ, R5, R4 ;  /* 0x00000005ff070219 */ /* 0x000fc80000011604 */
[----:B------:R-:W-:Y:S01]  /*13e60*/  LOP3.LUT R7, RZ, R7, RZ, 0x33, !PT ;  /* 0x00000007ff077212 */ /* 0x000fe200078e33ff */
[----:B------:R-:W-:Y:S06]  /*13e70*/  BRA `(.L_x_2390) ;  /* 0x0000000000107947 */ /* 0x000fec0003800000 */
.L_x_2389:
[----:B------:R-:W-:-:S13]  /*13e80*/  ISETP.NE.AND P0, PT, R3, 0x1, PT ;  /* 0x000000010300780c */ /* 0x000fda0003f05270 */
[----:B--2---:R-:W2:Y:S02]  /*13e90*/  @P0 LDC.64 R4, c[0x0][0x9e8] ;  /* 0x00027a00ff040b82 */ /* 0x004ea40000000a00 */
[----:B--2---:R-:W-:-:S05]  /*13ea0*/  @P0 IMAD.HI.U32 R4, R7, R4, RZ ;  /* 0x0000000407040227 */ /* 0x004fca00078e00ff */
[----:B------:R-:W-:-:S07]  /*13eb0*/  @P0 SHF.R.U32.HI R7, RZ, R5, R4 ;  /* 0x00000005ff070219 */ /* 0x000fce0000011604 */
.L_x_2390:
[----:B------:R-:W-:Y:S05]  /*13ec0*/  BSYNC B0 ;  /* 0x0000000000007941 */ /* 0x000fea0003800000 */
.L_x_2388:
[----:B------:R-:W-:-:S05]  /*13ed0*/  IMAD R3, R7, R3, RZ ;  /* 0x0000000307037224 */ /* 0x000fca00078e02ff */
[----:B------:R-:W-:-:S07]  /*13ee0*/  VIMNMX R2, R2, R3, !PT ;  /* 0x0000000302027248 */ /* 0x000fce0007fe0100 */
.L_x_2387:
[----:B------:R-:W-:Y:S01]  /*13ef0*/  SHF.R.S32.HI R3, RZ, 0x1f, R2 ;  /* 0x0000001fff037819 */ /* 0x000fe20000011402 */
[----:B------:R-:W-:Y:S01]  /*13f00*/  IMAD.MOV.U32 R5, RZ, RZ, RZ ;  /* 0x000000ffff057224 */ /* 0x000fe200078e00ff */
[----:B--2---:R-:W-:Y:S01]  /*13f10*/  SHF.R.U32.HI R4, RZ, 0x10, R6 ;  /* 0x00000010ff047819 */ /* 0x004fe20000011606 */
[----:B------:R-:W-:Y:S01]  /*13f20*/  BSSY B0, `(.L_x_2391) ;  /* 0x0000029000007945 */ /* 0x000fe20003800000 */
[----:B------:R-:W-:Y:S01]  /*13f30*/  LEA.HI R3, R3, R2, RZ, 0x6 ;  /* 0x0000000203037211 */ /* 0x000fe200078f30ff */
[----:B01----:R-:W-:Y:S01]  /*13f40*/  IMAD.MOV.U32 R10, RZ, RZ, R5 ;  /* 0x000000ffff0a7224 */ /* 0x003fe200078e0005 */
[----:B------:R-:W-:Y:S02]  /*13f50*/  ISETP.NE.AND P0, PT, R4, RZ, PT ;  /* 0x000000ff0400720c */ /* 0x000fe40003f05270 */
[----:B------:R-:W-:Y:S02]  /*13f60*/  SHF.R.S32.HI R3, RZ, 0x6, R3 ;  /* 0x00000006ff037819 */ /* 0x000fe40000011403 */
[----:B------:R-:W-:-:S02]  /*13f70*/  LOP3.LUT R8, R6, 0xff, RZ, 0xc0, !PT ;  /* 0x000000ff06087812 */ /* 0x000fc400078ec0ff */
[----:B------:R-:W-:-:S04]  /*13f80*/  VIMNMX R9, RZ, R3, !PT ;  /* 0x00000003ff097248 */ /* 0x000fc80007fe0100 */
[----:B------:R-:W-:Y:S01]  /*13f90*/  ISETP.GT.AND P1, PT, R0, R9, PT ;  /* 0x000000090000720c */ /* 0x000fe20003f24270 */
[----:B------:R0:W-:Y:S02]  /*13fa0*/  STL [R1+0x34], R9 ;  /* 0x0000340901007387 */ /* 0x0001e40000100800 */
[----:B------:R-:W1:Y:S02]  /*13fb0*/  @!P0 LDC R4, c[0x0][0x9f0] ;  /* 0x00027c00ff048b82 */ /* 0x000e640000000800 */
[----:B------:R0:W-:Y:S04]  /*13fc0*/  STL [R1+0x38], R5 ;  /* 0x0000380501007387 */ /* 0x0001e80000100800 */
[----:B------:R0:W-:Y:S04]  /*13fd0*/  STL [R1+0x4c], R8 ;  /* 0x00004c0801007387 */ /* 0x0001e80000100800 */
[----:B------:R-:W-:Y:S05]  /*13fe0*/  @!P1 BRA `(.L_x_2392) ;  /* 0x0000000000709947 */ /* 0x000fea0003800000 */
[-C--:B01----:R-:W-:Y:S02]  /*13ff0*/  IABS R5, R4.reuse ;  /* 0x0000000400057213 */ /* 0x083fe40000000000 */
[----:B------:R-:W-:Y:S02]  /*14000*/  IABS R7, R4 ;  /* 0x0000000400077213 */ /* 0x000fe40000000000 */
[----:B------:R-:W0:Y:S03]  /*14010*/  I2F.RP R2, R5 ;  /* 0x0000000500027306 */ /* 0x000e260000209400 */
[----:B------:R-:W-:-:S05]  /*14020*/  IMAD.MOV R7, RZ, RZ, -R7 ;  /* 0x000000ffff077224 */ /* 0x000fca00078e0a07 */
[----:B0-----:R-:W0:Y:S02]  /*14030*/  MUFU.RCP R2, R2 ;  /* 0x0000000200027308 */ /* 0x001e240000001000 */
[----:B0-----:R-:W-:-:S06]  /*14040*/  VIADD R2, R2, 0xffffffe ;  /* 0x0ffffffe02027836 */ /* 0x001fcc0000000000 */
[----:B------:R-:W0:Y:S02]  /*14050*/  F2I.FTZ.U32.TRUNC.NTZ R3, R2 ;  /* 0x0000000200037305 */ /* 0x000e24000021f000 */
[----:B0-----:R-:W-:-:S04]  /*14060*/  IMAD.MOV R2, RZ, RZ, -R3 ;  /* 0x000000ffff027224 */ /* 0x001fc800078e0a03 */
[----:B------:R-:W-:Y:S02]  /*14070*/  IMAD R6, R2, R5, RZ ;  /* 0x0000000502067224 */ /* 0x000fe400078e02ff */
[----:B------:R-:W-:-:S04]  /*14080*/  IMAD.MOV.U32 R2, RZ, RZ, RZ ;  /* 0x000000ffff027224 */ /* 0x000fc800078e00ff */
[----:B------:R-:W-:Y:S01]  /*14090*/  IMAD.HI.U32 R6, R3, R6, R2 ;  /* 0x0000000603067227 */ /* 0x000fe200078e0002 */
[----:B------:R-:W-:-:S05]  /*140a0*/  IADD3 R3, R4, -0x1, R0 ;  /* 0xffffffff04037810 */ /* 0x000fca0007ffe000 */
[----:B------:R-:W-:-:S05]  /*140b0*/  IMAD.IADD R3, R3, 0x1, -R9 ;  /* 0x0000000103037824 */ /* 0x000fca00078e0a09 */
[----:B------:R-:W-:Y:S02]  /*140c0*/  IABS R2, R3 ;  /* 0x0000000300027213 */ /* 0x000fe40000000000 */
[----:B------:R-:W-:-:S03]  /*140d0*/  LOP3.LUT R3, R3, R4, RZ, 0x3c, !PT ;  /* 0x0000000403037212 */ /* 0x000fc600078e3cff */
        /* <DEDUP_REMOVED lines=13> */
.L_x_2392:
[----:B------:R-:W-:Y:S05]  /*141b0*/  BSYNC B0 ;  /* 0x0000000000007941 */ /* 0x000fea0003800000 */
.L_x_2391:
[----:B------:R-:W-:Y:S01]  /*141c0*/  IMAD.MOV.U32 R3, RZ, RZ, R10 ;  /* 0x000000ffff037224 */ /* 0x000fe200078e000a */
[----:B------:R-:W-:Y:S03]  /*141d0*/  BSSY B7, `(.L_x_2393) ;  /* 0x00004b8000077945 */ /* 0x000fe60003800000 */
[----:B------:R-:W-:-:S05]  /*141e0*/  IMAD R2, R8, R3, R9 ;  /* 0x0000000308027224 */ /* 0x000fca00078e0209 */
[----:B------:R-:W-:Y:S01]  /*141f0*/  VIADDMNMX R0, R2, R3, R0, PT ;  /* 0x0000000302007246 */ /* 0x000fe20003800100 */
[----:B------:R3:W-:Y:S03]  /*14200*/  STL [R1+0x1c], R2 ;  /* 0x00001c0201007387 */ /* 0x0007e60000100800 */
[----:B------:R-:W-:Y:S01]  /*14210*/  ISETP.GT.AND P0, PT, R0, R2, PT ;  /* 0x000000020000720c */ /* 0x000fe20003f04270 */
[----:B------:R3:W-:-:S12]  /*14220*/  STL [R1+0x30], R0 ;  /* 0x0000300001007387 */ /* 0x0007d80000100800 */
[----:B---3--:R-:W-:Y:S05]  /*14230*/  @P0 BRA `(.L_x_2394) ;  /* 0x0000000000480947 */ /* 0x008fea0003800000 */
[----:B------:R-:W3:Y:S02]  /*14240*/  S2R R2, SR_TID.X ;  /* 0x0000000000027919 */ /* 0x000ee40000002100 */
[----:B---3--:R-:W-:-:S04]  /*14250*/  LOP3.LUT R2, R2, 0x7f, RZ, 0xc0, !PT ;  /* 0x0000007f02027812 */ /* 0x008fc800078ec0ff */
[----:B------:R-:W-:-:S13]  /*14260*/  ISETP.NE.AND P0, PT, R2, RZ, PT ;  /* 0x000000ff0200720c */ /* 0x000fda0003f05270 */
[----:B------:R-:W-:Y:S05]  /*14270*/  @P0 BRA `(.L_x_2395) ;  /* 0x0000004800b40947 */ /* 0x000fea0003800000 */
[----:B0-----:R-:W0:Y:S01]  /*14280*/  S2R R5, SR_LANEID ;  /* 0x0000000000057919 */ /* 0x001e220000000000 */
[----:B------:R-:W-:Y:S01]  /*14290*/  VOTEU.ANY UR4, UPT, PT ;  /* 0x0000000000047886 */ /* 0x000fe200038e0100 */
[----:B------:R-:W3:Y:S01]  /*142a0*/  LDC.64 R2, c[0x0][0xc60] ;  /* 0x00031800ff027b82 */ /* 0x000ee20000000a00 */
[----:B------:R-:W0:Y:S02]  /*142b0*/  FLO.U32 R0, UR4 ;  /* 0x0000000400007d00 */ /* 0x000e2400080e0000 */
[----:B0-----:R-:W-:-:S06]  /*142c0*/  ISETP.EQ.U32.AND P0, PT, R0, R5, PT ;  /* 0x000000050000720c */ /* 0x001fcc0003f02070 */
[----:B------:R-:W3:Y:S07]  /*142d0*/  POPC R5, UR4 ;  /* 0x0000000400057d09 */ /* 0x000eee0008000000 */
[----:B---3--:R-:W3:Y:S01]  /*142e0*/  @P0 ATOMG.E.ADD.STRONG.GPU PT, R3, desc[UR40][R2.64], R5 ;  /* 0x00000005020309a8 */ /* 0x008ee200081ee1e8 */
[----:B-1----:R-:W0:Y:S02]  /*142f0*/  S2R R4, SR_LTMASK ;  /* 0x0000000000047919 */ /* 0x002e240000003900 */
[----:B0-----:R-:W-:-:S04]  /*14300*/  LOP3.LUT R4, R4, UR4, RZ, 0xc0, !PT ;  /* 0x0000000404047c12 */ /* 0x001fc8000f8ec0ff */
[----:B------:R-:W0:Y:S01]  /*14310*/  POPC R7, R4 ;  /* 0x0000000400077309 */ /* 0x000e220000000000 */
[----:B---3--:R-:W0:Y:S02]  /*14320*/  SHFL.IDX PT, R0, R3, R0, 0x1f ;  /* 0x00001f0003007589 */ /* 0x008e2400000e0000 */
[----:B0-----:R-:W-:-:S05]  /*14330*/  IADD3 R0, R0, UR37, R7 ;  /* 0x0000002500007c10 */ /* 0x001fca000fffe007 */
[----:B------:R4:W-:Y:S01]  /*14340*/  STL [R1], R0 ;  /* 0x0000000001007387 */ /* 0x0009e20000100800 */
[----:B------:R-:W-:Y:S05]  /*14350*/  BRA `(.L_x_2395) ;  /* 0x00000048007c7947 */ /* 0x000fea0003800000 */
.L_x_2394:
        /* <DEDUP_REMOVED lines=10> */
[----:B0-----:R-:W-:Y:S02]  /*14400*/  IMAD.U32 R5, RZ, RZ, UR7 ;  /* 0x00000007ff057e24 */ /* 0x001fe4000f8e00ff */
[----:B------:R-:W-:Y:S02]  /*14410*/  IMAD.U32 R6, RZ, RZ, UR8 ;  /* 0x00000008ff067e24 */ /* 0x000fe4000f8e00ff */
[----:B------:R-:W-:-:S02]  /*14420*/  IMAD.U32 R7, RZ, RZ, UR9 ;  /* 0x00000009ff077e24 */ /* 0x000fc4000f8e00ff */
[----:B--2---:R-:W-:Y:S02]  /*14430*/  IMAD.U32 R10, RZ, RZ, UR4 ;  /* 0x00000004ff0a7e24 */ /* 0x004fe4000f8e00ff */
[----:B------:R-:W-:Y:S02]  /*14440*/  IMAD.U32 R11, RZ, RZ, UR5 ;  /* 0x00000005ff0b7e24 */ /* 0x000fe4000f8e00ff */
[----:B------:R-:W-:Y:S02]  /*14450*/  IMAD.MOV.U32 R8, RZ, RZ, 0x70 ;  /* 0x00000070ff087424 */ /* 0x000fe400078e00ff */
[----:B------:R-:W-:Y:S02]  /*14460*/  IMAD.MOV.U32 R12, RZ, RZ, 0x1 ;  /* 0x00000001ff0c7424 */ /* 0x000fe400078e00ff */
[----:B------:R-:W-:-:S07]  /*14470*/  IMAD.MOV.U32 R13, RZ, RZ, RZ ;  /* 0x000000ffff0d7224 */ /* 0x000fce00078e00ff */
[----:B------:R-:W-:-:S07]  /*14480*/  LEPC R20, `(.L_x_2397) ;  /* 0x000000001014794e */ /* 0x000fce0000000000 */
[----:B-1----:R-:W-:Y:S05]  /*14490*/  CALL.ABS.NOINC R2 ;  /* 0x0000000002007343 */ /* 0x002fea0003c00000 */
.L_x_2397:
[----:B------:R-:W-:Y:S05]  /*144a0*/  BSYNC B6 ;  /* 0x0000000000067941 */ /* 0x000fea0003800000 */
.L_x_2396:
        /* <DEDUP_REMOVED lines=10> */
[----:B0-----:R-:W-:Y:S02]  /*14550*/  IMAD.U32 R5, RZ, RZ, UR7 ;  /* 0x00000007ff057e24 */ /* 0x001fe4000f8e00ff */
[----:B------:R-:W-:Y:S02]  /*14560*/  IMAD.U32 R6, RZ, RZ, UR8 ;  /* 0x00000008ff067e24 */ /* 0x000fe4000f8e00ff */
[----:B------:R-:W-:-:S02]  /*14570*/  IMAD.U32 R7, RZ, RZ, UR9 ;  /* 0x00000009ff077e24 */ /* 0x000fc4000f8e00ff */
[----:B--2---:R-:W-:Y:S02]  /*14580*/  IMAD.U32 R10, RZ, RZ, UR4 ;  /* 0x00000004ff0a7e24 */ /* 0x004fe4000f8e00ff */
[----:B------:R-:W-:Y:S02]  /*14590*/  IMAD.U32 R11, RZ, RZ, UR5 ;  /* 0x00000005ff0b7e24 */ /* 0x000fe4000f8e00ff */
[----:B------:R-:W-:Y:S02]  /*145a0*/  IMAD.MOV.U32 R8, RZ, RZ, 0x70 ;  /* 0x00000070ff087424 */ /* 0x000fe400078e00ff */
[----:B------:R-:W-:Y:S02]  /*145b0*/  IMAD.MOV.U32 R12, RZ, RZ, 0x1 ;  /* 0x00000001ff0c7424 */ /* 0x000fe400078e00ff */
[----:B---3--:R-:W-:-:S07]  /*145c0*/  IMAD.MOV.U32 R13, RZ, RZ, RZ ;  /* 0x000000ffff0d7224 */ /* 0x008fce00078e00ff */
[----:B------:R-:W-:-:S07]  /*145d0*/  LEPC R20, `(.L_x_2400) ;  /* 0x000000001014794e */ /* 0x000fce0000000000 */
[----:B----4-:R-:W-:Y:S05]  /*145e0*/  CALL.ABS.NOINC R2 ;  /* 0x0000000002007343 */ /* 0x010fea0003c00000 */
.L_x_2400:
        /* <DEDUP_REMOVED lines=15> */
.L_x_2399:
[----:B------:R-:W-:Y:S05]  /*146e0*/  BSYNC B6 ;  /* 0x0000000000067941 */ /* 0x000fea0003800000 */
.L_x_2398:
[----:B------:R-:W3:Y:S01]  /*146f0*/  LDL R0, [R1+0xc] ;  /* 0x00000c0001007983 */ /* 0x000ee20000100800 */
[----:B------:R-:W-:Y:S02]  /*14700*/  ULDC.64 UR4, c[0x0][0x9f8] ;  /* 0x00027e0000047ab9 */ /* 0x000fe40000000a00 */
[----:B------:R-:W-:Y:S01]  /*14710*/  ISETP.NE.U32.AND P0, PT, RZ, UR4, PT ;  /* 0x00000004ff007c0c */ /* 0x000fe2000bf05070 */
[----:B------:R-:W4:Y:S03]  /*14720*/  LDL R16, [R1+0x30] ;  /* 0x0000300001107983 */ /* 0x000f260000100800 */
[----:B------:R-:W-:Y:S01]  /*14730*/  ISETP.NE.AND.EX P0, PT, RZ, UR5, PT, P0 ;  /* 0x00000005ff007c0c */ /* 0x000fe2000bf05300 */
[----:B------:R-:W-:-:S12]  /*14740*/  ULDC.64 UR4, c[0x0][0xa08] ;  /* 0x0002820000047ab9 */ /* 0x000fd80000000a00 */
[----:B------:R-:W5:Y:S01]  /*14750*/  @P0 LDC.64 R2, c[0x0][0x9f8] ;  /* 0x00027e00ff020b82 */ /* 0x000f620000000a00 */
[----:B---3--:R-:W-:Y:S02]  /*14760*/  IMAD.MOV.U32 R7, RZ, RZ, R0 ;  /* 0x000000ffff077224 */ /* 0x008fe400078e0000 */
[----:B-----5:R-:W-:-:S05]  /*14770*/  @P0 IMAD.WIDE R2, R0, 0x4, R2 ;  /* 0x0000000400020825 */ /* 0x020fca00078e0202 */
[----:B------:R3:W0:Y:S01]  /*14780*/  @P0 LDG.E R7, desc[UR40][R2.64] ;  /* 0x0000002802070981 */ /* 0x000622000c1e1900 */
[----:B----4-:R-:W-:Y:S01]  /*14790*/  VIADD R0, R16, 0xffffffff ;  /* 0xffffffff10007836 */ /* 0x010fe20000000000 */
[----:B---3--:R-:W3:Y:S02]  /*147a0*/  LDC.64 R2, c[0x0][0x418] ;  /* 0x00010600ff027b82 */ /* 0x008ee40000000a00 */
[----:B---3--:R-:W-:Y:S01]  /*147b0*/  LOP3.LUT P0, RZ, R2, UR4, RZ, 0xfc, !PT ;  /* 0x0000000402ff7c12 */ /* 0x008fe2000f80fcff */
[----:B------:R-:W-:-:S03]  /*147c0*/  UMOV UR4, 0xffffffff ;  /* 0xffffffff00047882 */ /* 0x000fc60000000000 */
[----:B------:R-:W-:Y:S02]  /*147d0*/  LOP3.LUT P0, RZ, R3, UR5, RZ, 0xfc, P0 ;  /* 0x0000000503ff7c12 */ /* 0x000fe4000800fcff */
[----:B0-----:R-:W-:Y:S01]  /*147e0*/  SHF.R.S32.HI R8, RZ, 0x1f, R7 ;  /* 0x0000001fff087819 */ /* 0x001fe20000011407 */
[----:B------:R0:W-:Y:S01]  /*147f0*/  STL [R1+0x4], R7 ;  /* 0x0000040701007387 */ /* 0x0001e20000100800 */
[----:B------:R-:W-:-:S03]  /*14800*/  SEL R16, R7, RZ, !P0 ;  /* 0x000000ff07107207 */ /* 0x000fc60004000000 */
[----:B------:R0:W-:Y:S01]  /*14810*/  STL [R1+0x8], R8 ;  /* 0x0000080801007387 */ /* 0x0001e20000100800 */
[----:B------:R-:W-:Y:S05]  /*14820*/  BRA.DIV UR4, `(.L_x_2401) ;  /* 0x0000005e04ac7947 */ /* 0x000fea000b800000 */
[----:B-1----:R-:W1:Y:S02]  /*14830*/  S2R R4, SR_TID.X ;  /* 0x0000000000047919 */ /* 0x002e640000002100 */
[----:B-1----:R-:W-:-:S04]  /*14840*/  SHF.R.U32.HI R4, RZ, 0x5, R4 ;  /* 0x00000005ff047819 */ /* 0x002fc80000011604 */
[----:B------:R-:W-:-:S05]  /*14850*/  LOP3.LUT R4, R4, 0x3, RZ, 0xc0, !PT ;  /* 0x0000000304047812 */ /* 0x000fca00078ec0ff */
[----:B------:R1:W3:Y:S02]  /*14860*/  SHFL.IDX PT, R14, R4, RZ, 0x1f ;  /* 0x00001fff040e7589 */ /* 0x0002e400000e0000 */
.L_x_2524:
        /* <DEDUP_REMOVED lines=9> */
.L_x_2527:
        /* <DEDUP_REMOVED lines=9> */
[----:B-1----:R-:W1:Y:S02]  /*14990*/  @P0 LDC.64 R4, c[0x0][0x440] ;  /* 0x00011000ff040b82 */ /* 0x002e640000000a00 */
        /* <DEDUP_REMOVED lines=14> */
.L_x_2404:
[----:B------:R-:W4:Y:S04]  /*14a80*/  LDL R0, [R1+0x10] ;  /* 0x0000100001007983 */ /* 0x000f280000100800 */
[----:B---3--:R-:W3:Y:S01]  /*14a90*/  LDL R2, [R1+0x14] ;  /* 0x0000140001027983 */ /* 0x008ee20000100800 */
[----:B----4-:R-:W-:Y:S01]  /*14aa0*/  IMAD R0, R0, 0x8, R19 ;  /* 0x0000000800007824 */ /* 0x010fe200078e0213 */
[----:B---3--:R-:W-:-:S04]  /*14ab0*/  SHF.L.U32 R2, R2, 0x1f, RZ ;  /* 0x0000001f02027819 */ /* 0x008fc800000006ff */
[----:B------:R-:W3:Y:S02]  /*14ac0*/  SYNCS.PHASECHK.TRANS64.TRYWAIT P0, [R0+URZ+0x28c40], R2 ;  /* 0x028c4002000075a7 */ /* 0x000ee4000800017f */
[----:B---3--:R-:W-:Y:S05]  /*14ad0*/  @!P0 BRA `(.L_x_2405) ;  /* 0x0000005c00548947 */ /* 0x008fea0003800000 */
.L_x_2528:
        /* <DEDUP_REMOVED lines=11> */
.L_x_2406:
[----:B------:R-:W4:Y:S04]  /*14b90*/  LDL R3, [R1+0x10] ;  /* 0x0000100001037983 */ /* 0x000f280000100800 */
[----:B-1----:R-:W2:Y:S04]  /*14ba0*/  LDL R4, [R1+0x20] ;  /* 0x0000200001047983 */ /* 0x002ea80000100800 */
        /* <DEDUP_REMOVED lines=21> */
.L_x_2402:
[----:B------:R-:W3:Y:S01]  /*14d00*/  LDL.LU R3, [R1+0x3c] ;  /* 0x00003c0001037983 */ /* 0x000ee20000300800 */
[----:B------:R-:W-:Y:S05]  /*14d10*/  WARPSYNC.ALL ;  /* 0x0000000000007948 */ /* 0x000fea0003800000 */
[----:B------:R-:W-:Y:S01]  /*14d20*/  ULDC.64 UR4, c[0x0][0x298] ;  /* 0x0000a60000047ab9 */ /* 0x000fe20000000a00 */
[----:B------:R-:W-:Y:S01]  /*14d30*/  BSSY B6, `(.L_x_2407) ;  /* 0x000001c000067945 */ /* 0x000fe20003800000 */
[----:B------:R-:W-:Y:S01]  /*14d40*/  BAR.SYNC.DEFER_BLOCKING 0x8, 0x100 ;  /* 0x0204000000007b1d */ /* 0x000fe20000010000 */
[----:B---3--:R-:W-:Y:S01]  /*14d50*/  SHF.R.S32.HI R0, RZ, 0x1f, R3 ;  /* 0x0000001fff007819 */ /* 0x008fe20000011403 */
[----:B-1----:R-:W-:-:S04]  /*14d60*/  IMAD.WIDE.U32 R4, R3, UR4, RZ ;  /* 0x0000000403047c25 */ /* 0x002fc8000f8e00ff */
[----:B------:R-:W-:Y:S01]  /*14d70*/  IMAD R2, R0, UR4, RZ ;  /* 0x0000000400027c24 */ /* 0x000fe2000f8e02ff */
[----:B------:R1:W-:Y:S01]  /*14d80*/  STL.64 [R1+0x40], R4 ;  /* 0x0000400401007387 */ /* 0x0003e20000100a00 */
[----:B------:R-:W-:Y:S02]  /*14d90*/  VIADD R0, R19, 0x20400 ;  /* 0x0002040013007836 */ /* 0x000fe40000000000 */
[----:B------:R-:W-:-:S03]  /*14da0*/  IMAD R2, R3, UR5, R2 ;  /* 0x0000000503027c24 */ /* 0x000fc6000f8e0202 */
[----:B------:R-:W-:Y:S01]  /*14db0*/  LOP3.LUT P0, RZ, R0, 0x3ff, RZ, 0xc0, !PT ;  /* 0x000003ff00ff7812 */ /* 0x000fe2000780c0ff */
[----:B------:R-:W-:-:S05]  /*14dc0*/  IMAD.IADD R0, R5, 0x1, R2 ;  /* 0x0000000105007824 */ /* 0x000fca00078e0202 */
[----:B------:R1:W-:Y:S07]  /*14dd0*/  STL [R1+0x3c], R0 ;  /* 0x00003c0001007387 */ /* 0x0003ee0000100800 */
        /* <DEDUP_REMOVED lines=9> */
[----:B0-----:R-:W-:-:S02]  /*14e70*/  IMAD.U32 R7, RZ, RZ, UR7 ;  /* 0x00000007ff077e24 */ /* 0x001fc4000f8e00ff */
[----:B--2---:R-:W-:Y:S02]  /*14e80*/  IMAD.U32 R10, RZ, RZ, UR8 ;  /* 0x00000008ff0a7e24 */ /* 0x004fe4000f8e00ff */
[----:B------:R-:W-:Y:S02]  /*14e90*/  IMAD.U32 R11, RZ, RZ, UR9 ;  /* 0x00000009ff0b7e24 */ /* 0x000fe4000f8e00ff */
[----:B------:R-:W-:Y:S02]  /*14ea0*/  IMAD.MOV.U32 R8, RZ, RZ, 0x70 ;  /* 0x00000070ff087424 */ /* 0x000fe400078e00ff */
[----:B------:R-:W-:Y:S02]  /*14eb0*/  IMAD.MOV.U32 R12, RZ, RZ, 0x1 ;  /* 0x00000001ff0c7424 */ /* 0x000fe400078e00ff */
[----:B------:R-:W-:-:S07]  /*14ec0*/  IMAD.MOV.U32 R13, RZ, RZ, RZ ;  /* 0x000000ffff0d7224 */ /* 0x000fce00078e00ff */
[----:B------:R-:W-:-:S07]  /*14ed0*/  LEPC R20, `(.L_x_2408) ;  /* 0x000000001014794e */ /* 0x000fce0000000000 */
[----:B-1----:R-:W-:Y:S05]  /*14ee0*/  CALL.ABS.NOINC R2 ;  /* 0x0000000002007343 */ /* 0x002fea0003c00000 */
.L_x_2408:
[----:B------:R-:W-:Y:S05]  /*14ef0*/  BSYNC B6 ;  /* 0x0000000000067941 */ /* 0x000fea0003800000 */
.L_x_2407:
[----:B-1----:R-:W3:Y:S01]  /*14f00*/  LDL.LU R0, [R1+0x3c] ;  /* 0x00003c0001007983 */ /* 0x002ee20000300800 */
[----:B------:R-:W-:Y:S01]  /*14f10*/  ULDC.64 UR6, c[0x0][0xa00] ;  /* 0x0002800000067ab9 */ /* 0x000fe20000000a00 */
[----:B------:R-:W-:Y:S01]  /*14f20*/  ULDC.64 UR4, c[0x0][0x2d8] ;  /* 0x0000b60000047ab9 */ /* 0x000fe20000000a00 */
[----:B0-----:R-:W0:Y:S01]  /*14f30*/  LDC R7, c[0x0][0x448] ;  /* 0x00011200ff077b82 */ /* 0x001e220000000800 */
[----:B------:R-:W3:Y:S04]  /*14f40*/  LDL.LU.64 R2, [R1+0x40] ;  /* 0x0000400001027983 */ /* 0x000ee80000300a00 */
[----:B------:R-:W4:Y:S04]  /*14f50*/  LDL R5, [R1+0xc] ;  /* 0x00000c0001057983 */ /* 0x000f280000100800 */
[----:B------:R-:W2:Y:S01]  /*14f60*/  LDL R12, [R1+0x24] ;  /* 0x00002400010c7983 */ /* 0x000ea20000100800 */
[----:B------:R-:W-:Y:S01]  /*14f70*/  ISETP.NE.U32.AND P0, PT, RZ, UR6, PT ;  /* 0x00000006ff007c0c */ /* 0x000fe2000bf05070 */
[----:B------:R-:W-:-:S03]  /*14f80*/  ULDC UR6, c[0x0][0x2b8] ;  /* 0x0000ae0000067ab9 */ /* 0x000fc60000000800 */
[----:B------:R-:W-:Y:S01]  /*14f90*/  ISETP.NE.AND.EX P0, PT, RZ, UR7, PT, P0 ;  /* 0x00000007ff007c0c */ /* 0x000fe2000bf05300 */
[----:B------:R-:W1:Y:S02]  /*14fa0*/  S2R R8, SR_TID.X ;  /* 0x0000000000087919 */ /* 0x000e640000002100 */
[----:B-1----:R-:W-:Y:S02]  /*14fb0*/  IMAD.SHL.U32 R8, R8, 0x10, RZ ;  /* 0x0000001008087824 */ /* 0x002fe400078e00ff */
[----:B---3--:R-:W-:Y:S01]  /*14fc0*/  IMAD.MOV.U32 R3, RZ, RZ, R0 ;  /* 0x000000ffff037224 */ /* 0x008fe200078e0000 */
[----:B----4-:R-:W-:-:S04]  /*14fd0*/  SHF.R.S32.HI R0, RZ, 0x1f, R5 ;  /* 0x0000001fff007819 */ /* 0x010fc80000011405 */
[----:B------:R-:W-:Y:S02]  /*14fe0*/  SEL R4, R0, RZ, !P0 ;  /* 0x000000ff00047207 */ /* 0x000fe40004000000 */
[----:B------:R-:W-:Y:S02]  /*14ff0*/  SEL R0, R5, RZ, !P0 ;  /* 0x000000ff05007207 */ /* 0x000fe40004000000 */
[----:B------:R-:W1:Y:S01]  /*15000*/  S2R R5, SR_TID.X ;  /* 0x0000000000057919 */ /* 0x000e620000002100 */
[----:B------:R-:W-:-:S04]  /*15010*/  IMAD.WIDE.U32 R2, R17, UR4, R2 ;  /* 0x0000000411027c25 */ /* 0x000fc8000f8e0002 */
[----:B------:R-:W-:Y:S01]  /*15020*/  IMAD R3, R17, UR5, R3 ;  /* 0x0000000511037c24 */ /* 0x000fe2000f8e0203 */
[----:B------:R-:W-:Y:S02]  /*15030*/  ULDC.64 UR4, c[0x0][0x2e0] ;  /* 0x0000b80000047ab9 */ /* 0x000fe40000000a00 */
[----:B------:R-:W-:Y:S02]  /*15040*/  IMAD R4, R4, UR4, RZ ;  /* 0x0000000404047c24 */ /* 0x000fe4000f8e02ff */
[----:B------:R-:W-:-:S04]  /*15050*/  IMAD.WIDE.U32 R2, R0, UR4, R2 ;  /* 0x0000000400027c25 */ /* 0x000fc8000f8e0002 */
[----:B------:R-:W-:Y:S01]  /*15060*/  IMAD R0, R0, UR5, R4 ;  /* 0x0000000500007c24 */ /* 0x000fe2000f8e0204 */
[----:B0-----:R-:W-:Y:S01]  /*15070*/  ISETP.NE.AND P0, PT, R7, 0x1, PT ;  /* 0x000000010700780c */ /* 0x001fe20003f05270 */
[----:B------:R-:W0:Y:S01]  /*15080*/  S2R R9, SR_TID.X ;  /* 0x0000000000097919 */ /* 0x000e220000002100 */
[----:B------:R-:W-:-:S11]  /*15090*/  ULDC.64 UR4, c[0x0][0x2d0] ;  /* 0x0000b40000047ab9 */ /* 0x000fd60000000a00 */
[----:B------:R-:W3:Y:S01]  /*150a0*/  @P0 LDC R6, c[0x0][0x450] ;  /* 0x00011400ff060b82 */ /* 0x000ee20000000800 */
[----:B-1----:R-:W-:-:S04]  /*150b0*/  LOP3.LUT R5, R5, 0x7f, RZ, 0xc0, !PT ;  /* 0x0000007f05057812 */ /* 0x002fc800078ec0ff */
[----:B------:R-:W-:-:S04]  /*150c0*/  SHF.R.U32.HI R5, RZ, 0x3, R5 ;  /* 0x00000003ff057819 */ /* 0x000fc80000011605 */
[----:B------:R-:W-:Y:S02]  /*150d0*/  LOP3.LUT R8, R5, 0x70, R8, 0xf8, !PT ;  /* 0x0000007005087812 */ /* 0x000fe400078ef808 */
[----:B------:R-:W1:Y:S03]  /*150e0*/  @P0 LDC R5, c[0x0][0x44c] ;  /* 0x00011300ff050b82 */ /* 0x000e660000000800 */
[----:B--2---:R-:W-:Y:S02]  /*150f0*/  IMAD.IADD R4, R8, 0x1, R12 ;  /* 0x0000000108047824 */ /* 0x004fe400078e020c */
[----:B------:R2:W5:Y:S01]  /*15100*/  LDL R8, [R1+0x54] ;  /* 0x0000540001087983 */ /* 0x0005620000100800 */
[----:B------:R-:W-:Y:S02]  /*15110*/  IMAD.IADD R3, R3, 0x1, R0 ;  /* 0x0000000103037824 */ /* 0x000fe400078e0200 */
[----:B------:R-:W-:Y:S01]  /*15120*/  IMAD.MOV.U32 R0, RZ, RZ, R4 ;  /* 0x000000ffff007224 */ /* 0x000fe200078e0004 */
[----:B------:R-:W4:Y:S01]  /*15130*/  S2R R10, SR_TID.X ;  /* 0x00000000000a7919 */ /* 0x000f220000002100 */
[----:B-1----:R-:W-:-:S05]  /*15140*/  @P0 IMAD.HI.U32 R5, R4, R5, RZ ;  /* 0x0000000504050227 */ /* 0x002fca00078e00ff */
[----:B---3--:R-:W-:-:S05]  /*15150*/  @P0 SHF.R.U32.HI R0, RZ, R6, R5 ;  /* 0x00000006ff000219 */ /* 0x008fca0000011605 */
        /* <DEDUP_REMOVED lines=8> */
[----:B------:R-:W-:Y:S01]  /*151e0*/  SHF.R.S32.HI R0, RZ, 0x1f, R4 ;  /* 0x0000001fff007819 */ /* 0x000fe20000011404 */
[----:B0-----:R-:W-:-:S04]  /*151f0*/  IMAD.SHL.U32 R9, R9, 0x8, RZ ;  /* 0x0000000809097824 */ /* 0x001fc800078e00ff */
[----:B------:R-:W-:Y:S02]  /*15200*/  IMAD R0, R0, UR4, RZ ;  /* 0x0000000400007c24 */ /* 0x000fe4000f8e02ff */
[----:B------:R-:W-:-:S04]  /*15210*/  IMAD.WIDE.U32 R2, R4, UR4, R2 ;  /* 0x0000000404027c25 */ /* 0x000fc8000f8e0002 */
[----:B------:R-:W-:Y:S01]  /*15220*/  IMAD R0, R4, UR5, R0 ;  /* 0x0000000504007c24 */ /* 0x000fe2000f8e0200 */
[----:B------:R-:W-:Y:S01]  /*15230*/  ULDC.64 UR4, c[0x0][0x280] ;  /* 0x0000a00000047ab9 */ /* 0x000fe20000000a00 */
[----:B------:R-:W-:Y:S02]  /*15240*/  LOP3.LUT R9, R9, 0x38, RZ, 0xc0, !PT ;  /* 0x0000003809097812 */ /* 0x000fe400078ec0ff */
[----:B------:R-:W-:Y:S01]  /*15250*/  IMAD.IADD R0, R3, 0x1, R0 ;  /* 0x0000000103007824 */ /* 0x000fe200078e0200 */
[----:B------:R-:W-:Y:S01]  /*15260*/  LEA R4, P1, R2, UR4, 0x1 ;  /* 0x0000000402047c11 */ /* 0x000fe2000f8208ff */
[----:B------:R-:W-:Y:S01]  /*15270*/  UMOV UR4, 0xffffffff ;  /* 0xffffffff00047882 */ /* 0x000fe20000000000 */
[----:B----4-:R-:W-:Y:S02]  /*15280*/  LOP3.LUT R10, R10, 0x7f, RZ, 0xc0, !PT ;  /* 0x0000007f0a0a7812 */ /* 0x010fe400078ec0ff */
[----:B------:R-:W-:Y:S02]  /*15290*/  ISETP.GE.AND P0, PT, R9, UR6, PT ;  /* 0x0000000609007c0c */ /* 0x000fe4000bf06270 */
[----:B------:R-:W-:-:S02]  /*152a0*/  LEA.HI.X R0, R2, UR5, R0, 0x1, P1 ;  /* 0x0000000502007c11 */ /* 0x000fc400088f0c00 */
[----:B------:R-:W-:Y:S01]  /*152b0*/  SHF.R.U32.HI R10, RZ, 0x3, R10 ;  /* 0x00000003ff0a7819 */ /* 0x000fe2000001160a */
[----:B--2---:R-:W-:Y:S08]  /*152c0*/  BRA.DIV UR4, `(.L_x_2409) ;  /* 0x00000056046c7947 */ /* 0x004ff0000b800000 */
[----:B------:R-:W2:Y:S04]  /*152d0*/  LDL.LU R6, [R1+0x28] ;  /* 0x0000280001067983 */ /* 0x000ea80000300800 */
[----:B------:R-:W3:Y:S01]  /*152e0*/  LDL.LU R5, [R1+0x24] ;  /* 0x0000240001057983 */ /* 0x000ee20000300800 */
[----:B--2---:R-:W-:-:S03]  /*152f0*/  IMAD R2, R6, R7, RZ ;  /* 0x0000000706027224 */ /* 0x004fc600078e02ff */
[----:B------:R-:W0:Y:S01]  /*15300*/  SHFL.IDX PT, R7, R4, RZ, 0x181f ;  /* 0x00181fff04077589 */ /* 0x000e2200000e0000 */
[----:B---3--:R-:W-:-:S03]  /*15310*/  IMAD.IADD R3, R10, 0x1, R5 ;  /* 0x000000010a037824 */ /* 0x008fc600078e0205 */
[----:B------:R-:W1:Y:S01]  /*15320*/  SHFL.IDX PT, R6, R0, RZ, 0x181f ;  /* 0x00181fff00067589 */ /* 0x000e6200000e0000 */
[C---:B------:R-:W-:Y:S01]  /*15330*/  VIADD R5, R3.reuse, 0x10 ;  /* 0x0000001003057836 */ /* 0x040fe20000000000 */
        /* <DEDUP_REMOVED lines=19> */
[----:B------:R-:W-:Y:S04]  /*15470*/  SHFL.IDX PT, R4, R4, 0x3, 0x181f ;  /* 0x00781f0004047f89 */ /* 0x000fe800000e0000 */
[----:B0-----:R-:W0:Y:S04]  /*15480*/  SHFL.IDX PT, R6, R0, 0x2, 0x181f ;  /* 0x00581f0000067f89 */ /* 0x001e2800000e0000 */
[----:B------:R-:W2:Y:S01]  /*15490*/  SHFL.IDX PT, R0, R0, 0x3, 0x181f ;  /* 0x00781f0000007f89 */ /* 0x000ea200000e0000 */
[----:B-1----:R-:W-:-:S05]  /*154a0*/  @!P1 LEA R5, P2, R9, R5, 0x1 ;  /* 0x0000000509059211 */ /* 0x002fca00078408ff */
[----:B0-----:R-:W-:-:S04]  /*154b0*/  @!P1 IMAD.X R6, RZ, RZ, R6, P2 ;  /* 0x000000ffff069224 */ /* 0x001fc800010e0606 */
[----:B------:R-:W-:Y:S02]  /*154c0*/  @!P1 IMAD.MOV.U32 R7, RZ, RZ, R6 ;  /* 0x000000ffff079224 */ /* 0x000fe400078e0006 */
[----:B------:R-:W-:-:S05]  /*154d0*/  @!P1 IMAD.MOV.U32 R6, RZ, RZ, R5 ;  /* 0x000000ffff069224 */ /* 0x000fca00078e0005 */
[----:B--2---:R0:W-:Y:S02]  /*154e0*/  @!P1 LDGSTS.E.BYPASS.LTC128B.128 [R8+0x21400], desc[UR40][R6.64], !P0 ;  /* 0x2140000006089fae */ /* 0x0041e4000c101d68 */
.L_x_2537:
[----:B------:R-:W-:-:S05]  /*154f0*/  VIADD R3, R3, 0x30 ;  /* 0x0000003003037836 */ /* 0x000fca0000000000 */
[----:B------:R-:W-:-:S13]  /*15500*/  ISETP.GE.AND P1, PT, R3, R2, PT ;  /* 0x000000020300720c */ /* 0x000fda0003f26270 */
[----:B------:R-:W-:-:S05]  /*15510*/  @!P1 LEA R2, P2, R9, R4, 0x1 ;  /* 0x0000000409029211 */ /* 0x000fca00078408ff */
[----:B------:R-:W-:-:S05]  /*15520*/  @!P1 IMAD.X R3, RZ, RZ, R0, P2 ;  /* 0x000000ffff039224 */ /* 0x000fca00010e0600 */
[----:B------:R-:W-:Y:S01]  /*15530*/  @!PT LDS RZ, [RZ] ;  /* 0x00000000fffff984 */ /* 0x000fe20000000800 */
[----:B------:R-:W-:Y:S01]  /*15540*/  @!PT LDS RZ, [RZ] ;  /* 0x00000000fffff984 */ /* 0x000fe20000000800 */
[----:B------:R-:W-:Y:S01]  /*15550*/  @!PT LDS RZ, [RZ] ;  /* 0x00000000fffff984 */ /* 0x000fe20000000800 */
[----:B------:R1:W-:Y:S01]  /*15560*/  @!P1 LDGSTS.E.BYPASS.LTC128B.128 [R8+0x21c00], desc[UR40][R2.64], !P0 ;  /* 0x21c0000002089fae */ /* 0x0003e2000c101d68 */
[----:B------:R-:W-:Y:S01]  /*15570*/  PLOP3.LUT P0, PT, PT, PT, PT, 0x80, 0x0 ;  /* 0x000000000000781c */ /* 0x000fe20003f0f070 */
[----:B------:R-:W-:-:S12]  /*15580*/  NOP ;  /* 0x0000000000007918 */ /* 0x000fd80000000000 */
.L_x_2410:
[----:B------:R-:W-:Y:S02]  /*15590*/  PLOP3.LUT P1, PT, P1, P0, PT, 0xa2, 0x0 ;  /* 0x000000000000781c */ /* 0x000fe40000f21472 */
[----:B------:R-:W-:-:S08]  /*155a0*/  @P0 R2UR P1, UR4, R19 ;  /* 0x00000000130402ca */ /* 0x000fd00000020000 */
[----:B------:R-:W-:-:S05]  /*155b0*/  @P0 PLOP3.LUT P0, PT, P1, PT, PT, 0x80, 0x0 ;  /* 0x000000000000081c */ /* 0x000fca0000f0f070 */
[----:B------:R-:W-:Y:S01]  /*155c0*/  @!P1 SYNCS.ARRIVE.TRANS64.RED.A0T1 RZ, [UR4+0x28c00], RZ ;  /* 0x028c00ffffff99a7 */ /* 0x000fe20008200404 */
[----:B------:R-:W-:Y:S07]  /*155d0*/  @!P1 ARRIVES.LDGSTSBAR.64.TRANSCNT [UR4+0x28c00] ;  /* 0x028c0000ff0099b0 */ /* 0x000fee0008000a84 */
[----:B------:R-:W-:Y:S05]  /*155e0*/  @P0 BRA.U.ANY `(.L_x_2410) ;  /* 0xfffffffd00e80947 */ /* 0x000fea000393ffff */
[----:B-1----:R-:W2:Y:S02]  /*155f0*/  LDL.LU R2, [R1+0x48] ;  /* 0x0000480001027983 */ /* 0x002ea40000300800 */
        /* <DEDUP_REMOVED lines=9> */
[----:B------:R-:W2:Y:S03]  /*15690*/  SYNCS.PHASECHK.TRANS64.TRYWAIT P0, [R19+URZ+0x28c20], R0 ;  /* 0x028c2000130075a7 */ /* 0x000ea6000800017f */
[----:B-12---:R-:W-:Y:S05]  /*156a0*/  @!P0 BRA `(.L_x_2412) ;  /* 0x0000005400b88947 */ /* 0x006fea0003800000 */
.L_x_2538:
[----:B------:R-:W-:Y:S05]  /*156b0*/  BSYNC B0 ;  /* 0x0000000000007941 */ /* 0x000fea0003800000 */
.L_x_2411:
[----:B------:R-:W-:Y:S01]  /*156c0*/  LOP3.LUT P0, RZ, R18, 0x1, RZ, 0xc0, !PT ;  /* 0x0000000112ff7812 */ /* 0x000fe2000780c0ff */
[----:B------:R-:W-:-:S12]  /*156d0*/  BSSY B0, `(.L_x_2413) ;  /* 0x0000097000007945 */ /* 0x000fd80003800000 */
[----:B------:R-:W-:Y:S05]  /*156e0*/  @!P0 BRA `(.L_x_2414) ;  /* 0x0000000800548947 */ /* 0x000fea0003800000 */
[----:B------:R-:W1:Y:S04]  /*156f0*/  LDL R4, [R1+0x10] ;  /* 0x0000100001047983 */ /* 0x000e680000100800 */
[----:B------:R-:W2:Y:S01]  /*15700*/  LDL R2, [R1+0x14] ;  /* 0x0000140001027983 */ /* 0x000ea20000100800 */
[----:B------:R-:W-:Y:S01]  /*15710*/  BSSY B1, `(.L_x_2415) ;  /* 0x0000008000017945 */ /* 0x000fe20003800000 */
[----:B------:R-:W3:Y:S02]  /*15720*/  S2R R3, SR_TID.X ;  /* 0x0000000000037919 */ /* 0x000ee40000002100 */
[----:B---3--:R-:W-:-:S04]  /*15730*/  LOP3.LUT R3, R3, 0x7f, RZ, 0xc0, !PT ;  /* 0x0000007f03037812 */ /* 0x008fc800078ec0ff */
[----:B------:R-:W-:Y:S01]  /*15740*/  ISETP.NE.AND P1, PT, R3, RZ, PT ;  /* 0x000000ff0300720c */ /* 0x000fe20003f25270 */
[----:B-1----:R-:W-:Y:S01]  /*15750*/  IMAD R0, R4, 0x8, R19 ;  /* 0x0000000804007824 */ /* 0x002fe200078e0213 */
[----:B--2---:R-:W-:-:S04]  /*15760*/  SHF.L.U32 R2, R2, 0x1f, RZ ;  /* 0x0000001f02027819 */ /* 0x004fc800000006ff */
[----:B------:R-:W1:Y:S02]  /*15770*/  SYNCS.PHASECHK.TRANS64.TRYWAIT P0, [R0+URZ+0x28c60], R2 ;  /* 0x028c6002000075a7 */ /* 0x000e64000800017f */
[----:B-1----:R-:W-:Y:S05]  /*15780*/  @!P0 BRA `(.L_x_2416) ;  /* 0x0000005400948947 */ /* 0x002fea0003800000 */
.L_x_2539:
[----:B------:R-:W-:Y:S05]  /*15790*/  BSYNC B1 ;  /* 0x0000000000017941 */ /* 0x000fea0003800000 */
.L_x_2415:
[----:B------:R-:W-:Y:S04]  /*157a0*/  BSSY B1, `(.L_x_2417) ;  /* 0x0000009000017945 */ /* 0x000fe80003800000 */
[----:B------:R-:W-:Y:S05]  /*157b0*/  @P1 BRA `(.L_x_2418) ;  /* 0x00000000001c1947 */ /* 0x000fea0003800000 */
[----:B------:R-:W2:Y:S01]  /*157c0*/  S2R R3, SR_TID.X ;  /* 0x0000000000037919 */ /* 0x000ea20000002100 */
[----:B-1----:R-:W-:-:S04]  /*157d0*/  IMAD.MOV.U32 R2, RZ, RZ, 0x10000 ;  /* 0x00010000ff027424 */ /* 0x002fc800078e00ff */
[----:B------:R3:W-:Y:S01]  /*157e0*/  SYNCS.ARRIVE.TRANS64 RZ, [R0+URZ+0x28c50], R2 ;  /* 0x028c500200ff79a7 */ /* 0x0007e2000800003f */
[----:B--2---:R-:W-:-:S04]  /*157f0*/  LOP3.LUT R3, R3, 0x1f, RZ, 0xc0, !PT ;  /* 0x0000001f03037812 */ /* 0x004fc800078ec0ff */
[----:B------:R-:W-:-:S13]  /*15800*/  ISETP.NE.AND P0, PT, R3, RZ, PT ;  /* 0x000000ff0300720c */ /* 0x000fda0003f05270 */
[----:B---3--:R-:W-:Y:S05]  /*15810*/  @!P0 BRA `(.L_x_2418) ;  /* 0x0000000000048947 */ /* 0x008fea0003800000 */
[----:B------:R-:W-:Y:S01]  /*15820*/  BPT.TRAP 0x1 ;  /* 0x000000040000795c */ /* 0x000fe20000300000 */
.L_x_2418:
[----:B------:R-:W-:Y:S05]  /*15830*/  BSYNC B1 ;  /* 0x0000000000017941 */ /* 0x000fea0003800000 */
.L_x_2417:
[----:B------:R-:W2:Y:S04]  /*15840*/  LDL R4, [R1+0x18] ;  /* 0x0000180001047983 */ /* 0x000ea80000100800 */
[----:B------:R-:W2:Y:S04]  /*15850*/  LDL.LU R3, [R1+0x20] ;  /* 0x0000200001037983 */ /* 0x000ea80000300800 */
[----:B-1----:R-:W3:Y:S01]  /*15860*/  LDL R2, [R1+0x10] ;  /* 0x0000100001027983 */ /* 0x002ee20000100800 */
        /* <DEDUP_REMOVED lines=10> */
.L_x_2419:
        /* <DEDUP_REMOVED lines=10> */
[----:B------:R-:W-:Y:S01]  /*159b0*/  PLOP3.LUT P0, PT, PT, PT, PT, 0x80, 0x0 ;  /* 0x000000000000781c */ /* 0x000fe20003f0f070 */
[----:B------:R-:W-:Y:S01]  /*159c0*/  VIADD R4, R2, 0x2400 ;  /* 0x0000240002047836 */ /* 0x000fe20000000000 */
[----:B------:R-:W-:Y:S01]  /*159d0*/  UMOV UR6, 0x0 ;  /* 0x0000000000067882 */ /* 0x000fe20000000000 */
[----:B------:R-:W-:Y:S01]  /*159e0*/  UMOV UR7, 0x14f00000 ;  /* 0x14f0000000077882 */ /* 0x000fe20000000000 */
[----:B------:R-:W-:-:S09]  /*159f0*/  UMOV UR10, 0x40 ;  /* 0x00000040000a7882 */ /* 0x000fd20000000000 */
.L_x_2420:
        /* <DEDUP_REMOVED lines=15> */
.L_x_2421:
        /* <DEDUP_REMOVED lines=15> */
.L_x_2422:
        /* <DEDUP_REMOVED lines=15> */
.L_x_2423:
        /* <DEDUP_REMOVED lines=15> */
.L_x_2424:
        /* <DEDUP_REMOVED lines=15> */
.L_x_2425:
        /* <DEDUP_REMOVED lines=15> */
.L_x_2426:
        /* <DEDUP_REMOVED lines=10> */
.L_x_2414:
[----:B------:R-:W-:Y:S05]  /*16040*/  BSYNC B0 ;  /* 0x0000000000007941 */ /* 0x000fea0003800000 */
.L_x_2413:
[----:B------:R-:W1:Y:S04]  /*16050*/  LDL R4, [R1+0x30] ;  /* 0x0000300001047983 */ /* 0x000e680000100800 */
[----:B------:R-:W2:Y:S01]  /*16060*/  LDL R5, [R1+0x1c] ;  /* 0x00001c0001057983 */ /* 0x000ea20000100800 */
[----:B------:R-:W-:Y:S01]  /*16070*/  BSSY B0, `(.L_x_2427) ;  /* 0x00002b1000007945 */ /* 0x000fe20003800000 */
[----:B-1----:R-:W-:-:S05]  /*16080*/  VIADD R0, R4, 0xfffffffe ;  /* 0xfffffffe04007836 */ /* 0x002fca0000000000 */
[----:B--2---:R-:W-:-:S13]  /*16090*/  ISETP.GE.AND P0, PT, R0, R5, PT ;  /* 0x000000050000720c */ /* 0x004fda0003f06270 */
[----:B------:R-:W-:Y:S05]  /*160a0*/  @!P0 BRA `(.L_x_2428) ;  /* 0x0000002800b48947 */ /* 0x000fea0003800000 */
[----:B------:R-:W2:Y:S04]  /*160b0*/  LDL.LU R9, [R1+0x4c] ;  /* 0x00004c0001097983 */ /* 0x000ea80000300800 */
[----:B0-----:R-:W3:Y:S04]  /*160c0*/  LDL.LU R8, [R1+0x38] ;  /* 0x0000380001087983 */ /* 0x001ee80000300800 */
[----:B------:R-:W4:Y:S04]  /*160d0*/  LDL.LU R7, [R1+0x50] ;  /* 0x0000500001077983 */ /* 0x000f280000300800 */
[----:B------:R-:W5:Y:S04]  /*160e0*/  LDL.LU R6, [R1+0x34] ;  /* 0x0000340001067983 */ /* 0x000f680000300800 */
[----:B------:R-:W5:Y:S01]  /*160f0*/  LDL.LU R4, [R1+0x58] ;  /* 0x0000580001047983 */ /* 0x000f620000300800 */
[----:B------:R-:W-:Y:S01]  /*16100*/  LOP3.LUT R5, RZ, R5, RZ, 0x33, !PT ;  /* 0x00000005ff057212 */ /* 0x000fe200078e33ff */
[----:B------:R-:W-:Y:S01]  /*16110*/  BSSY B2, `(.L_x_2429) ;  /* 0x00000eb000027945 */ /* 0x000fe20003800000 */
[----:B--2---:R-:W-:-:S04]  /*16120*/  VIADD R2, R9, 0x1 ;  /* 0x0000000109027836 */ /* 0x004fc80000000000 */
[----:B---3--:R-:W-:Y:S01]  /*16130*/  IMAD R2, R2, R8, RZ ;  /* 0x0000000802027224 */ /* 0x008fe200078e02ff */
[----:B----4-:R-:W-:-:S04]  /*16140*/  LOP3.LUT R3, RZ, R7, RZ, 0x33, !PT ;  /* 0x00000007ff037212 */ /* 0x010fc800078e33ff */
[----:B------:R-:W-:-:S04]  /*16150*/  LOP3.LUT R2, RZ, R2, RZ, 0x33, !PT ;  /* 0x00000002ff027212 */ /* 0x000fc800078e33ff */
[----:B-----5:R-:W-:Y:S02]  /*16160*/  VIADDMNMX R2, R2, -R6, R3, !PT ;  /* 0x8000000602027246 */ /* 0x020fe40007800103 */
[----:B------:R-:W-:-:S04]  /*16170*/  LOP3.LUT R4, RZ, R4, RZ, 0x33, !PT ;  /* 0x00000004ff047212 */ /* 0x000fc800078e33ff */
[----:B------:R-:W-:-:S04]  /*16180*/  VIMNMX R4, R2, R4, !PT ;  /* 0x0000000402047248 */ /* 0x000fc80007fe0100 */
[----:B------:R-:W-:Y:S02]  /*16190*/  VIADDMNMX R5, R4, 0x2, R5, !PT ;  /* 0x0000000204057846 */ /* 0x000fe40007800105 */
[----:B------:R-:W-:-:S05]  /*161a0*/  LOP3.LUT R2, RZ, R4, RZ, 0x33, !PT ;  /* 0x00000004ff027212 */ /* 0x000fca00078e33ff */
        /* <DEDUP_REMOVED lines=39> */
.L_x_2433:
        /* <DEDUP_REMOVED lines=8> */
.L_x_2540:
[----:B------:R-:W-:Y:S05]  /*164a0*/  BSYNC B3 ;  /* 0x0000000000037941 */ /* 0x000fea0003800000 */
.L_x_2434:
        /* <DEDUP_REMOVED lines=9> */
.L_x_2437:
[----:B------:R-:W-:Y:S05]  /*16540*/  BSYNC B3 ;  /* 0x0000000000037941 */ /* 0x000fea0003800000 */
.L_x_2436:
[----:B------:R-:W2:Y:S04]  /*16550*/  LDL R6, [R1+0x10] ;  /* 0x0000100001067983 */ /* 0x000ea80000100800 */
[----:B------:R-:W3:Y:S01]  /*16560*/  LDL R7, [R1+0x18] ;  /* 0x0000180001077983 */ /* 0x000ee20000100800 */
[----:B------:R-:W-:Y:S01]  /*16570*/  IMAD.MOV.U32 R10, RZ, RZ, RZ ;  /* 0x000000ffff0a7224 */ /* 0x000fe200078e00ff */
        /* <DEDUP_REMOVED lines=10> */
.L_x_2438:
        /* <DEDUP_REMOVED lines=13> */
.L_x_2541:
[----:B------:R-:W-:Y:S05]  /*166f0*/  BSYNC B3 ;  /* 0x0000000000037941 */ /* 0x000fea0003800000 */
.L_x_2439:
        /* <DEDUP_REMOVED lines=11> */
.L_x_2442:
[----:B------:R-:W-:Y:S05]  /*167b0*/  BSYNC B3 ;  /* 0x0000000000037941 */ /* 0x000fea0003800000 */
.L_x_2441:
[----:B-12---:R-:W2:Y:S01]  /*167c0*/  LDL R2, [R1+0x10] ;  /* 0x0000100001027983 */ /* 0x006ea20000100800 */
        /* <DEDUP_REMOVED lines=9> */
.L_x_2443:
        /* <DEDUP_REMOVED lines=15> */
.L_x_2444:
        /* <DEDUP_REMOVED lines=15> */
.L_x_2445:
        /* <DEDUP_REMOVED lines=15> */
.L_x_2446:
        /* <DEDUP_REMOVED lines=15> */
.L_x_2447:
        /* <DEDUP_REMOVED lines=15> */
.L_x_2448:
        /* <DEDUP_REMOVED lines=15> */
.L_x_2449:
        /* <DEDUP_REMOVED lines=15> */
.L_x_2450:
        /* <DEDUP_REMOVED lines=10> */
.L_x_2432:
[----:B------:R-:W-:Y:S05]  /*16f90*/  BSYNC B1 ;  /* 0x0000000000017941 */ /* 0x000fea0003800000 */
.L_x_2431:
[----:B------:R-:W2:Y:S02]  /*16fa0*/  LDL.LU R6, [R1+0x30] ;  /* 0x0000300001067983 */ /* 0x000ea40000300800 */
[----:B--2---:R-:W-:-:S07]  /*16fb0*/  VIADD R0, R6, 0xfffffffd ;  /* 0xfffffffd06007836 */ /* 0x004fce0000000000 */
.L_x_2430:
[----:B------:R-:W-:Y:S05]  /*16fc0*/  BSYNC B2 ;  /* 0x0000000000027941 */ /* 0x000fea0003800000 */
.L_x_2429:
[----:B------:R-:W-:-:S05]  /*16fd0*/  VIADD R5, R5, 0xfffffffe ;  /* 0xfffffffe05057836 */ /* 0x000fca0000000000 */
[----:B------:R-:W-:-:S13]  /*16fe0*/  ISETP.NE.AND P0, PT, R5, R4, PT ;  /* 0x000000040500720c */ /* 0x000fda0003f05270 */
[----:B------:R-:W-:Y:S05]  /*16ff0*/  @!P0 BRA `(.L_x_2428) ;  /* 0x0000001800e08947 */ /* 0x000fea0003800000 */
.L_x_2491:
        /* <DEDUP_REMOVED lines=10> */
[----:B------:R-:W-:Y:S06]  /*170a0*/  @!P1 BRA `(.L_x_2452) ;  /* 0x0000000c00349947 */ /* 0x000fec0003800000 */
        /* <DEDUP_REMOVED lines=24> */
.L_x_2453:
        /* <DEDUP_REMOVED lines=8> */
.L_x_2542:
[----:B------:R-:W-:Y:S05]  /*172b0*/  BSYNC B2 ;  /* 0x0000000000027941 */ /* 0x000fea0003800000 */
.L_x_2454:
        /* <DEDUP_REMOVED lines=9> */
.L_x_2457:
[----:B------:R-:W-:Y:S05]  /*17350*/  BSYNC B2 ;  /* 0x0000000000027941 */ /* 0x000fea0003800000 */
.L_x_2456:
        /* <DEDUP_REMOVED lines=12> */
.L_x_2458:
        /* <DEDUP_REMOVED lines=13> */
.L_x_2543:
[----:B------:R-:W-:Y:S05]  /*174f0*/  BSYNC B2 ;  /* 0x0000000000027941 */ /* 0x000fea0003800000 */
.L_x_2459:
        /* <DEDUP_REMOVED lines=11> */
.L_x_2462:
[----:B------:R-:W-:Y:S05]  /*175b0*/  BSYNC B2 ;  /* 0x0000000000027941 */ /* 0x000fea0003800000 */
.L_x_2461:
        /* <DEDUP_REMOVED lines=9> */
.L_x_2463:
        /* <DEDUP_REMOVED lines=15> */
.L_x_2464:
        /* <DEDUP_REMOVED lines=15> */
.L_x_2465:
        /* <DEDUP_REMOVED lines=15> */
.L_x_2466:
        /* <DEDUP_REMOVED lines=15> */
.L_x_2467:
        /* <DEDUP_REMOVED lines=15> */
.L_x_2468:
        /* <DEDUP_REMOVED lines=15> */
.L_x_2469:
        /* <DEDUP_REMOVED lines=15> */
.L_x_2470:
        /* <DEDUP_REMOVED lines=10> */
.L_x_2452:
[----:B------:R-:W-:Y:S05]  /*17d80*/  BSYNC B1 ;  /* 0x0000000000017941 */ /* 0x000fea0003800000 */
.L_x_2451:
        /* <DEDUP_REMOVED lines=35> */
.L_x_2473:
        /* <DEDUP_REMOVED lines=8> */
.L_x_2544:
[----:B------:R-:W-:Y:S05]  /*18040*/  BSYNC B2 ;  /* 0x0000000000027941 */ /* 0x000fea0003800000 */
.L_x_2474:
        /* <DEDUP_REMOVED lines=9> */
.L_x_2477:
[----:B------:R-:W-:Y:S05]  /*180e0*/  BSYNC B2 ;  /* 0x0000000000027941 */ /* 0x000fea0003800000 */
.L_x_2476:
        /* <DEDUP_REMOVED lines=13> */
.L_x_2478:
        /* <DEDUP_REMOVED lines=13> */
.L_x_2545:
[----:B------:R-:W-:Y:S05]  /*18290*/  BSYNC B2 ;  /* 0x0000000000027941 */ /* 0x000fea0003800000 */
.L_x_2479:
        /* <DEDUP_REMOVED lines=11> */
.L_x_2482:
[----:B------:R-:W-:Y:S05]  /*18350*/  BSYNC B2 ;  /* 0x0000000000027941 */ /* 0x000fea0003800000 */
.L_x_2481:
        /* <DEDUP_REMOVED lines=10> */
.L_x_2483:
        /* <DEDUP_REMOVED lines=15> */
.L_x_2484:
        /* <DEDUP_REMOVED lines=15> */
.L_x_2485:
        /* <DEDUP_REMOVED lines=15> */
.L_x_2486:
        /* <DEDUP_REMOVED lines=15> */
.L_x_2487:
        /* <DEDUP_REMOVED lines=15> */
.L_x_2488:
        /* <DEDUP_REMOVED lines=15> */
.L_x_2489:
        /* <DEDUP_REMOVED lines=15> */
.L_x_2490:
        /* <DEDUP_REMOVED lines=10> */
.L_x_2472:
[----:B------:R-:W-:Y:S05]  /*18b30*/  BSYNC B1 ;  /* 0x0000000000017941 */ /* 0x000fea0003800000 */
.L_x_2471:
[----:B------:R-:W2:Y:S01]  /*18b40*/  LDL R2, [R1+0x1c] ;  /* 0x00001c0001027983 */ /* 0x000ea20000100800 */
[----:B------:R-:W-:Y:S01]  /*18b50*/  VIADD R0, R0, 0xfffffffe ;  /* 0xfffffffe00007836 */ /* 0x000fe20000000000 */
[----:B--2---:R-:W-:-:S13]  /*18b60*/  ISETP.GT.AND P0, PT, R6, R2, PT ;  /* 0x000000020600720c */ /* 0x004fda0003f04270 */
[----:B------:R-:W-:Y:S05]  /*18b70*/  @P0 BRA `(.L_x_2491) ;  /* 0xffffffe400200947 */ /* 0x000fea000383ffff */
.L_x_2428:
[----:B------:R-:W-:Y:S05]  /*18b80*/  BSYNC B0 ;  /* 0x0000000000007941 */ /* 0x000fea0003800000 */
.L_x_2427:
        /* <DEDUP_REMOVED lines=19> */
[----:B0-----:R-:W0:Y:S02]  /*18cc0*/  S2R R6, SR_LTMASK ;  /* 0x0000000000067919 */ /* 0x001e240000003900 */
[----:B0-----:R-:W-:-:S04]  /*18cd0*/  LOP3.LUT R6, R6, UR4, RZ, 0xc0, !PT ;  /* 0x0000000406067c12 */ /* 0x001fc8000f8ec0ff */
[----:B------:R-:W0:Y:S01]  /*18ce0*/  POPC R7, R6 ;  /* 0x0000000600077309 */ /* 0x000e220000000000 */
[----:B--2---:R-:W0:Y:S02]  /*18cf0*/  SHFL.IDX PT, R4, R3, R4, 0x1f ;  /* 0x00001f0403047589 */ /* 0x004e2400000e0000 */
[----:B0-----:R-:W-:-:S05]  /*18d00*/  IADD3 R2, R4, UR37, R7 ;  /* 0x0000002504027c10 */ /* 0x001fca000fffe007 */
[----:B------:R2:W-:Y:S02]  /*18d10*/  STL [R1], R2 ;  /* 0x0000000201007387 */ /* 0x0005e40000100800 */
.L_x_2493:
[----:B------:R-:W-:Y:S05]  /*18d20*/  BSYNC B0 ;  /* 0x0000000000007941 */ /* 0x000fea0003800000 */
.L_x_2492:
[----:B------:R-:W-:-:S05]  /*18d30*/  SEL R0, R0, RZ, P0 ;  /* 0x000000ff00007207 */ /* 0x000fca0000000000 */
[----:B------:R3:W-:Y:S02]  /*18d40*/  STL [R1+0x10], R0 ;  /* 0x0000100001007387 */ /* 0x0007e40000100800 */
.L_x_2395:
[----:B------:R-:W-:Y:S05]  /*18d50*/  BSYNC B7 ;  /* 0x0000000000077941 */ /* 0x000fea0003800000 */
.L_x_2393:
        /* <DEDUP_REMOVED lines=8> */
[----:B01----:R-:W0:Y:S04]  /*18de0*/  LDS.128 R4, [R19+0x28cd0] ;  /* 0x028cd00013047984 */ /* 0x003e280000000c00 */
[----:B0-----:R1:W-:Y:S04]  /*18df0*/  STL.64 [R1], R4 ;  /* 0x0000000401007387 */ /* 0x0013e80000100a00 */
[----:B------:R1:W-:Y:S01]  /*18e00*/  STL.64 [R1+0x8], R6 ;  /* 0x0000080601007387 */ /* 0x0003e20000100a00 */
[----:B------:R-:W-:Y:S06]  /*18e10*/  BAR.ARV 0x4, 0x180 ;  /* 0x0106000000007b1d */ /* 0x000fec0000002000 */
[----:B------:R-:W-:Y:S05]  /*18e20*/  BRA `(.L_x_2495) ;  /* 0x0000001000307947 */ /* 0x000fea0003800000 */
.L_x_2494:
[----:B------:R-:W5:Y:S01]  /*18e30*/  S2R R16, SR_TID.X ;  /* 0x0000000000107919 */ /* 0x000f620000002100 */
[----:B------:R-:W-:Y:S01]  /*18e40*/  UMOV UR4, 0xffffffff ;  /* 0xffffffff00047882 */ /* 0x000fe20000000000 */
[----:B-----5:R-:W-:-:S04]  /*18e50*/  LOP3.LUT R16, R16, 0x1f, RZ, 0xc0, !PT ;  /* 0x0000001f10107812 */ /* 0x020fc800078ec0ff */
[----:B------:R-:W-:Y:S01]  /*18e60*/  ISETP.NE.AND P0, PT, R16, 0x1f, PT ;  /* 0x0000001f1000780c */ /* 0x000fe20003f05270 */
[----:B------:R-:W-:-:S12]  /*18e70*/  BRA.DIV UR4, `(.L_x_2496) ;  /* 0x0000002204647947 */ /* 0x000fd8000b800000 */
[----:B-1----:R-:W2:Y:S01]  /*18e80*/  LDL.LU R3, [R1] ;  /* 0x0000000001037983 */ /* 0x002ea20000300800 */
[----:B------:R-:W-:-:S03]  /*18e90*/  ULDC UR4, c[0x0][0xc3c] ;  /* 0x00030f0000047ab9 */ /* 0x000fc60000000800 */
[----:B0-----:R-:W3:Y:S01]  /*18ea0*/  LDL R8, [R1+0xc] ;  /* 0x00000c0001087983 */ /* 0x001ee20000100800 */
[----:B--2---:R-:W-:Y:S02]  /*18eb0*/  IMAD.MOV.U32 R10, RZ, RZ, R3 ;  /* 0x000000ffff0a7224 */ /* 0x004fe400078e0003 */
[----:B---34-:R-:W-:-:S05]  /*18ec0*/  IMAD.IADD R0, R8, 0x1, R16 ;  /* 0x0000000108007824 */ /* 0x018fca00078e0210 */
        /* <DEDUP_REMOVED lines=16> */
[----:B---3--:R-:W-:Y:S01]  /*18fd0*/  @!P1 IMAD.MOV.U32 R7, RZ, RZ, R6 ;  /* 0x000000ffff079224 */ /* 0x008fe200078e0006 */
        /* <DEDUP_REMOVED lines=19> */
.L_x_2555:
[----:B------:R-:W-:Y:S02]  /*19110*/  ULDC UR4, c[0x0][0xc38] ;  /* 0x00030e0000047ab9 */ /* 0x000fe40000000800 */
[----:B------:R-:W-:-:S04]  /*19120*/  IMAD.U32 R8, RZ, RZ, UR4 ;  /* 0x00000004ff087e24 */ /* 0x000fc8000f8e00ff */
[----:B-1----:R-:W-:-:S04]  /*19130*/  IMAD R9, R14, R8, RZ ;  /* 0x000000080e097224 */ /* 0x002fc800078e02ff */
[----:B------:R-:W-:-:S05]  /*19140*/  IMAD.IADD R0, R0, 0x1, R9 ;  /* 0x0000000100007824 */ /* 0x000fca00078e0209 */
[----:B------:R-:W-:-:S13]  /*19150*/  ISETP.GT.AND P6, PT, R0, R4, PT ;  /* 0x000000040000720c */ /* 0x000fda0003fc4270 */
[----:B------:R-:W-:Y:S05]  /*19160*/  @P6 BRA `(.L_x_2497) ;  /* 0x0000000000ac6947 */ /* 0x000fea0003800000 */
.L_x_2500:
        /* <DEDUP_REMOVED lines=37> */
.L_x_2563:
[----:B------:R-:W-:Y:S02]  /*193c0*/  ULDC UR4, c[0x0][0xc38] ;  /* 0x00030e0000047ab9 */ /* 0x000fe40000000800 */
[----:B------:R-:W-:-:S04]  /*193d0*/  IMAD.U32 R8, RZ, RZ, UR4 ;  /* 0x00000004ff087e24 */ /* 0x000fc8000f8e00ff */
[----:B-1----:R-:W-:-:S04]  /*193e0*/  IMAD R9, R14, R8, RZ ;  /* 0x000000080e097224 */ /* 0x002fc800078e02ff */
[----:B------:R-:W-:-:S05]  /*193f0*/  IMAD.IADD R0, R9, 0x1, R0 ;  /* 0x0000000109007824 */ /* 0x000fca00078e0200 */
[----:B------:R-:W-:-:S13]  /*19400*/  ISETP.GT.AND P6, PT, R0, R4, PT ;  /* 0x000000040000720c */ /* 0x000fda0003fc4270 */
[----:B------:R-:W-:Y:S05]  /*19410*/  @!P6 BRA `(.L_x_2500) ;  /* 0xfffffffc0054e947 */ /* 0x000fea000383ffff */
.L_x_2497:
[----:B------:R-:W-:Y:S01]  /*19420*/  IMAD.IADD R9, R0, 0x1, -R9 ;  /* 0x0000000100097824 */ /* 0x000fe200078e0a09 */
[----:B------:R-:W-:-:S03]  /*19430*/  UMOV UR4, 0xffffffff ;  /* 0xffffffff00047882 */ /* 0x000fc60000000000 */
[----:B------:R-:W-:-:S05]  /*19440*/  IMAD R3, R2, R8, R9 ;  /* 0x0000000802037224 */ /* 0x000fca00078e0209 */
[----:B------:R-:W-:Y:S01]  /*19450*/  ISETP.GT.AND P6, PT, R3, R4, PT ;  /* 0x000000040300720c */ /* 0x000fe20003fc4270 */
[----:B------:R-:W-:-:S12]  /*19460*/  BRA.DIV UR4, `(.L_x_2501) ;  /* 0x0000002204f07947 */ /* 0x000fd8000b800000 */
[----:B------:R-:W2:Y:S01]  /*19470*/  LDL.LU R11, [R1+0xc] ;  /* 0x00000c00010b7983 */ /* 0x000ea20000300800 */
[----:B------:R-:W-:-:S04]  /*19480*/  VOTE.ANY R3, PT, !P6 ;  /* 0x0000000000037806 */ /* 0x000fc800070e0100 */
[----:B------:R-:W1:Y:S02]  /*19490*/  POPC R10, R3 ;  /* 0x00000003000a7309 */ /* 0x000e640000000000 */
[----:B-1----:R2:W1:Y:S04]  /*194a0*/  SHFL.IDX PT, R0, R5, R10, 0x1f ;  /* 0x00001f0a05007589 */ /* 0x00246800000e0000 */
[----:B------:R3:W4:Y:S01]  /*194b0*/  SHFL.IDX PT, R7, R7, R10, 0x1f ;  /* 0x00001f0a07077589 */ /* 0x00072200000e0000 */
[----:B--2---:R-:W-:-:S05]  /*194c0*/  IMAD.IADD R5, R10, 0x1, R11 ;  /* 0x000000010a057824 */ /* 0x004fca00078e020b */
[----:B-1--4-:R3:W-:Y:S02]  /*194d0*/  STL [R1+0xc], R5 ;  /* 0x00000c0501007387 */ /* 0x0127e40000100800 */
.L_x_2568:
[----:B------:R-:W-:-:S13]  /*194e0*/  ISETP.NE.AND P0, PT, R3, RZ, PT ;  /* 0x000000ff0300720c */ /* 0x000fda0003f05270 */
[----:B------:R-:W-:Y:S05]  /*194f0*/  @!P0 BRA `(.L_x_2502) ;  /* 0x0000000000108947 */ /* 0x000fea0003800000 */
[----:B------:R-:W-:Y:S01]  /*19500*/  UMOV UR4, 0xffffffff ;  /* 0xffffffff00047882 */ /* 0x000fe20000000000 */
[----:B------:R-:W-:Y:S02]  /*19510*/  VIADD R12, R10, 0xffffffff ;  /* 0xffffffff0a0c7836 */ /* 0x000fe40000000000 */
[----:B------:R-:W-:Y:S05]  /*19520*/  BRA.DIV UR4, `(.L_x_2503) ;  /* 0x0000002604287947 */ /* 0x000fea000b800000 */
[----:B------:R2:W4:Y:S02]  /*19530*/  SHFL.IDX PT, R6, R2, R12, 0x1f ;  /* 0x00001f0c02067589 */ /* 0x00052400000e0000 */
.L_x_2502:
[----:B----4-:R-:W-:Y:S01]  /*19540*/  IMAD R3, R6, R8, R9 ;  /* 0x0000000806037224 */ /* 0x010fe200078e0209 */
[----:B------:R-:W-:-:S03]  /*19550*/  ISETP.NE.AND P0, PT, R7, 0x1, PT ;  /* 0x000000010700780c */ /* 0x000fc60003f05270 */
[----:B------:R-:W-:Y:S01]  /*19560*/  IMAD.IADD R4, R4, 0x1, -R3 ;  /* 0x0000000104047824 */ /* 0x000fe200078e0a03 */
[----:B------:R4:W-:Y:S09]  /*19570*/  STL [R1], R3 ;  /* 0x0000000301007387 */ /* 0x0009f20000100800 */
[----:B------:R-:W-:Y:S05]  /*19580*/  @!P0 BRA `(.L_x_2504) ;  /* 0x0000000000e48947 */ /* 0x000fea0003800000 */
[----:B-1-3--:R-:W-:-:S04]  /*19590*/  IABS R5, R0 ;  /* 0x0000000000057213 */ /* 0x00afc80000000000 */
[----:B------:R-:W1:Y:S08]  /*195a0*/  I2F.RP R6, R5 ;  /* 0x0000000500067306 */ /* 0x000e700000209400 */
[----:B-1----:R-:W1:Y:S02]  /*195b0*/  MUFU.RCP R6, R6 ;  /* 0x0000000600067308 */ /* 0x002e640000001000 */
[----:B-1----:R-:W-:-:S06]  /*195c0*/  VIADD R9, R6, 0xffffffe ;  /* 0x0ffffffe06097836 */ /* 0x002fcc0000000000 */
[----:B----4-:R-:W0:Y:S02]  /*195d0*/  F2I.FTZ.U32.TRUNC.NTZ R3, R9 ;  /* 0x0000000900037305 */ /* 0x010e24000021f000 */
[----:B0-2---:R-:W-:-:S04]  /*195e0*/  IMAD.MOV R2, RZ, RZ, -R3 ;  /* 0x000000ffff027224 */ /* 0x005fc800078e0a03 */
[----:B------:R-:W-:Y:S02]  /*195f0*/  IMAD R11, R2, R5, RZ ;  /* 0x00000005020b7224 */ /* 0x000fe400078e02ff */
[----:B------:R-:W-:-:S04]  /*19600*/  IMAD.MOV.U32 R2, RZ, RZ, RZ ;  /* 0x000000ffff027224 */ /* 0x000fc800078e00ff */
[----:B------:R-:W-:Y:S01]  /*19610*/  IMAD.HI.U32 R8, R3, R11, R2 ;  /* 0x0000000b03087227 */ /* 0x000fe200078e0002 */
[----:B------:R-:W-:Y:S02]  /*19620*/  IABS R3, R4 ;  /* 0x0000000400037213 */ /* 0x000fe40000000000 */
[----:B------:R-:W-:-:S03]  /*19630*/  IABS R2, R0 ;  /* 0x0000000000027213 */ /* 0x000fc60000000000 */
[----:B------:R-:W-:-:S04]  /*19640*/  IMAD.HI.U32 R8, R8, R3, RZ ;  /* 0x0000000308087227 */ /* 0x000fc800078e00ff */
[----:B------:R-:W-:-:S04]  /*19650*/  IMAD.MOV R2, RZ, RZ, -R2 ;  /* 0x000000ffff027224 */ /* 0x000fc800078e0a02 */
[----:B------:R-:W-:-:S05]  /*19660*/  IMAD R2, R8, R2, R3 ;  /* 0x0000000208027224 */ /* 0x000fca00078e0203 */
[----:B------:R-:W-:-:S13]  /*19670*/  ISETP.GT.U32.AND P1, PT, R5, R2, PT ;  /* 0x000000020500720c */ /* 0x000fda0003f24070 */
[----:B------:R-:W-:Y:S02]  /*19680*/  @!P1 IMAD.IADD R2, R2, 0x1, -R5 ;  /* 0x0000000102029824 */ /* 0x000fe400078e0a05 */
[----:B------:R-:W-:Y:S01]  /*19690*/  @!P1 VIADD R8, R8, 0x1 ;  /* 0x0000000108089836 */ /* 0x000fe20000000000 */
[----:B------:R-:W-:Y:S02]  /*196a0*/  ISETP.NE.AND P1, PT, R0, RZ, PT ;  /* 0x000000ff0000720c */ /* 0x000fe40003f25270 */
[----:B------:R-:W-:Y:S02]  /*196b0*/  ISETP.GE.U32.AND P0, PT, R2, R5, PT ;  /* 0x000000050200720c */ /* 0x000fe40003f06070 */
[----:B------:R-:W-:-:S04]  /*196c0*/  IABS R5, R7 ;  /* 0x0000000700057213 */ /* 0x000fc80000000000 */
        /* <DEDUP_REMOVED lines=9> */
[----:B------:R-:W-:-:S03]  /*19760*/  LOP3.LUT R2, R4, R0, RZ, 0x3c, !PT ;  /* 0x0000000004027212 */ /* 0x000fc600078e3cff */
[----:B------:R-:W-:Y:S01]  /*19770*/  IMAD.MOV.U32 R3, RZ, RZ, R8 ;  /* 0x000000ffff037224 */ /* 0x000fe200078e0008 */
[----:B------:R-:W-:Y:S02]  /*19780*/  ISETP.GE.AND P2, PT, R2, RZ, PT ;  /* 0x000000ff0200720c */ /* 0x000fe40003f46270 */
[----:B------:R-:W-:-:S05]  /*19790*/  IABS R8, R7 ;  /* 0x0000000700087213 */ /* 0x000fca0000000000 */
[----:B------:R-:W-:-:S06]  /*197a0*/  IMAD.MOV R8, RZ, RZ, -R8 ;  /* 0x000000ffff087224 */ /* 0x000fcc00078e0a08 */
        /* <DEDUP_REMOVED lines=9> */
[----:B------:R-:W-:Y:S01]  /*19840*/  ISETP.GE.U32.AND P0, PT, R2, R5, PT ;  /* 0x000000050200720c */ /* 0x000fe20003f06070 */
[----:B------:R-:W-:Y:S01]  /*19850*/  IMAD.MOV R5, RZ, RZ, -R3 ;  /* 0x000000ffff057224 */ /* 0x000fe200078e0a03 */
[----:B------:R-:W-:-:S03]  /*19860*/  LOP3.LUT R2, R3, R7, RZ, 0x3c, !PT ;  /* 0x0000000703027212 */ /* 0x000fc600078e3cff */
[----:B------:R-:W-:Y:S01]  /*19870*/  IMAD R4, R0, R5, R4 ;  /* 0x0000000500047224 */ /* 0x000fe200078e0204 */
        /* <DEDUP_REMOVED lines=10> */
.L_x_2504:
[----:B-1-3--:R-:W3:Y:S01]  /*19920*/  LDL R5, [R1+0xc] ;  /* 0x00000c0001057983 */ /* 0x00aee20000100800 */
[----:B0-2-4-:R-:W3:Y:S02]  /*19930*/  LDC.64 R2, c[0x0][0xc90] ;  /* 0x00032400ff027b82 */ /* 0x015ee40000000a00 */
[----:B---3--:R-:W-:-:S05]  /*19940*/  IMAD.WIDE R2, R5, 0x4, R2 ;  /* 0x0000000405027825 */ /* 0x008fca00078e0202 */
[----:B------:R-:W2:Y:S02]  /*19950*/  LDG.E R6, desc[UR40][R2.64] ;  /* 0x0000002802067981 */ /* 0x000ea4000c1e1900 */
[----:B--2---:R-:W-:-:S05]  /*19960*/  IMAD R5, R0, R6, RZ ;  /* 0x0000000600057224 */ /* 0x004fca00078e02ff */
[----:B------:R-:W-:-:S04]  /*19970*/  IABS R7, R5 ;  /* 0x0000000500077213 */ /* 0x000fc80000000000 */
[----:B------:R-:W0:Y:S08]  /*19980*/  I2F.RP R10, R7 ;  /* 0x00000007000a7306 */ /* 0x000e300000209400 */
[----:B0-----:R-:W0:Y:S02]  /*19990*/  MUFU.RCP R10, R10 ;  /* 0x0000000a000a7308 */ /* 0x001e240000001000 */
[----:B0-----:R-:W-:-:S06]  /*199a0*/  VIADD R11, R10, 0xffffffe ;  /* 0x0ffffffe0a0b7836 */ /* 0x001fcc0000000000 */
[----:B------:R-:W0:Y:S02]  /*199b0*/  F2I.FTZ.U32.TRUNC.NTZ R3, R11 ;  /* 0x0000000b00037305 */ /* 0x000e24000021f000 */
[----:B0-----:R-:W-:-:S04]  /*199c0*/  IMAD.MOV R2, RZ, RZ, -R3 ;  /* 0x000000ffff027224 */ /* 0x001fc800078e0a03 */
        /* <DEDUP_REMOVED lines=18> */
[----:B------:R-:W-:Y:S02]  /*19af0*/  IMAD R7, R6, R2, RZ ;  /* 0x0000000206077224 */ /* 0x000fe400078e02ff */
[----:B------:R-:W-:Y:S02]  /*19b00*/  IMAD.MOV R2, RZ, RZ, -R2 ;  /* 0x000000ffff027224 */ /* 0x000fe400078e0a02 */
[----:B------:R-:W-:Y:S02]  /*19b10*/  IMAD.MOV R3, RZ, RZ, -R7 ;  /* 0x000000ffff037224 */ /* 0x000fe400078e0a07 */
[----:B------:R-:W-:-:S03]  /*19b20*/  IMAD R4, R5, R2, R4 ;  /* 0x0000000205047224 */ /* 0x000fc600078e0204 */
[----:B------:R-:W-:Y:S02]  /*19b30*/  VIADDMNMX R6, R3, R8, R6, PT ;  /* 0x0000000803067246 */ /* 0x000fe40003800106 */
[----:B------:R-:W-:Y:S02]  /*19b40*/  IADD3 R7, R7, 0x1000000, R4 ;  /* 0x0100000007077810 */ /* 0x000fe40007ffe004 */
        /* <DEDUP_REMOVED lines=25> */
[----:B------:R-:W-:Y:S02]  /*19ce0*/  IMAD R3, R2, R6, R7 ;  /* 0x0000000602037224 */ /* 0x000fe400078e0207 */
[----:B------:R-:W-:-:S03]  /*19cf0*/  IMAD.MOV.U32 R4, RZ, RZ, R2 ;  /* 0x000000ffff047224 */ /* 0x000fc600078e0002 */
[----:B------:R1:W-:Y:S04]  /*19d00*/  STL [R1+0x8], R3 ;  /* 0x0000080301007387 */ /* 0x0003e80000100800 */
.L_x_2505:
[----:B-1----:R-:W-:-:S05]  /*19d10*/  LOP3.LUT R3, RZ, R4, RZ, 0x33, !PT ;  /* 0x00000004ff037212 */ /* 0x002fca00078e33ff */
[----:B------:R-:W-:-:S05]  /*19d20*/  IMAD.IADD R0, R0, 0x1, R3 ;  /* 0x0000000100007824 */ /* 0x000fca00078e0203 */
[----:B------:R1:W-:Y:S01]  /*19d30*/  STL [R1+0x4], R0 ;  /* 0x0000040001007387 */ /* 0x0003e20000100800 */
[----:B------:R-:W-:Y:S05]  /*19d40*/  BRA `(.L_x_2506) ;  /* 0x0000000000287947 */ /* 0x000fea0003800000 */
.L_x_2498:
        /* <DEDUP_REMOVED lines=10> */
.L_x_2506:
[----:B0-----:R-:W2:Y:S04]  /*19df0*/  LDL R3, [R1+0x8] ;  /* 0x0000080001037983 */ /* 0x001ea80000100800 */
[----:B------:R-:W3:Y:S04]  /*19e00*/  LDL R2, [R1+0xc] ;  /* 0x00000c0001027983 */ /* 0x000ee80000100800 */
[----:B------:R-:W4:Y:S04]  /*19e10*/  LDL R5, [R1+0x4] ;  /* 0x0000040001057983 */ /* 0x000f280000100800 */
[----:B------:R-:W4:Y:S01]  /*19e20*/  LDL R4, [R1] ;  /* 0x0000000001047983 */ /* 0x000f220000100800 */
[----:B-1----:R-:W0:Y:S01]  /*19e30*/  S2R R0, SR_TID.X ;  /* 0x0000000000007919 */ /* 0x002e220000002100 */
        /* <DEDUP_REMOVED lines=11> */
.L_x_2495:
[----:B---34-:R-:W3:Y:S01]  /*19ef0*/  LDL R0, [R1+0xc] ;  /* 0x00000c0001007983 */ /* 0x018ee20000100800 */
[----:B------:R-:W-:Y:S02]  /*19f00*/  ULDC UR4, c[0x0][0xc3c] ;  /* 0x00030f0000047ab9 */ /* 0x000fe40000000800 */
[----:B---3--:R-:W-:-:S13]  /*19f10*/  ISETP.GE.AND P0, PT, R0, UR4, PT ;  /* 0x0000000400007c0c */ /* 0x008fda000bf06270 */
[----:B------:R-:W-:Y:S05]  /*19f20*/  @!P0 BRA `(.L_x_2507) ;  /* 0xffffff9400c08947 */ /* 0x000fea000383ffff */
[----:B------:R-:W-:Y:S05]  /*19f30*/  BSYNC B8 ;  /* 0x0000000000087941 */ /* 0x000fea0003800000 */
.L_x_2379:
[----:B---3--:R-:W3:Y:S01]  /*19f40*/  LDL.LU R0, [R1+0x48] ;  /* 0x0000480001007983 */ /* 0x008ee20000300800 */
[----:B------:R-:W-:Y:S01]  /*19f50*/  BSSY B0, `(.L_x_2508) ;  /* 0x000000b000007945 */ /* 0x000fe20003800000 */
[----:B01----:R-:W0:Y:S01]  /*19f60*/  S2R R5, SR_CgaCtaId ;  /* 0x0000000000057919 */ /* 0x003e220000008800 */
[----:B---3--:R-:W-:-:S05]  /*19f70*/  VIADD R0, R0, 0x1 ;  /* 0x0000000100007836 */ /* 0x008fca0000000000 */
[----:B--2---:R-:W-:-:S04]  /*19f80*/  LEA.HI R2, R0, R0, RZ, 0x1 ;  /* 0x0000000000027211 */ /* 0x004fc800078f08ff */
[----:B------:R-:W-:-:S05]  /*19f90*/  LOP3.LUT R3, R2, 0xfffffffe, RZ, 0xc0, !PT ;  /* 0xfffffffe02037812 */ /* 0x000fca00078ec0ff */
[----:B------:R-:W-:Y:S01]  /*19fa0*/  IMAD.IADD R3, R0, 0x1, -R3 ;  /* 0x0000000100037824 */ /* 0x000fe200078e0a03 */
[----:B------:R-:W-:-:S04]  /*19fb0*/  MOV R0, 0x400 ;  /* 0x0000040000007802 */ /* 0x000fc80000000f00 */
[----:B0-----:R-:W-:Y:S02]  /*19fc0*/  LEA R0, R5, R0, 0x18 ;  /* 0x0000000005007211 */ /* 0x001fe400078ec0ff */
[----:B------:R-:W-:-:S04]  /*19fd0*/  SHF.L.U32 R3, R3, 0x1f, RZ ;  /* 0x0000001f03037819 */ /* 0x000fc800000006ff */
[----:B------:R-:W0:Y:S02]  /*19fe0*/  SYNCS.PHASECHK.TRANS64.TRYWAIT P0, [R0+URZ+0x28c20], R3 ;  /* 0x028c2003000075a7 */ /* 0x000e24000800017f */
[----:B0-----:R-:W-:Y:S05]  /*19ff0*/  @!P0 BRA `(.L_x_2509) ;  /* 0x00000018009c8947 */ /* 0x001fea0003800000 */
.L_x_2571:
[----:B------:R-:W-:Y:S05]  /*1a000*/  BSYNC B0 ;  /* 0x0000000000007941 */ /* 0x000fea0003800000 */
.L_x_2508:
[----:B------:R-:W-:-:S03]  /*1a010*/  UMOV UR4, 0xffffffff ;  /* 0xffffffff00047882 */ /* 0x000fc60000000000 */
[----:B------:R-:W-:Y:S05]  /*1a020*/  BRA.DIV UR4, `(.L_x_2510) ;  /* 0x0000001a04a47947 */ /* 0x000fea000b800000 */
[----:B------:R-:W1:Y:S02]  /*1a030*/  S2R R2, SR_TID.X ;  /* 0x0000000000027919 */ /* 0x000e640000002100 */
[----:B-1----:R-:W-:-:S04]  /*1a040*/  SHF.R.U32.HI R2, RZ, 0x5, R2 ;  /* 0x00000005ff027819 */ /* 0x002fc80000011602 */
[----:B------:R-:W-:-:S05]  /*1a050*/  LOP3.LUT R2, R2, 0x3, RZ, 0xc0, !PT ;  /* 0x0000000302027812 */ /* 0x000fca00078ec0ff */
[----:B------:R1:W2:Y:S02]  /*1a060*/  SHFL.IDX PT, R14, R2, RZ, 0x1f ;  /* 0x00001fff020e7589 */ /* 0x0002a400000e0000 */
.L_x_2574:
[----:B--2---:R-:W-:Y:S01]  /*1a070*/  ISETP.NE.AND P0, PT, R14, RZ, PT ;  /* 0x000000ff0e00720c */ /* 0x004fe20003f05270 */
[----:B------:R-:W-:-:S12]  /*1a080*/  BSSY B0, `(.L_x_2511) ;  /* 0x0000027000007945 */ /* 0x000fd80003800000 */
[----:B------:R-:W-:Y:S05]  /*1a090*/  @P0 BRA `(.L_x_2512) ;  /* 0x0000000000940947 */ /* 0x000fea0003800000 */
[----:B------:R-:W-:-:S03]  /*1a0a0*/  UMOV UR4, 0xffffffff ;  /* 0xffffffff00047882 */ /* 0x000fc60000000000 */
[----:B------:R-:W-:Y:S05]  /*1a0b0*/  BRA.DIV UR4, `(.L_x_2513) ;  /* 0x0000001a04b47947 */ /* 0x000fea000b800000 */
[----:B------:R-:W-:-:S13]  /*1a0c0*/  ELECT P6, URZ, PT ;  /* 0x00000000003f782f */ /* 0x000fda00038c0000 */
.L_x_2577:
[----:B------:R-:W-:Y:S05]  /*1a0d0*/  @!P6 BRA `(.L_x_2512) ;  /* 0x000000000084e947 */ /* 0x000fea0003800000 */
[----:B------:R-:W-:-:S06]  /*1a0e0*/  ULOP3.LUT UR4, UR36, 0x2, URZ, 0xfc, !UPT ;  /* 0x0000000224047892 */ /* 0x000fcc000f8efc3f */
[----:B-1----:R-:W-:-:S05]  /*1a0f0*/  IMAD.U32 R2, RZ, RZ, UR4 ;  /* 0x00000004ff027e24 */ /* 0x002fca000f8e00ff */
[----:B------:R-:W-:-:S13]  /*1a100*/  ISETP.NE.AND P2, PT, R2, 0x3, PT ;  /* 0x000000030200780c */ /* 0x000fda0003f45270 */
[----:B------:R-:W-:Y:S05]  /*1a110*/  @!P2 BRA `(.L_x_2514) ;  /* 0x000000000004a947 */ /* 0x000fea0003800000 */
[----:B------:R-:W-:Y:S01]  /*1a120*/  BPT.TRAP 0x1 ;  /* 0x000000040000795c */ /* 0x000fe20000300000 */
.L_x_2514:
[----:B0-----:R-:W2:Y:S04]  /*1a130*/  LDL R3, [R1+0x10] ;  /* 0x0000100001037983 */ /* 0x001ea80000100800 */
[----:B------:R-:W3:Y:S01]  /*1a140*/  LDL.LU R7, [R1+0x14] ;  /* 0x0000140001077983 */ /* 0x000ee20000300800 */
[----:B------:R-:W-:-:S04]  /*1a150*/  VIADD R2, R0, 0x28c40 ;  /* 0x00028c4000027836 */ /* 0x000fc80000000000 */
[C---:B--2---:R-:W-:Y:S02]  /*1a160*/  IMAD R6, R3.reuse, 0x8, R2 ;  /* 0x0000000803067824 */ /* 0x044fe400078e0202 */
[----:B------:R-:W-:Y:S01]  /*1a170*/  VIADD R3, R3, 0x1 ;  /* 0x0000000103037836 */ /* 0x000fe20000000000 */
[----:B---3--:R-:W-:-:S04]  /*1a180*/  SHF.L.U32 R5, R7, 0x1f, RZ ;  /* 0x0000001f07057819 */ /* 0x008fc800000006ff */
[C---:B------:R-:W-:Y:S01]  /*1a190*/  ISETP.NE.AND P1, PT, R3.reuse, 0x2, PT ;  /* 0x000000020300780c */ /* 0x040fe20003f25270 */
[----:B------:R-:W0:Y:S03]  /*1a1a0*/  SYNCS.PHASECHK.TRANS64.TRYWAIT P0, [R6+URZ], R5 ;  /* 0x00000005060075a7 */ /* 0x000e26000800017f */
[----:B------:R-:W-:Y:S02]  /*1a1b0*/  SEL R4, RZ, 0x1, P1 ;  /* 0x00000001ff047807 */ /* 0x000fe40000800000 */
[----:B------:R-:W-:Y:S02]  /*1a1c0*/  SEL R3, R3, RZ, P1 ;  /* 0x000000ff03037207 */ /* 0x000fe40000800000 */
[----:B------:R-:W-:-:S03]  /*1a1d0*/  LOP3.LUT R4, R7, R4, RZ, 0x3c, !PT ;  /* 0x0000000407047212 */ /* 0x000fc600078e3cff */
[----:B------:R-:W-:Y:S01]  /*1a1e0*/  IMAD R7, R3, 0x8, R2 ;  /* 0x0000000803077824 */ /* 0x000fe200078e0202 */
[----:B------:R-:W-:Y:S01]  /*1a1f0*/  SHF.L.U32 R2, R4, 0x1f, RZ ;  /* 0x0000001f04027819 */ /* 0x000fe200000006ff */
[----:B0-----:R-:W-:Y:S06]  /*1a200*/  @!P0 BRA `(.L_x_2515) ;  /* 0x0000001800808947 */ /* 0x001fec0003800000 */
.L_x_2578:
[----:B------:R-:W1:Y:S02]  /*1a210*/  SYNCS.PHASECHK.TRANS64.TRYWAIT P0, [R7+URZ], R2 ;  /* 0x00000002070075a7 */ /* 0x000e64000800017f */
[----:B-1----:R-:W-:Y:S05]  /*1a220*/  @!P0 BRA `(.L_x_2516) ;  /* 0x00000018008c8947 */ /* 0x002fea0003800000 */
.L_x_2579:
[----:B------:R-:W-:Y:S05]  /*1a230*/  @!P2 BRA `(.L_x_2517) ;  /* 0x000000000004a947 */ /* 0x000fea0003800000 */
[----:B------:R-:W-:Y:S01]  /*1a240*/  BPT.TRAP 0x1 ;  /* 0x000000040000795c */ /* 0x000fe20000300000 */
.L_x_2517:
[----:B------:R-:W2:Y:S01]  /*1a250*/  LDL.LU R4, [R1+0x10] ;  /* 0x0000100001047983 */ /* 0x000ea20000300800 */
[----:B------:R-:W-:-:S04]  /*1a260*/  VIADD R0, R0, 0x28c60 ;  /* 0x00028c6000007836 */ /* 0x000fc80000000000 */
[----:B--2---:R-:W-:-:S04]  /*1a270*/  IMAD R4, R4, 0x8, R0 ;  /* 0x0000000804047824 */ /* 0x004fc800078e0200 */
[----:B------:R-:W2:Y:S02]  /*1a280*/  SYNCS.PHASECHK.TRANS64.TRYWAIT P0, [R4+URZ], R5 ;  /* 0x00000005040075a7 */ /* 0x000ea4000800017f */
[----:B--2---:R-:W-:Y:S05]  /*1a290*/  @!P0 BRA `(.L_x_2518) ;  /* 0x0000001800848947 */ /* 0x004fea0003800000 */
.L_x_2580:
[----:B------:R-:W-:-:S07]  /*1a2a0*/  IMAD R3, R3, 0x8, R0 ;  /* 0x0000000803037824 */ /* 0x000fce00078e0200 */
.L_x_2519:
[----:B---3--:R3:W4:Y:S02]  /*1a2b0*/  SYNCS.PHASECHK.TRANS64.TRYWAIT P0, [R3+URZ], R2 ;  /* 0x00000002030075a7 */ /* 0x008724000800017f */
[----:B----4-:R-:W-:Y:S05]  /*1a2c0*/  @!P0 NANOSLEEP.SYNCS 0x989680 ;  /* 0x009896800000895d */ /* 0x010fea0003900000 */
[----:B------:R-:W4:Y:S02]  /*1a2d0*/  @!P0 SYNCS.PHASECHK.TRANS64 P0, [R3+URZ], R2 ;  /* 0x00000002030085a7 */ /* 0x000f24000800007f */
[----:B----4-:R-:W-:Y:S05]  /*1a2e0*/  @!P0 BRA `(.L_x_2519) ;  /* 0xfffffffc00f08947 */ /* 0x010fea000383ffff */
.L_x_2512:
[----:B------:R-:W-:Y:S05]  /*1a2f0*/  BSYNC B0 ;  /* 0x0000000000007941 */ /* 0x000fea0003800000 */
.L_x_2511:
[----:B------:R-:W-:Y:S05]  /*1a300*/  EXIT ;  /* 0x000000000000794d */ /* 0x000fea0003800000 */
.L_x_2270:
[----:B0-----:R-:W-:-:S04]  /*1a310*/  IMAD.U32 R3, RZ, RZ, UR23 ;  /* 0x00000017ff037e24 */ /* 0x001fc8000f8e00ff */
[----:B------:R0:W1:Y:S03]  /*1a320*/  SYNCS.PHASECHK.TRANS64.TRYWAIT P1, [R3+URZ+0x28c50], R0 ;  /* 0x028c5000030075a7 */ /* 0x000066000802017f */
[----:B-1----:R-:W-:Y:S05]  /*1a330*/  @!P1 NANOSLEEP.SYNCS 0x989680 ;  /* 0x009896800000995d */ /* 0x002fea0003900000 */
[----:B------:R-:W1:Y:S02]  /*1a340*/  @!P1 SYNCS.PHASECHK.TRANS64 P1, [R3+URZ+0x28c50], R0 ;  /* 0x028c5000030095a7 */ /* 0x000e64000802007f */
[----:B-1----:R-:W-:Y:S05]  /*1a350*/  @!P1 BRA `(.L_x_2270) ;  /* 0xfffffffc00ec9947 */ /* 0x002fea000383ffff */
[----:B------:R-:W-:Y:S05]  /*1a360*/  BRA `(.L_x_2520) ;  /* 0xfffffe80008c7947 */ /* 0x000fea000383ffff */
.L_x_2275:
[----:B-1----:R-:W-:-:S04]  /*1a370*/  IMAD.U32 R3, RZ, RZ, UR23 ;  /* 0x00000017ff037e24 */ /* 0x002fc8000f8e00ff */
[----:B------:R1:W2:Y:S03]  /*1a380*/  SYNCS.PHASECHK.TRANS64.TRYWAIT P1, [R3+URZ+0x28c50], R0 ;  /* 0x028c5000030075a7 */ /* 0x0002a6000802017f */
[----:B--2---:R-:W-:Y:S05]  /*1a390*/  @!P1 NANOSLEEP.SYNCS 0x989680 ;  /* 0x009896800000995d */ /* 0x004fea0003900000 */
[----:B------:R-:W2:Y:S02]  /*1a3a0*/  @!P1 SYNCS.PHASECHK.TRANS64 P1, [R3+URZ+0x28c50], R0 ;  /* 0x028c5000030095a7 */ /* 0x000ea4000802007f */
[----:B--2---:R-:W-:Y:S05]  /*1a3b0*/  @!P1 BRA `(.L_x_2275) ;  /* 0xfffffffc00ec9947 */ /* 0x004fea000383ffff */
[----:B------:R-:W-:Y:S05]  /*1a3c0*/  BRA `(.L_x_2274) ;  /* 0xfffffe8c00907947 */ /* 0x000fea000383ffff */
.L_x_2285:
[----:B0-----:R-:W-:-:S04]  /*1a3d0*/  IMAD.U32 R3, RZ, RZ, UR46 ;  /* 0x0000002eff037e24 */ /* 0x001fc8000f8e00ff */
[----:B------:R0:W1:Y:S03]  /*1a3e0*/  SYNCS.PHASECHK.TRANS64.TRYWAIT P1, [R3+URZ+0x28c00], R0 ;  /* 0x028c0000030075a7 */ /* 0x000066000802017f */
[----:B-1----:R-:W-:Y:S05]  /*1a3f0*/  @!P1 NANOSLEEP.SYNCS 0x989680 ;  /* 0x009896800000995d */ /* 0x002fea0003900000 */
[----:B------:R-:W1:Y:S02]  /*1a400*/  @!P1 SYNCS.PHASECHK.TRANS64 P1, [R3+URZ+0x28c00], R0 ;  /* 0x028c0000030095a7 */ /* 0x000e64000802007f */
[----:B-1----:R-:W-:Y:S05]  /*1a410*/  @!P1 BRA `(.L_x_2285) ;  /* 0xfffffffc00ec9947 */ /* 0x002fea000383ffff */
[----:B------:R-:W-:Y:S05]  /*1a420*/  BRA `(.L_x_2521) ;  /* 0xfffffea400b47947 */ /* 0x000fea000383ffff */
.L_x_2289:
[----:B--2---:R2:W3:Y:S02]  /*1a430*/  SYNCS.PHASECHK.TRANS64.TRYWAIT P1, [R7+URZ+0x28c30], R8 ;  /* 0x028c3008070075a7 */ /* 0x0044e4000802017f */
[----:B---3--:R-:W-:Y:S05]  /*1a440*/  @!P1 NANOSLEEP.SYNCS 0x989680 ;  /* 0x009896800000995d */ /* 0x008fea0003900000 */
[----:B------:R-:W3:Y:S02]  /*1a450*/  @!P1 SYNCS.PHASECHK.TRANS64 P1, [R7+URZ+0x28c30], R8 ;  /* 0x028c3008070095a7 */ /* 0x000ee4000802007f */
[----:B---3--:R-:W-:Y:S05]  /*1a460*/  @!P1 BRA `(.L_x_2289) ;  /* 0xfffffffc00f09947 */ /* 0x008fea000383ffff */
[----:B------:R-:W-:Y:S05]  /*1a470*/  BRA `(.L_x_2288) ;  /* 0xfffffea400d07947 */ /* 0x000fea000383ffff */
.L_x_2301:
[----:B---3--:R3:W0:Y:S02]  /*1a480*/  SYNCS.PHASECHK.TRANS64.TRYWAIT P2, [R7+URZ+0x28c50], R8 ;  /* 0x028c5008070075a7 */ /* 0x008624000804017f */
[----:B0-----:R-:W-:Y:S05]  /*1a490*/  @!P2 NANOSLEEP.SYNCS 0x989680 ;  /* 0x009896800000a95d */ /* 0x001fea0003900000 */
[----:B------:R-:W0:Y:S02]  /*1a4a0*/  @!P2 SYNCS.PHASECHK.TRANS64 P2, [R7+URZ+0x28c50], R8 ;  /* 0x028c50080700a5a7 */ /* 0x000e24000804007f */
[----:B0-----:R-:W-:Y:S05]  /*1a4b0*/  @!P2 BRA `(.L_x_2301) ;  /* 0xfffffffc00f0a947 */ /* 0x001fea000383ffff */
[----:B------:R-:W-:Y:S05]  /*1a4c0*/  BRA `(.L_x_2300) ;  /* 0xfffffec000707947 */ /* 0x000fea000383ffff */
.L_x_2309:
[----:B-1----:R-:W-:-:S04]  /*1a4d0*/  IMAD.U32 R8, RZ, RZ, UR27 ;  /* 0x0000001bff087e24 */ /* 0x002fc8000f8e00ff */
[----:B------:R1:W2:Y:S03]  /*1a4e0*/  SYNCS.PHASECHK.TRANS64.TRYWAIT P2, [R8+URZ+0x28c30], R7 ;  /* 0x028c3007080075a7 */ /* 0x0002a6000804017f */
[----:B--2---:R-:W-:Y:S05]  /*1a4f0*/  @!P2 NANOSLEEP.SYNCS 0x989680 ;  /* 0x009896800000a95d */ /* 0x004fea0003900000 */
[----:B------:R-:W2:Y:S02]  /*1a500*/  @!P2 SYNCS.PHASECHK.TRANS64 P2, [R8+URZ+0x28c30], R7 ;  /* 0x028c30070800a5a7 */ /* 0x000ea4000804007f */
[----:B--2---:R-:W-:Y:S05]  /*1a510*/  @!P2 BRA `(.L_x_2309) ;  /* 0xfffffffc00eca947 */ /* 0x004fea000383ffff */
[----:B------:R-:W-:Y:S05]  /*1a520*/  BRA `(.L_x_2308) ;  /* 0xfffffec400c47947 */ /* 0x000fea000383ffff */
.L_x_2321:
[----:B--2---:R2:W3:Y:S02]  /*1a530*/  SYNCS.PHASECHK.TRANS64.TRYWAIT P2, [R10+URZ+0x28c50], R7 ;  /* 0x028c50070a0075a7 */ /* 0x0044e4000804017f */
[----:B---3--:R-:W-:Y:S05]  /*1a540*/  @!P2 NANOSLEEP.SYNCS 0x989680 ;  /* 0x009896800000a95d */ /* 0x008fea0003900000 */
[----:B------:R-:W3:Y:S02]  /*1a550*/  @!P2 SYNCS.PHASECHK.TRANS64 P2, [R10+URZ+0x28c50], R7 ;  /* 0x028c50070a00a5a7 */ /* 0x000ee4000804007f */
[----:B---3--:R-:W-:Y:S05]  /*1a560*/  @!P2 BRA `(.L_x_2321) ;  /* 0xfffffffc00f0a947 */ /* 0x008fea000383ffff */
[----:B------:R-:W-:Y:S05]  /*1a570*/  BRA `(.L_x_2320) ;  /* 0xfffffee8001c7947 */ /* 0x000fea000383ffff */
.L_x_2330:
[----:B-1----:R-:W-:-:S04]  /*1a580*/  IMAD.U32 R6, RZ, RZ, UR24 ;  /* 0x00000018ff067e24 */ /* 0x002fc8000f8e00ff */
[----:B------:R1:W3:Y:S03]  /*1a590*/  SYNCS.PHASECHK.TRANS64.TRYWAIT P2, [R6+URZ+0x28c30], R7 ;  /* 0x028c3007060075a7 */ /* 0x0002e6000804017f */
[----:B---3--:R-:W-:Y:S05]  /*1a5a0*/  @!P2 NANOSLEEP.SYNCS 0x989680 ;  /* 0x009896800000a95d */ /* 0x008fea0003900000 */
[----:B------:R-:W3:Y:S02]  /*1a5b0*/  @!P2 SYNCS.PHASECHK.TRANS64 P2, [R6+URZ+0x28c30], R7 ;  /* 0x028c30070600a5a7 */ /* 0x000ee4000804007f */
[----:B---3--:R-:W-:Y:S05]  /*1a5c0*/  @!P2 BRA `(.L_x_2330) ;  /* 0xfffffffc00eca947 */ /* 0x008fea000383ffff */
[----:B------:R-:W-:Y:S05]  /*1a5d0*/  BRA `(.L_x_2329) ;  /* 0xfffffeec00b87947 */ /* 0x000fea000383ffff */
.L_x_2334:
[----:B--2---:R2:W4:Y:S02]  /*1a5e0*/  SYNCS.PHASECHK.TRANS64.TRYWAIT P2, [R10+URZ+0x28c50], R7 ;  /* 0x028c50070a0075a7 */ /* 0x004524000804017f */
[----:B----4-:R-:W-:Y:S05]  /*1a5f0*/  @!P2 NANOSLEEP.SYNCS 0x989680 ;  /* 0x009896800000a95d */ /* 0x010fea0003900000 */
[----:B------:R-:W4:Y:S02]  /*1a600*/  @!P2 SYNCS.PHASECHK.TRANS64 P2, [R10+URZ+0x28c50], R7 ;  /* 0x028c50070a00a5a7 */ /* 0x000f24000804007f */
[----:B----4-:R-:W-:Y:S05]  /*1a610*/  @!P2 BRA `(.L_x_2334) ;  /* 0xfffffffc00f0a947 */ /* 0x010fea000383ffff */
[----:B------:R-:W-:Y:S05]  /*1a620*/  BRA `(.L_x_2333) ;  /* 0xffffff0000d87947 */ /* 0x000fea000383ffff */
.L_x_2340:
[----:B---3--:R-:W-:-:S04]  /*1a630*/  IMAD.U32 R5, RZ, RZ, UR26 ;  /* 0x0000001aff057e24 */ /* 0x008fc8000f8e00ff */
[----:B------:R3:W0:Y:S03]  /*1a640*/  SYNCS.PHASECHK.TRANS64.TRYWAIT P2, [R5+URZ+0x28c30], R8 ;  /* 0x028c3008050075a7 */ /* 0x000626000804017f */
[----:B0-----:R-:W-:Y:S05]  /*1a650*/  @!P2 NANOSLEEP.SYNCS 0x989680 ;  /* 0x009896800000a95d */ /* 0x001fea0003900000 */
[----:B------:R-:W0:Y:S02]  /*1a660*/  @!P2 SYNCS.PHASECHK.TRANS64 P2, [R5+URZ+0x28c30], R8 ;  /* 0x028c30080500a5a7 */ /* 0x000e24000804007f */
[----:B0-----:R-:W-:Y:S05]  /*1a670*/  @!P2 BRA `(.L_x_2340) ;  /* 0xfffffffc00eca947 */ /* 0x001fea000383ffff */
[----:B------:R-:W-:Y:S05]  /*1a680*/  BRA `(.L_x_2339) ;  /* 0xffffff0400cc7947 */ /* 0x000fea000383ffff */
.L_x_2352:
[----:B---3--:R3:W4:Y:S02]  /*1a690*/  SYNCS.PHASECHK.TRANS64.TRYWAIT P2, [R9+URZ+0x28c50], R8 ;  /* 0x028c5008090075a7 */ /* 0x008724000804017f */
[----:B----4-:R-:W-:Y:S05]  /*1a6a0*/  @!P2 NANOSLEEP.SYNCS 0x989680 ;  /* 0x009896800000a95d */ /* 0x010fea0003900000 */
[----:B------:R-:W4:Y:S02]  /*1a6b0*/  @!P2 SYNCS.PHASECHK.TRANS64 P2, [R9+URZ+0x28c50], R8 ;  /* 0x028c50080900a5a7 */ /* 0x000f24000804007f */
[----:B----4-:R-:W-:Y:S05]  /*1a6c0*/  @!P2 BRA `(.L_x_2352) ;  /* 0xfffffffc00f0a947 */ /* 0x010fea000383ffff */
[----:B------:R-:W-:Y:S05]  /*1a6d0*/  BRA `(.L_x_2351) ;  /* 0xffffff24009c7947 */ /* 0x000fea000383ffff */
.L_x_2401:
[----:B-1----:R-:W1:Y:S01]  /*1a6e0*/  S2R R4, SR_TID.X ;  /* 0x0000000000047919 */ /* 0x002e620000002100 */
[----:B------:R-:W-:Y:S01]  /*1a6f0*/  BSSY B0, `(.L_x_2522) ;  /* 0x000000a000007945 */ /* 0x000fe20003800000 */
[----:B------:R-:W-:Y:S02]  /*1a700*/  IMAD.MOV.U32 R12, RZ, RZ, RZ ;  /* 0x000000ffff0c7224 */ /* 0x000fe400078e00ff */
[----:B------:R-:W-:Y:S02]  /*1a710*/  IMAD.MOV.U32 R11, RZ, RZ, 0x1f ;  /* 0x0000001fff0b7424 */ /* 0x000fe400078e00ff */
[----:B------:R-:W-:Y:S01]  /*1a720*/  IMAD.MOV.U32 R15, RZ, RZ, -0x1 ;  /* 0xffffffffff0f7424 */ /* 0x000fe200078e00ff */
[----:B-1----:R-:W-:-:S04]  /*1a730*/  SHF.R.U32.HI R4, RZ, 0x5, R4 ;  /* 0x00000005ff047819 */ /* 0x002fc80000011604 */
[----:B------:R-:W-:-:S05]  /*1a740*/  LOP3.LUT R4, R4, 0x3, RZ, 0xc0, !PT ;  /* 0x0000000304047812 */ /* 0x000fca00078ec0ff */
[----:B------:R-:W-:-:S07]  /*1a750*/  IMAD.MOV.U32 R13, RZ, RZ, R4 ;  /* 0x000000ffff0d7224 */ /* 0x000fce00078e0004 */
[----:B0-2---:R-:W-:Y:S05]  /*1a760*/  WARPSYNC.COLLECTIVE R15, `(.L_x_2523) ;  /* 0x000000000f087348 */ /* 0x005fea0003c00000 */
[----:B------:R1:W3:Y:S02]  /*1a770*/  SHFL.IDX P6, R14, R13, R12, R11 ;  /* 0x0000000c0d0e7389 */ /* 0x0002e400000c000b */
[----:B0123--:R-:W-:Y:S01]  /*1a780*/  ENDCOLLECTIVE ;  /* 0x000000000000791b */ /* 0x00ffe20003800000 */
.L_x_2523:
[----:B------:R-:W-:Y:S05]  /*1a790*/  BSYNC B0 ;  /* 0x0000000000007941 */ /* 0x000fea0003800000 */
.L_x_2522:
[----:B------:R-:W-:Y:S05]  /*1a7a0*/  BRA `(.L_x_2524) ;  /* 0xffffffa000307947 */ /* 0x000fea000383ffff */
.L_x_2403:
[----:B------:R-:W-:Y:S01]  /*1a7b0*/  BSSY B0, `(.L_x_2525) ;  /* 0x0000006000007945 */ /* 0x000fe20003800000 */
[----:B------:R-:W-:-:S07]  /*1a7c0*/  IMAD.MOV.U32 R15, RZ, RZ, -0x1 ;  /* 0xffffffffff0f7424 */ /* 0x000fce00078e00ff */
[----:B012---:R-:W-:Y:S05]  /*1a7d0*/  WARPSYNC.COLLECTIVE R15, `(.L_x_2526) ;  /* 0x000000000f0c7348 */ /* 0x007fea0003c00000 */
[----:B------:R-:W-:Y:S02]  /*1a7e0*/  ELECT P6, UR62, PT ;  /* 0x00000000003e782f */ /* 0x000fe400038c0000 */
[----:B------:R-:W-:Y:S01]  /*1a7f0*/  MOV R14, UR62 ;  /* 0x0000003e000e7c02 */ /* 0x000fe20008000f00 */
[----:B012---:R-:W-:Y:S10]  /*1a800*/  ENDCOLLECTIVE ;  /* 0x000000000000791b */ /* 0x007ff40003800000 */
.L_x_2526:
[----:B------:R-:W-:Y:S05]  /*1a810*/  BSYNC B0 ;  /* 0x0000000000007941 */ /* 0x000fea0003800000 */
.L_x_2525:
[----:B------:R-:W-:Y:S05]  /*1a820*/  BRA `(.L_x_2527) ;  /* 0xffffffa000347947 */ /* 0x000fea000383ffff */
.L_x_2405:
[----:B---3--:R3:W4:Y:S02]  /*1a830*/  SYNCS.PHASECHK.TRANS64.TRYWAIT P0, [R0+URZ+0x28c40], R2 ;  /* 0x028c4002000075a7 */ /* 0x008724000800017f */
[----:B----4-:R-:W-:Y:S05]  /*1a840*/  @!P0 NANOSLEEP.SYNCS 0x989680 ;  /* 0x009896800000895d */ /* 0x010fea0003900000 */
[----:B------:R-:W4:Y:S02]  /*1a850*/  @!P0 SYNCS.PHASECHK.TRANS64 P0, [R0+URZ+0x28c40], R2 ;  /* 0x028c4002000085a7 */ /* 0x000f24000800007f */
[----:B----4-:R-:W-:Y:S05]  /*1a860*/  @!P0 BRA `(.L_x_2405) ;  /* 0xfffffffc00f08947 */ /* 0x010fea000383ffff */
[----:B------:R-:W-:Y:S05]  /*1a870*/  BRA `(.L_x_2528) ;  /* 0xffffffa000987947 */ /* 0x000fea000383ffff */
.L_x_2409:
[----:B------:R-:W2:Y:S01]  /*1a880*/  LDL.LU R11, [R1+0x28] ;  /* 0x00002800010b7983 */ /* 0x000ea20000300800 */
[----:B------:R-:W-:Y:S02]  /*1a890*/  IMAD.MOV.U32 R5, RZ, RZ, R12 ;  /* 0x000000ffff057224 */ /* 0x000fe400078e000c */
[----:B------:R-:W-:Y:S02]  /*1a8a0*/  IMAD.MOV.U32 R13, RZ, RZ, R0 ;  /* 0x000000ffff0d7224 */ /* 0x000fe400078e0000 */
[----:B------:R-:W-:Y:S02]  /*1a8b0*/  IMAD.MOV.U32 R12, RZ, RZ, RZ ;  /* 0x000000ffff0c7224 */ /* 0x000fe400078e00ff */
[----:B------:R-:W-:Y:S02]  /*1a8c0*/  IMAD.MOV.U32 R15, RZ, RZ, -0x1 ;  /* 0xffffffffff0f7424 */ /* 0x000fe400078e00ff */
[----:B------:R-:W-:-:S04]  /*1a8d0*/  IMAD.IADD R3, R10, 0x1, R5 ;  /* 0x000000010a037824 */ /* 0x000fc800078e0205 */
[----:B------:R-:W-:Y:S02]  /*1a8e0*/  VIADD R5, R3, 0x10 ;  /* 0x0000001003057836 */ /* 0x000fe40000000000 */
[----:B--2---:R-:W-:Y:S02]  /*1a8f0*/  IMAD R2, R11, R7, RZ ;  /* 0x000000070b027224 */ /* 0x004fe400078e02ff */
[----:B------:R-:W-:-:S03]  /*1a900*/  IMAD.MOV.U32 R11, RZ, RZ, 0x181f ;  /* 0x0000181fff0b7424 */ /* 0x000fc600078e00ff */
[----:B------:R-:W-:-:S13]  /*1a910*/  ISETP.GE.AND P1, PT, R3, R2, PT ;  /* 0x000000020300720c */ /* 0x000fda0003f26270 */
[----:B-----5:R-:W-:Y:S05]  /*1a920*/  WARPSYNC.COLLECTIVE R15, `(.L_x_2529) ;  /* 0x000000000f087348 */ /* 0x020fea0003c00000 */
[----:B------:R0:W1:Y:S02]  /*1a930*/  SHFL.IDX P6, R14, R13, R12, R11 ;  /* 0x0000000c0d0e7389 */ /* 0x00006400000c000b */
[----:B01---5:R-:W-:Y:S01]  /*1a940*/  ENDCOLLECTIVE ;  /* 0x000000000000791b */ /* 0x023fe20003800000 */
.L_x_2529:
[----:B------:R-:W-:Y:S02]  /*1a950*/  IMAD.MOV.U32 R13, RZ, RZ, R4 ;  /* 0x000000ffff0d7224 */ /* 0x000fe400078e0004 */
[----:B------:R-:W-:-:S07]  /*1a960*/  IMAD.MOV.U32 R6, RZ, RZ, R14 ;  /* 0x000000ffff067224 */ /* 0x000fce00078e000e */
[----:B------:R-:W-:Y:S05]  /*1a970*/  WARPSYNC.COLLECTIVE R15, `(.L_x_2530) ;  /* 0x000000000f087348 */ /* 0x000fea0003c00000 */
[----:B------:R0:W1:Y:S02]  /*1a980*/  SHFL.IDX P6, R14, R13, R12, R11 ;  /* 0x0000000c0d0e7389 */ /* 0x00006400000c000b */
[----:B01----:R-:W-:Y:S01]  /*1a990*/  ENDCOLLECTIVE ;  /* 0x000000000000791b */ /* 0x003fe20003800000 */
.L_x_2530:
[----:B------:R-:W-:Y:S02]  /*1a9a0*/  IMAD.MOV.U32 R13, RZ, RZ, R0 ;  /* 0x000000ffff0d7224 */ /* 0x000fe400078e0000 */
[----:B------:R-:W-:Y:S02]  /*1a9b0*/  IMAD.MOV.U32 R12, RZ, RZ, 0x1 ;  /* 0x00000001ff0c7424 */ /* 0x000fe400078e00ff */
[----:B------:R-:W-:-:S07]  /*1a9c0*/  IMAD.MOV.U32 R7, RZ, RZ, R14 ;  /* 0x000000ffff077224 */ /* 0x000fce00078e000e */
[----:B------:R-:W-:Y:S05]  /*1a9d0*/  WARPSYNC.COLLECTIVE R15, `(.L_x_2531) ;  /* 0x000000000f087348 */ /* 0x000fea0003c00000 */
[----:B------:R0:W1:Y:S02]  /*1a9e0*/  SHFL.IDX P6, R14, R13, R12, R11 ;  /* 0x0000000c0d0e7389 */ /* 0x00006400000c000b */
[----:B01----:R-:W-:Y:S01]  /*1a9f0*/  ENDCOLLECTIVE ;  /* 0x000000000000791b */ /* 0x003fe20003800000 */
.L_x_2531:
        /* <DEDUP_REMOVED lines=15> */
.L_x_2532:
[----:B------:R-:W-:Y:S02]  /*1aaf0*/  IMAD.MOV.U32 R13, RZ, RZ, R0 ;  /* 0x000000ffff0d7224 */ /* 0x000fe400078e0000 */
[----:B------:R-:W-:Y:S02]  /*1ab00*/  IMAD.MOV.U32 R12, RZ, RZ, 0x2 ;  /* 0x00000002ff0c7424 */ /* 0x000fe400078e00ff */
[----:B------:R-:W-:-:S07]  /*1ab10*/  IMAD.MOV.U32 R5, RZ, RZ, R14 ;  /* 0x000000ffff057224 */ /* 0x000fce00078e000e */
[----:B------:R-:W-:Y:S05]  /*1ab20*/  WARPSYNC.COLLECTIVE R15, `(.L_x_2533) ;  /* 0x000000000f087348 */ /* 0x000fea0003c00000 */
[----:B------:R0:W1:Y:S02]  /*1ab30*/  SHFL.IDX P6, R14, R13, R12, R11 ;  /* 0x0000000c0d0e7389 */ /* 0x00006400000c000b */
[----:B01----:R-:W-:Y:S01]  /*1ab40*/  ENDCOLLECTIVE ;  /* 0x000000000000791b */ /* 0x003fe20003800000 */
.L_x_2533:
        /* <DEDUP_REMOVED lines=15> */
.L_x_2534:
[----:B------:R-:W-:Y:S02]  /*1ac40*/  IMAD.MOV.U32 R13, RZ, RZ, R0 ;  /* 0x000000ffff0d7224 */ /* 0x000fe400078e0000 */
[----:B------:R-:W-:Y:S02]  /*1ac50*/  IMAD.MOV.U32 R12, RZ, RZ, 0x3 ;  /* 0x00000003ff0c7424 */ /* 0x000fe400078e00ff */
[----:B------:R-:W-:-:S07]  /*1ac60*/  IMAD.MOV.U32 R5, RZ, RZ, R14 ;  /* 0x000000ffff057224 */ /* 0x000fce00078e000e */
[----:B------:R-:W-:Y:S05]  /*1ac70*/  WARPSYNC.COLLECTIVE R15, `(.L_x_2535) ;  /* 0x000000000f087348 */ /* 0x000fea0003c00000 */
[----:B------:R0:W1:Y:S02]  /*1ac80*/  SHFL.IDX P6, R14, R13, R12, R11 ;  /* 0x0000000c0d0e7389 */ /* 0x00006400000c000b */
[----:B01----:R-:W-:Y:S01]  /*1ac90*/  ENDCOLLECTIVE ;  /* 0x000000000000791b */ /* 0x003fe20003800000 */
.L_x_2535:
        /* <DEDUP_REMOVED lines=13> */
.L_x_2536:
[----:B------:R-:W-:Y:S01]  /*1ad70*/  IMAD.MOV.U32 R4, RZ, RZ, R14 ;  /* 0x000000ffff047224 */ /* 0x000fe200078e000e */
[----:B------:R-:W-:Y:S06]  /*1ad80*/  BRA `(.L_x_2537) ;  /* 0xffffffa400d87947 */ /* 0x000fec000383ffff */
.L_x_2412:
[----:B-1----:R1:W2:Y:S02]  /*1ad90*/  SYNCS.PHASECHK.TRANS64.TRYWAIT P0, [R19+URZ+0x28c20], R0 ;  /* 0x028c2000130075a7 */ /* 0x0022a4000800017f */
[----:B--2---:R-:W-:Y:S05]  /*1ada0*/  @!P0 NANOSLEEP.SYNCS 0x989680 ;  /* 0x009896800000895d */ /* 0x004fea0003900000 */
[----:B------:R-:W2:Y:S02]  /*1adb0*/  @!P0 SYNCS.PHASECHK.TRANS64 P0, [R19+URZ+0x28c20], R0 ;  /* 0x028c2000130085a7 */ /* 0x000ea4000800007f */
[----:B--2---:R-:W-:Y:S05]  /*1adc0*/  @!P0 BRA `(.L_x_2412) ;  /* 0xfffffffc00f08947 */ /* 0x004fea000383ffff */
[----:B------:R-:W-:Y:S05]  /*1add0*/  BRA `(.L_x_2538) ;  /* 0xffffffa800347947 */ /* 0x000fea000383ffff */
.L_x_2416:
[----:B-1----:R1:W2:Y:S02]  /*1ade0*/  SYNCS.PHASECHK.TRANS64.TRYWAIT P0, [R0+URZ+0x28c60], R2 ;  /* 0x028c6002000075a7 */ /* 0x0022a4000800017f */
[----:B--2---:R-:W-:Y:S05]  /*1adf0*/  @!P0 NANOSLEEP.SYNCS 0x989680 ;  /* 0x009896800000895d */ /* 0x004fea0003900000 */
[----:B------:R-:W2:Y:S02]  /*1ae00*/  @!P0 SYNCS.PHASECHK.TRANS64 P0, [R0+URZ+0x28c60], R2 ;  /* 0x028c6002000085a7 */ /* 0x000ea4000800007f */
[----:B--2---:R-:W-:Y:S05]  /*1ae10*/  @!P0 BRA `(.L_x_2416) ;  /* 0xfffffffc00f08947 */ /* 0x004fea000383ffff */
[----:B------:R-:W-:Y:S05]  /*1ae20*/  BRA `(.L_x_2539) ;  /* 0xffffffa800587947 */ /* 0x000fea000383ffff */
.L_x_2435:
[----:B-1----:R1:W2:Y:S02]  /*1ae30*/  SYNCS.PHASECHK.TRANS64.TRYWAIT P0, [R3+URZ+0x28c40], R2 ;  /* 0x028c4002030075a7 */ /* 0x0022a4000800017f */
[----:B--2---:R-:W-:Y:S05]  /*1ae40*/  @!P0 NANOSLEEP.SYNCS 0x989680 ;  /* 0x009896800000895d */ /* 0x004fea0003900000 */
[----:B------:R-:W2:Y:S02]  /*1ae50*/  @!P0 SYNCS.PHASECHK.TRANS64 P0, [R3+URZ+0x28c40], R2 ;  /* 0x028c4002030085a7 */ /* 0x000ea4000800007f */
[----:B--2---:R-:W-:Y:S05]  /*1ae60*/  @!P0 BRA `(.L_x_2435) ;  /* 0xfffffffc00f08947 */ /* 0x004fea000383ffff */
[----:B------:R-:W-:Y:S05]  /*1ae70*/  BRA `(.L_x_2540) ;  /* 0xffffffb400887947 */ /* 0x000fea000383ffff */
.L_x_2440:
[----:B--2---:R2:W3:Y:S02]  /*1ae80*/  SYNCS.PHASECHK.TRANS64.TRYWAIT P0, [R3+URZ+0x28c60], R2 ;  /* 0x028c6002030075a7 */ /* 0x0044e4000800017f */
[----:B---3--:R-:W-:Y:S05]  /*1ae90*/  @!P0 NANOSLEEP.SYNCS 0x989680 ;  /* 0x009896800000895d */ /* 0x008fea0003900000 */
[----:B------:R-:W3:Y:S02]  /*1aea0*/  @!P0 SYNCS.PHASECHK.TRANS64 P0, [R3+URZ+0x28c60], R2 ;  /* 0x028c6002030085a7 */ /* 0x000ee4000800007f */
[----:B---3--:R-:W-:Y:S05]  /*1aeb0*/  @!P0 BRA `(.L_x_2440) ;  /* 0xfffffffc00f08947 */ /* 0x008fea000383ffff */
[----:B------:R-:W-:Y:S05]  /*1aec0*/  BRA `(.L_x_2541) ;  /* 0xffffffb800087947 */ /* 0x000fea000383ffff */
.L_x_2455:
[----:B0-----:R0:W1:Y:S02]  /*1aed0*/  SYNCS.PHASECHK.TRANS64.TRYWAIT P0, [R4+URZ+0x28c40], R2 ;  /* 0x028c4002040075a7 */ /* 0x001064000800017f */
[----:B-1----:R-:W-:Y:S05]  /*1aee0*/  @!P0 NANOSLEEP.SYNCS 0x989680 ;  /* 0x009896800000895d */ /* 0x002fea0003900000 */
[----:B------:R-:W1:Y:S02]  /*1aef0*/  @!P0 SYNCS.PHASECHK.TRANS64 P0, [R4+URZ+0x28c40], R2 ;  /* 0x028c4002040085a7 */ /* 0x000e64000800007f */
[----:B-1----:R-:W-:Y:S05]  /*1af00*/  @!P0 BRA `(.L_x_2455) ;  /* 0xfffffffc00f08947 */ /* 0x002fea000383ffff */
[----:B------:R-:W-:Y:S05]  /*1af10*/  BRA `(.L_x_2542) ;  /* 0xffffffc000e47947 */ /* 0x000fea000383ffff */
.L_x_2460:
[----:B-1----:R1:W2:Y:S02]  /*1af20*/  SYNCS.PHASECHK.TRANS64.TRYWAIT P0, [R4+URZ+0x28c60], R2 ;  /* 0x028c6002040075a7 */ /* 0x0022a4000800017f */
[----:B--2---:R-:W-:Y:S05]  /*1af30*/  @!P0 NANOSLEEP.SYNCS 0x989680 ;  /* 0x009896800000895d */ /* 0x004fea0003900000 */
[----:B------:R-:W2:Y:S02]  /*1af40*/  @!P0 SYNCS.PHASECHK.TRANS64 P0, [R4+URZ+0x28c60], R2 ;  /* 0x028c6002040085a7 */ /* 0x000ea4000800007f */
[----:B--2---:R-:W-:Y:S05]  /*1af50*/  @!P0 BRA `(.L_x_2460) ;  /* 0xfffffffc00f08947 */ /* 0x004fea000383ffff */
[----:B------:R-:W-:Y:S05]  /*1af60*/  BRA `(.L_x_2543) ;  /* 0xffffffc400607947 */ /* 0x000fea000383ffff */
.L_x_2475:
[----:B-1----:R1:W2:Y:S02]  /*1af70*/  SYNCS.PHASECHK.TRANS64.TRYWAIT P0, [R4+URZ+0x28c40], R2 ;  /* 0x028c4002040075a7 */ /* 0x0022a4000800017f */
[----:B--2---:R-:W-:Y:S05]  /*1af80*/  @!P0 NANOSLEEP.SYNCS 0x989680 ;  /* 0x009896800000895d */ /* 0x004fea0003900000 */
[----:B------:R-:W2:Y:S02]  /*1af90*/  @!P0 SYNCS.PHASECHK.TRANS64 P0, [R4+URZ+0x28c40], R2 ;  /* 0x028c4002040085a7 */ /* 0x000ea4000800007f */
[----:B--2---:R-:W-:Y:S05]  /*1afa0*/  @!P0 BRA `(.L_x_2475) ;  /* 0xfffffffc00f08947 */ /* 0x004fea000383ffff */
[----:B------:R-:W-:Y:S05]  /*1afb0*/  BRA `(.L_x_2544) ;  /* 0xffffffd000207947 */ /* 0x000fea000383ffff */
.L_x_2480:
[----:B0-----:R0:W2:Y:S02]  /*1afc0*/  SYNCS.PHASECHK.TRANS64.TRYWAIT P0, [R4+URZ+0x28c60], R2 ;  /* 0x028c6002040075a7 */ /* 0x0010a4000800017f */
[----:B--2---:R-:W-:Y:S05]  /*1afd0*/  @!P0 NANOSLEEP.SYNCS 0x989680 ;  /* 0x009896800000895d */ /* 0x004fea0003900000 */
[----:B------:R-:W2:Y:S02]  /*1afe0*/  @!P0 SYNCS.PHASECHK.TRANS64 P0, [R4+URZ+0x28c60], R2 ;  /* 0x028c6002040085a7 */ /* 0x000ea4000800007f */
[----:B--2---:R-:W-:Y:S05]  /*1aff0*/  @!P0 BRA `(.L_x_2480) ;  /* 0xfffffffc00f08947 */ /* 0x004fea000383ffff */
[----:B------:R-:W-:Y:S05]  /*1b000*/  BRA `(.L_x_2545) ;  /* 0xffffffd000a07947 */ /* 0x000fea000383ffff */
.L_x_2496:
[----:B---34-:R-:W3:Y:S01]  /*1b010*/  LDL R0, [R1] ;  /* 0x0000000001007983 */ /* 0x018ee20000100800 */
[----:B------:R-:W-:Y:S01]  /*1b020*/  BSSY B0, `(.L_x_2546) ;  /* 0x0000008000007945 */ /* 0x000fe20003800000 */
[----:B------:R-:W-:Y:S02]  /*1b030*/  IMAD.MOV.U32 R12, RZ, RZ, RZ ;  /* 0x000000ffff0c7224 */ /* 0x000fe400078e00ff */
[----:B------:R-:W-:Y:S02]  /*1b040*/  IMAD.MOV.U32 R11, RZ, RZ, 0x1f ;  /* 0x0000001fff0b7424 */ /* 0x000fe400078e00ff */
[----:B------:R-:W-:Y:S02]  /*1b050*/  IMAD.MOV.U32 R15, RZ, RZ, -0x1 ;  /* 0xffffffffff0f7424 */ /* 0x000fe400078e00ff */
[----:B---3--:R-:W-:-:S07]  /*1b060*/  IMAD.MOV.U32 R13, RZ, RZ, R0 ;  /* 0x000000ffff0d7224 */ /* 0x008fce00078e0000 */
[----:B012---:R-:W-:Y:S05]  /*1b070*/  WARPSYNC.COLLECTIVE R15, `(.L_x_2547) ;  /* 0x000000000f087348 */ /* 0x007fea0003c00000 */
[----:B------:R3:W4:Y:S02]  /*1b080*/  SHFL.IDX P6, R14, R13, R12, R11 ;  /* 0x0000000c0d0e7389 */ /* 0x00072400000c000b */
[----:B01234-:R-:W-:Y:S01]  /*1b090*/  ENDCOLLECTIVE ;  /* 0x000000000000791b */ /* 0x01ffe20003800000 */
.L_x_2547:
[----:B------:R-:W-:Y:S05]  /*1b0a0*/  BSYNC B0 ;  /* 0x0000000000007941 */ /* 0x000fea0003800000 */
.L_x_2546:
        /* <DEDUP_REMOVED lines=9> */
.L_x_2548:
        /* <DEDUP_REMOVED lines=14> */
[C---:B------:R-:W-:Y:S02]  /*1b220*/  ISETP.GE.U32.AND P3, PT, R16.reuse, 0x4, PT ;  /* 0x000000041000780c */ /* 0x040fe40003f66070 */
[C---:B------:R-:W-:Y:S02]  /*1b230*/  ISETP.GE.U32.AND P4, PT, R16.reuse, 0x8, PT ;  /* 0x000000081000780c */ /* 0x040fe40003f86070 */
[C---:B------:R-:W-:Y:S01]  /*1b240*/  ISETP.GE.U32.AND P5, PT, R16.reuse, 0x10, PT ;  /* 0x000000101000780c */ /* 0x040fe20003fa6070 */
[----:B--2---:R-:W-:Y:S02]  /*1b250*/  @!P1 IMAD.MOV.U32 R5, RZ, RZ, R8 ;  /* 0x000000ffff059224 */ /* 0x004fe400078e0008 */
[----:B---3--:R-:W-:Y:S01]  /*1b260*/  @!P1 IMAD.MOV.U32 R7, RZ, RZ, R6 ;  /* 0x000000ffff079224 */ /* 0x008fe200078e0006 */
[----:B------:R-:W-:Y:S01]  /*1b270*/  ISETP.NE.AND P1, PT, R16, RZ, PT ;  /* 0x000000ff1000720c */ /* 0x000fe20003f25270 */
[----:B------:R-:W-:-:S02]  /*1b280*/  IMAD.MOV.U32 R6, RZ, RZ, RZ ;  /* 0x000000ffff067224 */ /* 0x000fc400078e00ff */
[----:B------:R-:W-:-:S04]  /*1b290*/  IMAD R2, R7, R5, RZ ;  /* 0x0000000507027224 */ /* 0x000fc800078e02ff */
[----:B------:R-:W-:-:S07]  /*1b2a0*/  IMAD.MOV.U32 R13, RZ, RZ, R2 ;  /* 0x000000ffff0d7224 */ /* 0x000fce00078e0002 */
[----:B------:R-:W-:Y:S05]  /*1b2b0*/  WARPSYNC.COLLECTIVE R15, `(.L_x_2549) ;  /* 0x000000000f087348 */ /* 0x000fea0003c00000 */
[----:B------:R0:W1:Y:S02]  /*1b2c0*/  SHFL.UP P6, R14, R13, R12, R11 ;  /* 0x0400000c0d0e7389 */ /* 0x00006400000c000b */
[----:B01----:R-:W-:Y:S01]  /*1b2d0*/  ENDCOLLECTIVE ;  /* 0x000000000000791b */ /* 0x003fe20003800000 */
.L_x_2549:
[----:B------:R-:W-:Y:S01]  /*1b2e0*/  IMAD.MOV.U32 R12, RZ, RZ, 0x2 ;  /* 0x00000002ff0c7424 */ /* 0x000fe200078e00ff */
[----:B------:R-:W-:-:S05]  /*1b2f0*/  SEL R3, R14, RZ, P1 ;  /* 0x000000ff0e037207 */ /* 0x000fca0000800000 */
[----:B------:R-:W-:-:S04]  /*1b300*/  IMAD.IADD R2, R2, 0x1, R3 ;  /* 0x0000000102027824 */ /* 0x000fc800078e0203 */
[----:B------:R-:W-:-:S07]  /*1b310*/  IMAD.MOV.U32 R13, RZ, RZ, R2 ;  /* 0x000000ffff0d7224 */ /* 0x000fce00078e0002 */
[----:B------:R-:W-:Y:S05]  /*1b320*/  WARPSYNC.COLLECTIVE R15, `(.L_x_2550) ;  /* 0x000000000f087348 */ /* 0x000fea0003c00000 */
[----:B------:R0:W1:Y:S02]  /*1b330*/  SHFL.UP P6, R14, R13, R12, R11 ;  /* 0x0400000c0d0e7389 */ /* 0x00006400000c000b */
[----:B01----:R-:W-:Y:S01]  /*1b340*/  ENDCOLLECTIVE ;  /* 0x000000000000791b */ /* 0x003fe20003800000 */
.L_x_2550:
[----:B------:R-:W-:Y:S01]  /*1b350*/  IMAD.MOV.U32 R12, RZ, RZ, 0x4 ;  /* 0x00000004ff0c7424 */ /* 0x000fe200078e00ff */
[----:B------:R-:W-:-:S05]  /*1b360*/  SEL R3, R14, RZ, P2 ;  /* 0x000000ff0e037207 */ /* 0x000fca0001000000 */
[----:B------:R-:W-:-:S04]  /*1b370*/  IMAD.IADD R2, R2, 0x1, R3 ;  /* 0x0000000102027824 */ /* 0x000fc800078e0203 */
[----:B------:R-:W-:-:S07]  /*1b380*/  IMAD.MOV.U32 R13, RZ, RZ, R2 ;  /* 0x000000ffff0d7224 */ /* 0x000fce00078e0002 */
[----:B------:R-:W-:Y:S05]  /*1b390*/  WARPSYNC.COLLECTIVE R15, `(.L_x_2551) ;  /* 0x000000000f087348 */ /* 0x000fea0003c00000 */
[----:B------:R0:W1:Y:S02]  /*1b3a0*/  SHFL.UP P6, R14, R13, R12, R11 ;  /* 0x0400000c0d0e7389 */ /* 0x00006400000c000b */
[----:B01----:R-:W-:Y:S01]  /*1b3b0*/  ENDCOLLECTIVE ;  /* 0x000000000000791b */ /* 0x003fe20003800000 */
.L_x_2551:
[----:B------:R-:W-:Y:S01]  /*1b3c0*/  IMAD.MOV.U32 R12, RZ, RZ, 0x8 ;  /* 0x00000008ff0c7424 */ /* 0x000fe200078e00ff */
[----:B------:R-:W-:-:S05]  /*1b3d0*/  SEL R3, R14, RZ, P3 ;  /* 0x000000ff0e037207 */ /* 0x000fca0001800000 */
[----:B------:R-:W-:-:S04]  /*1b3e0*/  IMAD.IADD R2, R2, 0x1, R3 ;  /* 0x0000000102027824 */ /* 0x000fc800078e0203 */
[----:B------:R-:W-:-:S07]  /*1b3f0*/  IMAD.MOV.U32 R13, RZ, RZ, R2 ;  /* 0x000000ffff0d7224 */ /* 0x000fce00078e0002 */
[----:B------:R-:W-:Y:S05]  /*1b400*/  WARPSYNC.COLLECTIVE R15, `(.L_x_2552) ;  /* 0x000000000f087348 */ /* 0x000fea0003c00000 */
[----:B------:R0:W1:Y:S02]  /*1b410*/  SHFL.UP P6, R14, R13, R12, R11 ;  /* 0x0400000c0d0e7389 */ /* 0x00006400000c000b */
[----:B01----:R-:W-:Y:S01]  /*1b420*/  ENDCOLLECTIVE ;  /* 0x000000000000791b */ /* 0x003fe20003800000 */
.L_x_2552:
[----:B------:R-:W-:Y:S01]  /*1b430*/  IMAD.MOV.U32 R12, RZ, RZ, 0x10 ;  /* 0x00000010ff0c7424 */ /* 0x000fe200078e00ff */
[----:B------:R-:W-:-:S05]  /*1b440*/  SEL R3, R14, RZ, P4 ;  /* 0x000000ff0e037207 */ /* 0x000fca0002000000 */
[----:B------:R-:W-:-:S04]  /*1b450*/  IMAD.IADD R2, R2, 0x1, R3 ;  /* 0x0000000102027824 */ /* 0x000fc800078e0203 */
[----:B------:R-:W-:-:S07]  /*1b460*/  IMAD.MOV.U32 R13, RZ, RZ, R2 ;  /* 0x000000ffff0d7224 */ /* 0x000fce00078e0002 */
[----:B------:R-:W-:Y:S05]  /*1b470*/  WARPSYNC.COLLECTIVE R15, `(.L_x_2553) ;  /* 0x000000000f087348 */ /* 0x000fea0003c00000 */
[----:B------:R0:W1:Y:S02]  /*1b480*/  SHFL.UP P6, R14, R13, R12, R11 ;  /* 0x0400000c0d0e7389 */ /* 0x00006400000c000b */
[----:B01----:R-:W-:Y:S01]  /*1b490*/  ENDCOLLECTIVE ;  /* 0x000000000000791b */ /* 0x003fe20003800000 */
.L_x_2553:
        /* <DEDUP_REMOVED lines=8> */
.L_x_2554:
[----:B------:R-:W-:Y:S05]  /*1b520*/  BRA `(.L_x_2555) ;  /* 0xffffffd800f87947 */ /* 0x000fea000383ffff */
.L_x_2499:
        /* <DEDUP_REMOVED lines=8> */
.L_x_2557:
[----:B------:R-:W-:Y:S05]  /*1b5b0*/  BSYNC B0 ;  /* 0x0000000000007941 */ /* 0x000fea0003800000 */
.L_x_2556:
        /* <DEDUP_REMOVED lines=9> */
.L_x_2558:
[----:B------:R-:W-:Y:S01]  /*1b650*/  IMAD.MOV.U32 R12, RZ, RZ, 0x4 ;  /* 0x00000004ff0c7424 */ /* 0x000fe200078e00ff */
[----:B------:R-:W-:-:S05]  /*1b660*/  SEL R3, R14, RZ, P2 ;  /* 0x000000ff0e037207 */ /* 0x000fca0001000000 */
[----:B------:R-:W-:-:S04]  /*1b670*/  IMAD.IADD R2, R2, 0x1, R3 ;  /* 0x0000000102027824 */ /* 0x000fc800078e0203 */
[----:B------:R-:W-:-:S07]  /*1b680*/  IMAD.MOV.U32 R13, RZ, RZ, R2 ;  /* 0x000000ffff0d7224 */ /* 0x000fce00078e0002 */
[----:B------:R-:W-:Y:S05]  /*1b690*/  WARPSYNC.COLLECTIVE R15, `(.L_x_2559) ;  /* 0x000000000f087348 */ /* 0x000fea0003c00000 */
[----:B------:R0:W1:Y:S02]  /*1b6a0*/  SHFL.UP P6, R14, R13, R12, R11 ;  /* 0x0400000c0d0e7389 */ /* 0x00006400000c000b */
[----:B01----:R-:W-:Y:S01]  /*1b6b0*/  ENDCOLLECTIVE ;  /* 0x000000000000791b */ /* 0x003fe20003800000 */
.L_x_2559:
[----:B------:R-:W-:Y:S01]  /*1b6c0*/  IMAD.MOV.U32 R12, RZ, RZ, 0x8 ;  /* 0x00000008ff0c7424 */ /* 0x000fe200078e00ff */
[----:B------:R-:W-:-:S05]  /*1b6d0*/  SEL R3, R14, RZ, P3 ;  /* 0x000000ff0e037207 */ /* 0x000fca0001800000 */
[----:B------:R-:W-:-:S04]  /*1b6e0*/  IMAD.IADD R2, R2, 0x1, R3 ;  /* 0x0000000102027824 */ /* 0x000fc800078e0203 */
[----:B------:R-:W-:-:S07]  /*1b6f0*/  IMAD.MOV.U32 R13, RZ, RZ, R2 ;  /* 0x000000ffff0d7224 */ /* 0x000fce00078e0002 */
[----:B------:R-:W-:Y:S05]  /*1b700*/  WARPSYNC.COLLECTIVE R15, `(.L_x_2560) ;  /* 0x000000000f087348 */ /* 0x000fea0003c00000 */
[----:B------:R0:W1:Y:S02]  /*1b710*/  SHFL.UP P6, R14, R13, R12, R11 ;  /* 0x0400000c0d0e7389 */ /* 0x00006400000c000b */
[----:B01----:R-:W-:Y:S01]  /*1b720*/  ENDCOLLECTIVE ;  /* 0x000000000000791b */ /* 0x003fe20003800000 */
.L_x_2560:
[----:B------:R-:W-:Y:S01]  /*1b730*/  IMAD.MOV.U32 R12, RZ, RZ, 0x10 ;  /* 0x00000010ff0c7424 */ /* 0x000fe200078e00ff */
[----:B------:R-:W-:-:S05]  /*1b740*/  SEL R3, R14, RZ, P4 ;  /* 0x000000ff0e037207 */ /* 0x000fca0002000000 */
[----:B------:R-:W-:-:S04]  /*1b750*/  IMAD.IADD R2, R2, 0x1, R3 ;  /* 0x0000000102027824 */ /* 0x000fc800078e0203 */
[----:B------:R-:W-:-:S07]  /*1b760*/  IMAD.MOV.U32 R13, RZ, RZ, R2 ;  /* 0x000000ffff0d7224 */ /* 0x000fce00078e0002 */
[----:B------:R-:W-:Y:S05]  /*1b770*/  WARPSYNC.COLLECTIVE R15, `(.L_x_2561) ;  /* 0x000000000f087348 */ /* 0x000fea0003c00000 */
[----:B------:R0:W1:Y:S02]  /*1b780*/  SHFL.UP P6, R14, R13, R12, R11 ;  /* 0x0400000c0d0e7389 */ /* 0x00006400000c000b */
[----:B01----:R-:W-:Y:S01]  /*1b790*/  ENDCOLLECTIVE ;  /* 0x000000000000791b */ /* 0x003fe20003800000 */
.L_x_2561:
        /* <DEDUP_REMOVED lines=8> */
.L_x_2562:
[----:B------:R-:W-:Y:S05]  /*1b820*/  BRA `(.L_x_2563) ;  /* 0xffffffd800e47947 */ /* 0x000fea000383ffff */
.L_x_2501:
[----:B------:R-:W-:Y:S01]  /*1b830*/  BSSY B0, `(.L_x_2564) ;  /* 0x0000006000007945 */ /* 0x000fe20003800000 */
[----:B------:R-:W-:Y:S01]  /*1b840*/  PLOP3.LUT P6, PT, P6, PT, PT, 0x8, 0x0 ;  /* 0x000000000000781c */ /* 0x000fe200037ce170 */
[----:B------:R-:W-:-:S12]  /*1b850*/  IMAD.MOV.U32 R15, RZ, RZ, -0x1 ;  /* 0xffffffffff0f7424 */ /* 0x000fd800078e00ff */
[----:B0-----:R-:W-:Y:S05]  /*1b860*/  WARPSYNC.COLLECTIVE R15, `(.L_x_2565) ;  /* 0x000000000f087348 */ /* 0x001fea0003c00000 */
[----:B------:R-:W-:Y:S01]  /*1b870*/  VOTE.ANY R14, PT, P6 ;  /* 0x00000000000e7806 */ /* 0x000fe200030e0100 */
[----:B0-----:R-:W-:Y:S06]  /*1b880*/  ENDCOLLECTIVE ;  /* 0x000000000000791b */ /* 0x001fec0003800000 */
.L_x_2565:
[----:B------:R-:W-:Y:S05]  /*1b890*/  BSYNC B0 ;  /* 0x0000000000007941 */ /* 0x000fea0003800000 */
.L_x_2564:
[----:B------:R0:W5:Y:S01]  /*1b8a0*/  LDL.LU R16, [R1+0xc] ;  /* 0x00000c0001107983 */ /* 0x0001620000300800 */
[----:B------:R-:W-:Y:S02]  /*1b8b0*/  IMAD.MOV.U32 R3, RZ, RZ, R14 ;  /* 0x000000ffff037224 */ /* 0x000fe400078e000e */
[----:B------:R-:W-:Y:S02]  /*1b8c0*/  IMAD.MOV.U32 R13, RZ, RZ, R5 ;  /* 0x000000ffff0d7224 */ /* 0x000fe400078e0005 */
[----:B------:R-:W1:Y:S01]  /*1b8d0*/  POPC R10, R3 ;  /* 0x00000003000a7309 */ /* 0x000e620000000000 */
[----:B------:R-:W-:Y:S02]  /*1b8e0*/  IMAD.MOV.U32 R11, RZ, RZ, 0x1f ;  /* 0x0000001fff0b7424 */ /* 0x000fe400078e00ff */
[----:B------:R-:W-:Y:S02]  /*1b8f0*/  IMAD.MOV.U32 R15, RZ, RZ, -0x1 ;  /* 0xffffffffff0f7424 */ /* 0x000fe400078e00ff */
[----:B01----:R-:W-:-:S07]  /*1b900*/  IMAD.MOV.U32 R12, RZ, RZ, R10 ;  /* 0x000000ffff0c7224 */ /* 0x003fce00078e000a */
[----:B-----5:R-:W-:Y:S05]  /*1b910*/  WARPSYNC.COLLECTIVE R15, `(.L_x_2566) ;  /* 0x000000000f087348 */ /* 0x020fea0003c00000 */
[----:B------:R0:W1:Y:S02]  /*1b920*/  SHFL.IDX P6, R14, R13, R12, R11 ;  /* 0x0000000c0d0e7389 */ /* 0x00006400000c000b */
[----:B01---5:R-:W-:Y:S01]  /*1b930*/  ENDCOLLECTIVE ;  /* 0x000000000000791b */ /* 0x023fe20003800000 */
.L_x_2566:
[----:B------:R-:W-:Y:S02]  /*1b940*/  IMAD.MOV.U32 R13, RZ, RZ, R7 ;  /* 0x000000ffff0d7224 */ /* 0x000fe400078e0007 */
[----:B------:R-:W-:-:S07]  /*1b950*/  IMAD.MOV.U32 R0, RZ, RZ, R14 ;  /* 0x000000ffff007224 */ /* 0x000fce00078e000e */
[----:B------:R-:W-:Y:S05]  /*1b960*/  WARPSYNC.COLLECTIVE R15, `(.L_x_2567) ;  /* 0x000000000f087348 */ /* 0x000fea0003c00000 */
[----:B------:R0:W1:Y:S02]  /*1b970*/  SHFL.IDX P6, R14, R13, R12, R11 ;  /* 0x0000000c0d0e7389 */ /* 0x00006400000c000b */
[----:B01----:R-:W-:Y:S01]  /*1b980*/  ENDCOLLECTIVE ;  /* 0x000000000000791b */ /* 0x003fe20003800000 */
.L_x_2567:
[----:B------:R-:W-:Y:S02]  /*1b990*/  IMAD.MOV.U32 R7, RZ, RZ, R14 ;  /* 0x000000ffff077224 */ /* 0x000fe400078e000e */
[----:B------:R-:W-:-:S05]  /*1b9a0*/  IMAD.IADD R5, R10, 0x1, R16 ;  /* 0x000000010a057824 */ /* 0x000fca00078e0210 */
[----:B------:R1:W-:Y:S01]  /*1b9b0*/  STL [R1+0xc], R5 ;  /* 0x00000c0501007387 */ /* 0x0003e20000100800 */
[----:B------:R-:W-:Y:S05]  /*1b9c0*/  BRA `(.L_x_2568) ;  /* 0xffffffd800c47947 */ /* 0x000fea000383ffff */
.L_x_2503:
[----:B------:R-:W-:Y:S01]  /*1b9d0*/  BSSY B0, `(.L_x_2569) ;  /* 0x0000007000007945 */ /* 0x000fe20003800000 */
[----:B------:R-:W-:Y:S02]  /*1b9e0*/  IMAD.MOV.U32 R13, RZ, RZ, R2 ;  /* 0x000000ffff0d7224 */ /* 0x000fe400078e0002 */
[----:B------:R-:W-:Y:S02]  /*1b9f0*/  IMAD.MOV.U32 R11, RZ, RZ, 0x1f ;  /* 0x0000001fff0b7424 */ /* 0x000fe400078e00ff */
[----:B------:R-:W-:-:S07]  /*1ba00*/  IMAD.MOV.U32 R15, RZ, RZ, -0x1 ;  /* 0xffffffffff0f7424 */ /* 0x000fce00078e00ff */
[----:B01-3--:R-:W-:Y:S05]  /*1ba10*/  WARPSYNC.COLLECTIVE R15, `(.L_x_2570) ;  /* 0x000000000f087348 */ /* 0x00bfea0003c00000 */
[----:B------:R2:W4:Y:S02]  /*1ba20*/  SHFL.IDX P6, R14, R13, R12, R11 ;  /* 0x0000000c0d0e7389 */ /* 0x00052400000c000b */
[----:B01234-:R-:W-:Y:S01]  /*1ba30*/  ENDCOLLECTIVE ;  /* 0x000000000000791b */ /* 0x01ffe20003800000 */
.L_x_2570:
[----:B------:R-:W-:Y:S05]  /*1ba40*/  BSYNC B0 ;  /* 0x0000000000007941 */ /* 0x000fea0003800000 */
.L_x_2569:
[----:B------:R-:W-:Y:S01]  /*1ba50*/  IMAD.MOV.U32 R6, RZ, RZ, R14 ;  /* 0x000000ffff067224 */ /* 0x000fe200078e000e */
[----:B------:R-:W-:Y:S06]  /*1ba60*/  BRA `(.L_x_2502) ;  /* 0xffffffd800b47947 */ /* 0x000fec000383ffff */
.L_x_2509:
[----:B0-----:R0:W1:Y:S02]  /*1ba70*/  SYNCS.PHASECHK.TRANS64.TRYWAIT P0, [R0+URZ+0x28c20], R3 ;  /* 0x028c2003000075a7 */ /* 0x001064000800017f */
[----:B-1----:R-:W-:Y:S05]  /*1ba80*/  @!P0 NANOSLEEP.SYNCS 0x989680 ;  /* 0x009896800000895d */ /* 0x002fea0003900000 */
[----:B------:R-:W1:Y:S02]  /*1ba90*/  @!P0 SYNCS.PHASECHK.TRANS64 P0, [R0+URZ+0x28c20], R3 ;  /* 0x028c2003000085a7 */ /* 0x000e64000800007f */
[----:B-1----:R-:W-:Y:S05]  /*1baa0*/  @!P0 BRA `(.L_x_2509) ;  /* 0xfffffffc00f08947 */ /* 0x002fea000383ffff */
[----:B------:R-:W-:Y:S05]  /*1bab0*/  BRA `(.L_x_2571) ;  /* 0xffffffe400507947 */ /* 0x000fea000383ffff */
.L_x_2510:
        /* <DEDUP_REMOVED lines=11> */
.L_x_2573:
[----:B------:R-:W-:Y:S05]  /*1bb70*/  BSYNC B0 ;  /* 0x0000000000007941 */ /* 0x000fea0003800000 */
.L_x_2572:
[----:B------:R-:W-:Y:S05]  /*1bb80*/  BRA `(.L_x_2574) ;  /* 0xffffffe400387947 */ /* 0x000fea000383ffff */
.L_x_2513:
[----:B------:R-:W-:Y:S01]  /*1bb90*/  BSSY B1, `(.L_x_2575) ;  /* 0x0000006000017945 */ /* 0x000fe20003800000 */
[----:B------:R-:W-:-:S07]  /*1bba0*/  IMAD.MOV.U32 R15, RZ, RZ, -0x1 ;  /* 0xffffffffff0f7424 */ /* 0x000fce00078e00ff */
[----:B01----:R-:W-:Y:S05]  /*1bbb0*/  WARPSYNC.COLLECTIVE R15, `(.L_x_2576) ;  /* 0x000000000f0c7348 */ /* 0x003fea0003c00000 */
[----:B------:R-:W-:Y:S02]  /*1bbc0*/  ELECT P6, UR62, PT ;  /* 0x00000000003e782f */ /* 0x000fe400038c0000 */
[----:B------:R-:W-:Y:S01]  /*1bbd0*/  MOV R14, UR62 ;  /* 0x0000003e000e7c02 */ /* 0x000fe20008000f00 */
[----:B01----:R-:W-:Y:S10]  /*1bbe0*/  ENDCOLLECTIVE ;  /* 0x000000000000791b */ /* 0x003ff40003800000 */
.L_x_2576:
[----:B------:R-:W-:Y:S05]  /*1bbf0*/  BSYNC B1 ;  /* 0x0000000000017941 */ /* 0x000fea0003800000 */
.L_x_2575:
[----:B------:R-:W-:Y:S05]  /*1bc00*/  BRA `(.L_x_2577) ;  /* 0xffffffe400307947 */ /* 0x000fea000383ffff */
.L_x_2515:
[----:B0-----:R0:W1:Y:S02]  /*1bc10*/  SYNCS.PHASECHK.TRANS64.TRYWAIT P0, [R6+URZ], R5 ;  /* 0x00000005060075a7 */ /* 0x001064000800017f */
[----:B-1----:R-:W-:Y:S05]  /*1bc20*/  @!P0 NANOSLEEP.SYNCS 0x989680 ;  /* 0x009896800000895d */ /* 0x002fea0003900000 */
[----:B------:R-:W1:Y:S02]  /*1bc30*/  @!P0 SYNCS.PHASECHK.TRANS64 P0, [R6+URZ], R5 ;  /* 0x00000005060085a7 */ /* 0x000e64000800007f */
[----:B-1----:R-:W-:Y:S05]  /*1bc40*/  @!P0 BRA `(.L_x_2515) ;  /* 0xfffffffc00f08947 */ /* 0x002fea000383ffff */
[----:B------:R-:W-:Y:S05]  /*1bc50*/  BRA `(.L_x_2578) ;  /* 0xffffffe4006c7947 */ /* 0x000fea000383ffff */
.L_x_2516:
[----:B-1----:R1:W2:Y:S02]  /*1bc60*/  SYNCS.PHASECHK.TRANS64.TRYWAIT P0, [R7+URZ], R2 ;  /* 0x00000002070075a7 */ /* 0x0022a4000800017f */
[----:B--2---:R-:W-:Y:S05]  /*1bc70*/  @!P0 NANOSLEEP.SYNCS 0x989680 ;  /* 0x009896800000895d */ /* 0x004fea0003900000 */
[----:B------:R-:W2:Y:S02]  /*1bc80*/  @!P0 SYNCS.PHASECHK.TRANS64 P0, [R7+URZ], R2 ;  /* 0x00000002070085a7 */ /* 0x000ea4000800007f */
[----:B--2---:R-:W-:Y:S05]  /*1bc90*/  @!P0 BRA `(.L_x_2516) ;  /* 0xfffffffc00f08947 */ /* 0x004fea000383ffff */
[----:B------:R-:W-:Y:S05]  /*1bca0*/  BRA `(.L_x_2579) ;  /* 0xffffffe400607947 */ /* 0x000fea000383ffff */
.L_x_2518:
[----:B--2---:R2:W3:Y:S02]  /*1bcb0*/  SYNCS.PHASECHK.TRANS64.TRYWAIT P0, [R4+URZ], R5 ;  /* 0x00000005040075a7 */ /* 0x0044e4000800017f */
[----:B---3--:R-:W-:Y:S05]  /*1bcc0*/  @!P0 NANOSLEEP.SYNCS 0x989680 ;  /* 0x009896800000895d */ /* 0x008fea0003900000 */
[----:B------:R-:W3:Y:S02]  /*1bcd0*/  @!P0 SYNCS.PHASECHK.TRANS64 P0, [R4+URZ], R5 ;  /* 0x00000005040085a7 */ /* 0x000ee4000800007f */
[----:B---3--:R-:W-:Y:S05]  /*1bce0*/  @!P0 BRA `(.L_x_2518) ;  /* 0xfffffffc00f08947 */ /* 0x008fea000383ffff */
[----:B------:R-:W-:Y:S05]  /*1bcf0*/  BRA `(.L_x_2580) ;  /* 0xffffffe400687947 */ /* 0x000fea000383ffff */
.L_x_2581:
        /* <DEDUP_REMOVED lines=16> */
.L_x_5874:


//--------------------- .text._ZN7cutlass13device_kernelIN5flash11enable_sm90INS1_16FlashAttnFwdSm90INS1_25CollectiveMainloopFwdSm90ILi2EN4cute5tupleIJNS5_1CILi1EEES8_S8_EEENS6_IJNS7_ILi64EEESA_SA_EEELi512ENS_10bfloat16_tEfNS_4arch4Sm90ELb0ELb1ELb0ELb1ELb0ELb1ELb0ELb0ELb0ELb1ELb1ELb0EEENS1_21CollectiveEpilogueFwdINS6_IJSA_NS7_ILi512EEESA_EEES9_SC_SE_Li256ELb1ELb1ELb1ELb0EEENS1_36VarlenDynamicPersistentTileSchedulerILi64ELi64ELi256ELi128ELb1ELb1ELb1ELb1ELb0ELb1EEEEEEEEEvNT_6ParamsE --------------------------
	.section	.text._ZN7cutlass13device_kernelIN5flash11enable_sm90INS1_16FlashAttnFwdSm90INS1_25CollectiveMainloopFwdSm90ILi2EN4cute5tupleIJNS5_1CILi1EEES8_S8_EEENS6_IJNS7_ILi64EEESA_SA_EEELi512ENS_10bfloat16_tEfNS_4arch4Sm90ELb0ELb1ELb0ELb1ELb0ELb1ELb0ELb0ELb0ELb1ELb1ELb0EEENS1_21CollectiveEpilogueFwdINS6_IJSA_NS7_ILi512EEESA_EEES9_SC_SE_Li256ELb1ELb1ELb1ELb0EEENS1_36VarlenDynamicPersistentTileSchedulerILi64ELi64ELi256ELi128ELb1ELb1ELb1ELb1ELb0ELb1EEEEEEEEEvNT_6ParamsE,"ax",@progbits
	.align	128
.text._ZN7cutlass13device_kernelIN5flash11enable_sm90INS1_16FlashAttnFwdSm90INS1_25CollectiveMainloopFwdSm90ILi2EN4cute5tupleIJNS5_1CILi1EEES8_S8_EEENS6_IJNS7_ILi64EEESA_SA_EEELi512ENS_10bfloat16_tEfNS_4arch4Sm90ELb0ELb1ELb0ELb1ELb0ELb1ELb0ELb0ELb0ELb1ELb1ELb0EEENS1_21CollectiveEpilogueFwdINS6_IJSA_NS7_ILi512EEESA_EEES9_SC_SE_Li256ELb1ELb1ELb1ELb0EEENS1_36VarlenDynamicPersistentTileSchedulerILi64ELi64ELi256ELi128ELb1ELb1ELb1ELb1ELb0ELb1EEEEEEEEEvNT_6ParamsE:
        .type           _ZN7cutlass13device_kernelIN5flash11enable_sm90INS1_16FlashAttnFwdSm90INS1_25CollectiveMainloopFwdSm90ILi2EN4cute5tupleIJNS5_1CILi1EEES8_S8_EEENS6_IJNS7_ILi64EEESA_SA_EEELi512ENS_10bfloat16_tEfNS_4arch4Sm90ELb0ELb1ELb0ELb1ELb0ELb1ELb0ELb0ELb0ELb1ELb1ELb0EEENS1_21CollectiveEpilogueFwdINS6_IJSA_NS7_ILi512EEESA_EEES9_SC_SE_Li256ELb1ELb1ELb1ELb0EEENS1_36VarlenDynamicPersistentTileSchedulerILi64ELi64ELi256ELi128ELb1ELb1ELb1ELb1ELb0ELb1EEEEEEEEEvNT_6ParamsE,@function
        .size           _ZN7cutlass13device_kernelIN5flash11enable_sm90INS1_16FlashAttnFwdSm90INS1_25CollectiveMainloopFwdSm90ILi2EN4cute5tupleIJNS5_1CILi1EEES8_S8_EEENS6_IJNS7_ILi64EEESA_SA_EEELi512ENS_10bfloat16_tEfNS_4arch4Sm90ELb0ELb1ELb0ELb1ELb0ELb1ELb0ELb0ELb0ELb1ELb1ELb0EEENS1_21CollectiveEpilogueFwdINS6_IJSA_NS7_ILi512EEESA_EEES9_SC_SE_Li256ELb1ELb1ELb1ELb0EEENS1_36VarlenDynamicPersistentTileSchedulerILi64ELi64ELi256ELi128ELb1ELb1ELb1ELb1ELb0ELb1EEEEEEEEEvNT_6ParamsE,(.L_x_5875 - _ZN7cutlass13device_kernelIN5flash11enable_sm90INS1_16FlashAttnFwdSm90INS1_25CollectiveMainloopFwdSm90ILi2EN4cute5tupleIJNS5_1CILi1EEES8_S8_EEENS6_IJNS7_ILi64EEESA_SA_EEELi512ENS_10bfloat16_tEfNS_4arch4Sm90ELb0ELb1ELb0ELb1ELb0ELb1ELb0ELb0ELb0ELb1ELb1ELb0EEENS1_21CollectiveEpilogueFwdINS6_IJSA_NS7_ILi512EEESA_EEES9_SC_SE_Li256ELb1ELb1ELb1ELb0EEENS1_36VarlenDynamicPersistentTileSchedulerILi64ELi64ELi256ELi128ELb1ELb1ELb1ELb1ELb0ELb1EEEEEEEEEvNT_6ParamsE)
        .other          _ZN7cutlass13device_kernelIN5flash11enable_sm90INS1_16FlashAttnFwdSm90INS1_25CollectiveMainloopFwdSm90ILi2EN4cute5tupleIJNS5_1CILi1EEES8_S8_EEENS6_IJNS7_ILi64EEESA_SA_EEELi512ENS_10bfloat16_tEfNS_4arch4Sm90ELb0ELb1ELb0ELb1ELb0ELb1ELb0ELb0ELb0ELb1ELb1ELb0EEENS1_21CollectiveEpilogueFwdINS6_IJSA_NS7_ILi512EEESA_EEES9_SC_SE_Li256ELb1ELb1ELb1ELb0EEENS1_36VarlenDynamicPersistentTileSchedulerILi64ELi64ELi256ELi128ELb1ELb1ELb1ELb1ELb0ELb1EEEEEEEEEvNT_6ParamsE,@"STO_CUDA_ENTRY STV_DEFAULT"
_ZN7cutlass13device_kernelIN5flash11enable_sm90INS1_16FlashAttnFwdSm90INS1_25CollectiveMainloopFwdSm90ILi2EN4cute5tupleIJNS5_1CILi1EEES8_S8_EEENS6_IJNS7_ILi64EEESA_SA_EEELi512ENS_10bfloat16_tEfNS_4arch4Sm90ELb0ELb1ELb0ELb1ELb0ELb1ELb0ELb0ELb0ELb1ELb1ELb0EEENS1_21CollectiveEpilogueFwdINS6_IJSA_NS7_ILi512EEESA_EEES9_SC_SE_Li256ELb1ELb1ELb1ELb0EEENS1_36VarlenDynamicPersistentTileSchedulerILi64ELi64ELi256ELi128ELb1ELb1ELb1ELb1ELb0ELb1EEEEEEEEEvNT_6ParamsE:
        /* <DEDUP_REMOVED lines=24> */
.L_x_2583:
[----:B------:R-:W-:Y:S05]  /*0180*/  BSYNC B0 ;  /* 0x0000000000007941 */ /* 0x000fea0003800000 */
.L_x_2582:
        /* <DEDUP_REMOVED lines=37> */
.L_x_2584:
        /* <DEDUP_REMOVED lines=22> */
.L_x_2585:
        /* <DEDUP_REMOVED lines=18> */
.L_x_2586:
        /* <DEDUP_REMOVED lines=22> */
.L_x_2587:
        /* <DEDUP_REMOVED lines=22> */
.L_x_2588:
        /* <DEDUP_REMOVED lines=8> */
.L_x_2591:
        /* <DEDUP_REMOVED lines=18> */
[----:B------:R-:W-:Y:S01]  /*0ac0*/  VIADD R6, R6, 0xffffff80 ;  /* 0xffffff8006067836 */ /* 0x000fe20000000000 */
[----:B------:R-:W-:Y:S01]  /*0ad0*/  CS2R R18, SRZ ;  /* 0x0000000000127805 */ /* 0x000fe2000001ff00 */
[----:B------:R-:W-:Y:S01]  /*0ae0*/  IMAD.MOV.U32 R198, RZ, RZ, 0x40 ;  /* 0x00000040ffc67424 */ /* 0x000fe200078e00ff */
[----:B------:R-:W-:Y:S01]  /*0af0*/  ULOP3.LUT UR37, UR36, 0x1, URZ, 0xfc, !UPT ;  /* 0x0000000124257892 */ /* 0x000fe2000f8efc3f */
[----:B------:R-:W-:Y:S01]  /*0b00*/  IMAD.MOV.U32 R219, RZ, RZ, RZ ;  /* 0x000000ffffdb7224 */ /* 0x000fe200078e00ff */
[----:B------:R-:W-:Y:S01]  /*0b10*/  SHF.R.S32.HI R3, RZ, 0x1f, R6 ;  /* 0x0000001fff037819 */ /* 0x000fe20000011406 */
[----:B------:R-:W-:Y:S02]  /*0b20*/  IMAD.MOV.U32 R185, RZ, RZ, RZ ;  /* 0x000000ffffb97224 */ /* 0x000fe400078e00ff */
[----:B------:R-:W-:Y:S01]  /*0b30*/  IMAD.MOV.U32 R187, RZ, RZ, RZ ;  /* 0x000000ffffbb7224 */ /* 0x000fe200078e00ff */
        /* <DEDUP_REMOVED lines=8> */
[----:B------:R-:W-:Y:S01]  /*0bc0*/  LOP3.LUT R9, R7, 0xffffff80, RZ, 0xc0, !PT ;  /* 0xffffff8007097812 */ /* 0x000fe200078ec0ff */
[C---:B------:R-:W-:Y:S01]  /*0bd0*/  IMAD.IADD R13, R6.reuse, 0x1, -R13 ;  /* 0x00000001060d7824 */ /* 0x040fe200078e0a0d */
[--C-:B------:R-:W-:Y:S01]  /*0be0*/  SHF.R.S32.HI R203, RZ, 0x5, R4.reuse ;  /* 0x00000005ffcb7819 */ /* 0x100fe20000011404 */
[----:B------:R-:W-:Y:S01]  /*0bf0*/  IMAD.IADD R3, R6, 0x1, -R3 ;  /* 0x0000000106037824 */ /* 0x000fe200078e0a03 */
[----:B------:R-:W-:Y:S01]  /*0c00*/  LEA.HI R0, R0, R5, RZ, 0x1 ;  /* 0x0000000500007211 */ /* 0x000fe200078f08ff */
[----:B------:R-:W-:Y:S01]  /*0c10*/  IMAD.IADD R9, R6, 0x1, -R9 ;  /* 0x0000000106097824 */ /* 0x000fe200078e0a09 */
[----:B------:R-:W-:Y:S01]  /*0c20*/  LOP3.LUT R11, R10, 0xfffffffc, RZ, 0xc0, !PT ;  /* 0xfffffffc0a0b7812 */ /* 0x000fe200078ec0ff */
[----:B------:R-:W-:Y:S01]  /*0c30*/  IMAD.SHL.U32 R193, R13, 0x8, RZ ;  /* 0x000000080dc17824 */ /* 0x000fe200078e00ff */
[----:B------:R-:W-:Y:S02]  /*0c40*/  SHF.R.S32.HI R4, RZ, 0x1f, R4 ;  /* 0x0000001fff047819 */ /* 0x000fe40000011404 */
[----:B------:R-:W-:Y:S01]  /*0c50*/  SHF.R.S32.HI R8, RZ, 0x1f, R3 ;  /* 0x0000001fff087819 */ /* 0x000fe20000011403 */
[----:B------:R-:W-:Y:S01]  /*0c60*/  IMAD.IADD R188, R6, 0x1, -R11 ;  /* 0x0000000106bc7824 */ /* 0x000fe200078e0a0b */
[----:B------:R-:W-:Y:S01]  /*0c70*/  LOP3.LUT R0, R0, 0x1ffffffe, RZ, 0xc0, !PT ;  /* 0x1ffffffe00007812 */ /* 0x000fe200078ec0ff */
[C---:B------:R-:W-:Y:S01]  /*0c80*/  VIADD R218, R193.reuse, 0x40 ;  /* 0x00000040c1da7836 */ /* 0x040fe20000000000 */
[----:B------:R-:W-:Y:S01]  /*0c90*/  LEA.HI R4, R4, R203, RZ, 0x2 ;  /* 0x000000cb04047211 */ /* 0x000fe200078f10ff */
[----:B------:R-:W-:Y:S01]  /*0ca0*/  VIADD R216, R193, 0xc0 ;  /* 0x000000c0c1d87836 */ /* 0x000fe20000000000 */
[----:B------:R-:W-:Y:S01]  /*0cb0*/  SHF.R.S32.HI R6, RZ, 0x1f, R9 ;  /* 0x0000001fff067819 */ /* 0x000fe20000011409 */
[----:B------:R-:W-:Y:S01]  /*0cc0*/  IMAD.IADD R0, R5, 0x1, -R0 ;  /* 0x0000000105007824 */ /* 0x000fe200078e0a00 */
[----:B------:R-:W-:Y:S01]  /*0cd0*/  LEA.HI R12, R8, R3, RZ, 0x3 ;  /* 0x00000003080c7211 */ /* 0x000fe200078f18ff */
[C---:B------:R-:W-:Y:S01]  /*0ce0*/  VIADD R217, R193.reuse, 0x80 ;  /* 0x00000080c1d97836 */ /* 0x040fe20000000000 */
[----:B------:R-:W-:Y:S01]  /*0cf0*/  SHF.R.S32.HI R20, RZ, 0x7, R7 ;  /* 0x00000007ff147819 */ /* 0x000fe20000011407 */
[----:B------:R-:W-:Y:S01]  /*0d00*/  IMAD.SHL.U32 R0, R0, 0x8, RZ ;  /* 0x0000000800007824 */ /* 0x000fe200078e00ff */
[----:B------:R-:W-:Y:S01]  /*0d10*/  LOP3.LUT R4, R4, 0x3ffffc, RZ, 0xc0, !PT ;  /* 0x003ffffc04047812 */ /* 0x000fe200078ec0ff */
[----:B------:R-:W-:Y:S01]  /*0d20*/  VIADD R215, R193, 0x100 ;  /* 0x00000100c1d77836 */ /* 0x000fe20000000000 */
[----:B------:R-:W-:Y:S01]  /*0d30*/  LEA.HI R5, R6, R9, RZ, 0x2 ;  /* 0x0000000906057211 */ /* 0x000fe200078f10ff */
[----:B------:R-:W-:Y:S01]  /*0d40*/  IMAD R15, R20, 0x100, R3 ;  /* 0x00000100140f7824 */ /* 0x000fe200078e0203 */
[C---:B------:R-:W-:Y:S01]  /*0d50*/  LOP3.LUT R14, R12.reuse, 0xfffffff8, RZ, 0xc0, !PT ;  /* 0xfffffff80c0e7812 */ /* 0x040fe200078ec0ff */
[----:B------:R-:W-:Y:S01]  /*0d60*/  IMAD.IADD R4, R203, 0x1, -R4 ;  /* 0x00000001cb047824 */ /* 0x000fe200078e0a04 */
[----:B------:R-:W-:Y:S01]  /*0d70*/  SHF.R.S32.HI R184, RZ, 0x2, R10 ;  /* 0x00000002ffb87819 */ /* 0x000fe2000001140a */
[----:B------:R-:W-:Y:S01]  /*0d80*/  IMAD.SHL.U32 R12, R12, 0x40, RZ ;  /* 0x000000400c0c7824 */ /* 0x000fe200078e00ff */
[--C-:B------:R-:W-:Y:S01]  /*0d90*/  SHF.R.S32.HI R8, RZ, 0x2, R5.reuse ;  /* 0x00000002ff087819 */ /* 0x100fe20000011405 */
[----:B------:R-:W-:Y:S01]  /*0da0*/  IMAD.IADD R14, R3, 0x1, -R14 ;  /* 0x00000001030e7824 */ /* 0x000fe200078e0a0e */
[----:B------:R-:W-:Y:S01]  /*0db0*/  SHF.R.S32.HI R11, RZ, 0x1f, R5 ;  /* 0x0000001fff0b7819 */ /* 0x000fe20000011405 */
[----:B------:R-:W-:Y:S01]  /*0dc0*/  IMAD R17, R4, 0x10, R15 ;  /* 0x0000001004117824 */ /* 0x000fe200078e020f */
[----:B------:R-:W-:Y:S01]  /*0dd0*/  LOP3.LUT R4, R5, 0x7ffffffc, RZ, 0xc0, !PT ;  /* 0x7ffffffc05047812 */ /* 0x000fe200078ec0ff */
[----:B------:R-:W-:Y:S01]  /*0de0*/  VIADD R15, R184, 0x20 ;  /* 0x00000020b80f7836 */ /* 0x000fe20000000000 */
[----:B------:R-:W-:Y:S01]  /*0df0*/  LEA.HI R11, R11, R8, RZ, 0x3 ;  /* 0x000000080b0b7211 */ /* 0x000fe200078f18ff */
[----:B------:R-:W-:Y:S01]  /*0e00*/  IMAD.SHL.U32 R3, R14, 0x40, RZ ;  /* 0x000000400e037824 */ /* 0x000fe200078e00ff */
[----:B------:R-:W-:Y:S01]  /*0e10*/  LOP3.LUT R12, R12, 0x7ffffe00, RZ, 0xc0, !PT ;  /* 0x7ffffe000c0c7812 */ /* 0x000fe200078ec0ff */
[----:B------:R-:W-:Y:S01]  /*0e20*/  STL [R1+0x4c], R20 ;  /* 0x00004c1401007387 */ /* 0x000fe20000100800 */
        /* <DEDUP_REMOVED lines=10> */
[----:B------:R-:W-:Y:S01]  /*0ed0*/  SHF.R.U32.HI R3, RZ, 0x3, R3 ;  /* 0x00000003ff037819 */ /* 0x000fe20000011603 */
[----:B------:R-:W-:Y:S01]  /*0ee0*/  IMAD.SHL.U32 R5, R5, 0x40, RZ ;  /* 0x0000004005057824 */ /* 0x000fe200078e00ff */
[----:B------:R-:W-:Y:S01]  /*0ef0*/  LEA.HI R7, R7, R20, RZ, 0x1 ;  /* 0x0000001407077211 */ /* 0x000fe200078f08ff */
[----:B------:R-:W-:Y:S01]  /*0f00*/  IMAD.SHL.U32 R16, R188, 0x8, RZ ;  /* 0x00000008bc107824 */ /* 0x000fe200078e00ff */
[----:B------:R-:W-:Y:S01]  /*0f10*/  LEA.HI R6, R6, R9, RZ, 0x5 ;  /* 0x0000000906067211 */ /* 0x000fe200078f28ff */
[----:B------:R0:W-:Y:S01]  /*0f20*/  STL [R1+0x6c], R8 ;  /* 0x00006c0801007387 */ /* 0x0001e20000100800 */
[----:B------:R-:W-:Y:S01]  /*0f30*/  LOP3.LUT R3, R0, R3, RZ, 0x3c, !PT ;  /* 0x0000000300037212 */ /* 0x000fe200078e3cff */
[----:B------:R-:W-:Y:S01]  /*0f40*/  IMAD.SHL.U32 R186, R4, 0x2, RZ ;  /* 0x0000000204ba7824 */ /* 0x000fe200078e00ff */
[----:B------:R-:W-:-:S02]  /*0f50*/  LOP3.LUT R7, R7, 0xfffffe, RZ, 0xc0, !PT ;  /* 0x00fffffe07077812 */ /* 0x000fc400078ec0ff */
[----:B------:R-:W-:Y:S02]  /*0f60*/  LOP3.LUT R15, R15, 0x1c0, RZ, 0xc0, !PT ;  /* 0x000001c00f0f7812 */ /* 0x000fe400078ec0ff */
[----:B------:R-:W-:Y:S01]  /*0f70*/  SHF.R.S32.HI R6, RZ, 0x5, R6 ;  /* 0x00000005ff067819 */ /* 0x000fe20000011406 */
[----:B------:R-:W-:Y:S01]  /*0f80*/  IMAD.IADD R7, R20, 0x1, -R7 ;  /* 0x0000000114077824 */ /* 0x000fe200078e0a07 */
[----:B------:R-:W-:Y:S02]  /*0f90*/  SHF.R.U32.HI R9, RZ, 0x3, R15 ;  /* 0x00000003ff097819 */ /* 0x000fe4000001160f */
[----:B0-----:R-:W-:Y:S01]  /*0fa0*/  LOP3.LUT R8, R5, 0xfffffe00, RZ, 0xc0, !PT ;  /* 0xfffffe0005087812 */ /* 0x001fe200078ec0ff */
[----:B------:R-:W-:Y:S01]  /*0fb0*/  IMAD.IADD R5, R12, 0x1, R3 ;  /* 0x000000010c057824 */ /* 0x000fe200078e0203 */
[----:B------:R-:W-:Y:S01]  /*0fc0*/  SHF.R.S32.HI R3, RZ, 0x1f, R10 ;  /* 0x0000001fff037819 */ /* 0x000fe2000001140a */
[----:B------:R-:W-:Y:S01]  /*0fd0*/  IMAD R191, R6, 0x10, R11 ;  /* 0x0000001006bf7824 */ /* 0x000fe200078e020b */
[----:B------:R-:W-:Y:S01]  /*0fe0*/  LOP3.LUT R15, R15, 0x38, R16, 0xf8, !PT ;  /* 0x000000380f0f7812 */ /* 0x000fe200078ef810 */
[----:B------:R-:W-:Y:S01]  /*0ff0*/  IMAD.SHL.U32 R6, R7, 0x100, RZ ;  /* 0x0000010007067824 */ /* 0x000fe200078e00ff */
[----:B------:R-:W-:Y:S01]  /*1000*/  LEA.HI R0, R188, R188, RZ, 0x1 ;  /* 0x000000bcbc007211 */ /* 0x000fe200078f08ff */
[----:B------:R-:W-:Y:S01]  /*1010*/  IMAD R196, R5, 0x2, R2 ;  /* 0x0000000205c47824 */ /* 0x000fe200078e0202 */
[----:B------:R-:W-:Y:S01]  /*1020*/  LEA.HI R3, R3, R184, RZ, 0x3 ;  /* 0x000000b803037211 */ /* 0x000fe200078f18ff */
[----:B------:R-:W-:Y:S01]  /*1030*/  IMAD.IADD R194, R186, 0x1, R6 ;  /* 0x00000001bac27824 */ /* 0x000fe200078e0206 */
[----:B------:R-:W-:Y:S01]  /*1040*/  LOP3.LUT R15, R8, R15, R9, 0xf6, !PT ;  /* 0x0000000f080f7212 */ /* 0x000fe200078ef609 */
[----:B------:R0:W-:Y:S01]  /*1050*/  STL [R1+0x68], R6 ;  /* 0x0000680601007387 */ /* 0x0001e20000100800 */
[----:B------:R-:W-:Y:S01]  /*1060*/  LOP3.LUT R9, R0, 0x1ffffffe, RZ, 0xc0, !PT ;  /* 0x1ffffffe00097812 */ /* 0x000fe200078ec0ff */
[C---:B------:R-:W-:Y:S01]  /*1070*/  VIADD R25, R194.reuse, 0x10 ;  /* 0x00000010c2197836 */ /* 0x040fe20000000000 */
[----:B------:R-:W-:Y:S01]  /*1080*/  LOP3.LUT R3, R3, 0xfffffff8, RZ, 0xc0, !PT ;  /* 0xfffffff803037812 */ /* 0x000fe200078ec0ff */
[----:B------:R-:W-:Y:S01]  /*1090*/  VIADD R22, R194, 0x28 ;  /* 0x00000028c2167836 */ /* 0x000fe20000000000 */
[----:B------:R-:W-:Y:S01]  /*10a0*/  R2P PR, R14, 0x6 ;  /* 0x000000060e007804 */ /* 0x000fe20000000000 */
[----:B------:R-:W-:Y:S01]  /*10b0*/  IMAD.IADD R0, R188, 0x1, -R9 ;  /* 0x00000001bc007824 */ /* 0x000fe200078e0a09 */
[----:B------:R-:W-:Y:S01]  /*10c0*/  SHF.R.S32.HI R4, RZ, 0x1f, R218 ;  /* 0x0000001fff047819 */ /* 0x000fe200000114da */
[----:B------:R-:W-:Y:S01]  /*10d0*/  IMAD.IADD R195, R184, 0x1, -R3 ;  /* 0x00000001b8c37824 */ /* 0x000fe200078e0a03 */
[----:B------:R-:W-:Y:S01]  /*10e0*/  SHF.R.S32.HI R4, RZ, 0x1f, R216 ;  /* 0x0000001fff047819 */ /* 0x000fe200000114d8 */
[----:B------:R-:W-:Y:S01]  /*10f0*/  IMAD R4, R15, 0x2, R2 ;  /* 0x000000020f047824 */ /* 0x000fe200078e0202 */
[----:B------:R-:W-:Y:S01]  /*1100*/  SHF.R.S32.HI R3, RZ, 0x1f, R217 ;  /* 0x0000001fff037819 */ /* 0x000fe200000114d9 */
[C---:B------:R-:W-:Y:S01]  /*1110*/  VIADD R15, R194.reuse, 0x40 ;  /* 0x00000040c20f7836 */ /* 0x040fe20000000000 */
[----:B------:R-:W-:Y:S01]  /*1120*/  SHF.R.S32.HI R3, RZ, 0x1f, R215 ;  /* 0x0000001fff037819 */ /* 0x000fe200000114d7 */
[C---:B------:R-:W-:Y:S01]  /*1130*/  VIADD R12, R194.reuse, 0x58 ;  /* 0x00000058c20c7836 */ /* 0x040fe20000000000 */
[----:B------:R-:W-:Y:S01]  /*1140*/  SHF.R.S32.HI R3, RZ, 0x1f, R194 ;  /* 0x0000001fff037819 */ /* 0x000fe200000114c2 */
[----:B------:R-:W-:Y:S01]  /*1150*/  VIADD R9, R194, 0x70 ;  /* 0x00000070c2097836 */ /* 0x000fe20000000000 */
[----:B------:R1:W-:Y:S01]  /*1160*/  STL [R1+0x64], R4 ;  /* 0x0000640401007387 */ /* 0x0003e20000100800 */
[----:B------:R-:W-:Y:S01]  /*1170*/  IMAD R201, R0, 0x8, R191 ;  /* 0x0000000800c97824 */ /* 0x000fe200078e02bf */
        /* <DEDUP_REMOVED lines=8> */
[----:B------:R-:W-:Y:S01]  /*1200*/  SEL R198, R198, 0xffffffc0, !P2 ;  /* 0xffffffc0c6c67807 */ /* 0x000fe20005000000 */
[C---:B-1----:R-:W-:Y:S01]  /*1210*/  VIADD R4, R194.reuse, 0x90 ;  /* 0x00000090c2047836 */ /* 0x042fe20000000000 */
        /* <DEDUP_REMOVED lines=51> */
[----:B------:R-:W-:Y:S01]  /*1550*/  IMAD.IADD R199, R199, 0x1, R198 ;  /* 0x00000001c7c77824 */ /* 0x000fe200078e02c6 */
[----:B------:R-:W-:Y:S01]  /*1560*/  SHF.R.S32.HI R0, RZ, 0x1f, R221 ;  /* 0x0000001fff007819 */ /* 0x000fe200000114dd */
[----:B------:R-:W-:-:S02]  /*1570*/  VIADD R200, R188, 0x10 ;  /* 0x00000010bcc87836 */ /* 0x000fc40000000000 */
[----:B------:R-:W-:-:S07]  /*1580*/  IMAD.IADD R198, R198, 0x1, R197 ;  /* 0x00000001c6c67824 */ /* 0x000fce00078e02c5 */
.L_x_2810:
[----:B------:R-:W-:Y:S01]  /*1590*/  ULDC.64 UR4, c[0x0][0xa28] ;  /* 0x00028a0000047ab9 */ /* 0x000fe20000000a00 */
[----:B01--4-:R-:W0:Y:S01]  /*15a0*/  LDC.64 R4, c[0x0][0xa08] ;  /* 0x00028200ff047b82 */ /* 0x013e220000000a00 */
[----:B------:R-:W-:Y:S01]  /*15b0*/  ISETP.NE.U32.AND P0, PT, RZ, UR4, PT ;  /* 0x00000004ff007c0c */ /* 0x000fe2000bf05070 */
[----:B------:R-:W-:Y:S01]  /*15c0*/  IMAD.MOV.U32 R10, RZ, RZ, RZ ;  /* 0x000000ffff0a7224 */ /* 0x000fe200078e00ff */
[----:B------:R-:W-:Y:S01]  /*15d0*/  ULDC.64 UR6, c[0x0][0xa20] ;  /* 0x0002880000067ab9 */ /* 0x000fe20000000a00 */
[----:B------:R-:W-:Y:S01]  /*15e0*/  IMAD.MOV.U32 R24, RZ, RZ, RZ ;  /* 0x000000ffff187224 */ /* 0x000fe200078e00ff */
[----:B------:R-:W-:Y:S01]  /*15f0*/  ISETP.NE.AND.EX P0, PT, RZ, UR5, PT, P0 ;  /* 0x00000005ff007c0c */ /* 0x000fe2000bf05300 */
[----:B------:R-:W-:Y:S02]  /*1600*/  ULDC.64 UR4, c[0x0][0xa18] ;  /* 0x0002860000047ab9 */ /* 0x000fe40000000a00 */
[----:B------:R-:W-:-:S04]  /*1610*/  ISETP.NE.U32.AND P1, PT, RZ, UR4, PT ;  /* 0x00000004ff007c0c */ /* 0x000fc8000bf25070 */
[----:B------:R-:W-:Y:S01]  /*1620*/  ISETP.NE.AND.EX P1, PT, RZ, UR5, PT, P1 ;  /* 0x00000005ff007c0c */ /* 0x000fe2000bf25310 */
[----:B------:R-:W-:Y:S02]  /*1630*/  ULDC.64 UR4, c[0x0][0xa08] ;  /* 0x0002820000047ab9 */ /* 0x000fe40000000a00 */
[----:B------:R-:W-:-:S03]  /*1640*/  ISETP.NE.U32.AND P3, PT, RZ, UR4, PT ;  /* 0x00000004ff007c0c */ /* 0x000fc6000bf65070 */
[----:B------:R-:W1:Y:S01]  /*1650*/  @P0 LDC.64 R6, c[0x0][0xa28] ;  /* 0x00028a00ff060b82 */ /* 0x000e620000000a00 */
[----:B------:R-:W-:Y:S01]  /*1660*/  ISETP.NE.AND.EX P3, PT, RZ, UR5, PT, P3 ;  /* 0x00000005ff007c0c */ /* 0x000fe2000bf65330 */
[----:B0-----:R-:W-:-:S06]  /*1670*/  IMAD.WIDE R4, R79, 0x4, R4 ;  /* 0x000000044f047825 */ /* 0x001fcc00078e0204 */
[----:B------:R-:W0:Y:S01]  /*1680*/  @P1 LDC.64 R8, c[0x0][0xa18] ;  /* 0x00028600ff081b82 */ /* 0x000e220000000a00 */
[----:B------:R-:W-:Y:S02]  /*1690*/  ULDC UR4, c[0x0][0x288] ;  /* 0x0000a20000047ab9 */ /* 0x000fe40000000800 */
[----:B------:R-:W-:Y:S01]  /*16a0*/  IMAD.U32 R22, RZ, RZ, UR4 ;  /* 0x00000004ff167e24 */ /* 0x000fe2000f8e00ff */
[----:B------:R-:W-:Y:S02]  /*16b0*/  ULDC.64 UR4, c[0x0][0x418] ;  /* 0x0001060000047ab9 */ /* 0x000fe40000000a00 */
[----:B--2---:R2:W5:Y:S01]  /*16c0*/  @P3 LDG.E R24, desc[UR42][R4.64] ;  /* 0x0000002a04183981 */ /* 0x004562000c1e1900 */
[----:B-1----:R-:W-:-:S05]  /*16d0*/  @P0 IMAD.WIDE R6, R79, 0x4, R6 ;  /* 0x000000044f060825 */ /* 0x002fca00078e0206 */
[----:B------:R2:W5:Y:S01]  /*16e0*/  @P0 LDG.E R10, desc[UR42][R6.64] ;  /* 0x0000002a060a0981 */ /* 0x000562000c1e1900 */
[----:B0-----:R-:W-:-:S05]  /*16f0*/  @P1 IMAD.WIDE R8, R79, 0x4, R8 ;  /* 0x000000044f081825 */ /* 0x001fca00078e0208 */
[----:B------:R2:W5:Y:S01]  /*1700*/  @P1 LDG.E R22, desc[UR42][R8.64] ;  /* 0x0000002a08161981 */ /* 0x000562000c1e1900 */
[----:B------:R-:W-:Y:S01]  /*1710*/  UISETP.NE.U32.AND UP0, UPT, UR4, URZ, UPT ;  /* 0x0000003f0400728c */ /* 0x000fe2000bf05070 */
[C---:B------:R-:W-:Y:S02]  /*1720*/  LOP3.LUT R3, R78.reuse, 0xff000000, RZ, 0xc0, !PT ;  /* 0xff0000004e037812 */ /* 0x040fe400078ec0ff */
[----:B------:R-:W-:Y:S01]  /*1730*/  ULDC UR4, c[0x0][0x424] ;  /* 0x0001090000047ab9 */ /* 0x000fe20000000800 */
[----:B------:R-:W-:Y:S01]  /*1740*/  UISETP.NE.AND.EX UP0, UPT, UR5, URZ, UPT, UP0 ;  /* 0x0000003f0500728c */ /* 0x000fe2000bf05300 */
[----:B------:R-:W-:Y:S02]  /*1750*/  ISETP.NE.U32.AND P2, PT, RZ, UR6, PT ;  /* 0x00000006ff007c0c */ /* 0x000fe4000bf45070 */
[----:B------:R-:W-:Y:S01]  /*1760*/  ULDC UR5, c[0x0][0x2f0] ;  /* 0x0000bc0000057ab9 */ /* 0x000fe20000000800 */
[----:B------:R-:W-:Y:S01]  /*1770*/  USEL UR4, UR4, 0x1, UP0 ;  /* 0x0000000104047887 */ /* 0x000fe20008000000 */
[----:B------:R-:W-:-:S02]  /*1780*/  LOP3.LUT R0, R78, 0xff0000, RZ, 0xc0, !PT ;  /* 0x00ff00004e007812 */ /* 0x000fc400078ec0ff */
[----:B------:R-:W-:Y:S01]  /*1790*/  SHF.R.U32.HI R3, RZ, 0x8, R3 ;  /* 0x00000008ff037819 */ /* 0x000fe20000011603 */
[----:B------:R-:W-:Y:S01]  /*17a0*/  UIMAD UR4, UR4, UR5, URZ ;  /* 0x00000005040472a4 */ /* 0x000fe2000f8e023f */
[----:B------:R-:W-:Y:S02]  /*17b0*/  ISETP.NE.AND.EX P2, PT, RZ, UR7, PT, P2 ;  /* 0x00000007ff007c0c */ /* 0x000fe4000bf45320 */
[----:B------:R-:W-:Y:S01]  /*17c0*/  ULDC UR5, c[0x0][0x348] ;  /* 0x0000d20000057ab9 */ /* 0x000fe20000000800 */
[----:B------:R-:W-:Y:S01]  /*17d0*/  LEA.HI R205, R0, R3, RZ, 0x10 ;  /* 0x0000000300cd7211 */ /* 0x000fe200078f80ff */
[----:B------:R-:W-:Y:S01]  /*17e0*/  IMAD.MOV.U32 R214, RZ, RZ, R79 ;  /* 0x000000ffffd67224 */ /* 0x000fe200078e004f */
[----:B------:R-:W-:Y:S01]  /*17f0*/  LOP3.LUT R204, R78, 0xffff, RZ, 0xc0, !PT ;  /* 0x0000ffff4ecc7812 */ /* 0x000fe200078ec0ff */
[----:B--2---:R-:W-:Y:S07]  /*1800*/  @P1 BRA `(.L_x_2593) ;  /* 0x0000000000241947 */ /* 0x004fee0003800000 */
        /* <DEDUP_REMOVED lines=9> */
.L_x_2593:
[----:B------:R-:W-:Y:S02]  /*18a0*/  IMAD.U32 R40, RZ, RZ, UR5 ;  /* 0x00000005ff287e24 */ /* 0x000fe4000f8e00ff */
[----:B------:R-:W-:Y:S01]  /*18b0*/  IMAD.U32 R25, RZ, RZ, UR4 ;  /* 0x00000004ff197e24 */ /* 0x000fe2000f8e00ff */
[----:B------:R-:W-:Y:S06]  /*18c0*/  @!P2 BRA `(.L_x_2594) ;  /* 0x000000000010a947 */ /* 0x000fec0003800000 */
[----:B------:R-:W0:Y:S02]  /*18d0*/  LDC.64 R4, c[0x0][0xa20] ;  /* 0x00028800ff047b82 */ /* 0x000e240000000a00 */
[----:B0-----:R-:W-:-:S05]  /*18e0*/  IMAD.WIDE R4, R79, 0x4, R4 ;  /* 0x000000044f047825 */ /* 0x001fca00078e0204 */
[----:B------:R0:W5:Y:S01]  /*18f0*/  LDG.E R25, desc[UR42][R4.64] ;  /* 0x0000002a04197981 */ /* 0x000162000c1e1900 */
[----:B------:R-:W-:Y:S05]  /*1900*/  BRA `(.L_x_2595) ;  /* 0x0000000000107947 */ /* 0x000fea0003800000 */
.L_x_2594:
[----:B------:R-:W-:Y:S05]  /*1910*/  @!P3 BRA `(.L_x_2595) ;  /* 0x00000000000cb947 */ /* 0x000fea0003800000 */
[----:B------:R-:W2:Y:S04]  /*1920*/  LDG.E R0, desc[UR42][R4.64] ;  /* 0x0000002a04007981 */ /* 0x000ea8000c1e1900 */
[----:B------:R-:W2:Y:S02]  /*1930*/  LDG.E R25, desc[UR42][R4.64+0x4] ;  /* 0x0000042a04197981 */ /* 0x000ea4000c1e1900 */
[----:B--2---:R-:W-:-:S07]  /*1940*/  IMAD.IADD R25, R25, 0x1, -R0 ;  /* 0x0000000119197824 */ /* 0x004fce00078e0a00 */
.L_x_2595:
[----:B------:R-:W-:Y:S01]  /*1950*/  ULDC.64 UR4, c[0x0][0xa10] ;  /* 0x0002840000047ab9 */ /* 0x000fe20000000a00 */
[----:B0-----:R-:W0:Y:S01]  /*1960*/  LDC R4, c[0x0][0x448] ;  /* 0x00011200ff047b82 */ /* 0x001e220000000800 */
[----:B------:R-:W-:-:S04]  /*1970*/  ISETP.NE.U32.AND P0, PT, RZ, UR4, PT ;  /* 0x00000004ff007c0c */ /* 0x000fc8000bf05070 */
[----:B------:R-:W-:Y:S01]  /*1980*/  ISETP.NE.AND.EX P0, PT, RZ, UR5, PT, P0 ;  /* 0x00000005ff007c0c */ /* 0x000fe2000bf05300 */
[----:B------:R-:W-:Y:S02]  /*1990*/  ULDC.64 UR4, c[0x0][0xa30] ;  /* 0x00028c0000047ab9 */ /* 0x000fe40000000a00 */
[----:B------:R-:W-:-:S04]  /*19a0*/  ISETP.NE.U32.AND P1, PT, RZ, UR4, PT ;  /* 0x00000004ff007c0c */ /* 0x000fc8000bf25070 */
[----:B------:R-:W-:-:S06]  /*19b0*/  ISETP.NE.AND.EX P1, PT, RZ, UR5, PT, P1 ;  /* 0x00000005ff007c0c */ /* 0x000fcc000bf25310 */
[----:B------:R-:W1:Y:S08]  /*19c0*/  @P0 LDC.64 R6, c[0x0][0xa10] ;  /* 0x00028400ff060b82 */ /* 0x000e700000000a00 */
[----:B------:R-:W2:Y:S01]  /*19d0*/  @P1 LDC.64 R8, c[0x0][0xa30] ;  /* 0x00028c00ff081b82 */ /* 0x000ea20000000a00 */
[----:B-1----:R-:W-:-:S05]  /*19e0*/  @P0 IMAD.WIDE R6, R79, 0x4, R6 ;  /* 0x000000044f060825 */ /* 0x002fca00078e0206 */
[----:B------:R-:W3:Y:S04]  /*19f0*/  @P0 LDG.E R0, desc[UR42][R6.64] ;  /* 0x0000002a06000981 */ /* 0x000ee8000c1e1900 */
[----:B------:R-:W3:Y:S01]  /*1a00*/  @P0 LDG.E R3, desc[UR42][R6.64+0x4] ;  /* 0x0000042a06030981 */ /* 0x000ee2000c1e1900 */
[----:B-----5:R-:W-:Y:S02]  /*1a10*/  IMAD.MOV.U32 R76, RZ, RZ, R25 ;  /* 0x000000ffff4c7224 */ /* 0x020fe400078e0019 */
[----:B--2---:R-:W-:-:S05]  /*1a20*/  @P1 IMAD.WIDE R8, R79, 0x4, R8 ;  /* 0x000000044f081825 */ /* 0x004fca00078e0208 */
[----:B------:R1:W5:Y:S01]  /*1a30*/  @P1 LDG.E R76, desc[UR42][R8.64] ;  /* 0x0000002a084c1981 */ /* 0x000362000c1e1900 */
[----:B0-----:R-:W-:Y:S01]  /*1a40*/  ISETP.NE.AND P1, PT, R4, 0x1, PT ;  /* 0x000000010400780c */ /* 0x001fe20003f25270 */
[----:B------:R-:W-:Y:S01]  /*1a50*/  IMAD.SHL.U32 R192, R77, 0x40, RZ ;  /* 0x000000404dc07824 */ /* 0x000fe200078e00ff */
[----:B------:R-:W0:Y:S01]  /*1a60*/  LDC.64 R4, c[0x0][0x9e0] ;  /* 0x00027800ff047b82 */ /* 0x000e220000000a00 */
[----:B------:R-:W-:-:S10]  /*1a70*/  IMAD.IADD R13, R25, 0x1, -R10 ;  /* 0x00000001190d7824 */ /* 0x000fd400078e0a0a */
[----:B------:R-:W2:Y:S08]  /*1a80*/  @P1 LDC R11, c[0x0][0x44c] ;  /* 0x00011300ff0b1b82 */ /* 0x000eb00000000800 */
[----:B------:R-:W4:Y:S01]  /*1a90*/  @P1 LDC R12, c[0x0][0x450] ;  /* 0x00011400ff0c1b82 */ /* 0x000f220000000800 */
[----:B0-----:R-:W-:Y:S01]  /*1aa0*/  ISETP.GE.AND P2, PT, R5, 0x1, PT ;  /* 0x000000010500780c */ /* 0x001fe20003f46270 */
[----:B---3--:R-:W-:-:S02]  /*1ab0*/  @P0 IMAD.IADD R40, R3, 0x1, -R0 ;  /* 0x0000000103280824 */ /* 0x008fc400078e0a00 */
[----:B------:R-:W-:Y:S02]  /*1ac0*/  VIADD R0, R192, 0x3f ;  /* 0x0000003fc0007836 */ /* 0x000fe40000000000 */
[----:B------:R-:W-:Y:S02]  /*1ad0*/  IMAD.IADD R23, R13, 0x1, R40 ;  /* 0x000000010d177824 */ /* 0x000fe400078e0228 */
[----:B--2---:R-:W-:-:S03]  /*1ae0*/  @P1 IMAD.HI.U32 R3, R0, R11, RZ ;  /* 0x0000000b00031227 */ /* 0x004fc600078e00ff */
[C---:B------:R-:W-:Y:S01]  /*1af0*/  IADD3 R7, R23.reuse, 0x1, -R22 ;  /* 0x0000000117077810 */ /* 0x040fe20007ffe816 */
[----:B------:R-:W-:Y:S01]  /*1b00*/  IMAD.MOV.U32 R6, RZ, RZ, R0 ;  /* 0x000000ffff067224 */ /* 0x000fe200078e0000 */
[----:B----4-:R-:W-:Y:S01]  /*1b10*/  @P1 SHF.R.U32.HI R6, RZ, R12, R3 ;  /* 0x0000000cff061219 */ /* 0x010fe20000011603 */
[----:B------:R-:W-:-:S04]  /*1b20*/  VIADD R0, R23, 0x3f ;  /* 0x0000003f17007836 */ /* 0x000fc80000000000 */
[----:B-1----:R-:W-:Y:S01]  /*1b30*/  IMAD.IADD R9, R7, 0x1, R6 ;  /* 0x0000000107097824 */ /* 0x002fe200078e0206 */
[----:B------:R-:W-:-:S03]  /*1b40*/  SHF.R.S32.HI R3, RZ, 0x1f, R0 ;  /* 0x0000001fff037819 */ /* 0x000fc60000011400 */
[----:B------:R-:W-:Y:S01]  /*1b50*/  IMAD.IADD R4, R9, 0x1, R4 ;  /* 0x0000000109047824 */ /* 0x000fe200078e0204 */
[----:B------:R-:W-:-:S04]  /*1b60*/  LEA.HI R3, R3, R0, RZ, 0x6 ;  /* 0x0000000003037211 */ /* 0x000fc800078f30ff */
[----:B------:R-:W-:Y:S01]  /*1b70*/  SHF.R.S32.HI R43, RZ, 0x6, R3 ;  /* 0x00000006ff2b7819 */ /* 0x000fe20000011403 */
[----:B------:R-:W-:Y:S06]  /*1b80*/  @!P2 BRA `(.L_x_2596) ;  /* 0x000000000048a947 */ /* 0x000fec0003800000 */
[C---:B------:R-:W-:Y:S01]  /*1b90*/  ISETP.GT.AND P0, PT, R9.reuse, RZ, PT ;  /* 0x000000ff0900720c */ /* 0x040fe20003f04270 */
[----:B------:R-:W-:Y:S01]  /*1ba0*/  BSSY B0, `(.L_x_2597) ;  /* 0x000000e000007945 */ /* 0x000fe20003800000 */
[----:B------:R-:W-:-:S11]  /*1bb0*/  VIADD R0, R9, 0xffffffff ;  /* 0xffffffff09007836 */ /* 0x000fd60000000000 */
[----:B------:R-:W-:Y:S05]  /*1bc0*/  @P0 BRA `(.L_x_2598) ;  /* 0x00000000001c0947 */ /* 0x000fea0003800000 */
[----:B------:R-:W-:Y:S01]  /*1bd0*/  ISETP.NE.AND P0, PT, R5, 0x1, PT ;  /* 0x000000010500780c */ /* 0x000fe20003f05270 */
[----:B------:R-:W-:-:S12]  /*1be0*/  IMAD.MOV R3, RZ, RZ, -R9 ;  /* 0x000000ffff037224 */ /* 0x000fd800078e0a09 */
[----:B------:R-:W0:Y:S02]  /*1bf0*/  @P0 LDC.64 R6, c[0x0][0x9e8] ;  /* 0x00027a00ff060b82 */ /* 0x000e240000000a00 */
[----:B0-----:R-:W-:-:S05]  /*1c00*/  @P0 IMAD.HI.U32 R0, R3, R6, RZ ;  /* 0x0000000603000227 */ /* 0x001fca00078e00ff */
[----:B------:R-:W-:-:S04]  /*1c10*/  @P0 SHF.R.U32.HI R3, RZ, R7, R0 ;  /* 0x00000007ff030219 */ /* 0x000fc80000011600 */
[----:B------:R-:W-:Y:S01]  /*1c20*/  LOP3.LUT R0, RZ, R3, RZ, 0x33, !PT ;  /* 0x00000003ff007212 */ /* 0x000fe200078e33ff */
[----:B------:R-:W-:Y:S06]  /*1c30*/  BRA `(.L_x_2599) ;  /* 0x0000000000107947 */ /* 0x000fec0003800000 */
.L_x_2598:
[----:B------:R-:W-:-:S13]  /*1c40*/  ISETP.NE.AND P0, PT, R5, 0x1, PT ;  /* 0x000000010500780c */ /* 0x000fda0003f05270 */
[----:B------:R-:W0:Y:S02]  /*1c50*/  @P0 LDC.64 R6, c[0x0][0x9e8] ;  /* 0x00027a00ff060b82 */ /* 0x000e240000000a00 */
[----:B0-----:R-:W-:-:S05]  /*1c60*/  @P0 IMAD.HI.U32 R6, R0, R6, RZ ;  /* 0x0000000600060227 */ /* 0x001fca00078e00ff */
[----:B------:R-:W-:-:S07]  /*1c70*/  @P0 SHF.R.U32.HI R0, RZ, R7, R6 ;  /* 0x00000007ff000219 */ /* 0x000fce0000011606 */
.L_x_2599:
[----:B------:R-:W-:Y:S05]  /*1c80*/  BSYNC B0 ;  /* 0x0000000000007941 */ /* 0x000fea0003800000 */
.L_x_2597:
[----:B------:R-:W-:-:S05]  /*1c90*/  IMAD R3, R0, R5, R5 ;  /* 0x0000000500037224 */ /* 0x000fca00078e0205 */
[----:B------:R-:W-:-:S07]  /*1ca0*/  VIMNMX R4, R4, R3, PT ;  /* 0x0000000304047248 */ /* 0x000fce0003fe0100 */
.L_x_2596:
[----:B------:R-:W0:Y:S01]  /*1cb0*/  @P1 LDC R7, c[0x0][0x44c] ;  /* 0x00011300ff071b82 */ /* 0x000e220000000800 */
[----:B------:R-:W-:Y:S01]  /*1cc0*/  VIADD R4, R4, 0x3f ;  /* 0x0000003f04047836 */ /* 0x000fe20000000000 */
[----:B------:R-:W-:Y:S01]  /*1cd0*/  ULDC UR4, c[0x0][0x9dc] ;  /* 0x0002770000047ab9 */ /* 0x000fe20000000800 */
[----:B------:R-:W-:-:S03]  /*1ce0*/  IMAD.MOV.U32 R6, RZ, RZ, R192 ;  /* 0x000000ffff067224 */ /* 0x000fc600078e00c0 */
[----:B------:R-:W-:Y:S02]  /*1cf0*/  SHF.R.S32.HI R3, RZ, 0x1f, R4 ;  /* 0x0000001fff037819 */ /* 0x000fe40000011404 */
[----:B------:R-:W1:Y:S02]  /*1d00*/  @P1 LDC R9, c[0x0][0x450] ;  /* 0x00011400ff091b82 */ /* 0x000e640000000800 */
[----:B------:R-:W-:Y:S01]  /*1d10*/  LEA.HI R3, R3, R4, RZ, 0x6 ;  /* 0x0000000403037211 */ /* 0x000fe200078f30ff */
[----:B0-----:R-:W-:-:S05]  /*1d20*/  @P1 IMAD.HI.U32 R0, R192, R7, RZ ;  /* 0x00000007c0001227 */ /* 0x001fca00078e00ff */
[----:B-1----:R-:W-:Y:S02]  /*1d30*/  @P1 SHF.R.U32.HI R6, RZ, R9, R0 ;  /* 0x00000009ff061219 */ /* 0x002fe40000011600 */
[----:B------:R-:W-:Y:S02]  /*1d40*/  SHF.R.S32.HI R0, RZ, 0x6, R3 ;  /* 0x00000006ff007819 */ /* 0x000fe40000011403 */
[----:B------:R-:W-:Y:S02]  /*1d50*/  IADD3 R3, R6, R23, -R22 ;  /* 0x0000001706037210 */ /* 0x000fe40007ffe816 */
[----:B------:R-:W-:-:S03]  /*1d60*/  VIMNMX R8, R43, R0, PT ;  /* 0x000000002b087248 */ /* 0x000fc60003fe0100 */
[----:B------:R-:W-:Y:S01]  /*1d70*/  VIADD R0, R3, -UR4 ;  /* 0x8000000403007c36 */ /* 0x000fe20008000000 */
[----:B------:R-:W-:Y:S06]  /*1d80*/  @!P2 BRA `(.L_x_2600) ;  /* 0x000000000044a947 */ /* 0x000fec0003800000 */
[----:B------:R-:W-:Y:S01]  /*1d90*/  ISETP.GT.AND P0, PT, R3, -0x1, PT ;  /* 0xffffffff0300780c */ /* 0x000fe20003f04270 */
[----:B------:R-:W-:-:S12]  /*1da0*/  BSSY B0, `(.L_x_2601) ;  /* 0x000000d000007945 */ /* 0x000fd80003800000 */
[----:B------:R-:W-:Y:S05]  /*1db0*/  @P0 BRA `(.L_x_2602) ;  /* 0x00000000001c0947 */ /* 0x000fea0003800000 */
[----:B------:R-:W-:Y:S02]  /*1dc0*/  ISETP.NE.AND P0, PT, R5, 0x1, PT ;  /* 0x000000010500780c */ /* 0x000fe40003f05270 */
[----:B------:R-:W-:-:S11]  /*1dd0*/  LOP3.LUT R3, RZ, R3, RZ, 0x33, !PT ;  /* 0x00000003ff037212 */ /* 0x000fd600078e33ff */
[----:B------:R-:W0:Y:S02]  /*1de0*/  @P0 LDC.64 R6, c[0x0][0x9e8] ;  /* 0x00027a00ff060b82 */ /* 0x000e240000000a00 */
[----:B0-----:R-:W-:-:S05]  /*1df0*/  @P0 IMAD.HI.U32 R4, R3, R6, RZ ;  /* 0x0000000603040227 */ /* 0x001fca00078e00ff */
[----:B------:R-:W-:-:S04]  /*1e00*/  @P0 SHF.R.U32.HI R3, RZ, R7, R4 ;  /* 0x00000007ff030219 */ /* 0x000fc80000011604 */
[----:B------:R-:W-:Y:S01]  /*1e10*/  LOP3.LUT R3, RZ, R3, RZ, 0x33, !PT ;  /* 0x00000003ff037212 */ /* 0x000fe200078e33ff */
[----:B------:R-:W-:Y:S06]  /*1e20*/  BRA `(.L_x_2603) ;  /* 0x0000000000107947 */ /* 0x000fec0003800000 */
.L_x_2602:
[----:B------:R-:W-:-:S13]  /*1e30*/  ISETP.NE.AND P0, PT, R5, 0x1, PT ;  /* 0x000000010500780c */ /* 0x000fda0003f05270 */
[----:B------:R-:W0:Y:S02]  /*1e40*/  @P0 LDC.64 R6, c[0x0][0x9e8] ;  /* 0x00027a00ff060b82 */ /* 0x000e240000000a00 */
[----:B0-----:R-:W-:-:S05]  /*1e50*/  @P0 IMAD.HI.U32 R4, R3, R6, RZ ;  /* 0x0000000603040227 */ /* 0x001fca00078e00ff */
[----:B------:R-:W-:-:S07]  /*1e60*/  @P0 SHF.R.U32.HI R3, RZ, R7, R4 ;  /* 0x00000007ff030219 */ /* 0x000fce0000011604 */
.L_x_2603:
[----:B------:R-:W-:Y:S05]  /*1e70*/  BSYNC B0 ;  /* 0x0000000000007941 */ /* 0x000fea0003800000 */
.L_x_2601:
[----:B------:R-:W-:-:S05]  /*1e80*/  IMAD R3, R3, R5, RZ ;  /* 0x0000000503037224 */ /* 0x000fca00078e02ff */
[----:B------:R-:W-:-:S07]  /*1e90*/  VIMNMX R0, R0, R3, !PT ;  /* 0x0000000300007248 */ /* 0x000fce0007fe0100 */
.L_x_2600:
[----:B------:R-:W-:Y:S01]  /*1ea0*/  SHF.R.S32.HI R3, RZ, 0x1f, R0 ;  /* 0x0000001fff037819 */ /* 0x000fe20000011400 */
[----:B------:R-:W-:Y:S01]  /*1eb0*/  BSSY B0, `(.L_x_2604) ;  /* 0x0000028000007945 */ /* 0x000fe20003800000 */
[----:B------:R-:W-:Y:S02]  /*1ec0*/  LOP3.LUT R220, R205, 0xff, RZ, 0xc0, !PT ;  /* 0x000000ffcddc7812 */ /* 0x000fe400078ec0ff */
[----:B------:R-:W-:Y:S02]  /*1ed0*/  LEA.HI R3, R3, R0, RZ, 0x6 ;  /* 0x0000000003037211 */ /* 0x000fe400078f30ff */
[----:B------:R-:W-:Y:S02]  /*1ee0*/  SHF.R.U32.HI R205, RZ, 0x10, R205 ;  /* 0x00000010ffcd7819 */ /* 0x000fe400000116cd */
[----:B------:R-:W-:-:S04]  /*1ef0*/  SHF.R.S32.HI R3, RZ, 0x6, R3 ;  /* 0x00000006ff037819 */ /* 0x000fc80000011403 */
[----:B------:R-:W-:Y:S01]  /*1f00*/  VIMNMX R9, RZ, R3, !PT ;  /* 0x00000003ff097248 */ /* 0x000fe20007fe0100 */
[----:B------:R-:W-:-:S03]  /*1f10*/  IMAD.MOV.U32 R3, RZ, RZ, RZ ;  /* 0x000000ffff037224 */ /* 0x000fc600078e00ff */
[----:B------:R-:W-:-:S13]  /*1f20*/  ISETP.GT.AND P0, PT, R8, R9, PT ;  /* 0x000000090800720c */ /* 0x000fda0003f04270 */
[----:B------:R-:W-:Y:S05]  /*1f30*/  @!P0 BRA `(.L_x_2605) ;  /* 0x00000000007c8947 */ /* 0x000fea0003800000 */
[----:B------:R-:W-:Y:S01]  /*1f40*/  ISETP.NE.AND P0, PT, R205, RZ, PT ;  /* 0x000000ffcd00720c */ /* 0x000fe20003f05270 */
[----:B------:R-:W-:-:S03]  /*1f50*/  ULDC UR4, c[0x0][0x9f0] ;  /* 0x00027c0000047ab9 */ /* 0x000fc60000000800 */
[----:B------:R-:W-:-:S04]  /*1f60*/  SEL R11, R205, UR4, P0 ;  /* 0x00000004cd0b7c07 */ /* 0x000fc80008000000 */
[-C--:B------:R-:W-:Y:S02]  /*1f70*/  IABS R6, R11.reuse ;  /* 0x0000000b00067213 */ /* 0x080fe40000000000 */
[----:B------:R-:W-:Y:S02]  /*1f80*/  IADD3 R0, R11, -0x1, R8 ;  /* 0xffffffff0b007810 */ /* 0x000fe40007ffe008 */
[----:B------:R-:W0:Y:S01]  /*1f90*/  I2F.RP R3, R6 ;  /* 0x0000000600037306 */ /* 0x000e220000209400 */
[----:B------:R-:W-:Y:S02]  /*1fa0*/  IABS R12, R11 ;  /* 0x0000000b000c7213 */ /* 0x000fe40000000000 */
[----:B------:R-:W-:-:S05]  /*1fb0*/  IMAD.IADD R0, R0, 0x1, -R9 ;  /* 0x0000000100007824 */ /* 0x000fca00078e0a09 */
        /* <DEDUP_REMOVED lines=10> */
[----:B------:R-:W-:-:S04]  /*2060*/  IMAD.HI.U32 R5, R5, R7, R4 ;  /* 0x0000000705057227 */ /* 0x000fc800078e0004 */
[----:B------:R-:W-:-:S04]  /*2070*/  IMAD.MOV.U32 R4, RZ, RZ, R10 ;  /* 0x000000ffff047224 */ /* 0x000fc800078e000a */
        /* <DEDUP_REMOVED lines=11> */
.L_x_2605:
[----:B------:R-:W-:Y:S05]  /*2130*/  BSYNC B0 ;  /* 0x0000000000007941 */ /* 0x000fea0003800000 */
.L_x_2604:
[----:B------:R-:W-:Y:S01]  /*2140*/  IMAD R0, R220, R3, R9 ;  /* 0x00000003dc007224 */ /* 0x000fe200078e0209 */
        /* <DEDUP_REMOVED lines=35> */
.L_x_2608:
[----:B------:R-:W-:Y:S05]  /*2380*/  BSYNC B6 ;  /* 0x0000000000067941 */ /* 0x000fea0003800000 */
.L_x_2607:
        /* <DEDUP_REMOVED lines=20> */
.L_x_2610:
[----:B------:R-:W-:Y:S05]  /*24d0*/  BSYNC B6 ;  /* 0x0000000000067941 */ /* 0x000fea0003800000 */
.L_x_2609:
[----:B------:R-:W-:Y:S01]  /*24e0*/  ULDC.64 UR4, c[0x0][0x9f8] ;  /* 0x00027e0000047ab9 */ /* 0x000fe20000000a00 */
[----:B------:R-:W0:Y:S01]  /*24f0*/  LDC.64 R60, c[0x0][0x300] ;  /* 0x0000c000ff3c7b82 */ /* 0x000e220000000a00 */
[----:B------:R-:W-:Y:S01]  /*2500*/  ISETP.NE.U32.AND P0, PT, RZ, UR4, PT ;  /* 0x00000004ff007c0c */ /* 0x000fe2000bf05070 */
[----:B------:R-:W-:Y:S01]  /*2510*/  IMAD.IADD R39, R24, 0x1, R25 ;  /* 0x0000000118277824 */ /* 0x000fe200078e0219 */
[----:B------:R-:W-:Y:S02]  /*2520*/  ULDC.64 UR6, c[0x0][0xa08] ;  /* 0x0002820000067ab9 */ /* 0x000fe40000000a00 */
[----:B------:R-:W-:Y:S01]  /*2530*/  ISETP.NE.AND.EX P0, PT, RZ, UR5, PT, P0 ;  /* 0x00000005ff007c0c */ /* 0x000fe2000bf05300 */
[----:B------:R-:W-:Y:S02]  /*2540*/  ULDC.64 UR4, c[0x0][0x308] ;  /* 0x0000c20000047ab9 */ /* 0x000fe40000000a00 */
[----:B------:R-:W1:Y:S01]  /*2550*/  LDC.64 R58, c[0x0][0x3f8] ;  /* 0x0000fe00ff3a7b82 */ /* 0x000e620000000a00 */
[----:B------:R-:W-:-:S07]  /*2560*/  SHF.R.S32.HI R17, RZ, 0x1f, R16 ;  /* 0x0000001fff117819 */ /* 0x000fce0000011410 */
[----:B------:R-:W2:Y:S08]  /*2570*/  LDC R51, c[0x0][0x3f4] ;  /* 0x0000fd00ff337b82 */ /* 0x000eb00000000800 */
[----:B------:R-:W3:Y:S02]  /*2580*/  @P0 LDC.64 R4, c[0x0][0x9f8] ;  /* 0x00027e00ff040b82 */ /* 0x000ee40000000a00 */
[----:B---3--:R-:W-:-:S05]  /*2590*/  @P0 IMAD.WIDE R4, R79, 0x4, R4 ;  /* 0x000000044f040825 */ /* 0x008fca00078e0204 */
        /* <DEDUP_REMOVED lines=9> */
[----:B------:R-:W-:Y:S01]  /*2630*/  SHF.R.S32.HI R189, RZ, 0x1f, R188 ;  /* 0x0000001fffbd7819 */ /* 0x000fe200000114bc */
[----:B------:R-:W-:Y:S01]  /*2640*/  IMAD R3, R39, R61, R0 ;  /* 0x0000003d27037224 */ /* 0x000fe200078e0200 */
[----:B---3--:R-:W3:Y:S01]  /*2650*/  LDC.64 R4, c[0x0][0x408] ;  /* 0x00010200ff047b82 */ /* 0x008ee20000000a00 */
[----:B------:R-:W-:Y:S01]  /*2660*/  IMAD R8, R72, R60, RZ ;  /* 0x0000003c48087224 */ /* 0x000fe200078e02ff */
[----:B--2---:R-:W-:Y:S01]  /*2670*/  ISETP.GE.AND P1, PT, R16, R51, PT ;  /* 0x000000331000720c */ /* 0x004fe20003f26270 */
[----:B------:R-:W-:Y:S01]  /*2680*/  IMAD.IADD R7, R7, 0x1, R3 ;  /* 0x0000000107077824 */ /* 0x000fe200078e0203 */
[----:B------:R-:W-:Y:S01]  /*2690*/  LOP3.LUT R57, R57, 0x1c0, RZ, 0xc0, !PT ;  /* 0x000001c039397812 */ /* 0x000fe200078ec0ff */
[----:B-1----:R-:W-:Y:S01]  /*26a0*/  IMAD R3, R72, R58, RZ ;  /* 0x0000003a48037224 */ /* 0x002fe200078e02ff */
[----:B------:R-:W-:Y:S01]  /*26b0*/  IADD3 R38, P2, R184, R39, RZ ;  /* 0x00000027b8267210 */ /* 0x000fe20007f5e0ff */
[----:B------:R-:W-:Y:S01]  /*26c0*/  IMAD.WIDE.U32 R20, R204, UR4, R6 ;  /* 0x00000004cc147c25 */ /* 0x000fe2000f8e0006 */
[----:B------:R-:W-:-:S02]  /*26d0*/  SHF.R.U32.HI R53, RZ, 0x3, R57 ;  /* 0x00000003ff357819 */ /* 0x000fc40000011639 */
[----:B------:R-:W-:Y:S01]  /*26e0*/  P2R R73, PR, RZ, 0x2 ;  /* 0x00000002ff497803 */ /* 0x000fe20000000000 */
[----:B------:R-:W-:Y:S01]  /*26f0*/  IMAD R21, R204, UR5, R21 ;  /* 0x00000005cc157c24 */ /* 0x000fe2000f8e0215 */
[----:B------:R-:W-:Y:S01]  /*2700*/  ULDC.64 UR4, c[0x0][0x330] ;  /* 0x0000cc0000047ab9 */ /* 0x000fe20000000a00 */
[----:B------:R-:W-:Y:S01]  /*2710*/  IMAD R8, R184, R61, R8 ;  /* 0x0000003db8087224 */ /* 0x000fe200078e0208 */
[----:B------:R-:W-:Y:S01]  /*2720*/  SHF.L.U64.HI R61, R60, 0x6, R61 ;  /* 0x000000063c3d7819 */ /* 0x000fe2000001023d */
[----:B------:R-:W-:-:S04]  /*2730*/  IMAD.WIDE.U32 R28, R204, UR4, R16 ;  /* 0x00000004cc1c7c25 */ /* 0x000fc8000f8e0010 */
[----:B------:R-:W-:Y:S01]  /*2740*/  IMAD R29, R204, UR5, R29 ;  /* 0x00000005cc1d7c24 */ /* 0x000fe2000f8e021d */
[----:B------:R-:W-:Y:S01]  /*2750*/  ULDC.64 UR4, c[0x0][0x310] ;  /* 0x0000c40000047ab9 */ /* 0x000fe20000000a00 */
[C---:B------:R-:W-:Y:S01]  /*2760*/  IMAD R11, R184.reuse, R59, R3 ;  /* 0x0000003bb80b7224 */ /* 0x040fe200078e0203 */
[----:B------:R-:W-:Y:S01]  /*2770*/  SEL R3, R51, RZ, P1 ;  /* 0x000000ff33037207 */ /* 0x000fe20000800000 */
[----:B------:R-:W-:Y:S01]  /*2780*/  IMAD.WIDE.U32 R30, R184, R58, R188 ;  /* 0x0000003ab81e7225 */ /* 0x000fe200078e00bc */
[----:B---3--:R-:W-:Y:S02]  /*2790*/  SHF.L.U64.HI R56, R4, 0x6, R5 ;  /* 0x0000000604387819 */ /* 0x008fe40000010205 */
[----:B0-----:R-:W-:Y:S01]  /*27a0*/  LEA.HI R52, R52, 0x8, RZ, 0x19 ;  /* 0x0000000834347811 */ /* 0x001fe200078fc8ff */
[----:B------:R-:W-:-:S04]  /*27b0*/  IMAD.WIDE.U32 R34, R184, R4, R188 ;  /* 0x00000004b8227225 */ /* 0x000fc800078e00bc */
[----:B------:R-:W-:-:S04]  /*27c0*/  IMAD.WIDE.U32 R36, R184, R4, R16 ;  /* 0x00000004b8247225 */ /* 0x000fc800078e0010 */
[----:B------:R-:W-:Y:S02]  /*27d0*/  IMAD.IADD R3, R16, 0x1, R3 ;  /* 0x0000000110037824 */ /* 0x000fe400078e0203 */
[----:B------:R-:W-:-:S03]  /*27e0*/  IMAD.WIDE.U32 R32, R184, R58, R16 ;  /* 0x0000003ab8207225 */ /* 0x000fc600078e0010 */
[----:B------:R-:W-:Y:S01]  /*27f0*/  SHF.R.S32.HI R62, RZ, 0x1f, R3 ;  /* 0x0000001fff3e7819 */ /* 0x000fe20000011403 */
[----:B------:R-:W-:Y:S02]  /*2800*/  IMAD.IADD R31, R31, 0x1, R11 ;  /* 0x000000011f1f7824 */ /* 0x000fe400078e020b */
[----:B------:R-:W-:Y:S01]  /*2810*/  IMAD.IADD R33, R11, 0x1, R33 ;  /* 0x000000010b217824 */ /* 0x000fe200078e0221 */
[----:B------:R-:W-:Y:S01]  /*2820*/  LEA.HI R62, R62, R3, RZ, 0x3 ;  /* 0x000000033e3e7211 */ /* 0x000fe200078f18ff */
[----:B-----5:R-:W-:-:S03]  /*2830*/  IMAD.WIDE.U32 R30, R76, R58, R30 ;  /* 0x0000003a4c1e7225 */ /* 0x020fc600078e001e */
[----:B------:R-:W-:Y:S01]  /*2840*/  LOP3.LUT R47, R62, 0xfffffff8, RZ, 0xc0, !PT ;  /* 0xfffffff83e2f7812 */ /* 0x000fe200078ec0ff */
[----:B------:R-:W-:-:S03]  /*2850*/  IMAD.WIDE.U32 R32, R76, R58, R32 ;  /* 0x0000003a4c207225 */ /* 0x000fc600078e0020 */
[----:B------:R-:W-:Y:S01]  /*2860*/  SHF.R.S32.HI R44, RZ, 0x1f, R47 ;  /* 0x0000001fff2c7819 */ /* 0x000fe2000001142f */
[----:B------:R-:W-:Y:S02]  /*2870*/  VIADD R54, R16, 0x20 ;  /* 0x0000002010367836 */ /* 0x000fe40000000000 */
[----:B------:R-:W-:Y:S02]  /*2880*/  IMAD.SHL.U32 R55, R4, 0x40, RZ ;  /* 0x0000004004377824 */ /* 0x000fe400078e00ff */
[----:B------:R-:W-:Y:S02]  /*2890*/  IMAD.SHL.U32 R51, R51, 0x2, RZ ;  /* 0x0000000233337824 */ /* 0x000fe400078e00ff */
[----:B------:R-:W-:Y:S01]  /*28a0*/  IMAD.X R39, R9, 0x1, R72, P2 ;  /* 0x0000000109277824 */ /* 0x000fe200010e0648 */
[----:B----4-:R-:W-:Y:S02]  /*28b0*/  SHF.R.S32.HI R0, RZ, 0x1f, R79 ;  /* 0x0000001fff007819 */ /* 0x010fe4000001144f */
[----:B------:R-:W-:-:S02]  /*28c0*/  SEL R79, R79, RZ, !P0 ;  /* 0x000000ff4f4f7207 */ /* 0x000fc40004000000 */
[----:B------:R-:W-:-:S03]  /*28d0*/  SEL R0, R0, RZ, !P0 ;  /* 0x000000ff00007207 */ /* 0x000fc60004000000 */
[----:B------:R-:W-:-:S04]  /*28e0*/  IMAD.WIDE.U32 R20, R79, UR4, R20 ;  /* 0x000000044f147c25 */ /* 0x000fc8000f8e0014 */
[----:B------:R-:W-:-:S04]  /*28f0*/  IMAD R6, R0, UR4, RZ ;  /* 0x0000000400067c24 */ /* 0x000fc8000f8e02ff */
[----:B------:R-:W-:Y:S01]  /*2900*/  IMAD R65, R79, UR5, R6 ;  /* 0x000000054f417c24 */ /* 0x000fe2000f8e0206 */
[----:B------:R-:W-:Y:S01]  /*2910*/  ULDC.64 UR4, c[0x0][0x338] ;  /* 0x0000ce0000047ab9 */ /* 0x000fe20000000a00 */
[----:B------:R-:W-:-:S04]  /*2920*/  IMAD.WIDE.U32 R6, R184, R60, R16 ;  /* 0x0000003cb8067225 */ /* 0x000fc800078e0010 */
[----:B------:R-:W-:Y:S01]  /*2930*/  IMAD R0, R0, UR4, RZ ;  /* 0x0000000400007c24 */ /* 0x000fe2000f8e02ff */
[----:B------:R-:W-:Y:S01]  /*2940*/  IADD3 R64, P0, R20, R6, RZ ;  /* 0x0000000614407210 */ /* 0x000fe20007f1e0ff */
[----:B------:R-:W-:Y:S02]  /*2950*/  IMAD.IADD R65, R21, 0x1, R65 ;  /* 0x0000000115417824 */ /* 0x000fe400078e0241 */
[----:B------:R-:W-:Y:S01]  /*2960*/  IMAD.WIDE.U32 R28, R79, UR4, R28 ;  /* 0x000000044f1c7c25 */ /* 0x000fe2000f8e001c */
[----:B------:R-:W-:Y:S02]  /*2970*/  ULDC UR4, c[0x0][0x2f4] ;  /* 0x0000bd0000047ab9 */ /* 0x000fe40000000800 */
[----:B------:R-:W-:Y:S01]  /*2980*/  IADD3.X R63, R65, R7, R8, P0, !PT ;  /* 0x00000007413f7210 */ /* 0x000fe200007fe408 */
[----:B------:R-:W-:Y:S01]  /*2990*/  IMAD R79, R79, UR5, R0 ;  /* 0x000000054f4f7c24 */ /* 0x000fe2000f8e0200 */
[----:B------:R-:W-:Y:S01]  /*29a0*/  ISETP.GE.AND P0, PT, R16, UR4, PT ;  /* 0x0000000410007c0c */ /* 0x000fe2000bf06270 */
[----:B------:R-:W-:Y:S01]  /*29b0*/  IMAD R0, R72, R4, RZ ;  /* 0x0000000448007224 */ /* 0x000fe200078e02ff */
[----:B------:R-:W-:Y:S01]  /*29c0*/  ISETP.GE.AND P1, PT, R54, UR4, PT ;  /* 0x0000000436007c0c */ /* 0x000fe2000bf26270 */
[----:B------:R-:W-:-:S02]  /*29d0*/  IMAD.SHL.U32 R60, R60, 0x40, RZ ;  /* 0x000000403c3c7824 */ /* 0x000fc400078e00ff */
[----:B------:R-:W-:-:S04]  /*29e0*/  IMAD R7, R184, R5, R0 ;  /* 0x00000005b8077224 */ /* 0x000fc800078e0200 */
[----:B------:R-:W-:Y:S02]  /*29f0*/  IMAD.IADD R35, R35, 0x1, R7 ;  /* 0x0000000123237824 */ /* 0x000fe400078e0207 */
[----:B------:R-:W-:Y:S01]  /*2a00*/  IMAD.IADD R37, R7, 0x1, R37 ;  /* 0x0000000107257824 */ /* 0x000fe200078e0225 */
[----:B------:R-:W-:Y:S01]  /*2a10*/  SHF.R.S32.HI R7, RZ, 0x1f, R76 ;  /* 0x0000001fff077819 */ /* 0x000fe2000001144c */
[----:B------:R-:W-:-:S04]  /*2a20*/  IMAD.WIDE.U32 R34, R76, R4, R34 ;  /* 0x000000044c227225 */ /* 0x000fc800078e0022 */
[C---:B------:R-:W-:Y:S02]  /*2a30*/  IMAD R0, R7.reuse, R58, RZ ;  /* 0x0000003a07007224 */ /* 0x040fe400078e02ff */
[-C--:B------:R-:W-:Y:S02]  /*2a40*/  IMAD R7, R7, R4.reuse, RZ ;  /* 0x0000000407077224 */ /* 0x080fe400078e02ff */
[C---:B------:R-:W-:Y:S01]  /*2a50*/  IMAD R3, R76.reuse, R59, R0 ;  /* 0x0000003b4c037224 */ /* 0x040fe200078e0200 */
[----:B------:R-:W-:Y:S01]  /*2a60*/  LOP3.LUT R0, R57, 0x18, R16, 0xf8, !PT ;  /* 0x0000001839007812 */ /* 0x000fe200078ef810 */
[----:B------:R-:W-:Y:S01]  /*2a70*/  IMAD R7, R76, R5, R7 ;  /* 0x000000054c077224 */ /* 0x000fe200078e0207 */
[----:B------:R-:W-:Y:S01]  /*2a80*/  SHF.L.U64.HI R59, R58, 0x6, R59 ;  /* 0x000000063a3b7819 */ /* 0x000fe2000001023b */
[----:B------:R-:W-:Y:S01]  /*2a90*/  IMAD.WIDE.U32 R36, R76, R4, R36 ;  /* 0x000000044c247225 */ /* 0x000fe200078e0024 */
[----:B------:R-:W-:-:S03]  /*2aa0*/  LOP3.LUT R0, R0, R53, RZ, 0x3c, !PT ;  /* 0x0000003500007212 */ /* 0x000fc600078e3cff */
[----:B------:R-:W-:Y:S02]  /*2ab0*/  IMAD.IADD R49, R31, 0x1, R3 ;  /* 0x000000011f317824 */ /* 0x000fe400078e0203 */
[----:B------:R-:W-:Y:S01]  /*2ac0*/  IMAD R50, R203, 0x200, R0 ;  /* 0x00000200cb327824 */ /* 0x000fe200078e0200 */
[----:B------:R-:W-:Y:S01]  /*2ad0*/  LOP3.LUT R0, R57, 0x38, R62, 0xf8, !PT ;  /* 0x0000003839007812 */ /* 0x000fe200078ef83e */
[----:B------:R-:W-:Y:S02]  /*2ae0*/  IMAD.IADD R48, R3, 0x1, R33 ;  /* 0x0000000103307824 */ /* 0x000fe400078e0221 */
[----:B------:R-:W-:Y:S01]  /*2af0*/  IMAD.SHL.U32 R58, R58, 0x40, RZ ;  /* 0x000000403a3a7824 */ /* 0x000fe200078e00ff */
[----:B------:R-:W-:Y:S01]  /*2b00*/  LOP3.LUT R0, R0, R53, RZ, 0x3c, !PT ;  /* 0x0000003500007212 */ /* 0x000fe200078e3cff */
[----:B------:R-:W-:Y:S02]  /*2b10*/  IMAD.IADD R46, R35, 0x1, R7 ;  /* 0x00000001232e7824 */ /* 0x000fe400078e0207 */
[----:B------:R-:W-:-:S02]  /*2b20*/  IMAD.IADD R45, R7, 0x1, R37 ;  /* 0x00000001072d7824 */ /* 0x000fc400078e0225 */
[----:B------:R-:W-:Y:S02]  /*2b30*/  IMAD R3, R203, 0x200, R0 ;  /* 0x00000200cb037824 */ /* 0x000fe400078e0200 */
[----:B------:R-:W-:-:S07]  /*2b40*/  IMAD.IADD R0, R29, 0x1, R79 ;  /* 0x000000011d007824 */ /* 0x000fce00078e024f */
.L_x_2640:
        /* <DEDUP_REMOVED lines=10> */
[----:B--2---:R-:W-:Y:S02]  /*2bf0*/  IMAD.SHL.U32 R27, R185, 0x1000, RZ ;  /* 0x00001000b91b7824 */ /* 0x004fe400078e00ff */
        /* <DEDUP_REMOVED lines=26> */
[----:B------:R-:W-:Y:S01]  /*2da0*/  ULDC.64 UR4, c[0x0][0x3e8] ;  /* 0x0000fa0000047ab9 */ /* 0x000fe20000000a00 */
[----:B------:R-:W-:Y:S01]  /*2db0*/  IMAD.MOV.U32 R6, RZ, RZ, R34 ;  /* 0x000000ffff067224 */ /* 0x000fe200078e0022 */
[----:B------:R-:W-:Y:S01]  /*2dc0*/  ULDC.64 UR6, c[0x0][0x400] ;  /* 0x0001000000067ab9 */ /* 0x000fe20000000a00 */
[----:B------:R-:W-:Y:S02]  /*2dd0*/  IMAD.MOV.U32 R7, RZ, RZ, R46 ;  /* 0x000000ffff077224 */ /* 0x000fe400078e002e */
[-C--:B------:R-:W-:Y:S02]  /*2de0*/  IMAD R5, R68, R55.reuse, R8 ;  /* 0x0000003744057224 */ /* 0x080fe400078e0208 */
[----:B------:R-:W-:Y:S01]  /*2df0*/  IMAD.WIDE.U32 R8, R41, R55, R6 ;  /* 0x0000003729087225 */ /* 0x000fe200078e0006 */
[----:B------:R-:W-:-:S03]  /*2e00*/  IADD3 R7, P3, R30, R4, RZ ;  /* 0x000000041e077210 */ /* 0x000fc60007f7e0ff */
[----:B------:R-:W-:Y:S01]  /*2e10*/  IMAD.IADD R5, R9, 0x1, R5 ;  /* 0x0000000109057824 */ /* 0x000fe200078e0205 */
[----:B------:R-:W-:Y:S01]  /*2e20*/  LEA R4, P5, R8, UR6, 0x1 ;  /* 0x0000000608047c11 */ /* 0x000fe2000f8a08ff */
[----:B------:R-:W-:Y:S01]  /*2e30*/  IMAD.X R10, R70, 0x1, R49, P3 ;  /* 0x00000001460a7824 */ /* 0x000fe200018e0631 */
[C---:B------:R-:W-:Y:S02]  /*2e40*/  LEA R6, P3, R7.reuse, UR4, 0x1 ;  /* 0x0000000407067c11 */ /* 0x040fe4000f8608ff */
[----:B------:R-:W-:Y:S02]  /*2e50*/  LEA.HI.X R5, R8, UR7, R5, 0x1, P5 ;  /* 0x0000000708057c11 */ /* 0x000fe4000a8f0c05 */
[----:B------:R-:W-:Y:S02]  /*2e60*/  CS2R R8, SRZ ;  /* 0x0000000000087805 */ /* 0x000fe4000001ff00 */
[----:B------:R-:W-:Y:S02]  /*2e70*/  LEA.HI.X R7, R7, UR5, R10, 0x1, P3 ;  /* 0x0000000507077c11 */ /* 0x000fe400098f0c0a */
[----:B------:R-:W-:-:S02]  /*2e80*/  CS2R R10, SRZ ;  /* 0x00000000000a7805 */ /* 0x000fc4000001ff00 */
[-C--:B------:R-:W-:Y:S02]  /*2e90*/  ISETP.GE.AND P5, PT, R188, R69.reuse, PT ;  /* 0x00000045bc00720c */ /* 0x080fe40003fa6270 */
[----:B------:R-:W-:-:S11]  /*2ea0*/  ISETP.GE.AND P3, PT, R200, R69, PT ;  /* 0x00000045c800720c */ /* 0x000fd60003f66270 */
[----:B------:R0:W5:Y:S04]  /*2eb0*/  @!P5 LDG.E.64 R14, desc[UR42][R6.64] ;  /* 0x0000002a060ed981 */ /* 0x000168000c1e1b00 */
[----:B------:R0:W5:Y:S04]  /*2ec0*/  @!P3 LDG.E.64 R8, desc[UR42][R6.64+0x20] ;  /* 0x0000202a0608b981 */ /* 0x000168000c1e1b00 */
[----:B------:R0:W5:Y:S04]  /*2ed0*/  @!P5 LDG.E.64 R24, desc[UR42][R4.64] ;  /* 0x0000002a0418d981 */ /* 0x000168000c1e1b00 */
[----:B------:R0:W5:Y:S02]  /*2ee0*/  @!P3 LDG.E.64 R10, desc[UR42][R4.64+0x20] ;  /* 0x0000202a040ab981 */ /* 0x000164000c1e1b00 */
.L_x_2615:
[----:B------:R-:W-:Y:S05]  /*2ef0*/  BSYNC B1 ;  /* 0x0000000000017941 */ /* 0x000fea0003800000 */
.L_x_2614:
[----:B------:R-:W-:Y:S01]  /*2f00*/  UISETP.NE.AND UP0, UPT, UR37, 0x3, UPT ;  /* 0x000000032500788c */ /* 0x000fe2000bf05270 */
[----:B0----5:R-:W-:Y:S02]  /*2f10*/  IMAD.MOV.U32 R4, RZ, RZ, R8 ;  /* 0x000000ffff047224 */ /* 0x021fe400078e0008 */
[----:B------:R-:W-:Y:S02]  /*2f20*/  IMAD.MOV.U32 R5, RZ, RZ, R9 ;  /* 0x000000ffff057224 */ /* 0x000fe400078e0009 */
[----:B------:R-:W-:Y:S01]  /*2f30*/  IMAD.MOV.U32 R6, RZ, RZ, R14 ;  /* 0x000000ffff067224 */ /* 0x000fe200078e000e */
[----:B------:R-:W-:Y:S01]  /*2f40*/  PLOP3.LUT P3, PT, PT, PT, UP0, 0x80, 0x0 ;  /* 0x000000000000781c */ /* 0x000fe20003f6f008 */
[----:B------:R-:W-:Y:S01]  /*2f50*/  IMAD.MOV.U32 R7, RZ, RZ, R25 ;  /* 0x000000ffff077224 */ /* 0x000fe200078e0019 */
[----:B------:R-:W-:Y:S01]  /*2f60*/  PRMT R82, R82, 0x5410, R4 ;  /* 0x0000541052527816 */ /* 0x000fe20000000004 */
[----:B------:R-:W-:Y:S01]  /*2f70*/  IMAD.MOV.U32 R4, RZ, RZ, R15 ;  /* 0x000000ffff047224 */ /* 0x000fe200078e000f */
[----:B------:R-:W-:Y:S01]  /*2f80*/  PRMT R83, R83, 0x5410, R5 ;  /* 0x0000541053537816 */ /* 0x000fe20000000005 */
[----:B------:R-:W-:Y:S01]  /*2f90*/  IMAD.MOV.U32 R5, RZ, RZ, R11 ;  /* 0x000000ffff057224 */ /* 0x000fe200078e000b */
[----:B------:R-:W-:-:S02]  /*2fa0*/  PRMT R71, R71, 0x5410, R7 ;  /* 0x0000541047477816 */ /* 0x000fc40000000007 */
[----:B------:R-:W-:Y:S01]  /*2fb0*/  PRMT R66, R4, 0x5410, R6 ;  /* 0x0000541004427816 */ /* 0x000fe20000000006 */
[----:B------:R-:W-:Y:S01]  /*2fc0*/  IMAD.MOV.U32 R4, RZ, RZ, R10 ;  /* 0x000000ffff047224 */ /* 0x000fe200078e000a */
[----:B------:R-:W-:Y:S01]  /*2fd0*/  PRMT R85, R85, 0x5410, R5 ;  /* 0x0000541055557816 */ /* 0x000fe20000000005 */
[----:B------:R-:W-:-:S03]  /*2fe0*/  IMAD.MOV.U32 R6, RZ, RZ, R24 ;  /* 0x000000ffff067224 */ /* 0x000fc600078e0018 */
[----:B------:R-:W-:Y:S02]  /*2ff0*/  PRMT R84, R84, 0x5410, R4 ;  /* 0x0000541054547816 */ /* 0x000fe40000000004 */
[----:B------:R-:W-:Y:S01]  /*3000*/  PRMT R68, R68, 0x5410, R6 ;  /* 0x0000541044447816 */ /* 0x000fe20000000006 */
[----:B------:R-:W-:Y:S06]  /*3010*/  @!P3 BRA `(.L_x_2616) ;  /* 0x000000000004b947 */ /* 0x000fec0003800000 */
[----:B------:R-:W-:Y:S01]  /*3020*/  BPT.TRAP 0x1 ;  /* 0x000000040000795c */ /* 0x000fe20000300000 */
.L_x_2616:
[----:B------:R-:W-:Y:S01]  /*3030*/  IMAD R74, R185, 0x8, R2 ;  /* 0x00000008b94a7824 */ /* 0x000fe200078e0202 */
[----:B------:R-:W-:Y:S01]  /*3040*/  SHF.L.U32 R77, R187, 0x1f, RZ ;  /* 0x0000001fbb4d7819 */ /* 0x000fe200000006ff */
[----:B------:R-:W-:Y:S03]  /*3050*/  BSSY B1, `(.L_x_2617) ;  /* 0x0000003000017945 */ /* 0x000fe60003800000 */
[----:B------:R-:W0:Y:S02]  /*3060*/  SYNCS.PHASECHK.TRANS64.TRYWAIT P5, [R74+URZ+0x28c90], R77 ;  /* 0x028c904d4a0075a7 */ /* 0x000e2400080a017f */
[----:B0-----:R-:W-:Y:S05]  /*3070*/  @!P5 BRA `(.L_x_2618) ;  /* 0x000001fc0038d947 */ /* 0x001fea0003800000 */
.L_x_3015:
[----:B------:R-:W-:Y:S05]  /*3080*/  BSYNC B1 ;  /* 0x0000000000017941 */ /* 0x000fea0003800000 */
.L_x_2617:
[----:B------:R-:W-:Y:S05]  /*3090*/  @P4 BRA `(.L_x_2619) ;  /* 0x0000001400004947 */ /* 0x000fea0003800000 */
[----:B------:R-:W-:Y:S04]  /*30a0*/  BSSY B1, `(.L_x_2620) ;  /* 0x0000036000017945 */ /* 0x000fe80003800000 */
[----:B------:R-:W-:Y:S05]  /*30b0*/  @P0 BRA `(.L_x_2621) ;  /* 0x0000000000d00947 */ /* 0x000fea0003800000 */
[----:B------:R1:W2:Y:S01]  /*30c0*/  LDS.128 R4, [R26+0x22400] ;  /* 0x022400001a047984 */ /* 0x0002a20000000c00 */
[----:B------:R-:W-:Y:S01]  /*30d0*/  ISETP.GE.AND P4, PT, R188, R69, PT ;  /* 0x00000045bc00720c */ /* 0x000fe20003f86270 */
[----:B------:R-:W-:-:S12]  /*30e0*/  BSSY B2, `(.L_x_2622) ;  /* 0x0000030000027945 */ /* 0x000fd80003800000 */
[----:B-1----:R-:W-:Y:S05]  /*30f0*/  @P4 BRA `(.L_x_2623) ;  /* 0x0000000000b84947 */ /* 0x002fea0003800000 */
[--C-:B------:R-:W-:Y:S01]  /*3100*/  SHF.R.U64 R26, R14, 0x10, R15.reuse ;  /* 0x000000100e1a7819 */ /* 0x100fe2000000120f */
[----:B--2---:R-:W-:Y:S01]  /*3110*/  IMAD.U32 R14, R6, 0x10000, RZ ;  /* 0x00010000060e7824 */ /* 0x004fe200078e00ff */
[----:B------:R-:W-:Y:S02]  /*3120*/  SHF.R.U32.HI R67, RZ, 0x10, R15 ;  /* 0x00000010ff437819 */ /* 0x000fe4000001160f */
[--C-:B------:R-:W-:Y:S02]  /*3130*/  SHF.R.U32.HI R78, RZ, 0x10, R25.reuse ;  /* 0x00000010ff4e7819 */ /* 0x100fe40000011619 */
[----:B------:R-:W-:Y:S01]  /*3140*/  SHF.R.U64 R70, R24, 0x10, R25 ;  /* 0x0000001018467819 */ /* 0x000fe20000001219 */
[C---:B------:R-:W-:Y:S01]  /*3150*/  IMAD.U32 R24, R7.reuse, 0x10000, RZ ;  /* 0x0001000007187824 */ /* 0x040fe200078e00ff */
[----:B------:R-:W-:Y:S02]  /*3160*/  PRMT R26, R66, 0x5432, R26 ;  /* 0x00005432421a7816 */ /* 0x000fe4000000001a */
[----:B------:R-:W-:-:S02]  /*3170*/  LOP3.LUT R25, R7, 0xffff0000, RZ, 0xc0, !PT ;  /* 0xffff000007197812 */ /* 0x000fc400078ec0ff */
[----:B------:R-:W-:Y:S02]  /*3180*/  PRMT R67, R66, 0x5410, R67 ;  /* 0x0000541042437816 */ /* 0x000fe40000000043 */
[----:B------:R-:W-:Y:S02]  /*3190*/  PRMT R78, R71, 0x5432, R78 ;  /* 0x00005432474e7816 */ /* 0x000fe4000000004e */
[----:B------:R-:W-:Y:S01]  /*31a0*/  PRMT R70, R68, 0x5432, R70 ;  /* 0x0000543244467816 */ /* 0x000fe20000000046 */
[----:B------:R-:W-:Y:S01]  /*31b0*/  IMAD.U32 R68, R67, 0x10000, RZ ;  /* 0x0001000043447824 */ /* 0x000fe200078e00ff */
[C---:B------:R-:W-:Y:S01]  /*31c0*/  LOP3.LUT R7, R5.reuse, 0xffff0000, RZ, 0xc0, !PT ;  /* 0xffff000005077812 */ /* 0x040fe200078ec0ff */
[----:B------:R-:W-:Y:S01]  /*31d0*/  IMAD.U32 R79, R78, 0x10000, RZ ;  /* 0x000100004e4f7824 */ /* 0x000fe200078e00ff */
[C---:B------:R-:W-:Y:S01]  /*31e0*/  LOP3.LUT R66, R26.reuse, 0xffff0000, RZ, 0xc0, !PT ;  /* 0xffff00001a427812 */ /* 0x040fe200078ec0ff */
[----:B------:R-:W-:Y:S01]  /*31f0*/  IMAD.U32 R26, R26, 0x10000, RZ ;  /* 0x000100001a1a7824 */ /* 0x000fe200078e00ff */
[----:B------:R-:W-:Y:S01]  /*3200*/  LOP3.LUT R15, R6, 0xffff0000, RZ, 0xc0, !PT ;  /* 0xffff0000060f7812 */ /* 0x000fe200078ec0ff */
[----:B------:R-:W-:Y:S01]  /*3210*/  IMAD.U32 R6, R5, 0x10000, RZ ;  /* 0x0001000005067824 */ /* 0x000fe200078e00ff */
[----:B------:R-:W-:Y:S01]  /*3220*/  LOP3.LUT R71, R70, 0xffff0000, RZ, 0xc0, !PT ;  /* 0xffff000046477812 */ /* 0x000fe200078ec0ff */
[----:B------:R-:W-:Y:S01]  /*3230*/  FMUL.FTZ R80, R7, R66 ;  /* 0x0000004207507220 */ /* 0x000fe20000410000 */
[----:B------:R-:W-:Y:S01]  /*3240*/  LOP3.LUT R78, R78, 0xffff0000, RZ, 0xc0, !PT ;  /* 0xffff00004e4e7812 */ /* 0x000fe200078ec0ff */
[----:B------:R-:W-:Y:S01]  /*3250*/  IMAD.U32 R5, R4, 0x10000, RZ ;  /* 0x0001000004057824 */ /* 0x000fe200078e00ff */
[----:B------:R-:W-:Y:S01]  /*3260*/  LOP3.LUT R67, R67, 0xffff0000, RZ, 0xc0, !PT ;  /* 0xffff000043437812 */ /* 0x000fe200078ec0ff */
[-C--:B------:R-:W-:Y:S01]  /*3270*/  FMUL.FTZ R81, R7, R71.reuse ;  /* 0x0000004707517220 */ /* 0x080fe20000410000 */
[----:B------:R-:W-:Y:S01]  /*3280*/  FFMA.FTZ R80, R6, R71, R80 ;  /* 0x0000004706507223 */ /* 0x000fe20000010050 */
[----:B------:R-:W-:Y:S01]  /*3290*/  LOP3.LUT R4, R4, 0xffff0000, RZ, 0xc0, !PT ;  /* 0xffff000004047812 */ /* 0x000fe200078ec0ff */
[----:B------:R-:W-:Y:S01]  /*32a0*/  FMUL.FTZ R7, R15, R79 ;  /* 0x0000004f0f077220 */ /* 0x000fe20000410000 */
[----:B------:R-:W-:Y:S01]  /*32b0*/  FMUL.FTZ R71, R25, R78 ;  /* 0x0000004e19477220 */ /* 0x000fe20000410000 */
[----:B------:R-:W-:Y:S01]  /*32c0*/  FMUL.FTZ R15, R15, R68 ;  /* 0x000000440f0f7220 */ /* 0x000fe20000410000 */
[----:B------:R-:W-:-:S02]  /*32d0*/  IMAD.U32 R70, R70, 0x10000, RZ ;  /* 0x0001000046467824 */ /* 0x000fc400078e00ff */
[-C--:B------:R-:W-:Y:S01]  /*32e0*/  FMUL.FTZ R25, R25, R67.reuse ;  /* 0x0000004319197220 */ /* 0x080fe20000410000 */
[----:B------:R-:W-:Y:S01]  /*32f0*/  FFMA.FTZ R81, R6, R66, -R81 ;  /* 0x0000004206517223 */ /* 0x000fe20000010851 */
[----:B------:R-:W-:Y:S01]  /*3300*/  FFMA.FTZ R68, R14, R68, -R7 ;  /* 0x000000440e447223 */ /* 0x000fe20000010807 */
[----:B------:R-:W-:Y:S01]  /*3310*/  FFMA.FTZ R71, R24, R67, -R71 ;  /* 0x0000004318477223 */ /* 0x000fe20000010847 */
[----:B------:R-:W-:Y:S01]  /*3320*/  FFMA.FTZ R15, R14, R79, R15 ;  /* 0x0000004f0e0f7223 */ /* 0x000fe2000001000f */
[C---:B------:R-:W-:Y:S01]  /*3330*/  FMUL.FTZ R6, R4.reuse, R70 ;  /* 0x0000004604067220 */ /* 0x040fe20000410000 */
[----:B------:R-:W-:Y:S01]  /*3340*/  FMUL.FTZ R7, R4, R26 ;  /* 0x0000001a04077220 */ /* 0x000fe20000410000 */
[----:B------:R-:W-:Y:S02]  /*3350*/  FFMA.FTZ R24, R24, R78, R25 ;  /* 0x0000004e18187223 */ /* 0x000fe40000010019 */
        /* <DEDUP_REMOVED lines=8> */
.L_x_2623:
[----:B------:R-:W-:Y:S05]  /*33e0*/  BSYNC B2 ;  /* 0x0000000000027941 */ /* 0x000fea0003800000 */
.L_x_2622:
[----:B--2---:R1:W-:Y:S02]  /*33f0*/  STG.E.128 desc[UR42][R12.64], R4 ;  /* 0x000000040c007986 */ /* 0x0043e4000c101d2a */
.L_x_2621:
[----:B------:R-:W-:Y:S05]  /*3400*/  BSYNC B1 ;  /* 0x0000000000017941 */ /* 0x000fea0003800000 */
.L_x_2620:
        /* <DEDUP_REMOVED lines=56> */
.L_x_2625:
[----:B------:R-:W-:Y:S05]  /*3790*/  BSYNC B1 ;  /* 0x0000000000017941 */ /* 0x000fea0003800000 */
.L_x_2624:
[----:B-1----:R1:W-:Y:S01]  /*37a0*/  STG.E.128 desc[UR42][R12.64+0x40], R4 ;  /* 0x000040040c007986 */ /* 0x0023e2000c101d2a */
[----:B------:R-:W-:Y:S05]  /*37b0*/  BRA `(.L_x_2619) ;  /* 0x0000000c00387947 */ /* 0x000fea0003800000 */
.L_x_2613:
[----:B------:R-:W-:Y:S01]  /*37c0*/  IMAD R75, R41, -0x40, R40 ;  /* 0xffffffc0294b7824 */ /* 0x000fe200078e0228 */
[----:B------:R-:W-:-:S04]  /*37d0*/  ISETP.GE.AND P4, PT, R16, R69, PT ;  /* 0x000000451000720c */ /* 0x000fc80003f86270 */
[----:B------:R-:W-:-:S04]  /*37e0*/  VIMNMX R75, R75, 0x40, PT ;  /* 0x000000404b4b7848 */ /* 0x000fc80003fe0100 */
[----:B------:R-:W-:-:S13]  /*37f0*/  ISETP.GE.OR P3, PT, R184, R75, P4 ;  /* 0x0000004bb800720c */ /* 0x000fda0002766670 */
[----:B------:R-:W0:Y:S01]  /*3800*/  @!P3 LDC.64 R10, c[0x0][0x3e8] ;  /* 0x0000fa00ff0abb82 */ /* 0x000e220000000a00 */
[----:B------:R-:W-:Y:S01]  /*3810*/  @!P3 IADD3 R6, P5, R32, R4, RZ ;  /* 0x000000042006b210 */ /* 0x000fe20007fbe0ff */
[----:B------:R-:W-:Y:S02]  /*3820*/  @!P3 IMAD R4, R56, R41, RZ ;  /* 0x000000293804b224 */ /* 0x000fe400078e02ff */
[----:B------:R-:W-:Y:S02]  /*3830*/  @!P3 IMAD.MOV.U32 R5, RZ, RZ, R45 ;  /* 0x000000ffff05b224 */ /* 0x000fe400078e002d */
[----:B------:R-:W-:Y:S02]  /*3840*/  @!P3 IMAD R25, R68, R55, R4 ;  /* 0x000000374419b224 */ /* 0x000fe400078e0204 */
[----:B------:R-:W1:Y:S01]  /*3850*/  @!P3 LDC.64 R12, c[0x0][0x400] ;  /* 0x00010000ff0cbb82 */ /* 0x000e620000000a00 */
[----:B------:R-:W-:Y:S02]  /*3860*/  @!P3 IMAD.MOV.U32 R4, RZ, RZ, R36 ;  /* 0x000000ffff04b224 */ /* 0x000fe400078e0024 */
[----:B------:R-:W-:-:S02]  /*3870*/  @!P3 IMAD.X R7, R70, 0x1, R48, P5 ;  /* 0x000000014607b824 */ /* 0x000fc400028e0630 */
[----:B------:R-:W-:Y:S01]  /*3880*/  @!P3 IMAD.WIDE.U32 R8, R41, R55, R4 ;  /* 0x000000372908b225 */ /* 0x000fe200078e0004 */
[----:B------:R-:W-:-:S03]  /*3890*/  CS2R R4, SRZ ;  /* 0x0000000000047805 */ /* 0x000fc6000001ff00 */
[----:B------:R-:W-:Y:S01]  /*38a0*/  @!P3 IMAD.IADD R9, R25, 0x1, R9 ;  /* 0x000000011909b824 */ /* 0x000fe200078e0209 */
[----:B0-----:R-:W-:-:S04]  /*38b0*/  @!P3 LEA R10, P5, R6, R10, 0x1 ;  /* 0x0000000a060ab211 */ /* 0x001fc800078a08ff */
[----:B------:R-:W-:Y:S02]  /*38c0*/  @!P3 LEA.HI.X R11, R6, R11, R7, 0x1, P5 ;  /* 0x0000000b060bb211 */ /* 0x000fe400028f0c07 */
[----:B------:R-:W-:Y:S02]  /*38d0*/  CS2R R6, SRZ ;  /* 0x0000000000067805 */ /* 0x000fe4000001ff00 */
[----:B-1----:R-:W-:-:S04]  /*38e0*/  @!P3 LEA R12, P5, R8, R12, 0x1 ;  /* 0x0000000c080cb211 */ /* 0x002fc800078a08ff */
[----:B------:R0:W2:Y:S01]  /*38f0*/  @!P3 LDG.E.128 R4, desc[UR42][R10.64] ;  /* 0x0000002a0a04b981 */ /* 0x0000a2000c1e1d00 */
[----:B------:R-:W-:Y:S02]  /*3900*/  @!P3 LEA.HI.X R13, R8, R13, R9, 0x1, P5 ;  /* 0x0000000d080db211 */ /* 0x000fe400028f0c09 */
[----:B------:R-:W-:Y:S02]  /*3910*/  CS2R R8, SRZ ;  /* 0x0000000000087805 */ /* 0x000fe4000001ff00 */
[----:B0-----:R-:W-:-:S06]  /*3920*/  CS2R R10, SRZ ;  /* 0x00000000000a7805 */ /* 0x001fcc000001ff00 */
[----:B------:R-:W3:Y:S01]  /*3930*/  @!P3 LDG.E.128 R8, desc[UR42][R12.64] ;  /* 0x0000002a0c08b981 */ /* 0x000ee2000c1e1d00 */
[----:B------:R-:W-:-:S06]  /*3940*/  UISETP.NE.AND UP0, UPT, UR37, 0x3, UPT ;  /* 0x000000032500788c */ /* 0x000fcc000bf05270 */
[----:B------:R-:W-:Y:S01]  /*3950*/  PLOP3.LUT P3, PT, PT, PT, UP0, 0x80, 0x0 ;  /* 0x000000000000781c */ /* 0x000fe20003f6f008 */
[----:B--2---:R-:W-:Y:S02]  /*3960*/  IMAD.MOV.U32 R25, RZ, RZ, R6 ;  /* 0x000000ffff197224 */ /* 0x004fe400078e0006 */
[----:B------:R-:W-:Y:S02]  /*3970*/  IMAD.MOV.U32 R26, RZ, RZ, R7 ;  /* 0x000000ffff1a7224 */ /* 0x000fe400078e0007 */
[----:B------:R-:W-:Y:S02]  /*3980*/  IMAD.MOV.U32 R69, RZ, RZ, R5 ;  /* 0x000000ffff457224 */ /* 0x000fe400078e0005 */
[----:B------:R-:W-:Y:S01]  /*3990*/  IMAD.MOV.U32 R68, RZ, RZ, R4 ;  /* 0x000000ffff447224 */ /* 0x000fe200078e0004 */
[----:B------:R-:W-:Y:S02]  /*39a0*/  PRMT R92, R26, 0x7610, R92 ;  /* 0x000076101a5c7816 */ /* 0x000fe4000000005c */
[----:B------:R-:W-:-:S02]  /*39b0*/  PRMT R88, R25, 0x5410, R69 ;  /* 0x0000541019587816 */ /* 0x000fc40000000045 */
        /* <DEDUP_REMOVED lines=9> */
.L_x_2626:
[----:B------:R-:W-:Y:S01]  /*3a50*/  IMAD R74, R185, 0x8, R2 ;  /* 0x00000008b94a7824 */ /* 0x000fe200078e0202 */
[----:B------:R-:W-:Y:S01]  /*3a60*/  SHF.L.U32 R77, R187, 0x1f, RZ ;  /* 0x0000001fbb4d7819 */ /* 0x000fe200000006ff */
[----:B------:R-:W-:Y:S03]  /*3a70*/  BSSY B1, `(.L_x_2627) ;  /* 0x0000003000017945 */ /* 0x000fe60003800000 */
[----:B------:R-:W0:Y:S02]  /*3a80*/  SYNCS.PHASECHK.TRANS64.TRYWAIT P5, [R74+URZ+0x28c90], R77 ;  /* 0x028c904d4a0075a7 */ /* 0x000e2400080a017f */
[----:B0-----:R-:W-:Y:S05]  /*3a90*/  @!P5 BRA `(.L_x_2628) ;  /* 0x000001f000c4d947 */ /* 0x001fea0003800000 */
.L_x_3016:
[----:B------:R-:W-:Y:S05]  /*3aa0*/  BSYNC B1 ;  /* 0x0000000000017941 */ /* 0x000fea0003800000 */
.L_x_2627:
[----:B------:R-:W-:Y:S01]  /*3ab0*/  ISETP.GE.OR P5, PT, R184, R75, P0 ;  /* 0x0000004bb800720c */ /* 0x000fe200007a6670 */
        /* <DEDUP_REMOVED lines=12> */
[----:B------:R-:W-:Y:S02]  /*3b80*/  ISETP.NE.AND P6, PT, R73, RZ, PT ;  /* 0x000000ff4900720c */ /* 0x000fe40003fc5270 */
[----:B------:R-:W-:-:S04]  /*3b90*/  LEA R70, P5, R71, R66, 0x1 ;  /* 0x0000004247467211 */ /* 0x000fc800078a08ff */
[----:B------:R-:W-:Y:S01]  /*3ba0*/  LEA.HI.X R71, R71, R67, R82, 0x1, P5 ;  /* 0x0000004347477211 */ /* 0x000fe200028f0c52 */
[----:B-1----:R-:W-:-:S05]  /*3bb0*/  IMAD.IADD R12, R80, 0x1, -R51 ;  /* 0x00000001500c7824 */ /* 0x002fca00078e0a33 */
[----:B------:R-:W-:-:S04]  /*3bc0*/  SEL R12, R51, R12, !P6 ;  /* 0x0000000c330c7207 */ /* 0x000fc80007000000 */
[----:B------:R-:W-:-:S04]  /*3bd0*/  SHF.R.S32.HI R13, RZ, 0x1f, R12 ;  /* 0x0000001fff0d7819 */ /* 0x000fc8000001140c */
[----:B------:R-:W-:-:S04]  /*3be0*/  LEA.HI R13, R13, R12, RZ, 0x4 ;  /* 0x0000000c0d0d7211 */ /* 0x000fc800078f20ff */
[----:B------:R-:W-:-:S04]  /*3bf0*/  SHF.R.S32.HI R13, RZ, 0x4, R13 ;  /* 0x00000004ff0d7819 */ /* 0x000fc8000001140d */
[----:B------:R-:W-:-:S05]  /*3c00*/  LEA.HI.SX32 R13, R62, R13, 0x1d ;  /* 0x0000000d3e0d7211 */ /* 0x000fca00078feaff */
[----:B------:R-:W-:Y:S02]  /*3c10*/  IMAD.SHL.U32 R79, R13, 0x8, RZ ;  /* 0x000000080d4f7824 */ /* 0x000fe400078e00ff */
[----:B------:R-:W-:-:S03]  /*3c20*/  IMAD.IADD R13, R3, 0x1, R27 ;  /* 0x00000001030d7824 */ /* 0x000fc600078e021b */
[----:B------:R-:W-:Y:S01]  /*3c30*/  LOP3.LUT R12, R57, 0x38, R79, 0xf8, !PT ;  /* 0x00000038390c7812 */ /* 0x000fe200078ef84f */
[----:B------:R-:W-:-:S03]  /*3c40*/  IMAD R13, R13, 0x2, R2 ;  /* 0x000000020d0d7824 */ /* 0x000fc600078e0202 */
[----:B------:R-:W-:-:S05]  /*3c50*/  LOP3.LUT R12, R12, R53, RZ, 0x3c, !PT ;  /* 0x000000350c0c7212 */ /* 0x000fca00078e3cff */
[----:B------:R-:W-:-:S04]  /*3c60*/  IMAD R12, R203, 0x200, R12 ;  /* 0x00000200cb0c7824 */ /* 0x000fc800078e020c */
[----:B------:R-:W-:Y:S02]  /*3c70*/  IMAD.IADD R27, R27, 0x1, R12 ;  /* 0x000000011b1b7824 */ /* 0x000fe400078e020c */
[----:B------:R-:W1:Y:S02]  /*3c80*/  LDS.128 R12, [R13+0x22400] ;  /* 0x022400000d0c7984 */ /* 0x000e640000000c00 */
[----:B------:R-:W-:-:S06]  /*3c90*/  IMAD R27, R27, 0x2, R2 ;  /* 0x000000021b1b7824 */ /* 0x000fcc00078e0202 */
[----:B------:R-:W2:Y:S01]  /*3ca0*/  LDS.128 R24, [R27+0x22400] ;  /* 0x022400001b187984 */ /* 0x000ea20000000c00 */
[----:B------:R-:W-:Y:S05]  /*3cb0*/  @P4 BRA `(.L_x_2630) ;  /* 0x0000000400684947 */ /* 0x000fea0003800000 */
[----:B------:R-:W-:Y:S02]  /*3cc0*/  SHF.R.U32.HI R87, RZ, 0x10, R9 ;  /* 0x00000010ff577819 */ /* 0x000fe40000011609 */
[----:B------:R-:W-:Y:S02]  /*3cd0*/  SHF.R.U32.HI R82, RZ, 0x10, R5 ;  /* 0x00000010ff527819 */ /* 0x000fe40000011605 */
[----:B------:R-:W-:Y:S01]  /*3ce0*/  SHF.R.U64 R83, R6, 0x10, R7 ;  /* 0x0000001006537819 */ /* 0x000fe20000001207 */
[----:B-1----:R-:W-:Y:S01]  /*3cf0*/  IMAD.U32 R6, R12, 0x10000, RZ ;  /* 0x000100000c067824 */ /* 0x002fe200078e00ff */
[----:B------:R-:W-:Y:S02]  /*3d00*/  PRMT R87, R84, 0x5410, R87 ;  /* 0x0000541054577816 */ /* 0x000fe40000000057 */
[----:B------:R-:W-:Y:S01]  /*3d10*/  SHF.R.U32.HI R85, RZ, 0x10, R7 ;  /* 0x00000010ff557819 */ /* 0x000fe20000011607 */
[----:B------:R-:W-:Y:S01]  /*3d20*/  IMAD.U32 R7, R13, 0x10000, RZ ;  /* 0x000100000d077824 */ /* 0x000fe200078e00ff */
[----:B------:R-:W-:Y:S01]  /*3d30*/  SHF.R.U64 R86, R8, 0x10, R9 ;  /* 0x0000001008567819 */ /* 0x000fe20000001209 */
[----:B------:R-:W-:Y:S01]  /*3d40*/  IMAD.U32 R9, R15, 0x10000, RZ ;  /* 0x000100000f097824 */ /* 0x000fe200078e00ff */
[----:B------:R-:W-:Y:S01]  /*3d50*/  LOP3.LUT R8, R13, 0xffff0000, RZ, 0xc0, !PT ;  /* 0xffff00000d087812 */ /* 0x000fe200078ec0ff */
[----:B--2---:R-:W-:Y:S01]  /*3d60*/  IMAD.U32 R13, R25, 0x10000, RZ ;  /* 0x00010000190d7824 */ /* 0x004fe200078e00ff */
[----:B------:R-:W-:-:S02]  /*3d70*/  PRMT R82, R88, 0x5432, R82 ;  /* 0x0000543258527816 */ /* 0x000fc40000000052 */
[----:B------:R-:W-:Y:S01]  /*3d80*/  PRMT R83, R88, 0x5410, R83 ;  /* 0x0000541058537816 */ /* 0x000fe20000000053 */
[----:B------:R-:W-:Y:S01]  /*3d90*/  IMAD.U32 R88, R87, 0x10000, RZ ;  /* 0x0001000057587824 */ /* 0x000fe200078e00ff */
[--C-:B------:R-:W-:Y:S02]  /*3da0*/  SHF.R.U32.HI R90, RZ, 0x10, R11.reuse ;  /* 0x00000010ff5a7819 */ /* 0x100fe4000001160b */
[----:B------:R-:W-:Y:S01]  /*3db0*/  SHF.R.U64 R89, R10, 0x10, R11 ;  /* 0x000000100a597819 */ /* 0x000fe2000000120b */
[----:B------:R-:W-:Y:S01]  /*3dc0*/  IMAD.U32 R11, R24, 0x10000, RZ ;  /* 0x00010000180b7824 */ /* 0x000fe200078e00ff */
[----:B------:R-:W-:Y:S01]  /*3dd0*/  PRMT R85, R92, 0x5410, R85 ;  /* 0x000054105c557816 */ /* 0x000fe20000000055 */
[----:B------:R-:W-:Y:S01]  /*3de0*/  FMUL.FTZ R92, R13, R88 ;  /* 0x000000580d5c7220 */ /* 0x000fe20000410000 */
[----:B------:R-:W-:Y:S01]  /*3df0*/  PRMT R86, R84, 0x5432, R86 ;  /* 0x0000543254567816 */ /* 0x000fe20000000056 */
[----:B------:R-:W-:Y:S01]  /*3e00*/  IMAD.U32 R84, R82, 0x10000, RZ ;  /* 0x0001000052547824 */ /* 0x000fe200078e00ff */
[----:B------:R-:W-:-:S02]  /*3e10*/  PRMT R90, R91, 0x5432, R90 ;  /* 0x000054325b5a7816 */ /* 0x000fc4000000005a */
[----:B------:R-:W-:Y:S01]  /*3e20*/  PRMT R89, R91, 0x5410, R89 ;  /* 0x000054105b597816 */ /* 0x000fe20000000059 */
[-C--:B------:R-:W-:Y:S01]  /*3e30*/  FMUL.FTZ R94, R13, R84.reuse ;  /* 0x000000540d5e7220 */ /* 0x080fe20000410000 */
[----:B------:R-:W-:Y:S01]  /*3e40*/  LOP3.LUT R10, R15, 0xffff0000, RZ, 0xc0, !PT ;  /* 0xffff00000f0a7812 */ /* 0x000fe200078ec0ff */
[----:B------:R-:W-:Y:S01]  /*3e50*/  FFMA.FTZ R91, R7, R84, -R92 ;  /* 0x00000054075b7223 */ /* 0x000fe2000001085c */
[----:B------:R-:W-:Y:S01]  /*3e60*/  IMAD.U32 R15, R27, 0x10000, RZ ;  /* 0x000100001b0f7824 */ /* 0x000fe200078e00ff */
[----:B------:R-:W-:Y:S01]  /*3e70*/  LOP3.LUT R25, R25, 0xffff0000, RZ, 0xc0, !PT ;  /* 0xffff000019197812 */ /* 0x000fe200078ec0ff */
[----:B------:R-:W-:Y:S01]  /*3e80*/  IMAD.U32 R92, R90, 0x10000, RZ ;  /* 0x000100005a5c7824 */ /* 0x000fe200078e00ff */
[----:B------:R-:W-:Y:S01]  /*3e90*/  LOP3.LUT R87, R87, 0xffff0000, RZ, 0xc0, !PT ;  /* 0xffff000057577812 */ /* 0x000fe200078ec0ff */
[----:B------:R-:W-:Y:S01]  /*3ea0*/  IMAD.U32 R84, R85, 0x10000, RZ ;  /* 0x0001000055547824 */ /* 0x000fe200078e00ff */
[----:B------:R-:W-:Y:S01]  /*3eb0*/  LOP3.LUT R82, R82, 0xffff0000, RZ, 0xc0, !PT ;  /* 0xffff000052527812 */ /* 0x000fe200078ec0ff */
[----:B------:R-:W-:Y:S01]  /*3ec0*/  FFMA.FTZ R94, R7, R88, R94 ;  /* 0x00000058075e7223 */ /* 0x000fe2000001005e */
[----:B------:R-:W-:Y:S01]  /*3ed0*/  SHF.R.U64 R81, R4, 0x10, R5 ;  /* 0x0000001004517819 */ /* 0x000fe20000001205 */
[----:B------:R-:W-:Y:S01]  /*3ee0*/  FMUL.FTZ R88, R15, R92 ;  /* 0x0000005c0f587220 */ /* 0x000fe20000410000 */
[----:B------:R-:W-:Y:S01]  /*3ef0*/  LOP3.LUT R27, R27, 0xffff0000, RZ, 0xc0, !PT ;  /* 0xffff00001b1b7812 */ /* 0x000fe200078ec0ff */
[----:B------:R-:W-:Y:S01]  /*3f00*/  FMUL.FTZ R15, R15, R84 ;  /* 0x000000540f0f7220 */ /* 0x000fe20000410000 */
[----:B------:R-:W-:Y:S01]  /*3f10*/  LOP3.LUT R90, R90, 0xffff0000, RZ, 0xc0, !PT ;  /* 0xffff00005a5a7812 */ /* 0x000fe200078ec0ff */
[CC--:B------:R-:W-:Y:S01]  /*3f20*/  FMUL.FTZ R13, R25.reuse, R87.reuse ;  /* 0x00000057190d7220 */ /* 0x0c0fe20000410000 */
[----:B------:R-:W-:Y:S01]  /*3f30*/  FMUL.FTZ R25, R25, R82 ;  /* 0x0000005219197220 */ /* 0x000fe20000410000 */
[----:B------:R-:W-:Y:S01]  /*3f40*/  PRMT R81, R93, 0x5410, R81 ;  /* 0x000054105d517816 */ /* 0x000fe20000000051 */
[----:B------:R-:W-:Y:S01]  /*3f50*/  FFMA.FTZ R88, R9, R84, -R88 ;  /* 0x0000005409587223 */ /* 0x000fe20000010858 */
[----:B------:R-:W-:Y:S01]  /*3f60*/  LOP3.LUT R85, R85, 0xffff0000, RZ, 0xc0, !PT ;  /* 0xffff000055557812 */ /* 0x000fe200078ec0ff */
[----:B------:R-:W-:Y:S01]  /*3f70*/  FFMA.FTZ R92, R9, R92, R15 ;  /* 0x0000005c095c7223 */ /* 0x000fe2000001000f */
[----:B------:R-:W-:Y:S01]  /*3f80*/  FMUL.FTZ R9, R27, R90 ;  /* 0x0000005a1b097220 */ /* 0x000fe20000410000 */
[C---:B------:R-:W-:Y:S01]  /*3f90*/  FFMA.FTZ R82, R8.reuse, R82, -R13 ;  /* 0x0000005208527223 */ /* 0x040fe2000001080d */
[----:B------:R-:W-:Y:S01]  /*3fa0*/  FFMA.FTZ R87, R8, R87, R25 ;  /* 0x0000005708577223 */ /* 0x000fe20000010019 */
[----:B------:R-:W-:-:S02]  /*3fb0*/  IMAD.U32 R8, R86, 0x10000, RZ ;  /* 0x0001000056087824 */ /* 0x000fc400078e00ff */
[-C--:B------:R-:W-:Y:S01]  /*3fc0*/  FMUL.FTZ R27, R27, R85.reuse ;  /* 0x000000551b1b7220 */ /* 0x080fe20000410000 */
[----:B------:R-:W-:Y:S02]  /*3fd0*/  IMAD.U32 R7, R81, 0x10000, RZ ;  /* 0x0001000051077824 */ /* 0x000fe400078e00ff */
[----:B------:R-:W-:Y:S01]  /*3fe0*/  FFMA.FTZ R85, R10, R85, -R9 ;  /* 0x000000550a557223 */ /* 0x000fe20000010809 */
[----:B------:R-:W-:Y:S01]  /*3ff0*/  LOP3.LUT R24, R24, 0xffff0000, RZ, 0xc0, !PT ;  /* 0xffff000018187812 */ /* 0x000fe200078ec0ff */
[C---:B------:R-:W-:Y:S01]  /*4000*/  FMUL.FTZ R13, R11.reuse, R8 ;  /* 0x000000080b0d7220 */ /* 0x040fe20000410000 */
[----:B------:R-:W-:Y:S01]  /*4010*/  LOP3.LUT R9, R86, 0xffff0000, RZ, 0xc0, !PT ;  /* 0xffff000056097812 */ /* 0x000fe200078ec0ff */
[-C--:B------:R-:W-:Y:S01]  /*4020*/  FMUL.FTZ R11, R11, R7.reuse ;  /* 0x000000070b0b7220 */ /* 0x080fe20000410000 */
[----:B------:R-:W-:Y:S01]  /*4030*/  LOP3.LUT R81, R81, 0xffff0000, RZ, 0xc0, !PT ;  /* 0xffff000051517812 */ /* 0x000fe200078ec0ff */
[----:B------:R-:W-:Y:S01]  /*4040*/  FFMA.FTZ R13, R6, R7, -R13 ;  /* 0x00000007060d7223 */ /* 0x000fe2000001080d */
[----:B------:R-:W-:Y:S01]  /*4050*/  LOP3.LUT R12, R12, 0xffff0000, RZ, 0xc0, !PT ;  /* 0xffff00000c0c7812 */ /* 0x000fe200078ec0ff */
[----:B------:R-:W-:Y:S01]  /*4060*/  FMUL.FTZ R15, R24, R9 ;  /* 0x00000009180f7220 */ /* 0x000fe20000410000 */
[----:B------:R-:W-:-:S02]  /*4070*/  IMAD.U32 R5, R26, 0x10000, RZ ;  /* 0x000100001a057824 */ /* 0x000fc400078e00ff */
[----:B------:R-:W-:Y:S01]  /*4080*/  FFMA.FTZ R11, R6, R8, R11 ;  /* 0x00000008060b7223 */ /* 0x000fe2000001000b */
[-C--:B------:R-:W-:Y:S01]  /*4090*/  FMUL.FTZ R25, R24, R81.reuse ;  /* 0x0000005118197220 */ /* 0x080fe20000410000 */
[----:B------:R-:W-:Y:S01]  /*40a0*/  IMAD.U32 R7, R89, 0x10000, RZ ;  /* 0x0001000059077824 */ /* 0x000fe200078e00ff */
[----:B------:R-:W-:Y:S01]  /*40b0*/  LOP3.LUT R26, R26, 0xffff0000, RZ, 0xc0, !PT ;  /* 0xffff00001a1a7812 */ /* 0x000fe200078ec0ff */
[----:B------:R-:W-:Y:S01]  /*40c0*/  IMAD.U32 R6, R83, 0x10000, RZ ;  /* 0x0001000053067824 */ /* 0x000fe200078e00ff */
[----:B------:R-:W-:Y:S01]  /*40d0*/  LOP3.LUT R89, R89, 0xffff0000, RZ, 0xc0, !PT ;  /* 0xffff000059597812 */ /* 0x000fe200078ec0ff */
[----:B------:R-:W-:Y:S01]  /*40e0*/  FFMA.FTZ R8, R12, R81, -R15 ;  /* 0x000000510c087223 */ /* 0x000fe2000001080f */
[----:B------:R-:W-:Y:S01]  /*40f0*/  LOP3.LUT R83, R83, 0xffff0000, RZ, 0xc0, !PT ;  /* 0xffff000053537812 */ /* 0x000fe200078ec0ff */
[----:B------:R-:W-:Y:S02]  /*4100*/  IMAD.U32 R4, R14, 0x10000, RZ ;  /* 0x000100000e047824 */ /* 0x000fe400078e00ff */
[----:B------:R-:W-:Y:S01]  /*4110*/  FFMA.FTZ R27, R10, R90, R27 ;  /* 0x0000005a0a1b7223 */ /* 0x000fe2000001001b */
[----:B------:R-:W-:Y:S01]  /*4120*/  FFMA.FTZ R12, R12, R9, R25 ;  /* 0x000000090c0c7223 */ /* 0x000fe20000010019 */
[----:B------:R-:W-:Y:S01]  /*4130*/  LOP3.LUT R14, R14, 0xffff0000, RZ, 0xc0, !PT ;  /* 0xffff00000e0e7812 */ /* 0x000fe200078ec0ff */
[C---:B------:R-:W-:Y:S01]  /*4140*/  FMUL.FTZ R9, R5.reuse, R7 ;  /* 0x0000000705097220 */ /* 0x040fe20000410000 */
[-C--:B------:R-:W-:Y:S01]  /*4150*/  FMUL.FTZ R10, R5, R6.reuse ;  /* 0x00000006050a7220 */ /* 0x080fe20000410000 */
        /* <DEDUP_REMOVED lines=11> */
[----:B------:R-:W-:Y:S01]  /*4210*/  IMAD.MOV.U32 R12, RZ, RZ, R5 ;  /* 0x000000ffff0c7224 */ /* 0x000fe200078e0005 */
[----:B------:R-:W-:Y:S02]  /*4220*/  F2FP.BF16.F32.PACK_AB R25, R87, R94 ;  /* 0x0000005e5719723e */ /* 0x000fe400000010ff */
[----:B------:R-:W-:Y:S02]  /*4230*/  F2FP.BF16.F32.PACK_AB R27, R27, R92 ;  /* 0x0000005c1b1b723e */ /* 0x000fe400000010ff */
[----:B------:R-:W-:-:S02]  /*4240*/  F2FP.BF16.F32.PACK_AB R14, R4, R9 ;  /* 0x00000009040e723e */ /* 0x000fc400000010ff */
[----:B------:R-:W-:-:S07]  /*4250*/  F2FP.BF16.F32.PACK_AB R26, R89, R10 ;  /* 0x0000000a591a723e */ /* 0x000fce00000010ff */
.L_x_2630:
[----:B------:R-:W-:Y:S05]  /*4260*/  BSYNC B1 ;  /* 0x0000000000017941 */ /* 0x000fea0003800000 */
.L_x_2629:
[----:B-1----:R3:W-:Y:S01]  /*4270*/  STG.E.128 desc[UR42][R70.64], R12 ;  /* 0x0000000c46007986 */ /* 0x0027e2000c101d2a */
[----:B------:R-:W-:-:S13]  /*4280*/  ISETP.GE.AND P4, PT, R79, R80, PT ;  /* 0x000000504f00720c */ /* 0x000fda0003f86270 */
[----:B------:R-:W-:Y:S05]  /*4290*/  @P4 BRA `(.L_x_2619) ;  /* 0x0000000000804947 */ /* 0x000fea0003800000 */
[--C-:B------:R-:W-:Y:S02]  /*42a0*/  IADD3 R68, P4, P5, R20, R68, R79.reuse ;  /* 0x0000004414447210 */ /* 0x100fe40007d9e04f */
[----:B------:R-:W-:-:S04]  /*42b0*/  SHF.R.S32.HI R79, RZ, 0x1f, R79 ;  /* 0x0000001fff4f7819 */ /* 0x000fc8000001144f */
[----:B------:R-:W-:Y:S02]  /*42c0*/  IADD3.X R79, R65, R78, R79, P4, P5 ;  /* 0x0000004e414f7210 */ /* 0x000fe400027ea44f */
[----:B------:R-:W-:-:S04]  /*42d0*/  LEA R66, P4, R68, R66, 0x1 ;  /* 0x0000004244427211 */ /* 0x000fc800078808ff */
[----:B------:R-:W-:-:S05]  /*42e0*/  LEA.HI.X R67, R68, R67, R79, 0x1, P4 ;  /* 0x0000004344437211 */ /* 0x000fca00020f0c4f */
[----:B--2---:R4:W-:Y:S01]  /*42f0*/  STG.E.128 desc[UR42][R66.64], R24 ;  /* 0x0000001842007986 */ /* 0x0049e2000c101d2a */
[----:B------:R-:W-:Y:S05]  /*4300*/  BRA `(.L_x_2619) ;  /* 0x0000000000647947 */ /* 0x000fea0003800000 */
.L_x_2612:
[----:B------:R-:W-:-:S06]  /*4310*/  UISETP.NE.AND UP0, UPT, UR37, 0x3, UPT ;  /* 0x000000032500788c */ /* 0x000fcc000bf05270 */
[----:B------:R-:W-:-:S13]  /*4320*/  PLOP3.LUT P3, PT, PT, PT, UP0, 0x80, 0x0 ;  /* 0x000000000000781c */ /* 0x000fda0003f6f008 */
[----:B------:R-:W-:Y:S05]  /*4330*/  @!P3 BRA `(.L_x_2631) ;  /* 0x000000000004b947 */ /* 0x000fea0003800000 */
[----:B------:R-:W-:Y:S01]  /*4340*/  BPT.TRAP 0x1 ;  /* 0x000000040000795c */ /* 0x000fe20000300000 */
.L_x_2631:
[----:B------:R-:W-:Y:S01]  /*4350*/  IMAD R74, R185, 0x8, R2 ;  /* 0x00000008b94a7824 */ /* 0x000fe200078e0202 */
[----:B------:R-:W-:Y:S01]  /*4360*/  SHF.L.U32 R77, R187, 0x1f, RZ ;  /* 0x0000001fbb4d7819 */ /* 0x000fe200000006ff */
[----:B------:R-:W-:Y:S01]  /*4370*/  IMAD R75, R41, -0x40, R40 ;  /* 0xffffffc0294b7824 */ /* 0x000fe200078e0228 */
[----:B------:R-:W-:Y:S02]  /*4380*/  BSSY B1, `(.L_x_2632) ;  /* 0x0000005000017945 */ /* 0x000fe40003800000 */
[----:B------:R-:W0:Y:S02]  /*4390*/  SYNCS.PHASECHK.TRANS64.TRYWAIT P5, [R74+URZ+0x28c90], R77 ;  /* 0x028c904d4a0075a7 */ /* 0x000e2400080a017f */
[----:B------:R-:W-:-:S04]  /*43a0*/  VIMNMX R75, R75, 0x40, PT ;  /* 0x000000404b4b7848 */ /* 0x000fc80003fe0100 */
[----:B------:R-:W-:Y:S01]  /*43b0*/  ISETP.GE.AND P4, PT, R184, R75, PT ;  /* 0x0000004bb800720c */ /* 0x000fe20003f86270 */
[----:B0-----:R-:W-:-:S12]  /*43c0*/  @!P5 BRA `(.L_x_2633) ;  /* 0x000001e8008cd947 */ /* 0x001fd80003800000 */
.L_x_3017:
[----:B------:R-:W-:Y:S05]  /*43d0*/  BSYNC B1 ;  /* 0x0000000000017941 */ /* 0x000fea0003800000 */
.L_x_2632:
[----:B------:R-:W-:Y:S05]  /*43e0*/  @P4 BRA `(.L_x_2619) ;  /* 0x00000000002c4947 */ /* 0x000fea0003800000 */
[----:B------:R-:W-:Y:S01]  /*43f0*/  @!P1 LOP3.LUT P4, RZ, R195, 0x4, RZ, 0xc0, !PT ;  /* 0x00000004c3ff9812 */ /* 0x000fe2000788c0ff */
[----:B------:R-:W-:Y:S01]  /*4400*/  @!P1 VIADD R4, R50, 0x20 ;  /* 0x0000002032049836 */ /* 0x000fe20000000000 */
[----:B------:R-:W-:Y:S02]  /*4410*/  PLOP3.LUT P5, PT, PT, PT, PT, 0x8, 0x0 ;  /* 0x000000000000781c */ /* 0x000fe40003fae170 */
[----:B------:R-:W-:-:S13]  /*4420*/  @!P1 PLOP3.LUT P5, PT, P4, PT, PT, 0x80, 0x0 ;  /* 0x000000000000981c */ /* 0x000fda00027af070 */
[----:B------:R-:W-:-:S04]  /*4430*/  @P5 VIADD R4, R50, 0xffffffe0 ;  /* 0xffffffe032045836 */ /* 0x000fc80000000000 */
[----:B------:R-:W-:Y:S02]  /*4440*/  @!P1 IMAD.IADD R27, R27, 0x1, R4 ;  /* 0x000000011b1b9824 */ /* 0x000fe400078e0204 */
[----:B------:R-:W1:Y:S02]  /*4450*/  @!P0 LDS.128 R4, [R26+0x22400] ;  /* 0x022400001a048984 */ /* 0x000e640000000c00 */
[----:B------:R-:W-:-:S06]  /*4460*/  @!P1 IMAD R8, R27, 0x2, R2 ;  /* 0x000000021b089824 */ /* 0x000fcc00078e0202 */
[----:B------:R-:W2:Y:S04]  /*4470*/  @!P1 LDS.128 R8, [R8+0x22400] ;  /* 0x0224000008089984 */ /* 0x000ea80000000c00 */
[----:B-1----:R1:W-:Y:S04]  /*4480*/  @!P0 STG.E.128 desc[UR42][R12.64], R4 ;  /* 0x000000040c008986 */ /* 0x0023e8000c101d2a */
[----:B--2---:R1:W-:Y:S02]  /*4490*/  @!P1 STG.E.128 desc[UR42][R12.64+0x40], R8 ;  /* 0x000040080c009986 */ /* 0x0043e4000c101d2a */
.L_x_2619:
[----:B------:R-:W-:Y:S05]  /*44a0*/  BSYNC B0 ;  /* 0x0000000000007941 */ /* 0x000fea0003800000 */
.L_x_2611:
[----:B-1----:R-:W1:Y:S01]  /*44b0*/  S2R R4, SR_TID.X ;  /* 0x0000000000047919 */ /* 0x002e620000002100 */
[----:B------:R-:W-:Y:S01]  /*44c0*/  @!PT LDS RZ, [RZ] ;  /* 0x00000000fffff984 */ /* 0x000fe20000000800 */
[----:B------:R-:W-:Y:S01]  /*44d0*/  @!PT LDS RZ, [RZ] ;  /* 0x00000000fffff984 */ /* 0x000fe20000000800 */
[----:B------:R-:W-:Y:S01]  /*44e0*/  @!PT LDS RZ, [RZ] ;  /* 0x00000000fffff984 */ /* 0x000fe20000000800 */
[----:B------:R-:W-:Y:S01]  /*44f0*/  @!PT LDS RZ, [RZ] ;  /* 0x00000000fffff984 */ /* 0x000fe20000000800 */
[----:B------:R5:W-:Y:S06]  /*4500*/  MEMBAR.ALL.CTA ;  /* 0x0000000000007992 */ /* 0x000bec0000008000 */
[----:B-----5:R-:W5:Y:S01]  /*4510*/  FENCE.VIEW.ASYNC.S ;  /* 0x00000000000073c6 */ /* 0x020f620000000000 */
[----:B------:R-:W-:Y:S05]  /*4520*/  WARPSYNC.ALL ;  /* 0x0000000000007948 */ /* 0x000fea0003800000 */
[----:B------:R-:W-:Y:S01]  /*4530*/  BSSY B0, `(.L_x_2634) ;  /* 0x0000009000007945 */ /* 0x000fe20003800000 */
[----:B-1----:R-:W-:Y:S01]  /*4540*/  LOP3.LUT R4, R4, 0x7f, RZ, 0xc0, !PT ;  /* 0x0000007f04047812 */ /* 0x002fe200078ec0ff */
[----:B-----5:R1:W-:Y:S03]  /*4550*/  BAR.SYNC.DEFER_BLOCKING R52, 0x80 ;  /* 0x000200340000751d */ /* 0x0203e60000010000 */
[----:B------:R-:W-:-:S13]  /*4560*/  ISETP.NE.AND P4, PT, R4, RZ, PT ;  /* 0x000000ff0400720c */ /* 0x000fda0003f85270 */
[----:B------:R-:W-:-:S05]  /*4570*/  @!P4 VIADD R4, R74, 0x28ca0 ;  /* 0x00028ca04a04c836 */ /* 0x000fca0000000000 */
[----:B------:R-:W-:-:S04]  /*4580*/  @!P4 PRMT R4, RZ, 0x654, R4 ;  /* 0x00000654ff04c816 */ /* 0x000fc80000000004 */
[----:B------:R1:W-:Y:S01]  /*4590*/  @!P4 SYNCS.ARRIVE.TRANS64.RED.A1T0 RZ, [R4+URZ], RZ ;  /* 0x000000ff04ffc9a7 */ /* 0x0003e2000810043f */
[----:B------:R-:W-:Y:S05]  /*45a0*/  @!P3 BRA `(.L_x_2635) ;  /* 0x000000000004b947 */ /* 0x000fea0003800000 */
[----:B------:R-:W-:Y:S01]  /*45b0*/  BPT.TRAP 0x1 ;  /* 0x000000040000795c */ /* 0x000fe20000300000 */
.L_x_2635:
[----:B------:R-:W-:Y:S05]  /*45c0*/  BSYNC B0 ;  /* 0x0000000000007941 */ /* 0x000fea0003800000 */
.L_x_2634:
[----:B------:R-:W5:Y:S01]  /*45d0*/  SYNCS.PHASECHK.TRANS64.TRYWAIT P5, [R74+URZ+0x28cb0], R77 ;  /* 0x028cb04d4a0075a7 */ /* 0x000f6200080a017f */
[----:B------:R-:W-:Y:S01]  /*45e0*/  BSSY B0, `(.L_x_2636) ;  /* 0x0000003000007945 */ /* 0x000fe20003800000 */
[----:B------:R-:W-:-:S03]  /*45f0*/  ISETP.GE.AND P3, PT, R184, R75, PT ;  /* 0x0000004bb800720c */ /* 0x000fc60003f66270 */
[----:B-----5:R-:W-:Y:S10]  /*4600*/  @!P5 BRA `(.L_x_2637) ;  /* 0x000001e80010d947 */ /* 0x020ff40003800000 */
.L_x_3018:
[----:B------:R-:W-:Y:S05]  /*4610*/  BSYNC B0 ;  /* 0x0000000000007941 */ /* 0x000fea0003800000 */
.L_x_2636:
[----:B------:R-:W-:Y:S04]  /*4620*/  BSSY B0, `(.L_x_2638) ;  /* 0x0000052000007945 */ /* 0x000fe80003800000 */
[----:B------:R-:W-:Y:S05]  /*4630*/  @P3 BRA `(.L_x_2639) ;  /* 0x0000000400403947 */ /* 0x000fea0003800000 */
[----:B------:R-:W-:Y:S01]  /*4640*/  IMAD.WIDE R6, R41, 0x40, R38 ;  /* 0x0000004029067825 */ /* 0x000fe200078e0226 */
[----:B------:R-:W-:Y:S01]  /*4650*/  ULDC.64 UR4, c[0x0][0x328] ;  /* 0x0000ca0000047ab9 */ /* 0x000fe20000000a00 */
[----:B------:R-:W-:Y:S02]  /*4660*/  LOP3.LUT P3, RZ, R195, 0x4, RZ, 0xc0, !PT ;  /* 0x00000004c3ff7812 */ /* 0x000fe4000786c0ff */
[----:B------:R-:W-:Y:S02]  /*4670*/  IMAD R7, R7, UR4, RZ ;  /* 0x0000000407077c24 */ /* 0x000fe4000f8e02ff */
[----:B-1----:R-:W-:Y:S02]  /*4680*/  IMAD.MOV.U32 R4, RZ, RZ, R28 ;  /* 0x000000ffff047224 */ /* 0x002fe400078e001c */
[----:B------:R-:W-:Y:S02]  /*4690*/  IMAD.MOV.U32 R5, RZ, RZ, R0 ;  /* 0x000000ffff057224 */ /* 0x000fe400078e0000 */
[----:B------:R-:W-:-:S02]  /*46a0*/  IMAD R7, R6, UR5, R7 ;  /* 0x0000000506077c24 */ /* 0x000fc4000f8e0207 */
[----:B------:R-:W-:Y:S01]  /*46b0*/  IMAD.WIDE.U32 R4, R6, UR4, R4 ;  /* 0x0000000406047c25 */ /* 0x000fe2000f8e0004 */
[----:B------:R-:W-:-:S03]  /*46c0*/  ULDC.64 UR4, c[0x0][0x318] ;  /* 0x0000c60000047ab9 */ /* 0x000fc60000000a00 */
[----:B------:R-:W-:Y:S01]  /*46d0*/  IMAD R9, R185, 0x8000, R50 ;  /* 0x00008000b9097824 */ /* 0x000fe200078e0232 */
[----:B---3--:R-:W-:Y:S01]  /*46e0*/  LEA R12, P5, R4, UR4, 0x1 ;  /* 0x00000004040c7c11 */ /* 0x008fe2000f8a08ff */
[----:B------:R-:W-:Y:S01]  /*46f0*/  IMAD.IADD R5, R5, 0x1, R7 ;  /* 0x0000000105057824 */ /* 0x000fe200078e0207 */
[----:B------:R-:W-:Y:S01]  /*4700*/  ULDC UR4, c[0x0][0x320] ;  /* 0x0000c80000047ab9 */ /* 0x000fe20000000800 */
[----:B------:R-:W-:Y:S02]  /*4710*/  VIADD R6, R16, 0x40 ;  /* 0x0000004010067836 */ /* 0x000fe40000000000 */
[C---:B------:R-:W-:Y:S01]  /*4720*/  VIADD R15, R9.reuse, 0x20 ;  /* 0x00000020090f7836 */ /* 0x040fe20000000000 */
[----:B------:R-:W-:Y:S01]  /*4730*/  LEA.HI.X R13, R4, UR5, R5, 0x1, P5 ;  /* 0x00000005040d7c11 */ /* 0x000fe2000a8f0c05 */
[C---:B------:R-:W-:Y:S01]  /*4740*/  @P3 VIADD R15, R9.reuse, 0xffffffe0 ;  /* 0xffffffe0090f3836 */ /* 0x040fe20000000000 */
[----:B------:R-:W-:Y:S01]  /*4750*/  ISETP.GE.AND P5, PT, R16, UR4, PT ;  /* 0x0000000410007c0c */ /* 0x000fe2000bfa6270 */
[----:B--2-4-:R-:W-:Y:S01]  /*4760*/  IMAD R25, R9, 0x2, R2 ;  /* 0x0000000209197824 */ /* 0x014fe200078e0202 */
[----:B------:R-:W-:Y:S01]  /*4770*/  ISETP.GE.AND P3, PT, R6, UR4, PT ;  /* 0x0000000406007c0c */ /* 0x000fe2000bf66270 */
[----:B------:R-:W-:-:S02]  /*4780*/  VIADD R14, R16, 0x80 ;  /* 0x00000080100e7836 */ /* 0x000fc40000000000 */
[----:B------:R-:W-:-:S08]  /*4790*/  VIADD R24, R16, 0xc0 ;  /* 0x000000c010187836 */ /* 0x000fd00000000000 */
[----:B------:R-:W1:Y:S04]  /*47a0*/  @!P5 LDS.128 R4, [R25+0x400] ;  /* 0x000400001904d984 */ /* 0x000e680000000c00 */
[----:B------:R-:W2:Y:S04]  /*47b0*/  @!P3 LDS.128 R8, [R25+0x2400] ;  /* 0x002400001908b984 */ /* 0x000ea80000000c00 */
[----:B-1----:R-:W-:Y:S01]  /*47c0*/  @!P5 STG.E.128 desc[UR42][R12.64], R4 ;  /* 0x000000040c00d986 */ /* 0x002fe2000c101d2a */
[----:B------:R-:W-:Y:S01]  /*47d0*/  ISETP.GE.AND P5, PT, R14, UR4, PT ;  /* 0x000000040e007c0c */ /* 0x000fe2000bfa6270 */
[----:B------:R-:W-:-:S02]  /*47e0*/  VIADD R14, R16, 0x100 ;  /* 0x00000100100e7836 */ /* 0x000fc40000000000 */
[----:B--2---:R-:W-:Y:S01]  /*47f0*/  @!P3 STG.E.128 desc[UR42][R12.64+0x80], R8 ;  /* 0x000080080c00b986 */ /* 0x004fe2000c101d2a */
[----:B------:R-:W-:Y:S01]  /*4800*/  ISETP.GE.AND P3, PT, R24, UR4, PT ;  /* 0x0000000418007c0c */ /* 0x000fe2000bf66270 */
        /* <DEDUP_REMOVED lines=16> */
[----:B------:R-:W-:Y:S02]  /*4910*/  IMAD R24, R15, 0x2, R2 ;  /* 0x000000020f187824 */ /* 0x000fe400078e0202 */
[----:B------:R-:W-:-:S06]  /*4920*/  VIADD R15, R16, 0xe0 ;  /* 0x000000e0100f7836 */ /* 0x000fcc0000000000 */
[----:B------:R-:W1:Y:S04]  /*4930*/  @!P5 LDS.128 R4, [R25+0xc400] ;  /* 0x00c400001904d984 */ /* 0x000e680000000c00 */
[----:B------:R-:W2:Y:S04]  /*4940*/  @!P3 LDS.128 R8, [R25+0xe400] ;  /* 0x00e400001908b984 */ /* 0x000ea80000000c00 */
[----:B-1----:R-:W-:Y:S01]  /*4950*/  @!P5 STG.E.128 desc[UR42][R12.64+0x300], R4 ;  /* 0x000300040c00d986 */ /* 0x002fe2000c101d2a */
[----:B------:R-:W-:-:S03]  /*4960*/  ISETP.GE.AND P5, PT, R54, UR4, PT ;  /* 0x0000000436007c0c */ /* 0x000fc6000bfa6270 */
        /* <DEDUP_REMOVED lines=22> */
[----:B------:R-:W-:-:S03]  /*4ad0*/  ISETP.GE.AND P5, PT, R14, UR4, PT ;  /* 0x000000040e007c0c */ /* 0x000fc6000bfa6270 */
[----:B--2---:R-:W-:Y:S01]  /*4ae0*/  @!P3 STG.E.128 desc[UR42][R12.64+0x2c0], R8 ;  /* 0x0002c0080c00b986 */ /* 0x004fe2000c101d2a */
[----:B------:R-:W-:-:S09]  /*4af0*/  ISETP.GE.AND P3, PT, R15, UR4, PT ;  /* 0x000000040f007c0c */ /* 0x000fd2000bf66270 */
[----:B------:R-:W1:Y:S04]  /*4b00*/  @!P5 LDS.128 R4, [R24+0xc400] ;  /* 0x00c400001804d984 */ /* 0x000e680000000c00 */
[----:B------:R-:W2:Y:S04]  /*4b10*/  @!P3 LDS.128 R8, [R24+0xe400] ;  /* 0x00e400001808b984 */ /* 0x000ea80000000c00 */
[----:B-1----:R1:W-:Y:S04]  /*4b20*/  @!P5 STG.E.128 desc[UR42][R12.64+0x340], R4 ;  /* 0x000340040c00d986 */ /* 0x0023e8000c101d2a */
[----:B--2---:R1:W-:Y:S02]  /*4b30*/  @!P3 STG.E.128 desc[UR42][R12.64+0x3c0], R8 ;  /* 0x0003c0080c00b986 */ /* 0x0043e4000c101d2a */
.L_x_2639:
[----:B------:R-:W-:Y:S05]  /*4b40*/  BSYNC B0 ;  /* 0x0000000000007941 */ /* 0x000fea0003800000 */
.L_x_2638:
[----:B------:R-:W-:Y:S01]  /*4b50*/  @!PT LDS RZ, [RZ] ;  /* 0x00000000fffff984 */ /* 0x000fe20000000800 */
[----:B------:R-:W-:Y:S01]  /*4b60*/  @!PT LDS RZ, [RZ] ;  /* 0x00000000fffff984 */ /* 0x000fe20000000800 */
[----:B------:R-:W-:Y:S01]  /*4b70*/  @!PT LDS RZ, [RZ] ;  /* 0x00000000fffff984 */ /* 0x000fe20000000800 */
[----:B------:R-:W-:Y:S01]  /*4b80*/  @!PT LDS RZ, [RZ] ;  /* 0x00000000fffff984 */ /* 0x000fe20000000800 */
[----:B------:R5:W-:Y:S06]  /*4b90*/  MEMBAR.ALL.CTA ;  /* 0x0000000000007992 */ /* 0x000bec0000008000 */
[----:B-----5:R-:W5:Y:S01]  /*4ba0*/  FENCE.VIEW.ASYNC.S ;  /* 0x00000000000073c6 */ /* 0x020f620000000000 */
[----:B0-----:R-:W-:Y:S01]  /*4bb0*/  @!P4 VIADD R74, R74, 0x28cc0 ;  /* 0x00028cc04a4ac836 */ /* 0x001fe20000000000 */
        /* <DEDUP_REMOVED lines=10> */
.L_x_2606:
[----:B------:R-:W-:Y:S04]  /*4c60*/  BSSY B0, `(.L_x_2641) ;  /* 0x0000004000007945 */ /* 0x000fe80003800000 */
[----:B------:R-:W-:Y:S05]  /*4c70*/  @P3 BRA `(.L_x_2642) ;  /* 0x0000000000083947 */ /* 0x000fea0003800000 */
[----:B------:R-:W0:Y:S02]  /*4c80*/  FENCE.VIEW.ASYNC.G ;  /* 0x00000000000073c6 */ /* 0x000e240000000100 */
[----:B0-----:R-:W-:Y:S06]  /*4c90*/  BAR.ARV 0xc, 0x180 ;  /* 0x0306000000007b1d */ /* 0x001fec0000002000 */
.L_x_2642:
[----:B------:R-:W-:Y:S05]  /*4ca0*/  BSYNC B0 ;  /* 0x0000000000007941 */ /* 0x000fea0003800000 */
.L_x_2641:
[----:B------:R-:W-:Y:S01]  /*4cb0*/  UISETP.NE.AND UP0, UPT, UR38, 0x1, UPT ;  /* 0x000000012600788c */ /* 0x000fe2000bf05270 */
[----:B------:R-:W-:Y:S05]  /*4cc0*/  BSSY B7, `(.L_x_2643) ;  /* 0x0000f4e000077945 */ /* 0x000fea0003800000 */
[----:B------:R-:W-:-:S13]  /*4cd0*/  PLOP3.LUT P0, PT, PT, PT, UP0, 0x80, 0x0 ;  /* 0x000000000000781c */ /* 0x000fda0003f0f008 */
[----:B------:R-:W-:Y:S05]  /*4ce0*/  @!P0 BRA `(.L_x_2644) ;  /* 0x00000024004c8947 */ /* 0x000fea0003800000 */
[----:B------:R-:W0:Y:S01]  /*4cf0*/  LDC R0, c[0x0][0x448] ;  /* 0x00011200ff007b82 */ /* 0x000e220000000800 */
[----:B------:R-:W-:-:S07]  /*4d00*/  IADD3 R7, R23, 0x1, -R22 ;  /* 0x0000000117077810 */ /* 0x000fce0007ffe816 */
[----:B------:R-:W1:Y:S01]  /*4d10*/  LDC.64 R4, c[0x0][0x9e0] ;  /* 0x00027800ff047b82 */ /* 0x000e620000000a00 */
[----:B0-----:R-:W-:Y:S01]  /*4d20*/  ISETP.NE.AND P1, PT, R0, 0x1, PT ;  /* 0x000000010000780c */ /* 0x001fe20003f25270 */
[----:B------:R-:W-:Y:S01]  /*4d30*/  VIADD R0, R192, 0x3f ;  /* 0x0000003fc0007836 */ /* 0x000fe20000000000 */
[----:B-1----:R-:W-:-:S11]  /*4d40*/  ISETP.GE.AND P2, PT, R5, 0x1, PT ;  /* 0x000000010500780c */ /* 0x002fd60003f46270 */
[----:B------:R-:W0:Y:S08]  /*4d50*/  @P1 LDC R3, c[0x0][0x44c] ;  /* 0x00011300ff031b82 */ /* 0x000e300000000800 */
[----:B------:R-:W1:Y:S01]  /*4d60*/  @P1 LDC R6, c[0x0][0x450] ;  /* 0x00011400ff061b82 */ /* 0x000e620000000800 */
[----:B0-----:R-:W-:-:S05]  /*4d70*/  @P1 IMAD.HI.U32 R3, R0, R3, RZ ;  /* 0x0000000300031227 */ /* 0x001fca00078e00ff */
[----:B-1----:R-:W-:-:S05]  /*4d80*/  @P1 SHF.R.U32.HI R0, RZ, R6, R3 ;  /* 0x00000006ff001219 */ /* 0x002fca0000011603 */
[----:B------:R-:W-:-:S04]  /*4d90*/  IMAD.IADD R3, R7, 0x1, R0 ;  /* 0x0000000107037824 */ /* 0x000fc800078e0200 */
[----:B------:R-:W-:Y:S01]  /*4da0*/  IMAD.IADD R4, R3, 0x1, R4 ;  /* 0x0000000103047824 */ /* 0x000fe200078e0204 */
        /* <DEDUP_REMOVED lines=12> */
.L_x_2647:
[----:B------:R-:W-:-:S13]  /*4e70*/  ISETP.NE.AND P0, PT, R5, 0x1, PT ;  /* 0x000000010500780c */ /* 0x000fda0003f05270 */
[----:B------:R-:W0:Y:S02]  /*4e80*/  @P0 LDC.64 R6, c[0x0][0x9e8] ;  /* 0x00027a00ff060b82 */ /* 0x000e240000000a00 */
[----:B0-----:R-:W-:-:S05]  /*4e90*/  @P0 IMAD.HI.U32 R6, R0, R6, RZ ;  /* 0x0000000600060227 */ /* 0x001fca00078e00ff */
[----:B------:R-:W-:-:S07]  /*4ea0*/  @P0 SHF.R.U32.HI R0, RZ, R7, R6 ;  /* 0x00000007ff000219 */ /* 0x000fce0000011606 */
.L_x_2648:
[----:B------:R-:W-:Y:S05]  /*4eb0*/  BSYNC B0 ;  /* 0x0000000000007941 */ /* 0x000fea0003800000 */
.L_x_2646:
[----:B------:R-:W-:-:S05]  /*4ec0*/  IMAD R3, R0, R5, R5 ;  /* 0x0000000500037224 */ /* 0x000fca00078e0205 */
[----:B------:R-:W-:-:S07]  /*4ed0*/  VIMNMX R4, R4, R3, PT ;  /* 0x0000000304047248 */ /* 0x000fce0003fe0100 */
.L_x_2645:
        /* <DEDUP_REMOVED lines=24> */
.L_x_2651:
[----:B------:R-:W-:-:S13]  /*5060*/  ISETP.NE.AND P0, PT, R5, 0x1, PT ;  /* 0x000000010500780c */ /* 0x000fda0003f05270 */
[----:B------:R-:W0:Y:S02]  /*5070*/  @P0 LDC.64 R6, c[0x0][0x9e8] ;  /* 0x00027a00ff060b82 */ /* 0x000e240000000a00 */
[----:B0-----:R-:W-:-:S05]  /*5080*/  @P0 IMAD.HI.U32 R4, R22, R6, RZ ;  /* 0x0000000616040227 */ /* 0x001fca00078e00ff */
[----:B------:R-:W-:-:S07]  /*5090*/  @P0 SHF.R.U32.HI R22, RZ, R7, R4 ;  /* 0x00000007ff160219 */ /* 0x000fce0000011604 */
.L_x_2652:
[----:B------:R-:W-:Y:S05]  /*50a0*/  BSYNC B0 ;  /* 0x0000000000007941 */ /* 0x000fea0003800000 */
.L_x_2650:
[----:B------:R-:W-:-:S05]  /*50b0*/  IMAD R5, R22, R5, RZ ;  /* 0x0000000516057224 */ /* 0x000fca00078e02ff */
[----:B------:R-:W-:-:S07]  /*50c0*/  VIMNMX R0, R0, R5, !PT ;  /* 0x0000000500007248 */ /* 0x000fce0007fe0100 */
.L_x_2649:
[----:B------:R-:W-:Y:S01]  /*50d0*/  SHF.R.S32.HI R3, RZ, 0x1f, R0 ;  /* 0x0000001fff037819 */ /* 0x000fe20000011400 */
[----:B------:R-:W-:Y:S01]  /*50e0*/  BSSY B0, `(.L_x_2653) ;  /* 0x0000025000007945 */ /* 0x000fe20003800000 */
[----:B------:R-:W-:Y:S02]  /*50f0*/  IMAD.MOV.U32 R5, RZ, RZ, RZ ;  /* 0x000000ffff057224 */ /* 0x000fe400078e00ff */
[----:B------:R-:W-:-:S04]  /*5100*/  LEA.HI R3, R3, R0, RZ, 0x6 ;  /* 0x0000000003037211 */ /* 0x000fc800078f30ff */
[----:B------:R-:W-:-:S04]  /*5110*/  SHF.R.S32.HI R3, RZ, 0x6, R3 ;  /* 0x00000006ff037819 */ /* 0x000fc80000011403 */
[----:B------:R-:W-:-:S04]  /*5120*/  VIMNMX R9, RZ, R3, !PT ;  /* 0x00000003ff097248 */ /* 0x000fc80007fe0100 */
        /* <DEDUP_REMOVED lines=8> */
[----:B---3--:R-:W-:Y:S02]  /*51b0*/  IABS R12, R11 ;  /* 0x0000000b000c7213 */ /* 0x008fe40000000000 */
        /* <DEDUP_REMOVED lines=23> */
.L_x_2654:
[----:B------:R-:W-:Y:S05]  /*5330*/  BSYNC B0 ;  /* 0x0000000000007941 */ /* 0x000fea0003800000 */
.L_x_2653:
[-C--:B------:R-:W-:Y:S01]  /*5340*/  IMAD R0, R220, R5.reuse, R9 ;  /* 0x00000005dc007224 */ /* 0x080fe200078e0209 */
        /* <DEDUP_REMOVED lines=45> */
[----:B---3--:R-:W-:Y:S02]  /*5620*/  CS2R R70, SRZ ;  /* 0x0000000000467805 */ /* 0x008fe4000001ff00 */
[----:B------:R-:W-:Y:S02]  /*5630*/  CS2R R68, SRZ ;  /* 0x0000000000447805 */ /* 0x000fe4000001ff00 */
[----:B----4-:R-:W-:Y:S02]  /*5640*/  CS2R R66, SRZ ;  /* 0x0000000000427805 */ /* 0x010fe4000001ff00 */
        /* <DEDUP_REMOVED lines=19> */
[----:B--2---:R-:W-:-:S02]  /*5780*/  CS2R R26, SRZ ;  /* 0x00000000001a7805 */ /* 0x004fc4000001ff00 */
[----:B------:R-:W-:Y:S01]  /*5790*/  CS2R R24, SRZ ;  /* 0x0000000000187805 */ /* 0x000fe2000001ff00 */
[----:B------:R-:W-:Y:S06]  /*57a0*/  @!P1 BRA `(.L_x_2655) ;  /* 0x000000e8007c9947 */ /* 0x000fec0003800000 */
[----:B------:R-:W2:Y:S04]  /*57b0*/  LDL R10, [R1+0x4c] ;  /* 0x00004c00010a7983 */ /* 0x000ea80000100800 */
[----:B--2---:R-:W0:Y:S02]  /*57c0*/  SHFL.IDX PT, R3, R10, RZ, 0x1f ;  /* 0x00001fff0a037589 */ /* 0x004e2400000e0000 */
[----:B0-----:R-:W-:-:S04]  /*57d0*/  LEA.HI R4, R3, R3, RZ, 0x1 ;  /* 0x0000000303047211 */ /* 0x001fc800078f08ff */
[----:B------:R-:W-:-:S05]  /*57e0*/  LOP3.LUT R4, R4, 0x1fffe, RZ, 0xc0, !PT ;  /* 0x0001fffe04047812 */ /* 0x000fca00078ec0ff */
[----:B------:R-:W-:Y:S02]  /*57f0*/  IMAD.IADD R3, R3, 0x1, -R4 ;  /* 0x0000000103037824 */ /* 0x000fe400078e0a04 */
[----:B------:R-:W-:Y:S02]  /*5800*/  IMAD.U32 R4, RZ, RZ, UR37 ;  /* 0x00000025ff047e24 */ /* 0x000fe4000f8e00ff */
[----:B------:R-:W-:-:S03]  /*5810*/  IMAD R3, R3, 0x8000, R2 ;  /* 0x0000800003037824 */ /* 0x000fc600078e0202 */
[----:B------:R-:W-:Y:S01]  /*5820*/  ISETP.NE.AND P0, PT, R4, 0x3, PT ;  /* 0x000000030400780c */ /* 0x000fe20003f05270 */
[----:B------:R-:W-:-:S05]  /*5830*/  VIADD R3, R3, 0x400 ;  /* 0x0000040003037836 */ /* 0x000fca0000000000 */
[----:B------:R-:W-:-:S04]  /*5840*/  SHF.R.U32.HI R3, RZ, 0x4, R3 ;  /* 0x00000004ff037819 */ /* 0x000fc80000011603 */
[----:B------:R-:W-:-:S04]  /*5850*/  LOP3.LUT R3, R3, 0x3fff, RZ, 0xc0, !PT ;  /* 0x00003fff03037812 */ /* 0x000fc800078ec0ff */
[----:B------:R-:W-:Y:S01]  /*5860*/  LOP3.LUT R3, R3, 0x2000000, RZ, 0xfc, !PT ;  /* 0x0200000003037812 */ /* 0x000fe200078efcff */
[----:B------:R-:W-:Y:S06]  /*5870*/  @!P0 BRA `(.L_x_2656) ;  /* 0x0000000000048947 */ /* 0x000fec0003800000 */
[----:B------:R-:W-:Y:S01]  /*5880*/  BPT.TRAP 0x1 ;  /* 0x000000040000795c */ /* 0x000fe20000300000 */
.L_x_2656:
[----:B------:R-:W-:Y:S01]  /*5890*/  IMAD R9, R18, 0x8, R2 ;  /* 0x0000000812097824 */ /* 0x000fe200078e0202 */
[----:B------:R-:W-:Y:S01]  /*58a0*/  SHF.L.U32 R10, R19, 0x1f, RZ ;  /* 0x0000001f130a7819 */ /* 0x000fe200000006ff */
[----:B------:R-:W-:Y:S01]  /*58b0*/  VIADD R4, R2, 0x26800 ;  /* 0x0002680002047836 */ /* 0x000fe20000000000 */
[----:B------:R-:W-:Y:S01]  /*58c0*/  BSSY B0, `(.L_x_2657) ;  /* 0x0000008000007945 */ /* 0x000fe20003800000 */
[----:B------:R-:W-:Y:S01]  /*58d0*/  IMAD R6, R18, 0x1000, R3 ;  /* 0x0000100012067824 */ /* 0x000fe200078e0203 */
[----:B------:R-:W0:Y:S01]  /*58e0*/  SYNCS.PHASECHK.TRANS64.TRYWAIT P1, [R9+URZ+0x28c50], R10 ;  /* 0x028c500a090075a7 */ /* 0x000e22000802017f */
[----:B------:R-:W-:Y:S01]  /*58f0*/  IMAD.MOV.U32 R7, RZ, RZ, 0x40000040 ;  /* 0x40000040ff077424 */ /* 0x000fe200078e00ff */
[----:B------:R-:W-:-:S04]  /*5900*/  SHF.R.U32.HI R4, RZ, 0x4, R4 ;  /* 0x00000004ff047819 */ /* 0x000fc80000011604 */
[----:B------:R-:W-:-:S04]  /*5910*/  LOP3.LUT R4, R4, 0x3fff, RZ, 0xc0, !PT ;  /* 0x00003fff04047812 */ /* 0x000fc800078ec0ff */
[----:B------:R-:W-:Y:S01]  /*5920*/  LOP3.LUT R4, R4, 0x10000, RZ, 0xfc, !PT ;  /* 0x0001000004047812 */ /* 0x000fe200078efcff */
[----:B0-----:R-:W-:Y:S06]  /*5930*/  @!P1 BRA `(.L_x_2658) ;  /* 0x000001d400589947 */ /* 0x001fec0003800000 */
.L_x_3019:
[----:B------:R-:W-:Y:S05]  /*5940*/  BSYNC B0 ;  /* 0x0000000000007941 */ /* 0x000fea0003800000 */
.L_x_2657:
        /* <DEDUP_REMOVED lines=24> */
[----:B-----5:R-:W-:Y:S01]  /*5ad0*/  WARPGROUP.ARRIVE ;  /* 0x00000000000079c5 */ /* 0x020fe20000000000 */
[----:B------:R-:W-:Y:S01]  /*5ae0*/  R2UR UR13, R11 ;  /* 0x000000000b0d72ca */ /* 0x000fe200000e0000 */
[----:B------:R-:W-:Y:S01]  /*5af0*/  VIADD R8, R8, 0xfffffffe ;  /* 0xfffffffe08087836 */ /* 0x000fe20000000000 */
[----:B------:R-:W-:Y:S03]  /*5b00*/  BSSY B0, `(.L_x_2659) ;  /* 0x00000e2000007945 */ /* 0x000fe60003800000 */
[----:B------:R-:W-:Y:S01]  /*5b10*/  HGMMA.64x256x16.F32.BF16 R24, gdesc[UR4].tnspB, RZ, !UPT, gsb0 ;  /* 0x43e00000041879f0 */ /* 0x000fe2000c0018ff */
[----:B------:R-:W-:Y:S01]  /*5b20*/  R2UR UR6, R6 ;  /* 0x00000000060672ca */ /* 0x000fe200000e0000 */
[----:B------:R-:W-:Y:S01]  /*5b30*/  VIADD R6, R4, 0x6 ;  /* 0x0000000604067836 */ /* 0x000fe20000000000 */
[----:B------:R-:W-:Y:S01]  /*5b40*/  R2UR UR7, R7 ;  /* 0x00000000070772ca */ /* 0x000fe200000e0000 */
[----:B------:R-:W-:Y:S01]  /*5b50*/  IMAD.MOV.U32 R7, RZ, RZ, 0x40000040 ;  /* 0x40000040ff077424 */ /* 0x000fe200078e00ff */
[----:B------:R-:W-:-:S02]  /*5b60*/  ISETP.GE.AND P2, PT, R8, R0, PT ;  /* 0x000000000800720c */ /* 0x000fc40003f46270 */
        /* <DEDUP_REMOVED lines=22> */
.L_x_2666:
[----:B------:R-:W-:Y:S01]  /*5cd0*/  BAR.SYNC.DEFER_BLOCKING 0xe, 0x100 ;  /* 0x0384000000007b1d */ /* 0x000fe20000010000 */
[C---:B------:R-:W-:Y:S02]  /*5ce0*/  IMAD R8, R18.reuse, 0x40, R191 ;  /* 0x0000004012087824 */ /* 0x040fe400078e02bf */
[----:B------:R-:W-:Y:S02]  /*5cf0*/  VIADD R18, R18, 0x1 ;  /* 0x0000000112127836 */ /* 0x000fe40000000000 */
[----:B------:R-:W-:-:S03]  /*5d00*/  IMAD R8, R8, 0x4, R2 ;  /* 0x0000000408087824 */ /* 0x000fc600078e0202 */
[----:B------:R-:W-:-:S04]  /*5d10*/  ISETP.NE.AND P2, PT, R18, 0x2, PT ;  /* 0x000000021200780c */ /* 0x000fc80003f45270 */
[----:B------:R-:W-:Y:S01]  /*5d20*/  SEL R18, R18, RZ, P2 ;  /* 0x000000ff12127207 */ /* 0x000fe20001000000 */
[----:B0-----:R-:W0:Y:S04]  /*5d30*/  LDS R9, [R8+0x28800] ;  /* 0x0288000008097984 */ /* 0x001e280000000800 */
[----:B-1----:R-:W1:Y:S01]  /*5d40*/  LDS R8, [R8+0x28820] ;  /* 0x0288200008087984 */ /* 0x002e620000000800 */
        /* <DEDUP_REMOVED lines=135> */
.L_x_2661:
[----:B------:R-:W-:Y:S01]  /*65c0*/  IMAD R21, R18, 0x8, R2 ;  /* 0x0000000812157824 */ /* 0x000fe200078e0202 */
[----:B------:R-:W-:-:S04]  /*65d0*/  SHF.L.U32 R8, R19, 0x1f, RZ ;  /* 0x0000001f13087819 */ /* 0x000fc800000006ff */
[----:B------:R0:W1:Y:S01]  /*65e0*/  SYNCS.PHASECHK.TRANS64.TRYWAIT P2, [R21+URZ+0x28c50], R8 ;  /* 0x028c5008150075a7 */ /* 0x000062000804017f */
[----:B------:R-:W-:Y:S05]  /*65f0*/  @!P0 BRA `(.L_x_2662) ;  /* 0x0000000000048947 */ /* 0x000fea0003800000 */
[----:B------:R-:W-:Y:S01]  /*6600*/  BPT.TRAP 0x1 ;  /* 0x000000040000795c */ /* 0x000fe20000300000 */
.L_x_2662:
[----:B------:R-:W-:Y:S04]  /*6610*/  BSSY B1, `(.L_x_2663) ;  /* 0x0000004000017945 */ /* 0x000fe80003800000 */
[----:B-1----:R-:W-:Y:S05]  /*6620*/  @P2 BRA `(.L_x_2664) ;  /* 0x0000000000082947 */ /* 0x002fea0003800000 */
[----:B------:R-:W1:Y:S02]  /*6630*/  SYNCS.PHASECHK.TRANS64.TRYWAIT P2, [R21+URZ+0x28c50], R8 ;  /* 0x028c5008150075a7 */ /* 0x000e64000804017f */
[----:B-1----:R-:W-:Y:S05]  /*6640*/  @!P2 BRA `(.L_x_2665) ;  /* 0x000001c80028a947 */ /* 0x002fea0003800000 */
.L_x_2664:
[----:B------:R-:W-:Y:S05]  /*6650*/  BSYNC B1 ;  /* 0x0000000000017941 */ /* 0x000fea0003800000 */
.L_x_2663:
[----:B01----:R-:W-:Y:S01]  /*6660*/  IMAD R8, R18, 0x1000, R3 ;  /* 0x0000100012087824 */ /* 0x003fe200078e0203 */
[----:B------:R-:W-:Y:S01]  /*6670*/  R2UR UR4, R4 ;  /* 0x00000000040472ca */ /* 0x000fe200000e0000 */
[----:B------:R-:W-:Y:S01]  /*6680*/  IMAD.MOV.U32 R9, RZ, RZ, 0x40000040 ;  /* 0x40000040ff097424 */ /* 0x000fe200078e00ff */
[----:B------:R-:W-:Y:S01]  /*6690*/  R2UR UR5, R5 ;  /* 0x00000000050572ca */ /* 0x000fe200000e0000 */
[----:B------:R-:W-:Y:S01]  /*66a0*/  WARPGROUP.ARRIVE ;  /* 0x00000000000079c5 */ /* 0x000fe20000000000 */
[C---:B------:R-:W-:Y:S01]  /*66b0*/  R2UR UR6, R8.reuse ;  /* 0x00000000080672ca */ /* 0x040fe200000e0000 */
[----:B------:R-:W-:Y:S01]  /*66c0*/  VIADD R14, R8, 0x80 ;  /* 0x00000080080e7836 */ /* 0x000fe20000000000 */
[----:B------:R-:W-:Y:S01]  /*66d0*/  R2UR UR7, R9 ;  /* 0x00000000090772ca */ /* 0x000fe200000e0000 */
[----:B------:R-:W-:Y:S02]  /*66e0*/  IMAD.MOV.U32 R15, RZ, RZ, 0x40000040 ;  /* 0x40000040ff0f7424 */ /* 0x000fe400078e00ff */
[----:B------:R-:W-:-:S02]  /*66f0*/  IMAD.MOV.U32 R9, RZ, RZ, 0x40000040 ;  /* 0x40000040ff097424 */ /* 0x000fc400078e00ff */
[----:B------:R-:W-:-:S05]  /*6700*/  @!P1 VIADD R21, R21, 0x28c60 ;  /* 0x00028c6015159836 */ /* 0x000fca0000000000 */
[----:B------:R-:W-:-:S03]  /*6710*/  @!P1 PRMT R21, RZ, 0x654, R21 ;  /* 0x00000654ff159816 */ /* 0x000fc60000000015 */
        /* <DEDUP_REMOVED lines=27> */
[----:B------:R-:W-:Y:S03]  /*68d0*/  HGMMA.64x256x16.F32.BF16 R24, gdesc[UR4].tnspB, R24, gsb0 ;  /* 0x43e00000041879f0 */ /* 0x000fe60008001818 */
[----:B------:R-:W-:Y:S02]  /*68e0*/  WARPGROUP.DEPBAR.LE gsb0, 0x0 ;  /* 0x00008000000079c5 */ /* 0x000fe40000010000 */
[----:B------:R-:W-:Y:S06]  /*68f0*/  BAR.ARV 0xf, 0x100 ;  /* 0x03c4000000007b1d */ /* 0x000fec0000002000 */
[----:B------:R1:W-:Y:S01]  /*6900*/  @!P1 SYNCS.ARRIVE.TRANS64.RED.A1T0 RZ, [R21+URZ], RZ ;  /* 0x000000ff15ff99a7 */ /* 0x0003e2000810043f */
[----:B------:R-:W-:Y:S05]  /*6910*/  @P3 BRA `(.L_x_2666) ;  /* 0xfffffff000ec3947 */ /* 0x000fea000383ffff */
.L_x_2660:
[----:B------:R-:W-:Y:S05]  /*6920*/  BSYNC B0 ;  /* 0x0000000000007941 */ /* 0x000fea0003800000 */
.L_x_2659:
[----:B------:R-:W-:Y:S01]  /*6930*/  BAR.SYNC.DEFER_BLOCKING 0xe, 0x100 ;  /* 0x0384000000007b1d */ /* 0x000fe20000010000 */
[C---:B------:R-:W-:Y:S01]  /*6940*/  IMAD R3, R18.reuse, 0x40, R191 ;  /* 0x0000004012037824 */ /* 0x040fe200078e02bf */
[----:B------:R-:W-:Y:S01]  /*6950*/  PLOP3.LUT P0, PT, PT, PT, PT, 0x8, 0x0 ;  /* 0x000000000000781c */ /* 0x000fe20003f0e170 */
[----:B------:R-:W-:Y:S02]  /*6960*/  VIADD R18, R18, 0x1 ;  /* 0x0000000112127836 */ /* 0x000fe40000000000 */
[----:B------:R-:W-:Y:S02]  /*6970*/  IMAD R3, R3, 0x4, R2 ;  /* 0x0000000403037824 */ /* 0x000fe400078e0202 */
[----:B------:R-:W-:Y:S01]  /*6980*/  IMAD.MOV.U32 R152, RZ, RZ, RZ ;  /* 0x000000ffff987224 */ /* 0x000fe200078e00ff */
[----:B------:R-:W-:-:S04]  /*6990*/  ISETP.NE.AND P1, PT, R18, 0x2, PT ;  /* 0x000000021200780c */ /* 0x000fc80003f25270 */
[----:B------:R-:W-:Y:S01]  /*69a0*/  SEL R18, R18, RZ, P1 ;  /* 0x000000ff12127207 */ /* 0x000fe20000800000 */
[----:B------:R-:W2:Y:S04]  /*69b0*/  LDS R0, [R3+0x28820] ;  /* 0x0288200003007984 */ /* 0x000ea80000000800 */
[----:B------:R3:W4:Y:S02]  /*69c0*/  LDS R2, [R3+0x28800] ;  /* 0x0288000003027984 */ /* 0x0007240000000800 */
[----:B---3--:R-:W-:Y:S02]  /*69d0*/  IMAD.MOV.U32 R3, RZ, RZ, RZ ;  /* 0x000000ffff037224 */ /* 0x008fe400078e00ff */
        /* <DEDUP_REMOVED lines=65> */
[-C--:B----4-:R-:W-:Y:S01]  /*6df0*/  FMUL.FTZ R24, R24, R2.reuse ;  /* 0x0000000218187220 */ /* 0x090fe20000410000 */
        /* <DEDUP_REMOVED lines=66> */
.L_x_2644:
        /* <DEDUP_REMOVED lines=24> */
.L_x_2669:
[----:B------:R-:W-:-:S13]  /*73a0*/  ISETP.NE.AND P0, PT, R5, 0x1, PT ;  /* 0x000000010500780c */ /* 0x000fda0003f05270 */
[----:B------:R-:W0:Y:S02]  /*73b0*/  @P0 LDC.64 R6, c[0x0][0x9e8] ;  /* 0x00027a00ff060b82 */ /* 0x000e240000000a00 */
[----:B0-----:R-:W-:-:S05]  /*73c0*/  @P0 IMAD.HI.U32 R6, R0, R6, RZ ;  /* 0x0000000600060227 */ /* 0x001fca00078e00ff */
[----:B------:R-:W-:-:S07]  /*73d0*/  @P0 SHF.R.U32.HI R0, RZ, R7, R6 ;  /* 0x00000007ff000219 */ /* 0x000fce0000011606 */
.L_x_2670:
[----:B------:R-:W-:Y:S05]  /*73e0*/  BSYNC B0 ;  /* 0x0000000000007941 */ /* 0x000fea0003800000 */
.L_x_2668:
[----:B------:R-:W-:-:S05]  /*73f0*/  IMAD R3, R0, R5, R5 ;  /* 0x0000000500037224 */ /* 0x000fca00078e0205 */
[----:B------:R-:W-:-:S07]  /*7400*/  VIMNMX R4, R4, R3, PT ;  /* 0x0000000304047248 */ /* 0x000fce0003fe0100 */
.L_x_2667:
        /* <DEDUP_REMOVED lines=24> */
.L_x_2673:
[----:B------:R-:W-:-:S13]  /*7590*/  ISETP.NE.AND P0, PT, R5, 0x1, PT ;  /* 0x000000010500780c */ /* 0x000fda0003f05270 */
[----:B------:R-:W0:Y:S02]  /*75a0*/  @P0 LDC.64 R6, c[0x0][0x9e8] ;  /* 0x00027a00ff060b82 */ /* 0x000e240000000a00 */
[----:B0-----:R-:W-:-:S05]  /*75b0*/  @P0 IMAD.HI.U32 R4, R3, R6, RZ ;  /* 0x0000000603040227 */ /* 0x001fca00078e00ff */
[----:B------:R-:W-:-:S07]  /*75c0*/  @P0 SHF.R.U32.HI R3, RZ, R7, R4 ;  /* 0x00000007ff030219 */ /* 0x000fce0000011604 */
.L_x_2674:
[----:B------:R-:W-:Y:S05]  /*75d0*/  BSYNC B0 ;  /* 0x0000000000007941 */ /* 0x000fea0003800000 */
.L_x_2672:
[----:B------:R-:W-:-:S05]  /*75e0*/  IMAD R3, R3, R5, RZ ;  /* 0x0000000503037224 */ /* 0x000fca00078e02ff */
[----:B------:R-:W-:-:S07]  /*75f0*/  VIMNMX R0, R0, R3, !PT ;  /* 0x0000000300007248 */ /* 0x000fce0007fe0100 */
.L_x_2671:
        /* <DEDUP_REMOVED lines=38> */
.L_x_2676:
[----:B------:R-:W-:Y:S05]  /*7860*/  BSYNC B0 ;  /* 0x0000000000007941 */ /* 0x000fea0003800000 */
.L_x_2675:
        /* <DEDUP_REMOVED lines=101> */
.L_x_2678:
[----:B------:R-:W-:Y:S05]  /*7ec0*/  BSYNC B6 ;  /* 0x0000000000067941 */ /* 0x000fea0003800000 */
.L_x_2677:
        /* <DEDUP_REMOVED lines=12> */
.L_x_2682:
[----:B-1----:R1:W2:Y:S02]  /*7f90*/  SYNCS.PHASECHK.TRANS64.TRYWAIT P0, [R2+URZ+0x28c00], R3 ;  /* 0x028c0003020075a7 */ /* 0x0022a4000800017f */
[----:B--2---:R-:W-:Y:S05]  /*7fa0*/  @!P0 NANOSLEEP.SYNCS 0x989680 ;  /* 0x009896800000895d */ /* 0x004fea0003900000 */
[----:B------:R-:W2:Y:S02]  /*7fb0*/  @!P0 SYNCS.PHASECHK.TRANS64 P0, [R2+URZ+0x28c00], R3 ;  /* 0x028c0003020085a7 */ /* 0x000ea4000800007f */
[----:B--2---:R-:W-:Y:S05]  /*7fc0*/  @!P0 BRA `(.L_x_2682) ;  /* 0xfffffffc00f08947 */ /* 0x004fea000383ffff */
.L_x_2681:
[----:B------:R-:W-:Y:S05]  /*7fd0*/  BSYNC B0 ;  /* 0x0000000000007941 */ /* 0x000fea0003800000 */
.L_x_2680:
[----:B------:R-:W-:Y:S05]  /*7fe0*/  BRA `(.L_x_2683) ;  /* 0x0000002c00a87947 */ /* 0x000fea0003800000 */
.L_x_2679:
[----:B------:R-:W-:Y:S01]  /*7ff0*/  VIADD R4, R2, 0x20400 ;  /* 0x0002040002047836 */ /* 0x000fe20000000000 */
[----:B-----5:R-:W-:Y:S01]  /*8000*/  SHF.R.S32.HI R0, RZ, 0x1f, R76 ;  /* 0x0000001fff007819 */ /* 0x020fe2000001144c */
[----:B------:R-:W-:Y:S01]  /*8010*/  ULDC.64 UR4, c[0x0][0x3f8] ;  /* 0x0000fe0000047ab9 */ /* 0x000fe20000000a00 */
[----:B------:R-:W-:Y:S01]  /*8020*/  ULDC.64 UR6, c[0x0][0x408] ;  /* 0x0001020000067ab9 */ /* 0x000fe20000000a00 */
[----:B------:R-:W-:Y:S01]  /*8030*/  IMAD.WIDE.U32 R24, R76, UR4, RZ ;  /* 0x000000044c187c25 */ /* 0x000fe2000f8e00ff */
[----:B------:R-:W-:Y:S01]  /*8040*/  LOP3.LUT P0, RZ, R4, 0x3ff, RZ, 0xc0, !PT ;  /* 0x000003ff04ff7812 */ /* 0x000fe2000780c0ff */
[----:B------:R-:W-:Y:S02]  /*8050*/  BSSY B6, `(.L_x_2684) ;  /* 0x0000019000067945 */ /* 0x000fe40003800000 */
[C---:B------:R-:W-:Y:S02]  /*8060*/  IMAD R3, R0.reuse, UR4, RZ ;  /* 0x0000000400037c24 */ /* 0x040fe4000f8e02ff */
[----:B------:R-:W-:-:S02]  /*8070*/  IMAD R5, R0, UR6, RZ ;  /* 0x0000000600057c24 */ /* 0x000fc4000f8e02ff */
[C---:B------:R-:W-:Y:S02]  /*8080*/  IMAD R3, R76.reuse, UR5, R3 ;  /* 0x000000054c037c24 */ /* 0x040fe4000f8e0203 */
[C---:B------:R-:W-:Y:S02]  /*8090*/  IMAD R5, R76.reuse, UR7, R5 ;  /* 0x000000074c057c24 */ /* 0x040fe4000f8e0205 */
[----:B------:R-:W-:-:S04]  /*80a0*/  IMAD.WIDE.U32 R76, R76, UR6, RZ ;  /* 0x000000064c4c7c25 */ /* 0x000fc8000f8e00ff */
[----:B------:R-:W-:Y:S02]  /*80b0*/  IMAD.IADD R27, R3, 0x1, R25 ;  /* 0x00000001031b7824 */ /* 0x000fe400078e0219 */
[----:B------:R-:W-:Y:S01]  /*80c0*/  IMAD.IADD R29, R5, 0x1, R77 ;  /* 0x00000001051d7824 */ /* 0x000fe200078e024d */
        /* <DEDUP_REMOVED lines=17> */
.L_x_2685:
[----:B------:R-:W-:Y:S05]  /*81e0*/  BSYNC B6 ;  /* 0x0000000000067941 */ /* 0x000fea0003800000 */
.L_x_2684:
[----:B------:R-:W0:Y:S01]  /*81f0*/  S2R R0, SR_TID.X ;  /* 0x0000000000007919 */ /* 0x000e220000002100 */
[----:B------:R-:W-:Y:S01]  /*8200*/  ULDC.U8 UR4, c[0x0][0x410] ;  /* 0x0001040000047ab9 */ /* 0x000fe20000000000 */
[----:B------:R-:W-:Y:S01]  /*8210*/  BSSY B0, `(.L_x_2686) ;  /* 0x00002bf000007945 */ /* 0x000fe20003800000 */
[----:B------:R-:W-:Y:S01]  /*8220*/  ISETP.NE.AND P0, PT, RZ, UR4, PT ;  /* 0x00000004ff007c0c */ /* 0x000fe2000bf05270 */
[C---:B------:R-:W-:Y:S02]  /*8230*/  VIADD R36, R184.reuse, 0x20 ;  /* 0x00000020b8247836 */ /* 0x040fe40000000000 */
[----:B------:R-:W-:Y:S02]  /*8240*/  IMAD.IADD R34, R184, 0x1, R192 ;  /* 0x00000001b8227824 */ /* 0x000fe400078e02c0 */
[----:B0-----:R-:W-:-:S05]  /*8250*/  VIADD R0, R0, 0xffffff80 ;  /* 0xffffff8000007836 */ /* 0x001fca0000000000 */
[----:B------:R-:W-:-:S04]  /*8260*/  SHF.R.S32.HI R3, RZ, 0x1f, R0 ;  /* 0x0000001fff037819 */ /* 0x000fc80000011400 */
[----:B------:R-:W-:-:S04]  /*8270*/  LEA.HI R3, R3, R0, RZ, 0x2 ;  /* 0x0000000003037211 */ /* 0x000fc800078f10ff */
[----:B------:R-:W-:-:S05]  /*8280*/  LOP3.LUT R3, R3, 0xfffffffc, RZ, 0xc0, !PT ;  /* 0xfffffffc03037812 */ /* 0x000fca00078ec0ff */
[----:B------:R-:W-:Y:S01]  /*8290*/  IMAD.IADD R3, R0, 0x1, -R3 ;  /* 0x0000000100037824 */ /* 0x000fe200078e0a03 */
[----:B------:R-:W-:Y:S06]  /*82a0*/  @!P0 BRA `(.L_x_2687) ;  /* 0x0000001400948947 */ /* 0x000fec0003800000 */
[----:B------:R-:W0:Y:S01]  /*82b0*/  LDC R37, c[0x0][0x448] ;  /* 0x00011200ff257b82 */ /* 0x000e220000000800 */
[----:B------:R-:W-:Y:S01]  /*82c0*/  IMAD R3, R3, 0x20, R34 ;  /* 0x0000002003037824 */ /* 0x000fe200078e0222 */
[----:B------:R-:W-:Y:S01]  /*82d0*/  ULDC.64 UR4, c[0x0][0x3f8] ;  /* 0x0000fe0000047ab9 */ /* 0x000fe20000000a00 */
[----:B------:R-:W-:Y:S01]  /*82e0*/  ULDC.64 UR6, c[0x0][0x408] ;  /* 0x0001020000067ab9 */ /* 0x000fe20000000a00 */
[----:B------:R-:W-:Y:S01]  /*82f0*/  IMAD.MOV.U32 R6, RZ, RZ, R24 ;  /* 0x000000ffff067224 */ /* 0x000fe200078e0018 */
[----:B------:R-:W-:Y:S01]  /*8300*/  SHF.R.S32.HI R31, RZ, 0x1f, R200 ;  /* 0x0000001fff1f7819 */ /* 0x000fe200000114c8 */
[----:B------:R-:W-:Y:S02]  /*8310*/  IMAD.MOV.U32 R7, RZ, RZ, R27 ;  /* 0x000000ffff077224 */ /* 0x000fe400078e001b */
[----:B------:R-:W-:Y:S02]  /*8320*/  IMAD.MOV.U32 R8, RZ, RZ, R76 ;  /* 0x000000ffff087224 */ /* 0x000fe400078e004c */
[----:B------:R-:W-:Y:S01]  /*8330*/  IMAD.MOV.U32 R9, RZ, RZ, R29 ;  /* 0x000000ffff097224 */ /* 0x000fe200078e001d */
[----:B0-----:R-:W-:-:S13]  /*8340*/  ISETP.NE.AND P0, PT, R37, 0x1, PT ;  /* 0x000000012500780c */ /* 0x001fda0003f05270 */
[----:B------:R-:W0:Y:S08]  /*8350*/  @P0 LDC R0, c[0x0][0x44c] ;  /* 0x00011300ff000b82 */ /* 0x000e300000000800 */
[----:B------:R-:W1:Y:S01]  /*8360*/  @P0 LDC R5, c[0x0][0x450] ;  /* 0x00011400ff050b82 */ /* 0x000e620000000800 */
[----:B0-----:R-:W-:-:S05]  /*8370*/  @P0 IMAD.HI.U32 R0, R3, R0, RZ ;  /* 0x0000000003000227 */ /* 0x001fca00078e00ff */
[----:B-1----:R-:W-:-:S04]  /*8380*/  @P0 SHF.R.U32.HI R3, RZ, R5, R0 ;  /* 0x00000005ff030219 */ /* 0x002fc80000011600 */
[----:B------:R-:W-:Y:S01]  /*8390*/  SHF.R.S32.HI R0, RZ, 0x1f, R3 ;  /* 0x0000001fff007819 */ /* 0x000fe20000011403 */
[----:B------:R-:W-:-:S04]  /*83a0*/  IMAD.WIDE.U32 R6, R3, UR4, R6 ;  /* 0x0000000403067c25 */ /* 0x000fc8000f8e0006 */
[C---:B------:R-:W-:Y:S02]  /*83b0*/  IMAD R4, R0.reuse, UR4, RZ ;  /* 0x0000000400047c24 */ /* 0x040fe4000f8e02ff */
[----:B------:R-:W-:Y:S02]  /*83c0*/  IMAD R0, R0, UR6, RZ ;  /* 0x0000000600007c24 */ /* 0x000fe4000f8e02ff */
[C---:B------:R-:W-:Y:S01]  /*83d0*/  IMAD R5, R3.reuse, UR5, R4 ;  /* 0x0000000503057c24 */ /* 0x040fe2000f8e0204 */
[----:B------:R-:W-:Y:S01]  /*83e0*/  ULDC.64 UR4, c[0x0][0x3e8] ;  /* 0x0000fa0000047ab9 */ /* 0x000fe20000000a00 */
[C---:B------:R-:W-:Y:S01]  /*83f0*/  IMAD.WIDE.U32 R8, R3.reuse, UR6, R8 ;  /* 0x0000000603087c25 */ /* 0x040fe2000f8e0008 */
[----:B------:R-:W-:Y:S01]  /*8400*/  LEA R4, P0, R6, UR4, 0x1 ;  /* 0x0000000406047c11 */ /* 0x000fe2000f8008ff */
[----:B------:R-:W-:Y:S02]  /*8410*/  UMOV UR4, 0xffffffff ;  /* 0xffffffff00047882 */ /* 0x000fe40000000000 */
[----:B------:R-:W-:Y:S01]  /*8420*/  IMAD R11, R3, UR7, R0 ;  /* 0x00000007030b7c24 */ /* 0x000fe2000f8e0200 */
[----:B------:R-:W-:Y:S01]  /*8430*/  ULDC.64 UR6, c[0x0][0x400] ;  /* 0x0001000000067ab9 */ /* 0x000fe20000000a00 */
[----:B------:R-:W-:Y:S01]  /*8440*/  IMAD.IADD R3, R7, 0x1, R5 ;  /* 0x0000000107037824 */ /* 0x000fe200078e0205 */
[----:B------:R-:W-:Y:S01]  /*8450*/  LEA R30, P1, R8, UR6, 0x1 ;  /* 0x00000006081e7c11 */ /* 0x000fe2000f8208ff */
[----:B------:R-:W-:-:S03]  /*8460*/  IMAD.IADD R7, R9, 0x1, R11 ;  /* 0x0000000109077824 */ /* 0x000fc600078e020b */
[----:B------:R-:W-:Y:S02]  /*8470*/  LEA.HI.X R6, R6, UR5, R3, 0x1, P0 ;  /* 0x0000000506067c11 */ /* 0x000fe400080f0c03 */
[----:B------:R-:W-:Y:S01]  /*8480*/  LEA.HI.X R7, R8, UR7, R7, 0x1, P1 ;  /* 0x0000000708077c11 */ /* 0x000fe200088f0c07 */
[----:B------:R-:W-:Y:S06]  /*8490*/  BRA.DIV UR4, `(.L_x_2688) ;  /* 0x000001aa04a87947 */ /* 0x000fec000b800000 */
[----:B------:R0:W1:Y:S04]  /*84a0*/  SHFL.IDX PT, R3, R6, RZ, 0x1c1f ;  /* 0x001c1fff06037589 */ /* 0x00006800000e0000 */
[----:B------:R0:W2:Y:S04]  /*84b0*/  SHFL.IDX PT, R0, R4, RZ, 0x1c1f ;  /* 0x001c1fff04007589 */ /* 0x0000a800000e0000 */
[----:B------:R0:W3:Y:S04]  /*84c0*/  SHFL.IDX PT, R5, R7, RZ, 0x1c1f ;  /* 0x001c1fff07057589 */ /* 0x0000e800000e0000 */
[----:B------:R0:W4:Y:S02]  /*84d0*/  SHFL.IDX PT, R14, R30, RZ, 0x1c1f ;  /* 0x001c1fff1e0e7589 */ /* 0x00012400000e0000 */
.L_x_3025:
[----:B------:R-:W-:Y:S01]  /*84e0*/  IMAD R37, R22, R37, RZ ;  /* 0x0000002516257224 */ /* 0x000fe200078e02ff */
[----:B------:R-:W-:Y:S01]  /*84f0*/  BSSY B1, `(.L_x_2689) ;  /* 0x000001d000017945 */ /* 0x000fe20003800000 */
[----:B------:R-:W-:Y:S02]  /*8500*/  CS2R R26, SRZ ;  /* 0x00000000001a7805 */ /* 0x000fe4000001ff00 */
[----:B------:R-:W-:Y:S02]  /*8510*/  CS2R R24, SRZ ;  /* 0x0000000000187805 */ /* 0x000fe4000001ff00 */
[----:B------:R-:W-:Y:S02]  /*8520*/  CS2R R28, SRZ ;  /* 0x00000000001c7805 */ /* 0x000fe4000001ff00 */
[----:B------:R-:W-:Y:S02]  /*8530*/  ISETP.GE.AND P0, PT, R34, R37, PT ;  /* 0x000000252200720c */ /* 0x000fe40003f06270 */
[----:B------:R-:W-:-:S11]  /*8540*/  CS2R R20, SRZ ;  /* 0x0000000000147805 */ /* 0x000fd6000001ff00 */
[----:B------:R-:W-:Y:S05]  /*8550*/  @P0 BRA `(.L_x_2690) ;  /* 0x0000000000580947 */ /* 0x000fea0003800000 */
[----:B------:R-:W-:Y:S01]  /*8560*/  ULDC UR4, c[0x0][0x3f4] ;  /* 0x0000fd0000047ab9 */ /* 0x000fe20000000800 */
[----:B--2---:R-:W-:Y:S01]  /*8570*/  IMAD.MOV.U32 R8, RZ, RZ, R0 ;  /* 0x000000ffff087224 */ /* 0x004fe200078e0000 */
[----:B------:R-:W-:Y:S01]  /*8580*/  ISETP.GE.AND P2, PT, R188, UR4, PT ;  /* 0x00000004bc007c0c */ /* 0x000fe2000bf46270 */
[----:B-1----:R-:W-:Y:S01]  /*8590*/  IMAD.MOV.U32 R9, RZ, RZ, R3 ;  /* 0x000000ffff097224 */ /* 0x002fe200078e0003 */
[----:B------:R-:W-:Y:S01]  /*85a0*/  ISETP.GE.AND P3, PT, R200, UR4, PT ;  /* 0x00000004c8007c0c */ /* 0x000fe2000bf66270 */
[----:B---3--:R-:W-:Y:S01]  /*85b0*/  IMAD.MOV.U32 R15, RZ, RZ, R5 ;  /* 0x000000ffff0f7224 */ /* 0x008fe200078e0005 */
[----:B------:R-:W-:-:S09]  /*85c0*/  CS2R R28, SRZ ;  /* 0x00000000001c7805 */ /* 0x000fd2000001ff00 */
[----:B------:R-:W-:Y:S02]  /*85d0*/  @!P2 IMAD.WIDE R32, R188, 0x2, R8 ;  /* 0x00000002bc20a825 */ /* 0x000fe400078e0208 */
[C---:B------:R-:W-:Y:S02]  /*85e0*/  @!P3 SHF.L.U64.HI R24, R200.reuse, 0x1, R31 ;  /* 0x00000001c818b819 */ /* 0x040fe4000001021f */
[----:B------:R-:W-:Y:S01]  /*85f0*/  @!P3 IMAD.SHL.U32 R9, R200, 0x2, RZ ;  /* 0x00000002c809b824 */ /* 0x000fe200078e00ff */
[----:B------:R-:W-:Y:S02]  /*8600*/  CS2R R26, SRZ ;  /* 0x00000000001a7805 */ /* 0x000fe4000001ff00 */
[----:B------:R-:W-:Y:S01]  /*8610*/  CS2R R20, SRZ ;  /* 0x0000000000147805 */ /* 0x000fe2000001ff00 */
[----:B----4-:R-:W-:Y:S01]  /*8620*/  @!P2 IMAD.WIDE R12, R188, 0x2, R14 ;  /* 0x00000002bc0ca825 */ /* 0x010fe200078e020e */
[----:B------:R1:W5:Y:S01]  /*8630*/  @!P2 LD.E.64 R28, desc[UR42][R32.64] ;  /* 0x0000002a201ca980 */ /* 0x000362000c101b00 */
[----:B------:R-:W-:-:S02]  /*8640*/  @!P3 IADD3 R10, P0, R0, R9, RZ ;  /* 0x00000009000ab210 */ /* 0x000fc40007f1e0ff */
[----:B------:R-:W-:Y:S01]  /*8650*/  @!P3 IADD3 R8, P1, R14, R9, RZ ;  /* 0x000000090e08b210 */ /* 0x000fe20007f3e0ff */
[----:B------:R1:W5:Y:S02]  /*8660*/  @!P2 LD.E.64 R26, desc[UR42][R12.64] ;  /* 0x0000002a0c1aa980 */ /* 0x000364000c101b00 */
[--C-:B------:R-:W-:Y:S02]  /*8670*/  @!P3 IMAD.X R11, R3, 0x1, R24.reuse, P0 ;  /* 0x00000001030bb824 */ /* 0x100fe400000e0618 */
[----:B------:R-:W-:Y:S01]  /*8680*/  @!P3 IMAD.X R9, R5, 0x1, R24, P1 ;  /* 0x000000010509b824 */ /* 0x000fe200008e0618 */
[----:B------:R-:W-:Y:S02]  /*8690*/  CS2R R24, SRZ ;  /* 0x0000000000187805 */ /* 0x000fe4000001ff00 */
[----:B------:R1:W5:Y:S04]  /*86a0*/  @!P3 LD.E.64 R20, desc[UR42][R10.64] ;  /* 0x0000002a0a14b980 */ /* 0x000368000c101b00 */
[----:B------:R1:W5:Y:S02]  /*86b0*/  @!P3 LD.E.64 R24, desc[UR42][R8.64] ;  /* 0x0000002a0818b980 */ /* 0x000364000c101b00 */
.L_x_2690:
[----:B------:R-:W-:Y:S05]  /*86c0*/  BSYNC B1 ;  /* 0x0000000000017941 */ /* 0x000fea0003800000 */
.L_x_2689:
[----:B-1---5:R-:W-:Y:S01]  /*86d0*/  IMAD.MOV.U32 R8, RZ, RZ, R25 ;  /* 0x000000ffff087224 */ /* 0x022fe200078e0019 */
[----:B------:R-:W-:Y:S01]  /*86e0*/  UMOV UR4, 0xffffffff ;  /* 0xffffffff00047882 */ /* 0x000fe20000000000 */
[----:B--2---:R-:W-:Y:S02]  /*86f0*/  IMAD.MOV.U32 R0, RZ, RZ, R26 ;  /* 0x000000ffff007224 */ /* 0x004fe400078e001a */
[----:B------:R-:W-:Y:S01]  /*8700*/  IMAD.MOV.U32 R3, RZ, RZ, R27 ;  /* 0x000000ffff037224 */ /* 0x000fe200078e001b */
[----:B------:R-:W-:Y:S01]  /*8710*/  PRMT R47, R8, 0x7610, R47 ;  /* 0x00007610082f7816 */ /* 0x000fe2000000002f */
[----:B---3--:R-:W-:Y:S02]  /*8720*/  IMAD.MOV.U32 R5, RZ, RZ, R24 ;  /* 0x000000ffff057224 */ /* 0x008fe400078e0018 */
        /* <DEDUP_REMOVED lines=8> */
[----:B------:R-:W-:Y:S02]  /*87b0*/  CS2R R8, SRZ ;  /* 0x0000000000087805 */ /* 0x000fe4000001ff00 */
[----:B------:R-:W-:Y:S02]  /*87c0*/  PRMT R43, R3, 0x7610, R43 ;  /* 0x00007610032b7816 */ /* 0x000fe4000000002b */
[----:B------:R-:W-:Y:S01]  /*87d0*/  PRMT R46, R46, 0x5410, R5 ;  /* 0x000054102e2e7816 */ /* 0x000fe20000000005 */
[----:B------:R-:W-:Y:S06]  /*87e0*/  BRA.DIV UR4, `(.L_x_2691) ;  /* 0x000001aa04447947 */ /* 0x000fec000b800000 */
[----:B------:R1:W2:Y:S04]  /*87f0*/  SHFL.IDX PT, R3, R6, 0x1, 0x1c1f ;  /* 0x003c1f0006037f89 */ /* 0x0002a800000e0000 */
[----:B0-----:R-:W0:Y:S04]  /*8800*/  SHFL.IDX PT, R4, R4, 0x1, 0x1c1f ;  /* 0x003c1f0004047f89 */ /* 0x001e2800000e0000 */
[----:B------:R-:W3:Y:S04]  /*8810*/  SHFL.IDX PT, R7, R7, 0x1, 0x1c1f ;  /* 0x003c1f0007077f89 */ /* 0x000ee800000e0000 */
[----:B------:R1:W0:Y:S02]  /*8820*/  SHFL.IDX PT, R0, R30, 0x1, 0x1c1f ;  /* 0x003c1f001e007f89 */ /* 0x00022400000e0000 */
.L_x_3031:
[----:B------:R-:W-:Y:S01]  /*8830*/  VIADD R34, R34, 0x20 ;  /* 0x0000002022227836 */ /* 0x000fe20000000000 */
[----:B------:R-:W-:Y:S01]  /*8840*/  LEA.HI R5, R219, R219, RZ, 0x1 ;  /* 0x000000dbdb057211 */ /* 0x000fe200078f08ff */
[----:B------:R-:W-:Y:S01]  /*8850*/  BSSY B1, `(.L_x_2692) ;  /* 0x0000020000017945 */ /* 0x000fe20003800000 */
[----:B------:R-:W-:Y:S01]  /*8860*/  IMAD.SHL.U32 R38, R195, 0x40, RZ ;  /* 0x00000040c3267824 */ /* 0x000fe200078e00ff */
[----:B------:R-:W-:Y:S02]  /*8870*/  CS2R R10, SRZ ;  /* 0x00000000000a7805 */ /* 0x000fe4000001ff00 */
[----:B------:R-:W-:Y:S02]  /*8880*/  ISETP.GE.AND P0, PT, R34, R37, PT ;  /* 0x000000252200720c */ /* 0x000fe40003f06270 */
[----:B----4-:R-:W-:Y:S02]  /*8890*/  CS2R R14, SRZ ;  /* 0x00000000000e7805 */ /* 0x010fe4000001ff00 */
[----:B-1----:R-:W-:-:S02]  /*88a0*/  LOP3.LUT R6, R5, 0xfffffffe, RZ, 0xc0, !PT ;  /* 0xfffffffe05067812 */ /* 0x002fc400078ec0ff */
[----:B------:R-:W-:-:S03]  /*88b0*/  CS2R R12, SRZ ;  /* 0x00000000000c7805 */ /* 0x000fc6000001ff00 */
[----:B------:R-:W-:-:S05]  /*88c0*/  IMAD.IADD R6, R219, 0x1, -R6 ;  /* 0x00000001db067824 */ /* 0x000fca00078e0a06 */
[----:B------:R-:W-:Y:S01]  /*88d0*/  SHF.L.U32 R35, R6, 0x1f, RZ ;  /* 0x0000001f06237819 */ /* 0x000fe200000006ff */
[----:B------:R-:W-:Y:S06]  /*88e0*/  @P0 BRA `(.L_x_2693) ;  /* 0x0000000000580947 */ /* 0x000fec0003800000 */
[----:B------:R-:W-:Y:S01]  /*88f0*/  ULDC UR4, c[0x0][0x3f4] ;  /* 0x0000fd0000047ab9 */ /* 0x000fe20000000800 */
[----:B--2---:R-:W-:Y:S01]  /*8900*/  IMAD.MOV.U32 R5, RZ, RZ, R3 ;  /* 0x000000ffff057224 */ /* 0x004fe200078e0003 */
[----:B------:R-:W-:Y:S02]  /*8910*/  ISETP.GE.AND P2, PT, R188, UR4, PT ;  /* 0x00000004bc007c0c */ /* 0x000fe4000bf46270 */
[----:B------:R-:W-:Y:S02]  /*8920*/  CS2R R14, SRZ ;  /* 0x00000000000e7805 */ /* 0x000fe4000001ff00 */
[----:B------:R-:W-:Y:S01]  /*8930*/  ISETP.GE.AND P3, PT, R200, UR4, PT ;  /* 0x00000004c8007c0c */ /* 0x000fe2000bf66270 */
[----:B0-----:R-:W-:Y:S02]  /*8940*/  IMAD.MOV.U32 R10, RZ, RZ, R0 ;  /* 0x000000ffff0a7224 */ /* 0x001fe400078e0000 */
[----:B---3--:R-:W-:-:S06]  /*8950*/  IMAD.MOV.U32 R11, RZ, RZ, R7 ;  /* 0x000000ffff0b7224 */ /* 0x008fcc00078e0007 */
[----:B------:R-:W-:-:S04]  /*8960*/  @!P2 IMAD.WIDE R32, R188, 0x2, R4 ;  /* 0x00000002bc20a825 */ /* 0x000fc800078e0204 */
[C---:B------:R-:W-:Y:S01]  /*8970*/  @!P3 SHF.L.U64.HI R34, R200.reuse, 0x1, R31 ;  /* 0x00000001c822b819 */ /* 0x040fe2000001021f */
[----:B------:R-:W-:Y:S01]  /*8980*/  @!P3 IMAD.SHL.U32 R5, R200, 0x2, RZ ;  /* 0x00000002c805b824 */ /* 0x000fe200078e00ff */
[----:B------:R-:W-:Y:S01]  /*8990*/  CS2R R8, SRZ ;  /* 0x0000000000087805 */ /* 0x000fe2000001ff00 */
[----:B------:R-:W-:Y:S01]  /*89a0*/  @!P2 IMAD.WIDE R30, R188, 0x2, R10 ;  /* 0x00000002bc1ea825 */ /* 0x000fe200078e020a */
[----:B------:R-:W-:Y:S01]  /*89b0*/  CS2R R12, SRZ ;  /* 0x00000000000c7805 */ /* 0x000fe2000001ff00 */
[----:B------:R1:W5:Y:S01]  /*89c0*/  @!P2 LD.E.64 R14, desc[UR42][R32.64] ;  /* 0x0000002a200ea980 */ /* 0x000362000c101b00 */
[-C--:B------:R-:W-:Y:S02]  /*89d0*/  @!P3 IADD3 R4, P0, R4, R5.reuse, RZ ;  /* 0x000000050404b210 */ /* 0x080fe40007f1e0ff */
[----:B------:R-:W-:Y:S02]  /*89e0*/  CS2R R10, SRZ ;  /* 0x00000000000a7805 */ /* 0x000fe4000001ff00 */
[----:B------:R-:W-:Y:S01]  /*89f0*/  @!P3 IADD3 R6, P1, R0, R5, RZ ;  /* 0x000000050006b210 */ /* 0x000fe20007f3e0ff */
[----:B------:R1:W5:Y:S01]  /*8a00*/  @!P2 LD.E.64 R8, desc[UR42][R30.64] ;  /* 0x0000002a1e08a980 */ /* 0x000362000c101b00 */
[----:B------:R-:W-:-:S03]  /*8a10*/  @!P3 IMAD.X R5, R3, 0x1, R34, P0 ;  /* 0x000000010305b824 */ /* 0x000fc600000e0622 */
[----:B------:R-:W-:Y:S02]  /*8a20*/  @!P3 IMAD.X R7, R7, 0x1, R34, P1 ;  /* 0x000000010707b824 */ /* 0x000fe400008e0622 */
[----:B------:R1:W5:Y:S04]  /*8a30*/  @!P3 LD.E.64 R12, desc[UR42][R4.64] ;  /* 0x0000002a040cb980 */ /* 0x000368000c101b00 */
[----:B------:R1:W5:Y:S02]  /*8a40*/  @!P3 LD.E.64 R10, desc[UR42][R6.64] ;  /* 0x0000002a060ab980 */ /* 0x000364000c101b00 */
.L_x_2693:
[----:B------:R-:W-:Y:S05]  /*8a50*/  BSYNC B1 ;  /* 0x0000000000017941 */ /* 0x000fea0003800000 */
.L_x_2692:
[----:B------:R-:W4:Y:S01]  /*8a60*/  SYNCS.PHASECHK.TRANS64.TRYWAIT P0, [R2+URZ+0x28c00], R35 ;  /* 0x028c0023020075a7 */ /* 0x000f22000800017f */
[----:B--2---:R-:W-:Y:S01]  /*8a70*/  LOP3.LUT R3, R38, 0x1c0, RZ, 0xc0, !PT ;  /* 0x000001c026037812 */ /* 0x004fe200078ec0ff */
[----:B01---5:R-:W-:Y:S01]  /*8a80*/  IMAD.MOV.U32 R4, RZ, RZ, R8 ;  /* 0x000000ffff047224 */ /* 0x023fe200078e0008 */
[----:B------:R-:W-:Y:S01]  /*8a90*/  VIADDMNMX R31, R37, -R192, 0x40, PT ;  /* 0x00000040251f7446 */ /* 0x000fe200038009c0 */
[----:B------:R-:W-:Y:S01]  /*8aa0*/  IMAD.MOV.U32 R5, RZ, RZ, R11 ;  /* 0x000000ffff057224 */ /* 0x000fe200078e000b */
[----:B------:R-:W-:Y:S01]  /*8ab0*/  LOP3.LUT R0, R3, 0x18, R16, 0xf8, !PT ;  /* 0x0000001803007812 */ /* 0x000fe200078ef810 */
[----:B------:R-:W-:Y:S01]  /*8ac0*/  IMAD.MOV.U32 R6, RZ, RZ, R14 ;  /* 0x000000ffff067224 */ /* 0x000fe200078e000e */
[----:B------:R-:W-:Y:S01]  /*8ad0*/  SHF.R.U32.HI R3, RZ, 0x3, R3 ;  /* 0x00000003ff037819 */ /* 0x000fe20000011603 */
[----:B------:R-:W-:Y:S01]  /*8ae0*/  BSSY B1, `(.L_x_2694) ;  /* 0x0000013000017945 */ /* 0x000fe20003800000 */
[----:B------:R-:W-:Y:S01]  /*8af0*/  PRMT R49, R4, 0x7610, R49 ;  /* 0x0000761004317816 */ /* 0x000fe20000000031 */
[----:B------:R-:W-:Y:S01]  /*8b00*/  IMAD.MOV.U32 R4, RZ, RZ, R10 ;  /* 0x000000ffff047224 */ /* 0x000fe200078e000a */
[----:B------:R-:W-:Y:S01]  /*8b10*/  LOP3.LUT R0, R0, R3, RZ, 0x3c, !PT ;  /* 0x0000000300007212 */ /* 0x000fe200078e3cff */
[----:B------:R-:W-:Y:S01]  /*8b20*/  IMAD.MOV.U32 R3, RZ, RZ, R9 ;  /* 0x000000ffff037224 */ /* 0x000fe200078e0009 */
[----:B------:R-:W-:-:S02]  /*8b30*/  LOP3.LUT P2, RZ, R195, 0x4, RZ, 0xc0, !PT ;  /* 0x00000004c3ff7812 */ /* 0x000fc4000784c0ff */
[----:B------:R-:W-:Y:S01]  /*8b40*/  PRMT R32, R4, 0x5410, R6 ;  /* 0x0000541004207816 */ /* 0x000fe20000000006 */
[----:B------:R-:W-:Y:S01]  /*8b50*/  IMAD.MOV.U32 R4, RZ, RZ, R12 ;  /* 0x000000ffff047224 */ /* 0x000fe200078e000c */
[----:B------:R-:W-:Y:S01]  /*8b60*/  PRMT R30, R5, 0x5410, R3 ;  /* 0x00005410051e7816 */ /* 0x000fe20000000003 */
[----:B------:R-:W-:Y:S01]  /*8b70*/  IMAD R3, R203, 0x200, R0 ;  /* 0x00000200cb037824 */ /* 0x000fe200078e0200 */
[----:B------:R-:W-:Y:S01]  /*8b80*/  ISETP.GE.AND P1, PT, R184, R31, PT ;  /* 0x0000001fb800720c */ /* 0x000fe20003f26270 */
[----:B------:R-:W-:Y:S01]  /*8b90*/  IMAD.MOV.U32 R0, RZ, RZ, R15 ;  /* 0x000000ffff007224 */ /* 0x000fe200078e000f */
[----:B------:R-:W-:Y:S01]  /*8ba0*/  PRMT R33, R4, 0x7610, R33 ;  /* 0x0000761004217816 */ /* 0x000fe20000000021 */
[----:B------:R-:W-:Y:S02]  /*8bb0*/  IMAD R3, R3, 0x2, R2 ;  /* 0x0000000203037824 */ /* 0x000fe400078e0202 */
[----:B------:R-:W-:Y:S01]  /*8bc0*/  IMAD.MOV.U32 R5, RZ, RZ, R13 ;  /* 0x000000ffff057224 */ /* 0x000fe200078e000d */
[----:B------:R-:W-:Y:S01]  /*8bd0*/  PRMT R50, R0, 0x7610, R50 ;  /* 0x0000761000327816 */ /* 0x000fe20000000032 */
[----:B------:R-:W-:-:S02]  /*8be0*/  VIADD R4, R3, 0x20400 ;  /* 0x0002040003047836 */ /* 0x000fc40000000000 */
[----:B------:R-:W-:Y:S01]  /*8bf0*/  VIADD R0, R3, 0x20440 ;  /* 0x0002044003007836 */ /* 0x000fe20000000000 */
[----:B----4-:R-:W-:Y:S06]  /*8c00*/  @!P0 BRA `(.L_x_2695) ;  /* 0x000001a400b08947 */ /* 0x010fec0003800000 */
.L_x_3032:
[----:B------:R-:W-:Y:S05]  /*8c10*/  BSYNC B1 ;  /* 0x0000000000017941 */ /* 0x000fea0003800000 */
.L_x_2694:
[----:B------:R-:W-:Y:S01]  /*8c20*/  BSSY B1, `(.L_x_2696) ;  /* 0x0000067000017945 */ /* 0x000fe20003800000 */
[----:B------:R-:W-:Y:S01]  /*8c30*/  PRMT R34, R5, 0x7610, R34 ;  /* 0x0000761005227816 */ /* 0x000fe20000000022 */
[----:B------:R-:W-:Y:S02]  /*8c40*/  @P2 VIADD R0, R4, 0xffffffc0 ;  /* 0xffffffc004002836 */ /* 0x000fe40000000000 */
[----:B------:R-:W-:Y:S05]  /*8c50*/  @P1 BRA `(.L_x_2697) ;  /* 0x00000004008c1947 */ /* 0x000fea0003800000 */
[----:B------:R-:W1:Y:S01]  /*8c60*/  LDC R5, c[0x0][0x3f4] ;  /* 0x0000fd00ff057b82 */ /* 0x000e620000000800 */
[----:B------:R-:W-:Y:S01]  /*8c70*/  BSSY B2, `(.L_x_2698) ;  /* 0x0000032000027945 */ /* 0x000fe20003800000 */
[-C--:B-1----:R-:W-:Y:S02]  /*8c80*/  ISETP.GE.AND P0, PT, R188, R5.reuse, PT ;  /* 0x00000005bc00720c */ /* 0x082fe40003f06270 */
[----:B------:R-:W-:-:S11]  /*8c90*/  ISETP.GE.AND P1, PT, R200, R5, PT ;  /* 0x00000005c800720c */ /* 0x000fd60003f26270 */
[----:B------:R-:W-:Y:S05]  /*8ca0*/  @P0 BRA `(.L_x_2699) ;  /* 0x0000000000b80947 */ /* 0x000fea0003800000 */
[----:B---3--:R-:W1:Y:S01]  /*8cb0*/  LDS.128 R4, [R3+0x20400] ;  /* 0x0204000003047984 */ /* 0x008e620000000c00 */
[----:B------:R-:W-:Y:S02]  /*8cc0*/  SHF.R.U32.HI R40, RZ, 0x10, R27 ;  /* 0x00000010ff287819 */ /* 0x000fe4000001161b */
[----:B------:R-:W-:Y:S02]  /*8cd0*/  SHF.R.U32.HI R37, RZ, 0x10, R29 ;  /* 0x00000010ff257819 */ /* 0x000fe4000001161d */
[----:B------:R-:W-:Y:S02]  /*8ce0*/  SHF.R.U64 R39, R26, 0x10, R27 ;  /* 0x000000101a277819 */ /* 0x000fe4000000121b */
[----:B------:R-:W-:Y:S02]  /*8cf0*/  PRMT R40, R41, 0x5432, R40 ;  /* 0x0000543229287816 */ /* 0x000fe40000000028 */
[----:B------:R-:W-:Y:S02]  /*8d00*/  PRMT R37, R43, 0x5410, R37 ;  /* 0x000054102b257816 */ /* 0x000fe40000000025 */
[----:B------:R-:W-:Y:S01]  /*8d10*/  PRMT R39, R41, 0x5410, R39 ;  /* 0x0000541029277816 */ /* 0x000fe20000000027 */
[----:B------:R-:W-:Y:S01]  /*8d20*/  IMAD.U32 R41, R40, 0x10000, RZ ;  /* 0x0001000028297824 */ /* 0x000fe200078e00ff */
[----:B0-----:R-:W-:Y:S01]  /*8d30*/  SHF.R.U64 R35, R28, 0x10, R29 ;  /* 0x000000101c237819 */ /* 0x001fe2000000121d */
[----:B------:R-:W-:Y:S01]  /*8d40*/  IMAD.U32 R38, R37, 0x10000, RZ ;  /* 0x0001000025267824 */ /* 0x000fe200078e00ff */
[----:B------:R-:W-:-:S02]  /*8d50*/  LOP3.LUT R40, R40, 0xffff0000, RZ, 0xc0, !PT ;  /* 0xffff000028287812 */ /* 0x000fc400078ec0ff */
[----:B------:R-:W-:Y:S02]  /*8d60*/  PRMT R35, R42, 0x5410, R35 ;  /* 0x000054102a237816 */ /* 0x000fe40000000023 */
[----:B------:R-:W-:Y:S02]  /*8d70*/  LOP3.LUT R37, R37, 0xffff0000, RZ, 0xc0, !PT ;  /* 0xffff000025257812 */ /* 0x000fe400078ec0ff */
[C---:B-1----:R-:W-:Y:S01]  /*8d80*/  LOP3.LUT R27, R6.reuse, 0xffff0000, RZ, 0xc0, !PT ;  /* 0xffff0000061b7812 */ /* 0x042fe200078ec0ff */
[----:B------:R-:W-:Y:S01]  /*8d90*/  IMAD.U32 R26, R6, 0x10000, RZ ;  /* 0x00010000061a7824 */ /* 0x000fe200078e00ff */
[C---:B------:R-:W-:Y:S01]  /*8da0*/  LOP3.LUT R29, R7.reuse, 0xffff0000, RZ, 0xc0, !PT ;  /* 0xffff0000071d7812 */ /* 0x040fe200078ec0ff */
[----:B------:R-:W-:Y:S02]  /*8db0*/  IMAD.U32 R28, R7, 0x10000, RZ ;  /* 0x00010000071c7824 */ /* 0x000fe400078e00ff */
[C---:B------:R-:W-:Y:S01]  /*8dc0*/  FMUL.FTZ R43, R27.reuse, R41 ;  /* 0x000000291b2b7220 */ /* 0x040fe20000410000 */
[----:B------:R-:W-:Y:S01]  /*8dd0*/  FMUL.FTZ R42, R27, R38 ;  /* 0x000000261b2a7220 */ /* 0x000fe20000410000 */
[----:B------:R-:W-:Y:S01]  /*8de0*/  FMUL.FTZ R27, R29, R40 ;  /* 0x000000281d1b7220 */ /* 0x000fe20000410000 */
[----:B------:R-:W-:-:S02]  /*8df0*/  IMAD.U32 R6, R4, 0x10000, RZ ;  /* 0x0001000004067824 */ /* 0x000fc400078e00ff */
[C---:B------:R-:W-:Y:S01]  /*8e00*/  FFMA.FTZ R43, R26.reuse, R38, -R43 ;  /* 0x000000261a2b7223 */ /* 0x040fe2000001082b */
[----:B------:R-:W-:Y:S02]  /*8e10*/  IMAD.U32 R7, R5, 0x10000, RZ ;  /* 0x0001000005077824 */ /* 0x000fe400078e00ff */
[----:B------:R-:W-:Y:S01]  /*8e20*/  FFMA.FTZ R42, R26, R41, R42 ;  /* 0x000000291a2a7223 */ /* 0x000fe2000001002a */
[----:B------:R-:W-:Y:S01]  /*8e30*/  LOP3.LUT R4, R4, 0xffff0000, RZ, 0xc0, !PT ;  /* 0xffff000004047812 */ /* 0x000fe200078ec0ff */
[-C--:B------:R-:W-:Y:S01]  /*8e40*/  FMUL.FTZ R45, R29, R37.reuse ;  /* 0x000000251d2d7220 */ /* 0x080fe20000410000 */
[----:B------:R-:W-:Y:S01]  /*8e50*/  LOP3.LUT R5, R5, 0xffff0000, RZ, 0xc0, !PT ;  /* 0xffff000005057812 */ /* 0x000fe200078ec0ff */
[----:B------:R-:W-:Y:S01]  /*8e60*/  FFMA.FTZ R41, R28, R37, -R27 ;  /* 0x000000251c297223 */ /* 0x000fe2000001081b */
[C---:B------:R-:W-:Y:S01]  /*8e70*/  LOP3.LUT R38, R39.reuse, 0xffff0000, RZ, 0xc0, !PT ;  /* 0xffff000027267812 */ /* 0x040fe200078ec0ff */
[----:B------:R-:W-:Y:S01]  /*8e80*/  IMAD.U32 R29, R39, 0x10000, RZ ;  /* 0x00010000271d7824 */ /* 0x000fe200078e00ff */
[C---:B------:R-:W-:Y:S01]  /*8e90*/  LOP3.LUT R26, R35.reuse, 0xffff0000, RZ, 0xc0, !PT ;  /* 0xffff0000231a7812 */ /* 0x040fe200078ec0ff */
[----:B------:R-:W-:-:S02]  /*8ea0*/  IMAD.U32 R27, R35, 0x10000, RZ ;  /* 0x00010000231b7824 */ /* 0x000fc400078e00ff */
[----:B------:R-:W-:Y:S01]  /*8eb0*/  FFMA.FTZ R44, R28, R40, R45 ;  /* 0x000000281c2c7223 */ /* 0x000fe2000001002d */
[C---:B------:R-:W-:Y:S01]  /*8ec0*/  FMUL.FTZ R35, R4.reuse, R29 ;  /* 0x0000001d04237220 */ /* 0x040fe20000410000 */
[C---:B------:R-:W-:Y:S01]  /*8ed0*/  FMUL.FTZ R40, R5.reuse, R38 ;  /* 0x0000002605287220 */ /* 0x040fe20000410000 */
[-C--:B------:R-:W-:Y:S01]  /*8ee0*/  FMUL.FTZ R28, R4, R27.reuse ;  /* 0x0000001b041c7220 */ /* 0x080fe20000410000 */
[-C--:B------:R-:W-:Y:S01]  /*8ef0*/  FMUL.FTZ R37, R5, R26.reuse ;  /* 0x0000001a05257220 */ /* 0x080fe20000410000 */
[C---:B------:R-:W-:Y:S01]  /*8f00*/  FFMA.FTZ R4, R6.reuse, R27, -R35 ;  /* 0x0000001b06047223 */ /* 0x040fe20000010823 */
[C---:B------:R-:W-:Y:S01]  /*8f10*/  FFMA.FTZ R5, R7.reuse, R26, -R40 ;  /* 0x0000001a07057223 */ /* 0x040fe20000010828 */
[----:B------:R-:W-:Y:S01]  /*8f20*/  FFMA.FTZ R29, R6, R29, R28 ;  /* 0x0000001d061d7223 */ /* 0x000fe2000001001c */
[----:B------:R-:W-:Y:S01]  /*8f30*/  FFMA.FTZ R38, R7, R38, R37 ;  /* 0x0000002607267223 */ /* 0x000fe20000010025 */
[----:B------:R-:W-:Y:S02]  /*8f40*/  F2FP.BF16.F32.PACK_AB R6, R42, R43 ;  /* 0x0000002b2a06723e */ /* 0x000fe400000010ff */
[----:B------:R-:W-:-:S02]  /*8f50*/  F2FP.BF16.F32.PACK_AB R7, R44, R41 ;  /* 0x000000292c07723e */ /* 0x000fc400000010ff */
[----:B------:R-:W-:Y:S02]  /*8f60*/  F2FP.BF16.F32.PACK_AB R4, R29, R4 ;  /* 0x000000041d04723e */ /* 0x000fe400000010ff */
[----:B------:R-:W-:-:S05]  /*8f70*/  F2FP.BF16.F32.PACK_AB R5, R38, R5 ;  /* 0x000000052605723e */ /* 0x000fca00000010ff */
[----:B------:R1:W-:Y:S02]  /*8f80*/  STS.128 [R3+0x20400], R4 ;  /* 0x0204000403007388 */ /* 0x0003e40000000c00 */
.L_x_2699:
[----:B------:R-:W-:Y:S05]  /*8f90*/  BSYNC B2 ;  /* 0x0000000000027941 */ /* 0x000fea0003800000 */
.L_x_2698:
[----:B------:R-:W-:Y:S05]  /*8fa0*/  @P1 BRA `(.L_x_2697) ;  /* 0x0000000000b81947 */ /* 0x000fea0003800000 */
[----:B-1-3--:R-:W1:Y:S01]  /*8fb0*/  LDS.128 R4, [R0] ;  /* 0x0000000000047984 */ /* 0x00ae620000000c00 */
[----:B0-----:R-:W-:Y:S02]  /*8fc0*/  SHF.R.U32.HI R35, RZ, 0x10, R25 ;  /* 0x00000010ff237819 */ /* 0x001fe40000011619 */
[----:B------:R-:W-:Y:S02]  /*8fd0*/  SHF.R.U32.HI R27, RZ, 0x10, R21 ;  /* 0x00000010ff1b7819 */ /* 0x000fe40000011615 */
[----:B------:R-:W-:Y:S02]  /*8fe0*/  PRMT R35, R47, 0x5410, R35 ;  /* 0x000054102f237816 */ /* 0x000fe40000000023 */
[----:B------:R-:W-:Y:S02]  /*8ff0*/  PRMT R27, R48, 0x5410, R27 ;  /* 0x00005410301b7816 */ /* 0x000fe4000000001b */
[----:B------:R-:W-:Y:S01]  /*9000*/  SHF.R.U64 R26, R20, 0x10, R21 ;  /* 0x00000010141a7819 */ /* 0x000fe20000001215 */
[----:B------:R-:W-:Y:S01]  /*9010*/  IMAD.U32 R37, R35, 0x10000, RZ ;  /* 0x0001000023257824 */ /* 0x000fe200078e00ff */
[----:B------:R-:W-:Y:S01]  /*9020*/  SHF.R.U64 R29, R24, 0x10, R25 ;  /* 0x00000010181d7819 */ /* 0x000fe20000001219 */
[----:B------:R-:W-:Y:S01]  /*9030*/  IMAD.U32 R28, R27, 0x10000, RZ ;  /* 0x000100001b1c7824 */ /* 0x000fe200078e00ff */
[----:B------:R-:W-:-:S02]  /*9040*/  LOP3.LUT R35, R35, 0xffff0000, RZ, 0xc0, !PT ;  /* 0xffff000023237812 */ /* 0x000fc400078ec0ff */
[----:B------:R-:W-:Y:S02]  /*9050*/  LOP3.LUT R27, R27, 0xffff0000, RZ, 0xc0, !PT ;  /* 0xffff00001b1b7812 */ /* 0x000fe400078ec0ff */
[C---:B------:R-:W-:Y:S02]  /*9060*/  PRMT R26, R46.reuse, 0x5432, R26 ;  /* 0x000054322e1a7816 */ /* 0x040fe4000000001a */
[----:B------:R-:W-:Y:S02]  /*9070*/  PRMT R29, R46, 0x5410, R29 ;  /* 0x000054102e1d7816 */ /* 0x000fe4000000001d */
        /* <DEDUP_REMOVED lines=9> */
[----:B------:R-:W-:Y:S01]  /*9110*/  FFMA.FTZ R38, R20, R37, R38 ;  /* 0x0000002514267223 */ /* 0x000fe20000010026 */
[-C--:B------:R-:W-:Y:S01]  /*9120*/  FFMA.FTZ R37, R24, R27.reuse, -R21 ;  /* 0x0000001b18257223 */ /* 0x080fe20000010815 */
[C---:B------:R-:W-:Y:S01]  /*9130*/  IMAD.U32 R7, R5.reuse, 0x10000, RZ ;  /* 0x0001000005077824 */ /* 0x040fe200078e00ff */
[----:B------:R-:W-:Y:S01]  /*9140*/  LOP3.LUT R4, R4, 0xffff0000, RZ, 0xc0, !PT ;  /* 0xffff000004047812 */ /* 0x000fe200078ec0ff */
[C---:B------:R-:W-:Y:S01]  /*9150*/  IMAD.U32 R21, R26.reuse, 0x10000, RZ ;  /* 0x000100001a157824 */ /* 0x040fe200078e00ff */
[----:B------:R-:W-:Y:S01]  /*9160*/  LOP3.LUT R5, R5, 0xffff0000, RZ, 0xc0, !PT ;  /* 0xffff000005057812 */ /* 0x000fe200078ec0ff */
[----:B------:R-:W-:Y:S01]  /*9170*/  FMUL.FTZ R41, R25, R27 ;  /* 0x0000001b19297220 */ /* 0x000fe20000410000 */
[C---:B------:R-:W-:Y:S01]  /*9180*/  LOP3.LUT R20, R29.reuse, 0xffff0000, RZ, 0xc0, !PT ;  /* 0xffff00001d147812 */ /* 0x040fe200078ec0ff */
[----:B------:R-:W-:Y:S01]  /*9190*/  IMAD.U32 R25, R29, 0x10000, RZ ;  /* 0x000100001d197824 */ /* 0x000fe200078e00ff */
[----:B------:R-:W-:Y:S01]  /*91a0*/  LOP3.LUT R26, R26, 0xffff0000, RZ, 0xc0, !PT ;  /* 0xffff00001a1a7812 */ /* 0x000fe200078ec0ff */
[----:B------:R-:W-:Y:S01]  /*91b0*/  FFMA.FTZ R40, R24, R35, R41 ;  /* 0x0000002318287223 */ /* 0x000fe20000010029 */
[C---:B------:R-:W-:Y:S01]  /*91c0*/  FMUL.FTZ R24, R4.reuse, R21 ;  /* 0x0000001504187220 */ /* 0x040fe20000410000 */
[-C--:B------:R-:W-:Y:S01]  /*91d0*/  FMUL.FTZ R27, R4, R25.reuse ;  /* 0x00000019041b7220 */ /* 0x080fe20000410000 */
[C---:B------:R-:W-:Y:S01]  /*91e0*/  FMUL.FTZ R28, R5.reuse, R20 ;  /* 0x00000014051c7220 */ /* 0x040fe20000410000 */
[-C--:B------:R-:W-:Y:S01]  /*91f0*/  FMUL.FTZ R29, R5, R26.reuse ;  /* 0x0000001a051d7220 */ /* 0x080fe20000410000 */
[C---:B------:R-:W-:Y:S01]  /*9200*/  FFMA.FTZ R25, R6.reuse, R25, R24 ;  /* 0x0000001906197223 */ /* 0x040fe20000010018 */
[----:B------:R-:W-:Y:S01]  /*9210*/  FFMA.FTZ R4, R6, R21, -R27 ;  /* 0x0000001506047223 */ /* 0x000fe2000001081b */
[C---:B------:R-:W-:Y:S01]  /*9220*/  FFMA.FTZ R5, R7.reuse, R26, -R28 ;  /* 0x0000001a07057223 */ /* 0x040fe2000001081c */
[----:B------:R-:W-:Y:S01]  /*9230*/  FFMA.FTZ R20, R7, R20, R29 ;  /* 0x0000001407147223 */ /* 0x000fe2000001001d */
[----:B------:R-:W-:-:S02]  /*9240*/  F2FP.BF16.F32.PACK_AB R6, R38, R39 ;  /* 0x000000272606723e */ /* 0x000fc400000010ff */
[----:B------:R-:W-:Y:S02]  /*9250*/  F2FP.BF16.F32.PACK_AB R7, R40, R37 ;  /* 0x000000252807723e */ /* 0x000fe400000010ff */
[----:B------:R-:W-:Y:S02]  /*9260*/  F2FP.BF16.F32.PACK_AB R4, R25, R4 ;  /* 0x000000041904723e */ /* 0x000fe400000010ff */
[----:B------:R-:W-:-:S05]  /*9270*/  F2FP.BF16.F32.PACK_AB R5, R20, R5 ;  /* 0x000000051405723e */ /* 0x000fca00000010ff */
[----:B------:R2:W-:Y:S02]  /*9280*/  STS.128 [R0], R4 ;  /* 0x0000000400007388 */ /* 0x0005e40000000c00 */
.L_x_2697:
[----:B------:R-:W-:Y:S05]  /*9290*/  BSYNC B1 ;  /* 0x0000000000017941 */ /* 0x000fea0003800000 */
.L_x_2696:
[----:B------:R-:W-:-:S13]  /*92a0*/  ISETP.GE.AND P0, PT, R36, R31, PT ;  /* 0x0000001f2400720c */ /* 0x000fda0003f06270 */
[----:B------:R-:W-:Y:S05]  /*92b0*/  @P0 BRA `(.L_x_2700) ;  /* 0x0000001800d00947 */ /* 0x000fea0003800000 */
[----:B-12---:R-:W1:Y:S01]  /*92c0*/  LDC R5, c[0x0][0x3f4] ;  /* 0x0000fd00ff057b82 */ /* 0x006e620000000800 */
[----:B------:R-:W-:Y:S01]  /*92d0*/  BSSY B1, `(.L_x_2701) ;  /* 0x0000032000017945 */ /* 0x000fe20003800000 */
[-C--:B-1----:R-:W-:Y:S02]  /*92e0*/  ISETP.GE.AND P0, PT, R188, R5.reuse, PT ;  /* 0x00000005bc00720c */ /* 0x082fe40003f06270 */
[----:B------:R-:W-:-:S11]  /*92f0*/  ISETP.GE.AND P1, PT, R200, R5, PT ;  /* 0x00000005c800720c */ /* 0x000fd60003f26270 */
[----:B------:R-:W-:Y:S05]  /*9300*/  @P0 BRA `(.L_x_2702) ;  /* 0x0000000000b80947 */ /* 0x000fea0003800000 */
[----:B---3--:R-:W1:Y:S01]  /*9310*/  LDS.128 R4, [R3+0x21400] ;  /* 0x0214000003047984 */ /* 0x008e620000000c00 */
[----:B------:R-:W-:Y:S02]  /*9320*/  SHF.R.U32.HI R26, RZ, 0x10, R9 ;  /* 0x00000010ff1a7819 */ /* 0x000fe40000011609 */
        /* <DEDUP_REMOVED lines=9> */
[----:B------:R-:W-:Y:S02]  /*93c0*/  PRMT R20, R32, 0x5432, R20 ;  /* 0x0000543220147816 */ /* 0x000fe40000000014 */
        /* <DEDUP_REMOVED lines=33> */
[----:B------:R1:W-:Y:S02]  /*95e0*/  STS.128 [R3+0x21400], R4 ;  /* 0x0214000403007388 */ /* 0x0003e40000000c00 */
.L_x_2702:
[----:B------:R-:W-:Y:S05]  /*95f0*/  BSYNC B1 ;  /* 0x0000000000017941 */ /* 0x000fea0003800000 */
.L_x_2701:
[----:B------:R-:W-:Y:S05]  /*9600*/  @P1 BRA `(.L_x_2700) ;  /* 0x0000001400fc1947 */ /* 0x000fea0003800000 */
[----:B-1-3--:R-:W1:Y:S01]  /*9610*/  LDS.128 R4, [R0+0x1000] ;  /* 0x0010000000047984 */ /* 0x00ae620000000c00 */
[----:B------:R-:W-:Y:S02]  /*9620*/  SHF.R.U64 R3, R10, 0x10, R11 ;  /* 0x000000100a037819 */ /* 0x000fe4000000120b */
[----:B------:R-:W-:Y:S02]  /*9630*/  SHF.R.U64 R8, R12, 0x10, R13 ;  /* 0x000000100c087819 */ /* 0x000fe4000000120d */
[----:B------:R-:W-:Y:S02]  /*9640*/  SHF.R.U32.HI R11, RZ, 0x10, R11 ;  /* 0x00000010ff0b7819 */ /* 0x000fe4000001160b */
[----:B------:R-:W-:Y:S02]  /*9650*/  SHF.R.U32.HI R13, RZ, 0x10, R13 ;  /* 0x00000010ff0d7819 */ /* 0x000fe4000001160d */
[----:B------:R-:W-:Y:S02]  /*9660*/  PRMT R30, R30, 0x5410, R11 ;  /* 0x000054101e1e7816 */ /* 0x000fe4000000000b */
[----:B------:R-:W-:-:S02]  /*9670*/  PRMT R34, R34, 0x5410, R13 ;  /* 0x0000541022227816 */ /* 0x000fc4000000000d */
[----:B------:R-:W-:Y:S01]  /*9680*/  PRMT R33, R33, 0x5410, R8 ;  /* 0x0000541021217816 */ /* 0x000fe20000000008 */
[C---:B------:R-:W-:Y:S01]  /*9690*/  IMAD.U32 R12, R30.reuse, 0x10000, RZ ;  /* 0x000100001e0c7824 */ /* 0x040fe200078e00ff */
[----:B------:R-:W-:Y:S01]  /*96a0*/  LOP3.LUT R30, R30, 0xffff0000, RZ, 0xc0, !PT ;  /* 0xffff00001e1e7812 */ /* 0x000fe200078ec0ff */
[C---:B------:R-:W-:Y:S01]  /*96b0*/  IMAD.U32 R11, R34.reuse, 0x10000, RZ ;  /* 0x00010000220b7824 */ /* 0x040fe200078e00ff */
[----:B------:R-:W-:Y:S02]  /*96c0*/  LOP3.LUT R34, R34, 0xffff0000, RZ, 0xc0, !PT ;  /* 0xffff000022227812 */ /* 0x000fe400078ec0ff */
[----:B------:R-:W-:Y:S02]  /*96d0*/  PRMT R32, R32, 0x5410, R3 ;  /* 0x0000541020207816 */ /* 0x000fe40000000003 */
[C---:B-1----:R-:W-:Y:S01]  /*96e0*/  LOP3.LUT R9, R6.reuse, 0xffff0000, RZ, 0xc0, !PT ;  /* 0xffff000006097812 */ /* 0x042fe200078ec0ff */
[C---:B------:R-:W-:Y:S01]  /*96f0*/  IMAD.U32 R10, R7.reuse, 0x10000, RZ ;  /* 0x00010000070a7824 */ /* 0x040fe200078e00ff */
[----:B------:R-:W-:Y:S01]  /*9700*/  LOP3.LUT R7, R7, 0xffff0000, RZ, 0xc0, !PT ;  /* 0xffff000007077812 */ /* 0x000fe200078ec0ff */
[----:B------:R-:W-:-:S02]  /*9710*/  IMAD.U32 R8, R6, 0x10000, RZ ;  /* 0x0001000006087824 */ /* 0x000fc400078e00ff */
[C---:B------:R-:W-:Y:S01]  /*9720*/  FMUL.FTZ R13, R9.reuse, R12 ;  /* 0x0000000c090d7220 */ /* 0x040fe20000410000 */
[-C--:B------:R-:W-:Y:S01]  /*9730*/  FMUL.FTZ R9, R9, R11.reuse ;  /* 0x0000000b09097220 */ /* 0x080fe20000410000 */
[C---:B------:R-:W-:Y:S01]  /*9740*/  FMUL.FTZ R21, R7.reuse, R30 ;  /* 0x0000001e07157220 */ /* 0x040fe20000410000 */
[----:B------:R-:W-:Y:S02]  /*9750*/  IMAD.U32 R3, R4, 0x10000, RZ ;  /* 0x0001000004037824 */ /* 0x000fe400078e00ff */
[C---:B------:R-:W-:Y:S01]  /*9760*/  FFMA.FTZ R14, R8.reuse, R11, -R13 ;  /* 0x0000000b080e7223 */ /* 0x040fe2000001080d */
[----:B------:R-:W-:Y:S01]  /*9770*/  FFMA.FTZ R15, R8, R12, R9 ;  /* 0x0000000c080f7223 */ /* 0x000fe20000010009 */
[-C--:B------:R-:W-:Y:S01]  /*9780*/  FMUL.FTZ R9, R7, R34.reuse ;  /* 0x0000002207097220 */ /* 0x080fe20000410000 */
[C---:B------:R-:W-:Y:S01]  /*9790*/  IMAD.U32 R6, R5.reuse, 0x10000, RZ ;  /* 0x0001000005067824 */ /* 0x040fe200078e00ff */
[----:B------:R-:W-:Y:S01]  /*97a0*/  LOP3.LUT R4, R4, 0xffff0000, RZ, 0xc0, !PT ;  /* 0xffff000004047812 */ /* 0x000fe200078ec0ff */
[C---:B------:R-:W-:Y:S01]  /*97b0*/  IMAD.U32 R8, R32.reuse, 0x10000, RZ ;  /* 0x0001000020087824 */ /* 0x040fe200078e00ff */
[----:B------:R-:W-:Y:S01]  /*97c0*/  LOP3.LUT R5, R5, 0xffff0000, RZ, 0xc0, !PT ;  /* 0xffff000005057812 */ /* 0x000fe200078ec0ff */
[C---:B------:R-:W-:Y:S01]  /*97d0*/  IMAD.U32 R7, R33.reuse, 0x10000, RZ ;  /* 0x0001000021077824 */ /* 0x040fe200078e00ff */
[----:B------:R-:W-:Y:S01]  /*97e0*/  LOP3.LUT R32, R32, 0xffff0000, RZ, 0xc0, !PT ;  /* 0xffff000020207812 */ /* 0x000fe200078ec0ff */
[C---:B------:R-:W-:Y:S01]  /*97f0*/  FFMA.FTZ R21, R10.reuse, R34, -R21 ;  /* 0x000000220a157223 */ /* 0x040fe20000010815 */
[----:B------:R-:W-:Y:S01]  /*9800*/  LOP3.LUT R33, R33, 0xffff0000, RZ, 0xc0, !PT ;  /* 0xffff000021217812 */ /* 0x000fe200078ec0ff */
[----:B------:R-:W-:Y:S01]  /*9810*/  FFMA.FTZ R30, R10, R30, R9 ;  /* 0x0000001e0a1e7223 */ /* 0x000fe20000010009 */
[C---:B------:R-:W-:Y:S01]  /*9820*/  FMUL.FTZ R10, R4.reuse, R8 ;  /* 0x00000008040a7220 */ /* 0x040fe20000410000 */
        /* <DEDUP_REMOVED lines=11> */
[----:B------:R4:W-:Y:S01]  /*98e0*/  STS.128 [R0+0x1000], R4 ;  /* 0x0010000400007388 */ /* 0x0009e20000000c00 */
[----:B------:R-:W-:Y:S05]  /*98f0*/  BRA `(.L_x_2700) ;  /* 0x0000001400407947 */ /* 0x000fea0003800000 */
.L_x_2687:
[----:B------:R-:W0:Y:S01]  /*9900*/  LDC R21, c[0x0][0x448] ;  /* 0x00011200ff157b82 */ /* 0x000e220000000800 */
[----:B------:R-:W-:Y:S01]  /*9910*/  IMAD R3, R3, 0x20, R34 ;  /* 0x0000002003037824 */ /* 0x000fe200078e0222 */
[----:B------:R-:W-:Y:S01]  /*9920*/  ULDC.64 UR4, c[0x0][0x3f8] ;  /* 0x0000fe0000047ab9 */ /* 0x000fe20000000a00 */
[----:B------:R-:W-:Y:S01]  /*9930*/  ULDC.64 UR6, c[0x0][0x408] ;  /* 0x0001020000067ab9 */ /* 0x000fe20000000a00 */
[----:B------:R-:W-:Y:S02]  /*9940*/  IMAD.MOV.U32 R8, RZ, RZ, R24 ;  /* 0x000000ffff087224 */ /* 0x000fe400078e0018 */
[----:B------:R-:W-:Y:S02]  /*9950*/  IMAD.MOV.U32 R9, RZ, RZ, R27 ;  /* 0x000000ffff097224 */ /* 0x000fe400078e001b */
[----:B------:R-:W-:Y:S01]  /*9960*/  IMAD.MOV.U32 R4, RZ, RZ, R76 ;  /* 0x000000ffff047224 */ /* 0x000fe200078e004c */
[----:B0-----:R-:W-:-:S13]  /*9970*/  ISETP.NE.AND P0, PT, R21, 0x1, PT ;  /* 0x000000011500780c */ /* 0x001fda0003f05270 */
[----:B------:R-:W0:Y:S08]  /*9980*/  @P0 LDC R0, c[0x0][0x44c] ;  /* 0x00011300ff000b82 */ /* 0x000e300000000800 */
[----:B------:R-:W1:Y:S01]  /*9990*/  @P0 LDC R5, c[0x0][0x450] ;  /* 0x00011400ff050b82 */ /* 0x000e620000000800 */
[----:B0-----:R-:W-:-:S05]  /*99a0*/  @P0 IMAD.HI.U32 R0, R3, R0, RZ ;  /* 0x0000000003000227 */ /* 0x001fca00078e00ff */
[----:B-1----:R-:W-:Y:S01]  /*99b0*/  @P0 SHF.R.U32.HI R3, RZ, R5, R0 ;  /* 0x00000005ff030219 */ /* 0x002fe20000011600 */
[----:B------:R-:W-:-:S03]  /*99c0*/  IMAD.MOV.U32 R5, RZ, RZ, R29 ;  /* 0x000000ffff057224 */ /* 0x000fc600078e001d */
        /* <DEDUP_REMOVED lines=17> */
[----:B------:R-:W0:Y:S04]  /*9ae0*/  SHFL.IDX PT, R3, R8, RZ, 0x1c1f ;  /* 0x001c1fff08037589 */ /* 0x000e2800000e0000 */
[----:B------:R-:W1:Y:S04]  /*9af0*/  SHFL.IDX PT, R0, R6, RZ, 0x1c1f ;  /* 0x001c1fff06007589 */ /* 0x000e6800000e0000 */
[----:B------:R2:W3:Y:S04]  /*9b00*/  SHFL.IDX PT, R5, R7, RZ, 0x1c1f ;  /* 0x001c1fff07057589 */ /* 0x0004e800000e0000 */
[----:B------:R2:W4:Y:S01]  /*9b10*/  SHFL.IDX PT, R14, R9, RZ, 0x1c1f ;  /* 0x001c1fff090e7589 */ /* 0x00052200000e0000 */
[----:B0-----:R-:W-:-:S02]  /*9b20*/  IMAD.MOV.U32 R11, RZ, RZ, R3 ;  /* 0x000000ffff0b7224 */ /* 0x001fc400078e0003 */
[----:B-12---:R-:W-:-:S07]  /*9b30*/  IMAD.MOV.U32 R10, RZ, RZ, R0 ;  /* 0x000000ffff0a7224 */ /* 0x006fce00078e0000 */
.L_x_3038:
[----:B------:R-:W-:Y:S01]  /*9b40*/  IMAD R33, R22, R21, RZ ;  /* 0x0000001516217224 */ /* 0x000fe200078e02ff */
[----:B------:R-:W-:Y:S01]  /*9b50*/  BSSY B1, `(.L_x_2704) ;  /* 0x000000f000017945 */ /* 0x000fe20003800000 */
[----:B---3--:R-:W-:Y:S01]  /*9b60*/  IMAD.MOV.U32 R15, RZ, RZ, R5 ;  /* 0x000000ffff0f7224 */ /* 0x008fe200078e0005 */
[----:B------:R-:W-:Y:S02]  /*9b70*/  CS2R R28, SRZ ;  /* 0x00000000001c7805 */ /* 0x000fe4000001ff00 */
[----:B------:R-:W-:Y:S02]  /*9b80*/  CS2R R30, SRZ ;  /* 0x00000000001e7805 */ /* 0x000fe4000001ff00 */
[----:B------:R-:W-:Y:S02]  /*9b90*/  ISETP.GE.AND P0, PT, R34, R33, PT ;  /* 0x000000212200720c */ /* 0x000fe40003f06270 */
[----:B------:R-:W-:Y:S02]  /*9ba0*/  CS2R R24, SRZ ;  /* 0x0000000000187805 */ /* 0x000fe4000001ff00 */
[----:B------:R-:W-:-:S09]  /*9bb0*/  CS2R R26, SRZ ;  /* 0x00000000001a7805 */ /* 0x000fd2000001ff00 */
[----:B------:R-:W-:Y:S05]  /*9bc0*/  @P0 BRA `(.L_x_2705) ;  /* 0x00000000001c0947 */ /* 0x000fea0003800000 */
[----:B------:R-:W-:Y:S02]  /*9bd0*/  ULDC UR4, c[0x0][0x3f4] ;  /* 0x0000fd0000047ab9 */ /* 0x000fe40000000800 */
[----:B------:R-:W-:-:S13]  /*9be0*/  ISETP.GE.AND P0, PT, R16, UR4, PT ;  /* 0x0000000410007c0c */ /* 0x000fda000bf06270 */
[----:B------:R-:W-:Y:S05]  /*9bf0*/  @P0 BRA `(.L_x_2705) ;  /* 0x0000000000100947 */ /* 0x000fea0003800000 */
[----:B------:R-:W-:-:S04]  /*9c00*/  IMAD.WIDE R10, R16, 0x2, R10 ;  /* 0x00000002100a7825 */ /* 0x000fc800078e020a */
[----:B----4-:R-:W-:Y:S01]  /*9c10*/  IMAD.WIDE R14, R16, 0x2, R14 ;  /* 0x00000002100e7825 */ /* 0x010fe200078e020e */
[----:B------:R0:W5:Y:S04]  /*9c20*/  LD.E.128 R24, desc[UR42][R10.64] ;  /* 0x0000002a0a187980 */ /* 0x000168000c101d00 */
[----:B------:R0:W5:Y:S02]  /*9c30*/  LD.E.128 R28, desc[UR42][R14.64] ;  /* 0x0000002a0e1c7980 */ /* 0x000164000c101d00 */
.L_x_2705:
[----:B------:R-:W-:Y:S05]  /*9c40*/  BSYNC B1 ;  /* 0x0000000000017941 */ /* 0x000fea0003800000 */
.L_x_2704:
[----:B-----5:R-:W-:Y:S01]  /*9c50*/  IMAD.MOV.U32 R0, RZ, RZ, R28 ;  /* 0x000000ffff007224 */ /* 0x020fe200078e001c */
[----:B------:R-:W-:Y:S01]  /*9c60*/  UMOV UR4, 0xffffffff ;  /* 0xffffffff00047882 */ /* 0x000fe20000000000 */
[----:B------:R-:W-:Y:S02]  /*9c70*/  IMAD.MOV.U32 R4, RZ, RZ, R30 ;  /* 0x000000ffff047224 */ /* 0x000fe400078e001e */
        /* <DEDUP_REMOVED lines=15> */
[----:B------:R-:W1:Y:S04]  /*9d70*/  SHFL.IDX PT, R3, R8, 0x1, 0x1c1f ;  /* 0x003c1f0008037f89 */ /* 0x000e6800000e0000 */
[----:B------:R-:W2:Y:S04]  /*9d80*/  SHFL.IDX PT, R0, R6, 0x1, 0x1c1f ;  /* 0x003c1f0006007f89 */ /* 0x000ea800000e0000 */
[----:B------:R-:W3:Y:S04]  /*9d90*/  SHFL.IDX PT, R7, R7, 0x1, 0x1c1f ;  /* 0x003c1f0007077f89 */ /* 0x000ee800000e0000 */
[----:B0---4-:R0:W4:Y:S01]  /*9da0*/  SHFL.IDX PT, R14, R9, 0x1, 0x1c1f ;  /* 0x003c1f00090e7f89 */ /* 0x01112200000e0000 */
[----:B-1----:R-:W-:-:S02]  /*9db0*/  IMAD.MOV.U32 R13, RZ, RZ, R3 ;  /* 0x000000ffff0d7224 */ /* 0x002fc400078e0003 */
[----:B0-2---:R-:W-:-:S07]  /*9dc0*/  IMAD.MOV.U32 R12, RZ, RZ, R0 ;  /* 0x000000ffff0c7224 */ /* 0x005fce00078e0000 */
.L_x_3044:
[----:B------:R-:W0:Y:S01]  /*9dd0*/  LDC R3, c[0x0][0x3f4] ;  /* 0x0000fd00ff037b82 */ /* 0x000e220000000800 */
[----:B------:R-:W-:Y:S01]  /*9de0*/  VIADD R34, R34, 0x20 ;  /* 0x0000002022227836 */ /* 0x000fe20000000000 */
[----:B------:R-:W-:Y:S01]  /*9df0*/  LEA.HI R0, R219, R219, RZ, 0x1 ;  /* 0x000000dbdb007211 */ /* 0x000fe200078f08ff */
[----:B------:R-:W-:Y:S01]  /*9e00*/  BSSY B1, `(.L_x_2707) ;  /* 0x0000014000017945 */ /* 0x000fe20003800000 */
[----:B---3--:R-:W-:Y:S01]  /*9e10*/  IMAD.MOV.U32 R15, RZ, RZ, R7 ;  /* 0x000000ffff0f7224 */ /* 0x008fe200078e0007 */
[----:B------:R-:W-:Y:S02]  /*9e20*/  CS2R R6, SRZ ;  /* 0x0000000000067805 */ /* 0x000fe4000001ff00 */
[----:B------:R-:W-:Y:S02]  /*9e30*/  ISETP.GE.AND P0, PT, R34, R33, PT ;  /* 0x000000212200720c */ /* 0x000fe40003f06270 */
[----:B------:R-:W-:Y:S02]  /*9e40*/  CS2R R8, SRZ ;  /* 0x0000000000087805 */ /* 0x000fe4000001ff00 */
[----:B------:R-:W-:-:S02]  /*9e50*/  LOP3.LUT R0, R0, 0xfffffffe, RZ, 0xc0, !PT ;  /* 0xfffffffe00007812 */ /* 0x000fc400078ec0ff */
[----:B------:R-:W-:-:S03]  /*9e60*/  CS2R R10, SRZ ;  /* 0x00000000000a7805 */ /* 0x000fc6000001ff00 */
[----:B------:R-:W-:-:S05]  /*9e70*/  IMAD.IADD R0, R219, 0x1, -R0 ;  /* 0x00000001db007824 */ /* 0x000fca00078e0a00 */
[----:B------:R-:W-:Y:S01]  /*9e80*/  SHF.L.U32 R21, R0, 0x1f, RZ ;  /* 0x0000001f00157819 */ /* 0x000fe200000006ff */
[----:B------:R-:W-:Y:S06]  /*9e90*/  @P0 BRA `(.L_x_2708) ;  /* 0x0000000000280947 */ /* 0x000fec0003800000 */
[----:B------:R-:W-:Y:S01]  /*9ea0*/  ULDC UR4, c[0x0][0x3f4] ;  /* 0x0000fd0000047ab9 */ /* 0x000fe20000000800 */
[----:B------:R-:W-:Y:S02]  /*9eb0*/  CS2R R6, SRZ ;  /* 0x0000000000067805 */ /* 0x000fe4000001ff00 */
[----:B------:R-:W-:Y:S02]  /*9ec0*/  ISETP.GE.AND P0, PT, R16, UR4, PT ;  /* 0x0000000410007c0c */ /* 0x000fe4000bf06270 */
[----:B------:R-:W-:Y:S02]  /*9ed0*/  CS2R R8, SRZ ;  /* 0x0000000000087805 */ /* 0x000fe4000001ff00 */
[----:B------:R-:W-:-:S09]  /*9ee0*/  CS2R R10, SRZ ;  /* 0x00000000000a7805 */ /* 0x000fd2000001ff00 */
[----:B------:R-:W-:Y:S05]  /*9ef0*/  @P0 BRA `(.L_x_2708) ;  /* 0x0000000000100947 */ /* 0x000fea0003800000 */
[----:B------:R-:W-:-:S04]  /*9f00*/  IMAD.WIDE R12, R16, 0x2, R12 ;  /* 0x00000002100c7825 */ /* 0x000fc800078e020c */
[----:B----4-:R-:W-:Y:S01]  /*9f10*/  IMAD.WIDE R14, R16, 0x2, R14 ;  /* 0x00000002100e7825 */ /* 0x010fe200078e020e */
[----:B------:R1:W5:Y:S04]  /*9f20*/  LD.E.128 R8, desc[UR42][R12.64] ;  /* 0x0000002a0c087980 */ /* 0x000368000c101d00 */
[----:B------:R1:W5:Y:S02]  /*9f30*/  LD.E.128 R4, desc[UR42][R14.64] ;  /* 0x0000002a0e047980 */ /* 0x000364000c101d00 */
.L_x_2708:
[----:B------:R-:W-:Y:S05]  /*9f40*/  BSYNC B1 ;  /* 0x0000000000017941 */ /* 0x000fea0003800000 */
.L_x_2707:
[----:B------:R-:W2:Y:S01]  /*9f50*/  SYNCS.PHASECHK.TRANS64.TRYWAIT P1, [R2+URZ+0x28c00], R21 ;  /* 0x028c0015020075a7 */ /* 0x000ea2000802017f */
[----:B-----5:R-:W-:Y:S01]  /*9f60*/  IMAD.MOV.U32 R0, RZ, RZ, R4 ;  /* 0x000000ffff007224 */ /* 0x020fe200078e0004 */
[----:B-1----:R-:W-:Y:S01]  /*9f70*/  VIADDMNMX R13, R33, -R192, 0x40, PT ;  /* 0x00000040210d7446 */ /* 0x002fe200038009c0 */
[----:B------:R-:W-:Y:S01]  /*9f80*/  IMAD.MOV.U32 R12, RZ, RZ, R5 ;  /* 0x000000ffff0c7224 */ /* 0x000fe200078e0005 */
[----:B0-----:R-:W-:Y:S01]  /*9f90*/  ISETP.GE.AND P0, PT, R16, R3, PT ;  /* 0x000000031000720c */ /* 0x001fe20003f06270 */
[----:B----4-:R-:W-:Y:S01]  /*9fa0*/  IMAD.MOV.U32 R14, RZ, RZ, R9 ;  /* 0x000000ffff0e7224 */ /* 0x010fe200078e0009 */
[----:B------:R-:W-:Y:S01]  /*9fb0*/  PRMT R51, R51, 0x5410, R0 ;  /* 0x0000541033337816 */ /* 0x000fe20000000000 */
[----:B------:R-:W-:Y:S01]  /*9fc0*/  IMAD.MOV.U32 R0, RZ, RZ, R6 ;  /* 0x000000ffff007224 */ /* 0x000fe200078e0006 */
[-C--:B------:R-:W-:Y:S01]  /*9fd0*/  ISETP.GE.OR P2, PT, R184, R13.reuse, P0 ;  /* 0x0000000db800720c */ /* 0x080fe20000746670 */
[----:B------:R-:W-:Y:S01]  /*9fe0*/  BSSY B1, `(.L_x_2709) ;  /* 0x000000b000017945 */ /* 0x000fe20003800000 */
[----:B------:R-:W-:Y:S01]  /*9ff0*/  PRMT R53, R53, 0x5410, R12 ;  /* 0x0000541035357816 */ /* 0x000fe2000000000c */
[----:B------:R-:W-:Y:S01]  /*a000*/  IMAD.MOV.U32 R12, RZ, RZ, R7 ;  /* 0x000000ffff0c7224 */ /* 0x000fe200078e0007 */
[----:B------:R-:W-:Y:S01]  /*a010*/  ISETP.GE.OR P0, PT, R36, R13, P0 ;  /* 0x0000000d2400720c */ /* 0x000fe20000706670 */
[----:B------:R-:W-:Y:S01]  /*a020*/  IMAD.MOV.U32 R13, RZ, RZ, R8 ;  /* 0x000000ffff0d7224 */ /* 0x000fe200078e0008 */
[----:B------:R-:W-:Y:S01]  /*a030*/  PRMT R51, R0, 0x7610, R51 ;  /* 0x0000761000337816 */ /* 0x000fe20000000033 */
[----:B------:R-:W-:Y:S01]  /*a040*/  IMAD.MOV.U32 R0, RZ, RZ, R10 ;  /* 0x000000ffff007224 */ /* 0x000fe200078e000a */
[----:B------:R-:W-:Y:S01]  /*a050*/  PRMT R53, R12, 0x7610, R53 ;  /* 0x000076100c357816 */ /* 0x000fe20000000035 */
[----:B------:R-:W-:Y:S01]  /*a060*/  IMAD.MOV.U32 R20, RZ, RZ, R11 ;  /* 0x000000ffff147224 */ /* 0x000fe200078e000b */
[----:B------:R-:W-:Y:S01]  /*a070*/  PRMT R54, R13, 0x5410, R14 ;  /* 0x000054100d367816 */ /* 0x000fe2000000000e */
[----:B--2---:R-:W-:Y:S06]  /*a080*/  @!P1 BRA `(.L_x_2710) ;  /* 0x0000019400949947 */ /* 0x004fec0003800000 */
.L_x_3045:
[----:B------:R-:W-:Y:S05]  /*a090*/  BSYNC B1 ;  /* 0x0000000000017941 */ /* 0x000fea0003800000 */
.L_x_2709:
[----:B------:R-:W-:Y:S04]  /*a0a0*/  BSSY B1, `(.L_x_2711) ;  /* 0x000006a000017945 */ /* 0x000fe80003800000 */
[----:B------:R-:W-:Y:S05]  /*a0b0*/  @P2 BRA `(.L_x_2712) ;  /* 0x0000000400a02947 */ /* 0x000fea0003800000 */
[----:B------:R-:W-:Y:S01]  /*a0c0*/  IMAD.SHL.U32 R12, R195, 0x40, RZ ;  /* 0x00000040c30c7824 */ /* 0x000fe200078e00ff */
[----:B------:R-:W-:Y:S01]  /*a0d0*/  SHF.R.U64 R44, R28, 0x10, R29 ;  /* 0x000000101c2c7819 */ /* 0x000fe2000000121d */
[----:B------:R-:W-:Y:S01]  /*a0e0*/  IMAD.IADD R13, R16, 0x1, R3 ;  /* 0x00000001100d7824 */ /* 0x000fe200078e0203 */
[----:B------:R-:W-:Y:S02]  /*a0f0*/  SHF.R.U64 R39, R24, 0x10, R25 ;  /* 0x0000001018277819 */ /* 0x000fe40000001219 */
[----:B------:R-:W-:Y:S02]  /*a100*/  LOP3.LUT R14, R12, 0x1c0, RZ, 0xc0, !PT ;  /* 0x000001c00c0e7812 */ /* 0x000fe400078ec0ff */
[----:B------:R-:W-:Y:S02]  /*a110*/  SHF.R.U32.HI R43, RZ, 0x10, R27 ;  /* 0x00000010ff2b7819 */ /* 0x000fe4000001161b */
[----:B------:R-:W-:Y:S02]  /*a120*/  LOP3.LUT R12, R14, 0x38, R16, 0xf8, !PT ;  /* 0x000000380e0c7812 */ /* 0x000fe400078ef810 */
[----:B------:R-:W-:-:S02]  /*a130*/  SHF.R.U32.HI R15, RZ, 0x3, R14 ;  /* 0x00000003ff0f7819 */ /* 0x000fc4000001160e */
[----:B------:R-:W-:Y:S02]  /*a140*/  LOP3.LUT R13, R14, 0x38, R13, 0xf8, !PT ;  /* 0x000000380e0d7812 */ /* 0x000fe400078ef80d */
[-C--:B------:R-:W-:Y:S02]  /*a150*/  LOP3.LUT R12, R12, R15.reuse, RZ, 0x3c, !PT ;  /* 0x0000000f0c0c7212 */ /* 0x080fe400078e3cff */
[----:B------:R-:W-:Y:S02]  /*a160*/  SHF.R.U32.HI R48, RZ, 0x10, R31 ;  /* 0x00000010ff307819 */ /* 0x000fe4000001161f */
[----:B------:R-:W-:Y:S01]  /*a170*/  PRMT R44, R38, 0x5432, R44 ;  /* 0x00005432262c7816 */ /* 0x000fe2000000002c */
[----:B0-----:R-:W-:Y:S01]  /*a180*/  IMAD R21, R203, 0x200, R12 ;  /* 0x00000200cb157824 */ /* 0x001fe200078e020c */
[----:B------:R-:W-:Y:S02]  /*a190*/  LOP3.LUT R12, R13, R15, RZ, 0x3c, !PT ;  /* 0x0000000f0d0c7212 */ /* 0x000fe400078e3cff */
[----:B------:R-:W-:Y:S01]  /*a1a0*/  SHF.R.U32.HI R46, RZ, 0x10, R29 ;  /* 0x00000010ff2e7819 */ /* 0x000fe2000001161d */
[----:B------:R-:W-:Y:S01]  /*a1b0*/  IMAD R21, R21, 0x2, R2 ;  /* 0x0000000215157824 */ /* 0x000fe200078e0202 */
[----:B------:R-:W-:Y:S01]  /*a1c0*/  PRMT R39, R41, 0x5410, R39 ;  /* 0x0000541029277816 */ /* 0x000fe20000000027 */
[----:B------:R-:W-:Y:S01]  /*a1d0*/  IMAD R37, R203, 0x200, R12 ;  /* 0x00000200cb257824 */ /* 0x000fe200078e020c */
[----:B------:R-:W-:-:S02]  /*a1e0*/  SHF.R.U32.HI R40, RZ, 0x10, R25 ;  /* 0x00000010ff287819 */ /* 0x000fc40000011619 */
[----:B------:R-:W0:Y:S01]  /*a1f0*/  LDS.128 R12, [R21+0x20400] ;  /* 0x02040000150c7984 */ /* 0x000e220000000c00 */
[----:B------:R-:W-:Y:S01]  /*a200*/  IMAD R37, R37, 0x2, R2 ;  /* 0x0000000225257824 */ /* 0x000fe200078e0202 */
[----:B------:R-:W-:Y:S02]  /*a210*/  SHF.R.U64 R47, R30, 0x10, R31 ;  /* 0x000000101e2f7819 */ /* 0x000fe4000000121f */
[C---:B------:R-:W-:Y:S02]  /*a220*/  PRMT R43, R45.reuse, 0x5410, R43 ;  /* 0x000054102d2b7816 */ /* 0x040fe4000000002b */
[----:B------:R-:W1:Y:S01]  /*a230*/  LDS.128 R32, [R37+0x20400] ;  /* 0x0204000025207984 */ /* 0x000e620000000c00 */
[----:B------:R-:W-:Y:S01]  /*a240*/  PRMT R48, R45, 0x5432, R48 ;  /* 0x000054322d307816 */ /* 0x000fe20000000030 */
[----:B------:R-:W-:Y:S01]  /*a250*/  IMAD.U32 R45, R44, 0x10000, RZ ;  /* 0x000100002c2d7824 */ /* 0x000fe200078e00ff */
[----:B------:R-:W-:Y:S01]  /*a260*/  PRMT R46, R41, 0x5432, R46 ;  /* 0x00005432292e7816 */ /* 0x000fe2000000002e */
[----:B------:R-:W-:Y:S01]  /*a270*/  IMAD.U32 R41, R39, 0x10000, RZ ;  /* 0x0001000027297824 */ /* 0x000fe200078e00ff */
[----:B------:R-:W-:-:S02]  /*a280*/  PRMT R40, R49, 0x5432, R40 ;  /* 0x0000543231287816 */ /* 0x000fc40000000028 */
[----:B------:R-:W-:Y:S02]  /*a290*/  PRMT R47, R38, 0x5410, R47 ;  /* 0x00005410262f7816 */ /* 0x000fe4000000002f */
[----:B------:R-:W-:Y:S02]  /*a2a0*/  LOP3.LUT R44, R44, 0xffff0000, RZ, 0xc0, !PT ;  /* 0xffff00002c2c7812 */ /* 0x000fe400078ec0ff */
[----:B------:R-:W-:Y:S02]  /*a2b0*/  SHF.R.U64 R42, R26, 0x10, R27 ;  /* 0x000000101a2a7819 */ /* 0x000fe4000000121b */
[----:B------:R-:W-:Y:S02]  /*a2c0*/  LOP3.LUT R39, R39, 0xffff0000, RZ, 0xc0, !PT ;  /* 0xffff000027277812 */ /* 0x000fe400078ec0ff */
[----:B------:R-:W-:Y:S01]  /*a2d0*/  PRMT R42, R50, 0x5432, R42 ;  /* 0x00005432322a7816 */ /* 0x000fe2000000002a */
[C---:B0-----:R-:W-:Y:S01]  /*a2e0*/  IMAD.U32 R24, R12.reuse, 0x10000, RZ ;  /* 0x000100000c187824 */ /* 0x041fe200078e00ff */
[----:B------:R-:W-:Y:S01]  /*a2f0*/  LOP3.LUT R12, R12, 0xffff0000, RZ, 0xc0, !PT ;  /* 0xffff00000c0c7812 */ /* 0x000fe200078ec0ff */
        /* <DEDUP_REMOVED lines=10> */
[----:B------:R-:W-:-:S02]  /*a3a0*/  IMAD.U32 R38, R35, 0x10000, RZ ;  /* 0x0001000023267824 */ /* 0x000fc400078e00ff */
[C---:B------:R-:W-:Y:S01]  /*a3b0*/  FMUL.FTZ R49, R28.reuse, R45 ;  /* 0x0000002d1c317220 */ /* 0x040fe20000410000 */
[----:B------:R-:W-:Y:S01]  /*a3c0*/  LOP3.LUT R34, R35, 0xffff0000, RZ, 0xc0, !PT ;  /* 0xffff000023227812 */ /* 0x000fe200078ec0ff */
[-C--:B------:R-:W-:Y:S01]  /*a3d0*/  FMUL.FTZ R35, R28, R41.reuse ;  /* 0x000000291c237220 */ /* 0x080fe20000410000 */
[----:B------:R-:W-:Y:S02]  /*a3e0*/  IMAD.U32 R28, R46, 0x10000, RZ ;  /* 0x000100002e1c7824 */ /* 0x000fe400078e00ff */
[C---:B------:R-:W-:Y:S01]  /*a3f0*/  FFMA.FTZ R49, R24.reuse, R41, -R49 ;  /* 0x0000002918317223 */ /* 0x040fe20000010831 */
[C---:B------:R-:W-:Y:S01]  /*a400*/  FMUL.FTZ R41, R29.reuse, R44 ;  /* 0x0000002c1d297220 */ /* 0x040fe20000410000 */
[----:B------:R-:W-:Y:S01]  /*a410*/  FFMA.FTZ R35, R24, R45, R35 ;  /* 0x0000002d18237223 */ /* 0x000fe20000010023 */
[----:B------:R-:W-:Y:S02]  /*a420*/  IMAD.U32 R24, R40, 0x10000, RZ ;  /* 0x0001000028187824 */ /* 0x000fe400078e00ff */
[-C--:B------:R-:W-:Y:S01]  /*a430*/  FMUL.FTZ R29, R29, R39.reuse ;  /* 0x000000271d1d7220 */ /* 0x080fe20000410000 */
[----:B------:R-:W-:Y:S01]  /*a440*/  FFMA.FTZ R50, R12, R39, -R41 ;  /* 0x000000270c327223 */ /* 0x000fe20000010829 */
[----:B------:R-:W-:Y:S01]  /*a450*/  FMUL.FTZ R52, R30, R28 ;  /* 0x0000001c1e347220 */ /* 0x000fe20000410000 */
[----:B------:R-:W-:Y:S01]  /*a460*/  LOP3.LUT R46, R46, 0xffff0000, RZ, 0xc0, !PT ;  /* 0xffff00002e2e7812 */ /* 0x000fe200078ec0ff */
[-C--:B------:R-:W-:Y:S01]  /*a470*/  FMUL.FTZ R39, R30, R24.reuse ;  /* 0x000000181e277220 */ /* 0x080fe20000410000 */
[----:B------:R-:W-:Y:S01]  /*a480*/  LOP3.LUT R40, R40, 0xffff0000, RZ, 0xc0, !PT ;  /* 0xffff000028287812 */ /* 0x000fe200078ec0ff */
[C---:B------:R-:W-:Y:S01]  /*a490*/  FFMA.FTZ R52, R25.reuse, R24, -R52 ;  /* 0x0000001819347223 */ /* 0x040fe20000010834 */
[----:B------:R-:W-:Y:S01]  /*a4a0*/  FFMA.FTZ R44, R12, R44, R29 ;  /* 0x0000002c0c2c7223 */ /* 0x000fe2000001001d */
[----:B------:R-:W-:Y:S01]  /*a4b0*/  FFMA.FTZ R39, R25, R28, R39 ;  /* 0x0000001c19277223 */ /* 0x000fe20000010027 */
[----:B------:R-:W-:Y:S01]  /*a4c0*/  FMUL.FTZ R24, R32, R46 ;  /* 0x0000002e20187220 */ /* 0x000fe20000410000 */
[----:B------:R-:W-:-:S02]  /*a4d0*/  IMAD.U32 R25, R47, 0x10000, RZ ;  /* 0x000100002f197824 */ /* 0x000fc400078e00ff */
[-C--:B------:R-:W-:Y:S01]  /*a4e0*/  FMUL.FTZ R32, R32, R40.reuse ;  /* 0x0000002820207220 */ /* 0x080fe20000410000 */
[----:B------:R-:W-:Y:S02]  /*a4f0*/  IMAD.U32 R28, R48, 0x10000, RZ ;  /* 0x00010000301c7824 */ /* 0x000fe400078e00ff */
[----:B------:R-:W-:Y:S01]  /*a500*/  FFMA.FTZ R29, R13, R40, -R24 ;  /* 0x000000280d1d7223 */ /* 0x000fe20000010818 */
[----:B------:R-:W-:Y:S02]  /*a510*/  IMAD.U32 R12, R42, 0x10000, RZ ;  /* 0x000100002a0c7824 */ /* 0x000fe400078e00ff */
[-C--:B------:R-:W-:Y:S01]  /*a520*/  FMUL.FTZ R41, R31, R25.reuse ;  /* 0x000000191f297220 */ /* 0x080fe20000410000 */
[----:B------:R-:W-:Y:S02]  /*a530*/  IMAD.U32 R27, R15, 0x10000, RZ ;  /* 0x000100000f1b7824 */ /* 0x000fe400078e00ff */
[----:B------:R-:W-:Y:S01]  /*a540*/  FMUL.FTZ R40, R38, R28 ;  /* 0x0000001c26287220 */ /* 0x000fe20000410000 */
[----:B------:R-:W-:Y:S01]  /*a550*/  IMAD.U32 R24, R43, 0x10000, RZ ;  /* 0x000100002b187824 */ /* 0x000fe200078e00ff */
[----:B------:R-:W-:Y:S01]  /*a560*/  LOP3.LUT R47, R47, 0xffff0000, RZ, 0xc0, !PT ;  /* 0xffff00002f2f7812 */ /* 0x000fe200078ec0ff */
[----:B------:R-:W-:Y:S01]  /*a570*/  FMUL.FTZ R30, R31, R12 ;  /* 0x0000000c1f1e7220 */ /* 0x000fe20000410000 */
[----:B------:R-:W-:Y:S01]  /*a580*/  LOP3.LUT R48, R48, 0xffff0000, RZ, 0xc0, !PT ;  /* 0xffff000030307812 */ /* 0x000fe200078ec0ff */
[----:B------:R-:W-:Y:S01]  /*a590*/  FFMA.FTZ R32, R13, R46, R32 ;  /* 0x0000002e0d207223 */ /* 0x000fe20000010020 */
[----:B------:R-:W-:Y:S01]  /*a5a0*/  LOP3.LUT R42, R42, 0xffff0000, RZ, 0xc0, !PT ;  /* 0xffff00002a2a7812 */ /* 0x000fe200078ec0ff */
[----:B------:R-:W-:Y:S01]  /*a5b0*/  FFMA.FTZ R41, R26, R12, -R41 ;  /* 0x0000000c1a297223 */ /* 0x000fe20000010829 */
[----:B------:R-:W-:Y:S01]  /*a5c0*/  LOP3.LUT R43, R43, 0xffff0000, RZ, 0xc0, !PT ;  /* 0xffff00002b2b7812 */ /* 0x000fe200078ec0ff */
[-C--:B------:R-:W-:Y:S01]  /*a5d0*/  FMUL.FTZ R38, R38, R24.reuse ;  /* 0x0000001826267220 */ /* 0x080fe20000410000 */
[----:B------:R-:W-:Y:S01]  /*a5e0*/  LOP3.LUT R15, R15, 0xffff0000, RZ, 0xc0, !PT ;  /* 0xffff00000f0f7812 */ /* 0x000fe200078ec0ff */
[----:B------:R-:W-:Y:S01]  /*a5f0*/  FFMA.FTZ R40, R27, R24, -R40 ;  /* 0x000000181b287223 */ /* 0x000fe20000010828 */
[----:B------:R-:W-:Y:S01]  /*a600*/  FFMA.FTZ R26, R26, R25, R30 ;  /* 0x000000191a1a7223 */ /* 0x000fe2000001001e */
[C---:B------:R-:W-:Y:S01]  /*a610*/  FMUL.FTZ R13, R33.reuse, R47 ;  /* 0x0000002f210d7220 */ /* 0x040fe20000410000 */
[C---:B------:R-:W-:Y:S01]  /*a620*/  FMUL.FTZ R24, R34.reuse, R48 ;  /* 0x0000003022187220 */ /* 0x040fe20000410000 */
[-C--:B------:R-:W-:Y:S01]  /*a630*/  FMUL.FTZ R12, R33, R42.reuse ;  /* 0x0000002a210c7220 */ /* 0x080fe20000410000 */
[-C--:B------:R-:W-:Y:S01]  /*a640*/  FMUL.FTZ R25, R34, R43.reuse ;  /* 0x0000002b22197220 */ /* 0x080fe20000410000 */
[C---:B------:R-:W-:Y:S01]  /*a650*/  FFMA.FTZ R42, R14.reuse, R42, -R13 ;  /* 0x0000002a0e2a7223 */ /* 0x040fe2000001080d */
        /* <DEDUP_REMOVED lines=9> */
[----:B------:R-:W-:Y:S01]  /*a6f0*/  F2FP.BF16.F32.PACK_AB R25, R32, R39 ;  /* 0x000000272019723e */ /* 0x000fe200000010ff */
[----:B------:R1:W-:Y:S01]  /*a700*/  STS.128 [R21+0x20400], R12 ;  /* 0x0204000c15007388 */ /* 0x0003e20000000c00 */
[----:B------:R-:W-:-:S02]  /*a710*/  F2FP.BF16.F32.PACK_AB R26, R47, R26 ;  /* 0x0000001a2f1a723e */ /* 0x000fc400000010ff */
[----:B------:R-:W-:-:S05]  /*a720*/  F2FP.BF16.F32.PACK_AB R27, R48, R27 ;  /* 0x0000001b301b723e */ /* 0x000fca00000010ff */
[----:B------:R1:W-:Y:S02]  /*a730*/  STS.128 [R37+0x20400], R24 ;  /* 0x0204001825007388 */ /* 0x0003e40000000c00 */
.L_x_2712:
[----:B------:R-:W-:Y:S05]  /*a740*/  BSYNC B1 ;  /* 0x0000000000017941 */ /* 0x000fea0003800000 */
.L_x_2711:
[----:B------:R-:W-:Y:S01]  /*a750*/  PRMT R30, R0, 0x7610, R30 ;  /* 0x00007610001e7816 */ /* 0x000fe2000000001e */
[----:B------:R-:W-:Y:S06]  /*a760*/  @P0 BRA `(.L_x_2700) ;  /* 0x0000000400a40947 */ /* 0x000fec0003800000 */
[----:B------:R-:W2:Y:S01]  /*a770*/  LDL R40, [R1+0x64] ;  /* 0x0000640001287983 */ /* 0x000ea20000100800 */
[----:B-1----:R-:W-:Y:S01]  /*a780*/  IMAD.SHL.U32 R12, R36, 0x40, RZ ;  /* 0x00000040240c7824 */ /* 0x002fe200078e00ff */
[----:B------:R-:W-:Y:S01]  /*a790*/  SHF.R.S32.HI R13, RZ, 0x1f, R36 ;  /* 0x0000001fff0d7819 */ /* 0x000fe20000011424 */
[----:B------:R-:W-:Y:S01]  /*a7a0*/  IMAD.IADD R0, R16, 0x1, R3 ;  /* 0x0000000110007824 */ /* 0x000fe200078e0203 */
[----:B------:R-:W-:Y:S02]  /*a7b0*/  SHF.R.U64 R32, R4, 0x10, R5 ;  /* 0x0000001004207819 */ /* 0x000fe40000001205 */
[----:B------:R-:W-:Y:S02]  /*a7c0*/  LOP3.LUT R3, R12, 0x1c0, RZ, 0xc0, !PT ;  /* 0x000001c00c037812 */ /* 0x000fe400078ec0ff */
[----:B------:R-:W-:Y:S02]  /*a7d0*/  LEA.HI R13, R13, R36, RZ, 0x3 ;  /* 0x000000240d0d7211 */ /* 0x000fe400078f18ff */
[----:B------:R-:W-:-:S02]  /*a7e0*/  LOP3.LUT R0, R3, 0x38, R0, 0xf8, !PT ;  /* 0x0000003803007812 */ /* 0x000fc400078ef800 */
[----:B------:R-:W-:Y:S01]  /*a7f0*/  SHF.R.U32.HI R3, RZ, 0x3, R3 ;  /* 0x00000003ff037819 */ /* 0x000fe20000011603 */
[----:B------:R-:W-:Y:S01]  /*a800*/  IMAD.SHL.U32 R13, R13, 0x40, RZ ;  /* 0x000000400d0d7824 */ /* 0x000fe200078e00ff */
[----:B0-----:R-:W-:Y:S02]  /*a810*/  SHF.R.U64 R21, R8, 0x10, R9 ;  /* 0x0000001008157819 */ /* 0x001fe40000001209 */
[----:B------:R-:W-:Y:S02]  /*a820*/  LOP3.LUT R0, R0, R3, RZ, 0x3c, !PT ;  /* 0x0000000300007212 */ /* 0x000fe400078e3cff */
[----:B------:R-:W-:Y:S02]  /*a830*/  LOP3.LUT R3, R13, 0xfffffe00, RZ, 0xc0, !PT ;  /* 0xfffffe000d037812 */ /* 0x000fe400078ec0ff */
[----:B------:R-:W-:Y:S02]  /*a840*/  PRMT R32, R51, 0x5432, R32 ;  /* 0x0000543233207816 */ /* 0x000fe40000000020 */
[----:B------:R-:W-:Y:S01]  /*a850*/  PRMT R21, R54, 0x5410, R21 ;  /* 0x0000541036157816 */ /* 0x000fe20000000015 */
[----:B------:R-:W-:Y:S01]  /*a860*/  IMAD.IADD R3, R3, 0x1, R0 ;  /* 0x0000000103037824 */ /* 0x000fe200078e0200 */
[----:B------:R-:W-:Y:S01]  /*a870*/  SHF.R.U32.HI R28, RZ, 0x10, R9 ;  /* 0x00000010ff1c7819 */ /* 0x000fe20000011609 */
[----:B------:R-:W-:Y:S01]  /*a880*/  IMAD.U32 R33, R32, 0x10000, RZ ;  /* 0x0001000020217824 */ /* 0x000fe200078e00ff */
[--C-:B------:R-:W-:Y:S01]  /*a890*/  SHF.R.U64 R29, R10, 0x10, R11.reuse ;  /* 0x000000100a1d7819 */ /* 0x100fe2000000120b */
[----:B------:R-:W-:Y:S01]  /*a8a0*/  IMAD R3, R3, 0x2, R2 ;  /* 0x0000000203037824 */ /* 0x000fe200078e0202 */
[----:B------:R-:W-:-:S02]  /*a8b0*/  SHF.R.U32.HI R31, RZ, 0x10, R11 ;  /* 0x00000010ff1f7819 */ /* 0x000fc4000001160b */
[----:B------:R-:W-:Y:S02]  /*a8c0*/  SHF.R.U32.HI R34, RZ, 0x10, R5 ;  /* 0x00000010ff227819 */ /* 0x000fe40000011605 */
[----:B------:R-:W0:Y:S01]  /*a8d0*/  LDS.128 R24, [R3+0x20400] ;  /* 0x0204000003187984 */ /* 0x000e220000000c00 */
[----:B------:R-:W-:Y:S02]  /*a8e0*/  SHF.R.U32.HI R37, RZ, 0x10, R7 ;  /* 0x00000010ff257819 */ /* 0x000fe40000011607 */
[C---:B------:R-:W-:Y:S02]  /*a8f0*/  PRMT R34, R53.reuse, 0x5432, R34 ;  /* 0x0000543235227816 */ /* 0x040fe40000000022 */
[----:B------:R-:W-:Y:S02]  /*a900*/  PRMT R37, R53, 0x5410, R37 ;  /* 0x0000541035257816 */ /* 0x000fe40000000025 */
[----:B------:R-:W-:Y:S01]  /*a910*/  PRMT R31, R20, 0x5410, R31 ;  /* 0x00005410141f7816 */ /* 0x000fe2000000001f */
[----:B------:R-:W-:Y:S01]  /*a920*/  IMAD.U32 R36, R34, 0x10000, RZ ;  /* 0x0001000022247824 */ /* 0x000fe200078e00ff */
[----:B------:R-:W-:-:S02]  /*a930*/  PRMT R28, R54, 0x5432, R28 ;  /* 0x00005432361c7816 */ /* 0x000fc4000000001c */
[----:B------:R-:W-:Y:S02]  /*a940*/  SHF.R.U64 R35, R6, 0x10, R7 ;  /* 0x0000001006237819 */ /* 0x000fe40000001207 */
[----:B------:R-:W-:Y:S01]  /*a950*/  PRMT R29, R30, 0x5410, R29 ;  /* 0x000054101e1d7816 */ /* 0x000fe2000000001d */
[----:B------:R-:W-:Y:S01]  /*a960*/  IMAD.U32 R30, R28, 0x10000, RZ ;  /* 0x000100001c1e7824 */ /* 0x000fe200078e00ff */
[----:B------:R-:W-:Y:S01]  /*a970*/  PRMT R35, R51, 0x5410, R35 ;  /* 0x0000541033237816 */ /* 0x000fe20000000023 */
[C---:B0-----:R-:W-:Y:S01]  /*a980*/  IMAD.U32 R9, R24.reuse, 0x10000, RZ ;  /* 0x0001000018097824 */ /* 0x041fe200078e00ff */
[----:B------:R-:W-:Y:S01]  /*a990*/  LOP3.LUT R10, R24, 0xffff0000, RZ, 0xc0, !PT ;  /* 0xffff0000180a7812 */ /* 0x000fe200078ec0ff */
[C---:B------:R-:W-:Y:S01]  /*a9a0*/  IMAD.U32 R11, R25.reuse, 0x10000, RZ ;  /* 0x00010000190b7824 */ /* 0x040fe200078e00ff */
[----:B------:R-:W-:Y:S01]  /*a9b0*/  LOP3.LUT R24, R25, 0xffff0000, RZ, 0xc0, !PT ;  /* 0xffff000019187812 */ /* 0x000fe200078ec0ff */
[----:B------:R-:W-:Y:S02]  /*a9c0*/  IMAD.U32 R25, R21, 0x10000, RZ ;  /* 0x0001000015197824 */ /* 0x000fe400078e00ff */
[----:B------:R-:W-:Y:S01]  /*a9d0*/  FMUL.FTZ R39, R9, R33 ;  /* 0x0000002109277220 */ /* 0x000fe20000410000 */
[----:B------:R-:W-:-:S02]  /*a9e0*/  IMAD.U32 R20, R27, 0x10000, RZ ;  /* 0x000100001b147824 */ /* 0x000fc400078e00ff */
[----:B------:R-:W-:Y:S01]  /*a9f0*/  FMUL.FTZ R38, R11, R36 ;  /* 0x000000240b267220 */ /* 0x000fe20000410000 */
[-C--:B------:R-:W-:Y:S01]  /*aa00*/  FMUL.FTZ R9, R9, R25.reuse ;  /* 0x0000001909097220 */ /* 0x080fe20000410000 */
[----:B------:R-:W-:Y:S01]  /*aa10*/  LOP3.LUT R21, R21, 0xffff0000, RZ, 0xc0, !PT ;  /* 0xffff000015157812 */ /* 0x000fe200078ec0ff */
[----:B--2---:R-:W0:Y:S02]  /*aa20*/  LDS.128 R12, [R40+0x20400] ;  /* 0x02040000280c7984 */ /* 0x004e240000000c00 */
[C---:B0-----:R-:W-:Y:S01]  /*aa30*/  IMAD.U32 R0, R12.reuse, 0x10000, RZ ;  /* 0x000100000c007824 */ /* 0x041fe200078e00ff */
[----:B------:R-:W-:Y:S01]  /*aa40*/  LOP3.LUT R4, R12, 0xffff0000, RZ, 0xc0, !PT ;  /* 0xffff00000c047812 */ /* 0x000fe200078ec0ff */
[C---:B------:R-:W-:Y:S01]  /*aa50*/  IMAD.U32 R6, R14.reuse, 0x10000, RZ ;  /* 0x000100000e067824 */ /* 0x040fe200078e00ff */
[----:B------:R-:W-:Y:S01]  /*aa60*/  LOP3.LUT R7, R14, 0xffff0000, RZ, 0xc0, !PT ;  /* 0xffff00000e077812 */ /* 0x000fe200078ec0ff */
[----:B------:R-:W-:Y:S01]  /*aa70*/  FFMA.FTZ R39, R0, R25, -R39 ;  /* 0x0000001900277223 */ /* 0x000fe20000010827 */
[----:B------:R-:W-:-:S02]  /*aa80*/  IMAD.U32 R25, R37, 0x10000, RZ ;  /* 0x0001000025197824 */ /* 0x000fc400078e00ff */
[----:B------:R-:W-:Y:S01]  /*aa90*/  FFMA.FTZ R33, R0, R33, R9 ;  /* 0x0000002100217223 */ /* 0x000fe20000010009 */
[C---:B------:R-:W-:Y:S01]  /*aaa0*/  IMAD.U32 R5, R13.reuse, 0x10000, RZ ;  /* 0x000100000d057824 */ /* 0x040fe200078e00ff */
[----:B------:R-:W-:Y:S01]  /*aab0*/  LOP3.LUT R12, R13, 0xffff0000, RZ, 0xc0, !PT ;  /* 0xffff00000d0c7812 */ /* 0x000fe200078ec0ff */
[C---:B------:R-:W-:Y:S01]  /*aac0*/  IMAD.U32 R8, R15.reuse, 0x10000, RZ ;  /* 0x000100000f087824 */ /* 0x040fe200078e00ff */
[----:B------:R-:W-:Y:S01]  /*aad0*/  LOP3.LUT R14, R15, 0xffff0000, RZ, 0xc0, !PT ;  /* 0xffff00000f0e7812 */ /* 0x000fe200078ec0ff */
[----:B------:R-:W-:Y:S01]  /*aae0*/  IMAD.U32 R9, R31, 0x10000, RZ ;  /* 0x000100001f097824 */ /* 0x000fe200078e00ff */
[C---:B------:R-:W-:Y:S01]  /*aaf0*/  LOP3.LUT R15, R26.reuse, 0xffff0000, RZ, 0xc0, !PT ;  /* 0xffff00001a0f7812 */ /* 0x040fe200078ec0ff */
[----:B------:R-:W-:Y:S01]  /*ab00*/  IMAD.U32 R13, R26, 0x10000, RZ ;  /* 0x000100001a0d7824 */ /* 0x000fe200078e00ff */
[----:B------:R-:W-:Y:S01]  /*ab10*/  LOP3.LUT R26, R27, 0xffff0000, RZ, 0xc0, !PT ;  /* 0xffff00001b1a7812 */ /* 0x000fe200078ec0ff */
[C---:B------:R-:W-:Y:S01]  /*ab20*/  FMUL.FTZ R27, R20.reuse, R25 ;  /* 0x00000019141b7220 */ /* 0x040fe20000410000 */
[-C--:B------:R-:W-:Y:S01]  /*ab30*/  FMUL.FTZ R20, R20, R9.reuse ;  /* 0x0000000914147220 */ /* 0x080fe20000410000 */
[-C--:B------:R-:W-:Y:S01]  /*ab40*/  FMUL.FTZ R0, R11, R30.reuse ;  /* 0x0000001e0b007220 */ /* 0x080fe20000410000 */
[----:B------:R-:W-:Y:S01]  /*ab50*/  FFMA.FTZ R38, R5, R30, -R38 ;  /* 0x0000001e05267223 */ /* 0x000fe20000010826 */
[----:B------:R-:W-:Y:S01]  /*ab60*/  LOP3.LUT R11, R32, 0xffff0000, RZ, 0xc0, !PT ;  /* 0xffff0000200b7812 */ /* 0x000fe200078ec0ff */
[C---:B------:R-:W-:Y:S01]  /*ab70*/  FFMA.FTZ R30, R8.reuse, R9, -R27 ;  /* 0x00000009081e7223 */ /* 0x040fe2000001081b */
[----:B------:R-:W-:Y:S01]  /*ab80*/  FFMA.FTZ R32, R8, R25, R20 ;  /* 0x0000001908207223 */ /* 0x000fe20000010014 */
[----:B------:R-:W-:Y:S01]  /*ab90*/  FMUL.FTZ R27, R10, R21 ;  /* 0x000000150a1b7220 */ /* 0x000fe20000410000 */
[----:B------:R-:W-:-:S02]  /*aba0*/  IMAD.U32 R8, R35, 0x10000, RZ ;  /* 0x0001000023087824 */ /* 0x000fc400078e00ff */
[----:B------:R-:W-:Y:S01]  /*abb0*/  FFMA.FTZ R36, R5, R36, R0 ;  /* 0x0000002405247223 */ /* 0x000fe20000010000 */
[-C--:B------:R-:W-:Y:S01]  /*abc0*/  FMUL.FTZ R25, R10, R11.reuse ;  /* 0x0000000b0a197220 */ /* 0x080fe20000410000 */
[----:B------:R-:W-:Y:S01]  /*abd0*/  FFMA.FTZ R20, R4, R11, R27 ;  /* 0x0000000b04147223 */ /* 0x000fe2000001001b */
[----:B------:R-:W-:Y:S02]  /*abe0*/  IMAD.U32 R0, R29, 0x10000, RZ ;  /* 0x000100001d007824 */ /* 0x000fe400078e00ff */
[C---:B------:R-:W-:Y:S01]  /*abf0*/  FMUL.FTZ R11, R13.reuse, R8 ;  /* 0x000000080d0b7220 */ /* 0x040fe20000410000 */
[----:B------:R-:W-:Y:S01]  /*ac00*/  LOP3.LUT R9, R34, 0xffff0000, RZ, 0xc0, !PT ;  /* 0xffff000022097812 */ /* 0x000fe200078ec0ff */
[----:B------:R-:W-:Y:S01]  /*ac10*/  FFMA.FTZ R10, R4, R21, -R25 ;  /* 0x00000015040a7223 */ /* 0x000fe20000010819 */
[----:B------:R-:W-:Y:S01]  /*ac20*/  LOP3.LUT R5, R28, 0xffff0000, RZ, 0xc0, !PT ;  /* 0xffff00001c057812 */ /* 0x000fe200078ec0ff */
[-C--:B------:R-:W-:Y:S01]  /*ac30*/  FMUL.FTZ R13, R13, R0.reuse ;  /* 0x000000000d0d7220 */ /* 0x080fe20000410000 */
[----:B------:R-:W-:Y:S01]  /*ac40*/  FFMA.FTZ R11, R6, R0, -R11 ;  /* 0x00000000060b7223 */ /* 0x000fe2000001080b */
[----:B------:R-:W-:Y:S01]  /*ac50*/  LOP3.LUT R4, R35, 0xffff0000, RZ, 0xc0, !PT ;  /* 0xffff000023047812 */ /* 0x000fe200078ec0ff */
[----:B------:R-:W-:Y:S01]  /*ac60*/  FMUL.FTZ R21, R24, R9 ;  /* 0x0000000918157220 */ /* 0x000fe20000410000 */
[----:B------:R-:W-:Y:S01]  /*ac70*/  LOP3.LUT R0, R29, 0xffff0000, RZ, 0xc0, !PT ;  /* 0xffff00001d007812 */ /* 0x000fe200078ec0ff */
[----:B------:R-:W-:Y:S01]  /*ac80*/  FFMA.FTZ R13, R6, R8, R13 ;  /* 0x00000008060d7223 */ /* 0x000fe2000001000d */
[----:B------:R-:W-:Y:S01]  /*ac90*/  LOP3.LUT R37, R37, 0xffff0000, RZ, 0xc0, !PT ;  /* 0xffff000025257812 */ /* 0x000fe200078ec0ff */
[-C--:B------:R-:W-:Y:S01]  /*aca0*/  FMUL.FTZ R24, R24, R5.reuse ;  /* 0x0000000518187220 */ /* 0x080fe20000410000 */
[----:B------:R-:W-:Y:S01]  /*acb0*/  LOP3.LUT R31, R31, 0xffff0000, RZ, 0xc0, !PT ;  /* 0xffff00001f1f7812 */ /* 0x000fe200078ec0ff */
[C---:B------:R-:W-:Y:S01]  /*acc0*/  FMUL.FTZ R6, R15.reuse, R4 ;  /* 0x000000040f067220 */ /* 0x040fe20000410000 */
[----:B------:R-:W-:Y:S01]  /*acd0*/  FFMA.FTZ R5, R12, R5, -R21 ;  /* 0x000000050c057223 */ /* 0x000fe20000010815 */
[-C--:B------:R-:W-:Y:S01]  /*ace0*/  FMUL.FTZ R15, R15, R0.reuse ;  /* 0x000000000f0f7220 */ /* 0x080fe20000410000 */
[C---:B------:R-:W-:Y:S01]  /*acf0*/  FMUL.FTZ R21, R26.reuse, R37 ;  /* 0x000000251a157220 */ /* 0x040fe20000410000 */
[-C--:B------:R-:W-:Y:S01]  /*ad00*/  FMUL.FTZ R26, R26, R31.reuse ;  /* 0x0000001f1a1a7220 */ /* 0x080fe20000410000 */
[C---:B------:R-:W-:Y:S01]  /*ad10*/  FFMA.FTZ R6, R7.reuse, R0, -R6 ;  /* 0x0000000007067223 */ /* 0x040fe20000010806 */
[----:B------:R-:W-:Y:S01]  /*ad20*/  FFMA.FTZ R0, R7, R4, R15 ;  /* 0x0000000407007223 */ /* 0x000fe2000001000f */
[----:B------:R-:W-:Y:S01]  /*ad30*/  FFMA.FTZ R7, R14, R31, -R21 ;  /* 0x0000001f0e077223 */ /* 0x000fe20000010815 */
        /* <DEDUP_REMOVED lines=12> */
.L_x_2700:
[----:B------:R-:W-:Y:S05]  /*ae00*/  BSYNC B0 ;  /* 0x0000000000007941 */ /* 0x000fea0003800000 */
.L_x_2686:
[----:B------:R-:W-:Y:S01]  /*ae10*/  @!PT LDS RZ, [RZ] ;  /* 0x00000000fffff984 */ /* 0x000fe20000000800 */
[----:B------:R-:W-:Y:S01]  /*ae20*/  @!PT LDS RZ, [RZ] ;  /* 0x00000000fffff984 */ /* 0x000fe20000000800 */
[----:B------:R-:W-:Y:S01]  /*ae30*/  @!PT LDS RZ, [RZ] ;  /* 0x00000000fffff984 */ /* 0x000fe20000000800 */
[----:B------:R-:W-:Y:S01]  /*ae40*/  @!PT LDS RZ, [RZ] ;  /* 0x00000000fffff984 */ /* 0x000fe20000000800 */
[----:B------:R5:W-:Y:S06]  /*ae50*/  MEMBAR.ALL.CTA ;  /* 0x0000000000007992 */ /* 0x000bec0000008000 */
[----:B-----5:R-:W5:Y:S01]  /*ae60*/  FENCE.VIEW.ASYNC.S ;  /* 0x00000000000073c6 */ /* 0x020f620000000000 */
[----:B------:R-:W-:Y:S05]  /*ae70*/  WARPSYNC.ALL ;  /* 0x0000000000007948 */ /* 0x000fea0003800000 */
[----:B-----5:R-:W-:Y:S06]  /*ae80*/  BAR.SYNC.DEFER_BLOCKING 0xd, 0x80 ;  /* 0x0342000000007b1d */ /* 0x020fec0000010000 */
.L_x_2683:
[----:B--2-4-:R-:W-:-:S05]  /*ae90*/  IMAD.U32 R0, RZ, RZ, UR37 ;  /* 0x00000025ff007e24 */ /* 0x014fca000f8e00ff */
[----:B------:R-:W-:-:S13]  /*aea0*/  ISETP.NE.AND P0, PT, R0, 0x3, PT ;  /* 0x000000030000780c */ /* 0x000fda0003f05270 */
[----:B------:R-:W-:Y:S05]  /*aeb0*/  @!P0 BRA `(.L_x_2713) ;  /* 0x0000000000048947 */ /* 0x000fea0003800000 */
[----:B------:R-:W-:Y:S01]  /*aec0*/  BPT.TRAP 0x1 ;  /* 0x000000040000795c */ /* 0x000fe20000300000 */
.L_x_2713:
[----:B-1----:R-:W-:Y:S01]  /*aed0*/  IMAD R14, R18, 0x8, R2 ;  /* 0x00000008120e7824 */ /* 0x002fe200078e0202 */
[----:B------:R-:W-:-:S04]  /*aee0*/  SHF.L.U32 R57, R19, 0x1f, RZ ;  /* 0x0000001f13397819 */ /* 0x000fc800000006ff */
[----:B------:R1:W2:Y:S01]  /*aef0*/  SYNCS.PHASECHK.TRANS64.TRYWAIT P2, [R14+URZ+0x28c30], R57 ;  /* 0x028c30390e0075a7 */ /* 0x0002a2000804017f */
[----:B------:R-:W-:Y:S05]  /*af00*/  @!P0 BRA `(.L_x_2714) ;  /* 0x0000000000048947 */ /* 0x000fea0003800000 */
[----:B------:R-:W-:Y:S01]  /*af10*/  BPT.TRAP 0x1 ;  /* 0x000000040000795c */ /* 0x000fe20000300000 */
.L_x_2714:
[----:B------:R-:W4:Y:S02]  /*af20*/  S2R R0, SR_TID.X ;  /* 0x0000000000007919 */ /* 0x000f240000002100 */
[----:B----4-:R-:W-:-:S04]  /*af30*/  LOP3.LUT R0, R0, 0x7f, RZ, 0xc0, !PT ;  /* 0x0000007f00007812 */ /* 0x010fc800078ec0ff */
[----:B------:R-:W-:Y:S01]  /*af40*/  ISETP.NE.AND P1, PT, R0, RZ, PT ;  /* 0x000000ff0000720c */ /* 0x000fe20003f25270 */
[----:B------:R-:W-:-:S05]  /*af50*/  VIADD R0, R2, 0x22400 ;  /* 0x0002240002007836 */ /* 0x000fca0000000000 */
[----:B------:R-:W-:Y:S01]  /*af60*/  SHF.R.U32.HI R0, RZ, 0x4, R0 ;  /* 0x00000004ff007819 */ /* 0x000fe20000011600 */
[----:B--2---:R-:W-:Y:S06]  /*af70*/  @P2 BRA `(.L_x_2715) ;  /* 0x0000000000082947 */ /* 0x004fec0003800000 */
[----:B------:R-:W2:Y:S02]  /*af80*/  SYNCS.PHASECHK.TRANS64.TRYWAIT P2, [R14+URZ+0x28c30], R57 ;  /* 0x028c30390e0075a7 */ /* 0x000ea4000804017f */
[----:B--2---:R-:W-:Y:S05]  /*af90*/  @!P2 BRA `(.L_x_2716) ;  /* 0x0000018400e4a947 */ /* 0x004fea0003800000 */
.L_x_2715:
[----:B------:R-:W-:Y:S01]  /*afa0*/  LOP3.LUT R0, R0, 0x3fff, RZ, 0xc0, !PT ;  /* 0x00003fff00007812 */ /* 0x000fe200078ec0ff */
[----:B------:R-:W-:Y:S05]  /*afb0*/  WARPSYNC.ALL ;  /* 0x0000000000007948 */ /* 0x000fea0003800000 */
[----:B------:R-:W-:Y:S01]  /*afc0*/  LOP3.LUT R15, R0, 0x10000, RZ, 0xfc, !PT ;  /* 0x00010000000f7812 */ /* 0x000fe200078efcff */
[----:B------:R-:W-:Y:S01]  /*afd0*/  VIADD R0, R2, 0x20400 ;  /* 0x0002040002007836 */ /* 0x000fe20000000000 */
[----:B0-----:R-:W-:-:S03]  /*afe0*/  WARPGROUP.ARRIVE ;  /* 0x00000000000079c5 */ /* 0x001fc60000000000 */
[----:B------:R-:W-:Y:S01]  /*aff0*/  IMAD R6, R18, 0x200, R15 ;  /* 0x0000020012067824 */ /* 0x000fe200078e020f */
[----:B------:R-:W-:Y:S01]  /*b000*/  ULDC.64 UR40, c[0x0][0x9e0] ;  /* 0x0002780000287ab9 */ /* 0x000fe20000000a00 */
[----:B---3--:R-:W-:Y:S01]  /*b010*/  IMAD.MOV.U32 R7, RZ, RZ, 0x40000040 ;  /* 0x40000040ff077424 */ /* 0x008fe200078e00ff */
[----:B------:R-:W-:Y:S01]  /*b020*/  SHF.R.U32.HI R0, RZ, 0x4, R0 ;  /* 0x00000004ff007819 */ /* 0x000fe20000011600 */
[----:B------:R-:W-:Y:S01]  /*b030*/  IMAD.MOV.U32 R5, RZ, RZ, 0x40000040 ;  /* 0x40000040ff057424 */ /* 0x000fe200078e00ff */
[C---:B------:R-:W-:Y:S01]  /*b040*/  R2UR UR6, R6.reuse ;  /* 0x00000000060672ca */ /* 0x040fe200000e0000 */
[----:B------:R-:W-:Y:S01]  /*b050*/  VIADD R8, R6, 0x2 ;  /* 0x0000000206087836 */ /* 0x000fe20000000000 */
[----:B------:R-:W-:Y:S01]  /*b060*/  LOP3.LUT R0, R0, 0x3fff, RZ, 0xc0, !PT ;  /* 0x00003fff00007812 */ /* 0x000fe200078ec0ff */
[----:B------:R-:W-:Y:S01]  /*b070*/  IMAD.MOV.U32 R9, RZ, RZ, 0x40000040 ;  /* 0x40000040ff097424 */ /* 0x000fe200078e00ff */
[----:B------:R-:W-:Y:S01]  /*b080*/  R2UR UR7, R7 ;  /* 0x00000000070772ca */ /* 0x000fe200000e0000 */
[----:B------:R-:W-:Y:S01]  /*b090*/  IMAD.MOV.U32 R11, RZ, RZ, 0x40000040 ;  /* 0x40000040ff0b7424 */ /* 0x000fe200078e00ff */
[----:B------:R-:W-:Y:S01]  /*b0a0*/  LOP3.LUT R4, R0, 0x10000, RZ, 0xfc, !PT ;  /* 0x0001000000047812 */ /* 0x000fe200078efcff */
[----:B------:R-:W-:Y:S01]  /*b0b0*/  VIADD R12, R6, 0x4 ;  /* 0x00000004060c7836 */ /* 0x000fe20000000000 */
[----:B------:R-:W-:Y:S01]  /*b0c0*/  R2UR UR5, R5 ;  /* 0x00000000050572ca */ /* 0x000fe200000e0000 */
[----:B------:R-:W-:Y:S01]  /*b0d0*/  IMAD.MOV.U32 R13, RZ, RZ, 0x40000040 ;  /* 0x40000040ff0d7424 */ /* 0x000fe200078e00ff */
[C---:B------:R-:W-:Y:S01]  /*b0e0*/  R2UR UR4, R4.reuse ;  /* 0x00000000040472ca */ /* 0x040fe200000e0000 */
[----:B------:R-:W-:Y:S01]  /*b0f0*/  VIADD R10, R4, 0x2 ;  /* 0x00000002040a7836 */ /* 0x000fe20000000000 */
[----:B------:R-:W0:Y:S01]  /*b100*/  LDC R0, c[0x0][0x448] ;  /* 0x00011200ff007b82 */ /* 0x000e220000000800 */
[----:B------:R-:W-:Y:S01]  /*b110*/  IMAD.MOV.U32 R7, RZ, RZ, 0x40000040 ;  /* 0x40000040ff077424 */ /* 0x000fe200078e00ff */
[----:B------:R-:W-:Y:S01]  /*b120*/  UISETP.GE.AND UP0, UPT, UR41, 0x1, UPT ;  /* 0x000000012900788c */ /* 0x000fe2000bf06270 */
[----:B------:R-:W-:-:S03]  /*b130*/  LEA R56, R168, 0xffffffc0, 0x6 ;  /* 0xffffffc0a8387811 */ /* 0x000fc600078e30ff */
[----:B------:R-:W-:Y:S01]  /*b140*/  UP2UR UR47, UPR, URZ, 0x1 ;  /* 0x000000013f2f7883 */ /* 0x000fe20008000000 */
[----:B------:R-:W-:Y:S02]  /*b150*/  IADD3 R58, -R186, R23, -R56 ;  /* 0x00000017ba3a7210 */ /* 0x000fe40007ffe938 */
[----:B------:R-:W-:Y:S02]  /*b160*/  PLOP3.LUT P3, PT, PT, PT, UP0, 0x40, 0x0 ;  /* 0x000000000000781c */ /* 0x000fe40003f6e808 */
[----:B------:R-:W-:Y:S01]  /*b170*/  HGMMA.64x64x16.F32.BF16 R24, gdesc[UR4], RZ, !UPT, gsb0 ;  /* 0x00e00000041879f0 */ /* 0x000fe2000c0018ff */
[----:B------:R-:W-:Y:S01]  /*b180*/  R2UR UR6, R8 ;  /* 0x00000000080672ca */ /* 0x000fe200000e0000 */
[----:B------:R-:W-:Y:S01]  /*b190*/  VIADD R8, R4, 0x4 ;  /* 0x0000000404087836 */ /* 0x000fe20000000000 */
[----:B------:R-:W-:Y:S01]  /*b1a0*/  R2UR UR7, R9 ;  /* 0x00000000090772ca */ /* 0x000fe200000e0000 */
[----:B------:R-:W-:Y:S01]  /*b1b0*/  IMAD.MOV.U32 R9, RZ, RZ, 0x40000040 ;  /* 0x40000040ff097424 */ /* 0x000fe200078e00ff */
[----:B------:R-:W-:-:S02]  /*b1c0*/  R2UR UR4, R10 ;  /* 0x000000000a0472ca */ /* 0x000fc400000e0000 */
[----:B------:R-:W-:Y:S02]  /*b1d0*/  R2UR UR5, R11 ;  /* 0x000000000b0572ca */ /* 0x000fe400000e0000 */
[----:B0-----:R-:W-:Y:S01]  /*b1e0*/  ISETP.NE.AND P2, PT, R0, 0x1, PT ;  /* 0x000000010000780c */ /* 0x001fe20003f45270 */
[----:B------:R-:W-:-:S12]  /*b1f0*/  IMAD.IADD R0, R201, 0x1, R192 ;  /* 0x00000001c9007824 */ /* 0x000fd800078e02c0 */
[----:B------:R-:W0:Y:S01]  /*b200*/  @P2 LDC R3, c[0x0][0x44c] ;  /* 0x00011300ff032b82 */ /* 0x000e220000000800 */
[----:B------:R-:W-:Y:S02]  /*b210*/  WARPGROUP.DEPBAR.LE gsb0, 0x0 ;  /* 0x00008000000079c5 */ /* 0x000fe40000010000 */
[----:B------:R-:W-:-:S06]  /*b220*/  WARPGROUP.ARRIVE ;  /* 0x00000000000079c5 */ /* 0x000fcc0000000000 */
[----:B------:R-:W-:Y:S01]  /*b230*/  HGMMA.64x64x16.F32.BF16 R24, gdesc[UR4], R24, gsb0 ;  /* 0x00e00000041879f0 */ /* 0x000fe20008001818 */
[----:B------:R-:W-:Y:S01]  /*b240*/  R2UR UR6, R12 ;  /* 0x000000000c0672ca */ /* 0x000fe200000e0000 */
[----:B------:R-:W-:Y:S01]  /*b250*/  VIADD R12, R6, 0x6 ;  /* 0x00000006060c7836 */ /* 0x000fe20000000000 */
[----:B------:R-:W-:Y:S01]  /*b260*/  R2UR UR7, R13 ;  /* 0x000000000d0772ca */ /* 0x000fe200000e0000 */
[----:B------:R-:W-:Y:S01]  /*b270*/  VIADD R6, R4, 0x6 ;  /* 0x0000000604067836 */ /* 0x000fe20000000000 */
[----:B------:R-:W-:Y:S01]  /*b280*/  R2UR UR4, R8 ;  /* 0x00000000080472ca */ /* 0x000fe200000e0000 */
[----:B------:R-:W-:Y:S01]  /*b290*/  IMAD.MOV.U32 R13, RZ, RZ, 0x40000040 ;  /* 0x40000040ff0d7424 */ /* 0x000fe200078e00ff */
[----:B------:R-:W-:Y:S01]  /*b2a0*/  R2UR UR5, R9 ;  /* 0x00000000090572ca */ /* 0x000fe200000e0000 */
[----:B------:R-:W-:Y:S02]  /*b2b0*/  WARPGROUP.DEPBAR.LE gsb0, 0x0 ;  /* 0x00008000000079c5 */ /* 0x000fe40000010000 */
[----:B------:R-:W-:-:S10]  /*b2c0*/  WARPGROUP.ARRIVE ;  /* 0x00000000000079c5 */ /* 0x000fd40000000000 */
[----:B------:R-:W-:Y:S01]  /*b2d0*/  HGMMA.64x64x16.F32.BF16 R24, gdesc[UR4], R24, gsb0 ;  /* 0x00e00000041879f0 */ /* 0x000fe20008001818 */
[----:B------:R-:W-:Y:S01]  /*b2e0*/  R2UR UR6, R12 ;  /* 0x000000000c0672ca */ /* 0x000fe200000e0000 */
[----:B0-----:R-:W-:Y:S01]  /*b2f0*/  @P2 IMAD.HI.U32 R12, R0, R3, RZ ;  /* 0x00000003000c2227 */ /* 0x001fe200078e00ff */
[----:B------:R-:W-:Y:S02]  /*b300*/  R2UR UR7, R13 ;  /* 0x000000000d0772ca */ /* 0x000fe400000e0000 */
[----:B------:R-:W-:Y:S01]  /*b310*/  R2UR UR4, R6 ;  /* 0x00000000060472ca */ /* 0x000fe200000e0000 */
[----:B------:R-:W0:Y:S01]  /*b320*/  @P2 LDC R13, c[0x0][0x450] ;  /* 0x00011400ff0d2b82 */ /* 0x000e220000000800 */
[----:B------:R-:W-:Y:S01]  /*b330*/  R2UR UR5, R7 ;  /* 0x00000000070572ca */ /* 0x000fe200000e0000 */
[----:B------:R-:W-:Y:S02]  /*b340*/  IMAD.MOV.U32 R3, RZ, RZ, R0 ;  /* 0x000000ffff037224 */ /* 0x000fe400078e0000 */
[----:B------:R-:W-:-:S05]  /*b350*/  @!P1 VIADD R0, R14, 0x28c40 ;  /* 0x00028c400e009836 */ /* 0x000fca0000000000 */
[----:B------:R-:W-:Y:S02]  /*b360*/  @!P1 PRMT R0, RZ, 0x654, R0 ;  /* 0x00000654ff009816 */ /* 0x000fe40000000000 */
[----:B0-----:R-:W-:Y:S01]  /*b370*/  @P2 SHF.R.U32.HI R3, RZ, R13, R12 ;  /* 0x0000000dff032219 */ /* 0x001fe2000001160c */
[----:B------:R-:W-:-:S04]  /*b380*/  IMAD.MOV.U32 R13, RZ, RZ, -0x40 ;  /* 0xffffffc0ff0d7424 */ /* 0x000fc800078e00ff */
[----:B------:R-:W0:Y:S01]  /*b390*/  SHFL.IDX PT, R59, R3, RZ, 0x1c1f ;  /* 0x001c1fff033b7589 */ /* 0x000e2200000e0000 */
[----:B------:R-:W-:-:S04]  /*b3a0*/  IMAD R12, R168, R13, 0x41 ;  /* 0x00000041a80c7424 */ /* 0x000fc800078e020d */
[----:B------:R-:W-:Y:S01]  /*b3b0*/  VIADD R62, R12, 0xffffffff ;  /* 0xffffffff0c3e7836 */ /* 0x000fe20000000000 */
[----:B------:R-:W-:-:S05]  /*b3c0*/  IADD3 R13, -R186, R12, R23 ;  /* 0x0000000cba0d7210 */ /* 0x000fca0007ffe117 */
[----:B------:R-:W-:-:S04]  /*b3d0*/  IMAD.IADD R13, R13, 0x1, -R22 ;  /* 0x000000010d0d7824 */ /* 0x000fc800078e0a16 */
[----:B------:R-:W-:-:S05]  /*b3e0*/  VIADD R61, R13, UR40 ;  /* 0x000000280d3d7c36 */ /* 0x000fca0008000000 */
[----:B0-----:R-:W-:Y:S01]  /*b3f0*/  VIADDMNMX R12, R59, R61, R58, PT ;  /* 0x0000003d3b0c7246 */ /* 0x001fe2000380013a */
[----:B------:R-:W-:Y:S02]  /*b400*/  WARPGROUP.DEPBAR.LE gsb0, 0x0 ;  /* 0x00008000000079c5 */ /* 0x000fe40000010000 */
[----:B------:R-:W-:-:S06]  /*b410*/  WARPGROUP.ARRIVE ;  /* 0x00000000000079c5 */ /* 0x000fcc0000000000 */
[----:B------:R-:W-:Y:S01]  /*b420*/  HGMMA.64x64x16.F32.BF16 R24, gdesc[UR4], R24, gsb0 ;  /* 0x00e00000041879f0 */ /* 0x000fe20008001818 */
[----:B------:R-:W-:Y:S02]  /*b430*/  ULDC UR4, c[0x0][0x9dc] ;  /* 0x0002770000047ab9 */ /* 0x000fe40000000800 */
[----:B------:R-:W-:Y:S01]  /*b440*/  IMAD.U32 R21, RZ, RZ, UR4 ;  /* 0x00000004ff157e24 */ /* 0x000fe2000f8e00ff */
[----:B------:R-:W-:Y:S02]  /*b450*/  WARPGROUP.DEPBAR.LE gsb0, 0x0 ;  /* 0x00008000000079c5 */ /* 0x000fe40000010000 */
[----:B------:R0:W-:Y:S02]  /*b460*/  @!P1 SYNCS.ARRIVE.TRANS64.RED.A1T0 RZ, [R0+URZ], RZ ;  /* 0x000000ff00ff99a7 */ /* 0x0001e4000810043f */
[----:B0-----:R-:W-:-:S05]  /*b470*/  LOP3.LUT R0, RZ, R21, RZ, 0x33, !PT ;  /* 0x00000015ff007212 */ /* 0x001fca00078e33ff */
[----:B------:R-:W-:-:S04]  /*b480*/  IMAD.IADD R60, R13, 0x1, R0 ;  /* 0x000000010d3c7824 */ /* 0x000fc800078e0200 */
[----:B------:R-:W-:Y:S01]  /*b490*/  IMAD.IADD R13, R60, 0x1, R59 ;  /* 0x000000013c0d7824 */ /* 0x000fe200078e023b */
[----:B------:R-:W-:Y:S06]  /*b4a0*/  @P3 BRA `(.L_x_2717) ;  /* 0x0000000000583947 */ /* 0x000fec0003800000 */
[----:B------:R-:W-:Y:S01]  /*b4b0*/  IADD3 R0, -R22, R23, R59 ;  /* 0x0000001716007210 */ /* 0x000fe20007ffe13b */
[----:B------:R-:W-:Y:S03]  /*b4c0*/  BSSY B0, `(.L_x_2718) ;  /* 0x0000010000007945 */ /* 0x000fe60003800000 */
        /* <DEDUP_REMOVED lines=10> */
.L_x_2719:
[----:B------:R-:W-:-:S06]  /*b570*/  UISETP.NE.AND UP0, UPT, UR41, 0x1, UPT ;  /* 0x000000012900788c */ /* 0x000fcc000bf05270 */
[----:B------:R-:W-:-:S05]  /*b580*/  PLOP3.LUT P3, PT, PT, PT, UP0, 0x80, 0x0 ;  /* 0x000000000000781c */ /* 0x000fca0003f6f008 */
[----:B------:R-:W-:-:S08]  /*b590*/  @UP0 ULDC.64 UR4, c[0x0][0x9e8] ;  /* 0x00027a0000040ab9 */ /* 0x000fd00000000a00 */
[----:B------:R-:W-:-:S05]  /*b5a0*/  @P3 IMAD.HI.U32 R20, R0, UR4, RZ ;  /* 0x0000000400143c27 */ /* 0x000fca000f8e00ff */
[----:B------:R-:W-:-:S07]  /*b5b0*/  @P3 SHF.R.U32.HI R0, RZ, UR5, R20 ;  /* 0x00000005ff003c19 */ /* 0x000fce0008011614 */
.L_x_2720:
[----:B------:R-:W-:Y:S05]  /*b5c0*/  BSYNC B0 ;  /* 0x0000000000007941 */ /* 0x000fea0003800000 */
.L_x_2718:
[----:B------:R-:W-:-:S04]  /*b5d0*/  IMAD R59, R0, UR41, -R56 ;  /* 0x00000029003b7c24 */ /* 0x000fc8000f8e0a38 */
[----:B------:R-:W-:-:S05]  /*b5e0*/  IMAD.IADD R59, R59, 0x1, -R186 ;  /* 0x000000013b3b7824 */ /* 0x000fca00078e0aba */
[----:B------:R-:W-:Y:S02]  /*b5f0*/  VIMNMX R13, R13, R59, !PT ;  /* 0x0000003b0d0d7248 */ /* 0x000fe40007fe0100 */
[----:B------:R-:W-:-:S07]  /*b600*/  VIADDMNMX R12, R59, UR41, R12, PT ;  /* 0x000000293b0c7c46 */ /* 0x000fce000b80010c */
.L_x_2717:
[C---:B------:R-:W-:Y:S01]  /*b610*/  ISETP.GE.AND P3, PT, R62.reuse, 0x2, PT ;  /* 0x000000023e00780c */ /* 0x040fe20003f66270 */
[----:B------:R-:W0:Y:S01]  /*b620*/  SHFL.IDX PT, R3, R3, 0x1, 0x1c1f ;  /* 0x003c1f0003037f89 */ /* 0x000e2200000e0000 */
[----:B------:R-:W-:Y:S01]  /*b630*/  ISETP.GE.AND P4, PT, R62, 0x9, PT ;  /* 0x000000093e00780c */ /* 0x000fe20003f86270 */
[----:B------:R-:W-:Y:S01]  /*b640*/  UISETP.NE.AND UP0, UPT, UR47, URZ, UPT ;  /* 0x0000003f2f00728c */ /* 0x000fe2000bf05270 */
[C---:B------:R-:W-:Y:S02]  /*b650*/  ISETP.GT.AND P6, PT, R13.reuse, 0x1, !P3 ;  /* 0x000000010d00780c */ /* 0x040fe40005fc4270 */
[----:B------:R-:W-:Y:S02]  /*b660*/  ISETP.GT.AND P5, PT, R13, 0x8, !P4 ;  /* 0x000000080d00780c */ /* 0x000fe400067a4270 */
[C---:B------:R-:W-:Y:S02]  /*b670*/  ISETP.LT.OR P6, PT, R12.reuse, 0x2, P6 ;  /* 0x000000020c00780c */ /* 0x040fe400037c1670 */
[----:B------:R-:W-:-:S02]  /*b680*/  ISETP.LT.OR P5, PT, R12, 0x9, P5 ;  /* 0x000000090c00780c */ /* 0x000fc40002fa1670 */
[----:B-----5:R-:W-:Y:S02]  /*b690*/  FSEL R76, R25, -INF , !P6 ;  /* 0xff800000194c7808 */ /* 0x020fe40007000000 */
[----:B------:R-:W-:Y:S02]  /*b6a0*/  ISETP.GE.AND P6, PT, R62, 0xa, PT ;  /* 0x0000000a3e00780c */ /* 0x000fe40003fc6270 */
[----:B------:R-:W-:Y:S02]  /*b6b0*/  FSEL R74, R28, -INF , !P5 ;  /* 0xff8000001c4a7808 */ /* 0x000fe40006800000 */
[----:B------:R-:W-:Y:S02]  /*b6c0*/  ISETP.GT.AND P5, PT, R13, 0x9, !P6 ;  /* 0x000000090d00780c */ /* 0x000fe400077a4270 */
[----:B------:R-:W-:Y:S02]  /*b6d0*/  P2R R59, PR, RZ, 0x40 ;  /* 0x00000040ff3b7803 */ /* 0x000fe40000000000 */
[----:B------:R-:W-:-:S02]  /*b6e0*/  ISETP.LT.OR P5, PT, R12, 0xa, P5 ;  /* 0x0000000a0c00780c */ /* 0x000fc40002fa1670 */
[----:B------:R-:W-:Y:S02]  /*b6f0*/  ISETP.GE.AND P6, PT, R62, 0x11, PT ;  /* 0x000000113e00780c */ /* 0x000fe40003fc6270 */
[----:B------:R-:W-:Y:S01]  /*b700*/  FSEL R72, R29, -INF , !P5 ;  /* 0xff8000001d487808 */ /* 0x000fe20006800000 */
[----:B0-----:R-:W-:Y:S01]  /*b710*/  IMAD.IADD R29, R60, 0x1, R3 ;  /* 0x000000013c1d7824 */ /* 0x001fe200078e0203 */
        /* <DEDUP_REMOVED lines=10> */
[C---:B------:R-:W-:Y:S02]  /*b7c0*/  ISETP.GT.AND P5, PT, R13.reuse, 0x18, !P6 ;  /* 0x000000180d00780c */ /* 0x040fe400077a4270 */
        /* <DEDUP_REMOVED lines=37> */
[----:B------:R-:W-:Y:S02]  /*ba20*/  VIADDMNMX R25, R3, R61, R58, PT ;  /* 0x0000003d03197246 */ /* 0x000fe4000380013a */
        /* <DEDUP_REMOVED lines=12> */
[----:B------:R-:W-:-:S04]  /*baf0*/  ISETP.GT.AND P6, PT, R13, 0x39, !P6 ;  /* 0x000000390d00780c */ /* 0x000fc800077c4270 */
[----:B------:R-:W-:-:S04]  /*bb00*/  ISETP.LT.OR P6, PT, R12, 0x3a, P6 ;  /* 0x0000003a0c00780c */ /* 0x000fc800037c1670 */
[----:B------:R-:W-:Y:S02]  /*bb10*/  FSEL R24, R53, -INF , !P6 ;  /* 0xff80000035187808 */ /* 0x000fe40007000000 */
[----:B------:R-:W-:-:S13]  /*bb20*/  PLOP3.LUT P6, PT, PT, PT, UP0, 0x40, 0x0 ;  /* 0x000000000000781c */ /* 0x000fda0003fce808 */
[----:B------:R-:W-:Y:S05]  /*bb30*/  @P6 BRA `(.L_x_2721) ;  /* 0x0000000000606947 */ /* 0x000fea0003800000 */
        /* <DEDUP_REMOVED lines=13> */
.L_x_2723:
[----:B------:R-:W-:-:S06]  /*bc10*/  UISETP.NE.AND UP0, UPT, UR41, 0x1, UPT ;  /* 0x000000012900788c */ /* 0x000fcc000bf05270 */
[----:B------:R-:W-:-:S05]  /*bc20*/  PLOP3.LUT P6, PT, PT, PT, UP0, 0x80, 0x0 ;  /* 0x000000000000781c */ /* 0x000fca0003fcf008 */
[----:B------:R-:W-:-:S08]  /*bc30*/  @UP0 ULDC.64 UR4, c[0x0][0x9e8] ;  /* 0x00027a0000040ab9 */ /* 0x000fd00000000a00 */
[----:B------:R-:W-:Y:S01]  /*bc40*/  @P6 IMAD.HI.U32 R12, R3, UR4, RZ ;  /* 0x00000004030c6c27 */ /* 0x000fe2000f8e00ff */
[----:B------:R-:W-:-:S13]  /*bc50*/  PLOP3.LUT P6, PT, PT, PT, UP0, 0x80, 0x0 ;  /* 0x000000000000781c */ /* 0x000fda0003fcf008 */
[----:B------:R-:W-:-:S07]  /*bc60*/  @P6 SHF.R.U32.HI R3, RZ, UR5, R12 ;  /* 0x00000005ff036c19 */ /* 0x000fce000801160c */
.L_x_2724:
[----:B------:R-:W-:Y:S05]  /*bc70*/  BSYNC B0 ;  /* 0x0000000000007941 */ /* 0x000fea0003800000 */
.L_x_2722:
[----:B------:R-:W-:-:S04]  /*bc80*/  IMAD R3, R3, UR41, -R56 ;  /* 0x0000002903037c24 */ /* 0x000fc8000f8e0a38 */
[----:B------:R-:W-:-:S05]  /*bc90*/  IMAD.IADD R12, R3, 0x1, -R186 ;  /* 0x00000001030c7824 */ /* 0x000fca00078e0aba */
[----:B------:R-:W-:Y:S02]  /*bca0*/  VIMNMX R29, R29, R12, !PT ;  /* 0x0000000c1d1d7248 */ /* 0x000fe40007fe0100 */
[----:B------:R-:W-:-:S07]  /*bcb0*/  VIADDMNMX R25, R12, UR41, R25, PT ;  /* 0x000000290c197c46 */ /* 0x000fce000b800119 */
.L_x_2721:
[----:B------:R-:W-:Y:S01]  /*bcc0*/  BAR.SYNC.DEFER_BLOCKING 0xf, 0x100 ;  /* 0x03c4000000007b1d */ /* 0x000fe20000010000 */
[----:B------:R-:W-:Y:S02]  /*bcd0*/  ISETP.GT.AND P3, PT, R29, 0x1, !P3 ;  /* 0x000000011d00780c */ /* 0x000fe40005f64270 */
[----:B------:R-:W-:Y:S02]  /*bce0*/  FMNMX.FTZ R3, R164, R76, !PT ;  /* 0x0000004ca4037209 */ /* 0x000fe40007810000 */
[----:B------:R-:W-:Y:S01]  /*bcf0*/  ISETP.LT.OR P3, PT, R25, 0x2, P3 ;  /* 0x000000021900780c */ /* 0x000fe20001f61670 */
[----:B------:R-:W-:Y:S01]  /*bd00*/  ULDC UR4, c[0x0][0x988] ;  /* 0x0002620000047ab9 */ /* 0x000fe20000000800 */
[----:B------:R-:W-:Y:S01]  /*bd10*/  FMNMX.FTZ R3, R74, R3, !PT ;  /* 0x000000034a037209 */ /* 0x000fe20007810000 */
[----:B------:R-:W-:Y:S01]  /*bd20*/  IMAD.U32 R13, RZ, RZ, UR4 ;  /* 0x00000004ff0d7e24 */ /* 0x000fe2000f8e00ff */
        /* <DEDUP_REMOVED lines=27> */
[----:B------:R-:W-:Y:S02]  /*bee0*/  FMNMX.FTZ R3, R52, R3, !PT ;  /* 0x0000000334037209 */ /* 0x000fe40007810000 */
[----:B------:R-:W-:Y:S02]  /*bef0*/  FSEL R38, R38, -INF , !P3 ;  /* 0xff80000026267808 */ /* 0x000fe40005800000 */
[----:B------:R-:W-:Y:S02]  /*bf00*/  ISETP.NE.AND P3, PT, R67, RZ, PT ;  /* 0x000000ff4300720c */ /* 0x000fe40003f65270 */
[----:B------:R-:W-:Y:S02]  /*bf10*/  FMNMX.FTZ R27, R24, R3, !PT ;  /* 0x00000003181b7209 */ /* 0x000fe40007810000 */
[----:B------:R-:W-:-:S02]  /*bf20*/  ISETP.GT.AND P3, PT, R29, 0x19, !P3 ;  /* 0x000000191d00780c */ /* 0x000fc40005f64270 */
[----:B------:R-:W-:Y:S01]  /*bf30*/  ISETP.GT.AND P4, PT, R29, 0x8, !P4 ;  /* 0x000000081d00780c */ /* 0x000fe20006784270 */
[----:B------:R-:W0:Y:S01]  /*bf40*/  SHFL.BFLY PT, R12, R27, 0x2, 0x1f ;  /* 0x0c401f001b0c7f89 */ /* 0x000e2200000e0000 */
[C---:B------:R-:W-:Y:S02]  /*bf50*/  ISETP.LT.OR P3, PT, R25.reuse, 0x1a, P3 ;  /* 0x0000001a1900780c */ /* 0x040fe40001f61670 */
[----:B------:R-:W-:Y:S02]  /*bf60*/  ISETP.LT.OR P4, PT, R25, 0x9, P4 ;  /* 0x000000091900780c */ /* 0x000fe40002781670 */
[----:B------:R-:W-:Y:S02]  /*bf70*/  FSEL R60, R39, -INF , !P3 ;  /* 0xff800000273c7808 */ /* 0x000fe40005800000 */
[----:B------:R-:W-:Y:S02]  /*bf80*/  ISETP.NE.AND P3, PT, R37, RZ, PT ;  /* 0x000000ff2500720c */ /* 0x000fe40003f65270 */
        /* <DEDUP_REMOVED lines=8> */
[----:B------:R-:W-:Y:S02]  /*c010*/  ISETP.GT.AND P3, PT, R29, 0x21, !P3 ;  /* 0x000000211d00780c */ /* 0x000fe40005f64270 */
[----:B0-----:R-:W-:Y:S02]  /*c020*/  FMNMX.FTZ R31, R27, R12, !PT ;  /* 0x0000000c1b1f7209 */ /* 0x001fe40007810000 */
[C---:B------:R-:W-:Y:S02]  /*c030*/  ISETP.LT.OR P3, PT, R25.reuse, 0x22, P3 ;  /* 0x000000221900780c */ /* 0x040fe40001f61670 */
[----:B------:R-:W-:Y:S01]  /*c040*/  ISETP.LT.OR P5, PT, R25, 0x39, P5 ;  /* 0x000000391900780c */ /* 0x000fe20002fa1670 */
[----:B------:R-:W0:Y:S01]  /*c050*/  SHFL.BFLY PT, R12, R31, 0x1, 0x1f ;  /* 0x0c201f001f0c7f89 */ /* 0x000e2200000e0000 */
[----:B------:R-:W-:-:S02]  /*c060*/  FSEL R62, R43, -INF , !P3 ;  /* 0xff8000002b3e7808 */ /* 0x000fc40005800000 */
[----:B------:R-:W-:Y:S02]  /*c070*/  ISETP.NE.AND P3, PT, R41, RZ, PT ;  /* 0x000000ff2900720c */ /* 0x000fe40003f65270 */
[----:B------:R-:W-:Y:S02]  /*c080*/  FSEL R54, R54, -INF , !P5 ;  /* 0xff80000036367808 */ /* 0x000fe40006800000 */
[----:B------:R-:W-:-:S04]  /*c090*/  ISETP.GT.AND P3, PT, R29, 0x28, !P3 ;  /* 0x000000281d00780c */ /* 0x000fc80005f64270 */
[----:B------:R-:W-:-:S04]  /*c0a0*/  ISETP.LT.OR P3, PT, R25, 0x29, P3 ;  /* 0x000000291900780c */ /* 0x000fc80001f61670 */
[----:B------:R-:W-:Y:S02]  /*c0b0*/  FSEL R46, R46, -INF , !P3 ;  /* 0xff8000002e2e7808 */ /* 0x000fe40005800000 */
[----:B------:R-:W-:Y:S02]  /*c0c0*/  ISETP.GT.AND P3, PT, R29, 0x29, !P4 ;  /* 0x000000291d00780c */ /* 0x000fe40006764270 */
[----:B------:R-:W-:Y:S02]  /*c0d0*/  ISETP.NE.AND P4, PT, R73, RZ, PT ;  /* 0x000000ff4900720c */ /* 0x000fe40003f85270 */
[----:B------:R-:W-:Y:S02]  /*c0e0*/  ISETP.LT.OR P3, PT, R25, 0x2a, P3 ;  /* 0x0000002a1900780c */ /* 0x000fe40001f61670 */
[----:B------:R-:W-:Y:S02]  /*c0f0*/  ISETP.GT.AND P4, PT, R29, 0x31, !P4 ;  /* 0x000000311d00780c */ /* 0x000fe40006784270 */
[----:B------:R-:W-:-:S02]  /*c100*/  FSEL R64, R47, -INF , !P3 ;  /* 0xff8000002f407808 */ /* 0x000fc40005800000 */
[----:B------:R-:W-:Y:S02]  /*c110*/  ISETP.GT.AND P3, PT, R29, RZ, !P6 ;  /* 0x000000ff1d00720c */ /* 0x000fe40007764270 */
[----:B0-----:R-:W-:Y:S02]  /*c120*/  FMNMX.FTZ R12, R31, R12, !PT ;  /* 0x0000000c1f0c7209 */ /* 0x001fe40007810000 */
[----:B------:R-:W-:Y:S02]  /*c130*/  ISETP.LT.OR P3, PT, R25, 0x1, P3 ;  /* 0x000000011900780c */ /* 0x000fe40001f61670 */
[----:B------:R-:W-:Y:S01]  /*c140*/  ISETP.NE.AND P6, PT, R49, RZ, PT ;  /* 0x000000ff3100720c */ /* 0x000fe20003fc5270 */
[----:B------:R-:W-:Y:S01]  /*c150*/  FMUL.FTZ R3, R12, R13 ;  /* 0x0000000d0c037220 */ /* 0x000fe20000410000 */
[----:B------:R-:W-:Y:S02]  /*c160*/  FSEL R26, R26, -INF , !P3 ;  /* 0xff8000001a1a7808 */ /* 0x000fe40005800000 */
[----:B------:R-:W-:-:S02]  /*c170*/  FSETP.NEU.FTZ.AND P3, PT, R12, -INF , PT ;  /* 0xff8000000c00780b */ /* 0x000fc40003f7d000 */
[----:B------:R-:W-:Y:S02]  /*c180*/  ISETP.LT.OR P4, PT, R25, 0x32, P4 ;  /* 0x000000321900780c */ /* 0x000fe40002781670 */
[----:B------:R-:W-:Y:S02]  /*c190*/  FSEL R33, R3, RZ, P3 ;  /* 0x000000ff03217208 */ /* 0x000fe40001800000 */
[----:B------:R-:W-:Y:S02]  /*c1a0*/  FMNMX.FTZ R3, R26, R36, !PT ;  /* 0x000000241a037209 */ /* 0x000fe40007810000 */
[----:B------:R-:W-:Y:S01]  /*c1b0*/  ISETP.NE.AND P3, PT, R45, RZ, PT ;  /* 0x000000ff2d00720c */ /* 0x000fe20003f65270 */
[--C-:B------:R-:W-:Y:S01]  /*c1c0*/  FFMA.FTZ R27, R76, R13, -R33.reuse ;  /* 0x0000000d4c1b7223 */ /* 0x100fe20000010821 */
[----:B------:R-:W-:Y:S01]  /*c1d0*/  FMNMX.FTZ R3, R30, R3, !PT ;  /* 0x000000031e037209 */ /* 0x000fe20007810000 */
[-CC-:B------:R-:W-:Y:S01]  /*c1e0*/  FFMA.FTZ R35, R20, R13.reuse, -R33.reuse ;  /* 0x0000000d14237223 */ /* 0x180fe20000010821 */
[----:B------:R-:W-:Y:S01]  /*c1f0*/  ISETP.GT.AND P3, PT, R29, 0x30, !P3 ;  /* 0x000000301d00780c */ /* 0x000fe20005f64270 */
[--C-:B------:R-:W-:Y:S01]  /*c200*/  FFMA.FTZ R0, R0, R13, -R33.reuse ;  /* 0x0000000d00007223 */ /* 0x100fe20000010821 */
[----:B------:R-:W-:Y:S01]  /*c210*/  FMNMX.FTZ R3, R56, R3, !PT ;  /* 0x0000000338037209 */ /* 0x000fe20007810000 */
[--C-:B------:R-:W-:Y:S01]  /*c220*/  FFMA.FTZ R164, R164, R13, -R33.reuse ;  /* 0x0000000da4a47223 */ /* 0x100fe20000010821 */
[----:B------:R-:W-:Y:S01]  /*c230*/  ISETP.LT.OR P3, PT, R25, 0x31, P3 ;  /* 0x000000311900780c */ /* 0x000fe20001f61670 */
[----:B------:R-:W-:Y:S01]  /*c240*/  MUFU.EX2 R31, R0 ;  /* 0x00000000001f7308 */ /* 0x000fe20000000800 */
[----:B------:R-:W-:Y:S01]  /*c250*/  FMNMX.FTZ R3, R34, R3, !PT ;  /* 0x0000000322037209 */ /* 0x000fe20007810000 */
[-CC-:B------:R-:W-:Y:S01]  /*c260*/  FFMA.FTZ R74, R74, R13.reuse, -R33.reuse ;  /* 0x0000000d4a4a7223 */ /* 0x180fe20000010821 */
[----:B------:R-:W-:Y:S01]  /*c270*/  FSEL R50, R50, -INF , !P3 ;  /* 0xff80000032327808 */ /* 0x000fe20005800000 */
[--C-:B------:R-:W-:Y:S01]  /*c280*/  FFMA.FTZ R70, R70, R13, -R33.reuse ;  /* 0x0000000d46467223 */ /* 0x100fe20000010821 */
[----:B------:R-:W-:Y:S01]  /*c290*/  FMNMX.FTZ R3, R58, R3, !PT ;  /* 0x000000033a037209 */ /* 0x000fe20007810000 */
[-CC-:B------:R-:W-:Y:S01]  /*c2a0*/  FFMA.FTZ R68, R68, R13.reuse, -R33.reuse ;  /* 0x0000000d44447223 */ /* 0x180fe20000010821 */
[----:B------:R-:W-:Y:S01]  /*c2b0*/  ISETP.GT.AND P6, PT, R29, 0x39, !P6 ;  /* 0x000000391d00780c */ /* 0x000fe200077c4270 */
[--C-:B------:R-:W-:Y:S01]  /*c2c0*/  FFMA.FTZ R66, R66, R13, -R33.reuse ;  /* 0x0000000d42427223 */ /* 0x100fe20000010821 */
[----:B------:R-:W-:Y:S01]  /*c2d0*/  FMNMX.FTZ R3, R38, R3, !PT ;  /* 0x0000000326037209 */ /* 0x000fe20007810000 */
[-CC-:B------:R-:W-:Y:S01]  /*c2e0*/  FFMA.FTZ R40, R40, R13.reuse, -R33.reuse ;  /* 0x0000000d28287223 */ /* 0x180fe20000010821 */
[----:B------:R-:W-:Y:S01]  /*c2f0*/  FSEL R78, R51, -INF , !P4 ;  /* 0xff800000334e7808 */ /* 0x000fe20006000000 */
[--C-:B------:R-:W-:Y:S01]  /*c300*/  FFMA.FTZ R44, R44, R13, -R33.reuse ;  /* 0x0000000d2c2c7223 */ /* 0x100fe20000010821 */
[----:B------:R-:W-:Y:S01]  /*c310*/  FMNMX.FTZ R3, R60, R3, !PT ;  /* 0x000000033c037209 */ /* 0x000fe20007810000 */
[-CC-:B------:R-:W-:Y:S01]  /*c320*/  FFMA.FTZ R28, R28, R13.reuse, -R33.reuse ;  /* 0x0000000d1c1c7223 */ /* 0x180fe20000010821 */
[----:B------:R-:W-:Y:S01]  /*c330*/  ISETP.LT.OR P6, PT, R25, 0x3a, P6 ;  /* 0x0000003a1900780c */ /* 0x000fe200037c1670 */
[--C-:B------:R-:W-:Y:S01]  /*c340*/  FFMA.FTZ R25, R72, R13, -R33.reuse ;  /* 0x0000000d48197223 */ /* 0x100fe20000010821 */
[----:B------:R-:W-:Y:S01]  /*c350*/  FMNMX.FTZ R3, R42, R3, !PT ;  /* 0x000000032a037209 */ /* 0x000fe20007810000 */
[-CC-:B------:R-:W-:Y:S01]  /*c360*/  FFMA.FTZ R48, R48, R13.reuse, -R33.reuse ;  /* 0x0000000d30307223 */ /* 0x180fe20000010821 */
[----:B------:R-:W-:Y:S01]  /*c370*/  FSEL R76, R55, -INF , !P6 ;  /* 0xff800000374c7808 */ /* 0x000fe20007000000 */
[--C-:B------:R-:W-:Y:S01]  /*c380*/  FFMA.FTZ R32, R32, R13, -R33.reuse ;  /* 0x0000000d20207223 */ /* 0x100fe20000010821 */
[----:B------:R-:W-:Y:S01]  /*c390*/  FMNMX.FTZ R3, R62, R3, !PT ;  /* 0x000000033e037209 */ /* 0x000fe20007810000 */
[-CC-:B------:R-:W-:Y:S01]  /*c3a0*/  FFMA.FTZ R52, R52, R13.reuse, -R33.reuse ;  /* 0x0000000d34347223 */ /* 0x180fe20000010821 */
[----:B------:R-:W-:Y:S01]  /*c3b0*/  FFMA.FTZ R24, R24, R13, -R33 ;  /* 0x0000000d18187223 */ /* 0x000fe20000010821 */
[----:B------:R-:W-:Y:S01]  /*c3c0*/  MUFU.EX2 R164, R164 ;  /* 0x000000a400a47308 */ /* 0x000fe20000000800 */
[----:B------:R-:W-:-:S04]  /*c3d0*/  FMNMX.FTZ R3, R46, R3, !PT ;  /* 0x000000032e037209 */ /* 0x000fc80007810000 */
[----:B------:R-:W-:-:S03]  /*c3e0*/  FMNMX.FTZ R3, R64, R3, !PT ;  /* 0x0000000340037209 */ /* 0x000fc60007810000 */
[----:B------:R-:W0:Y:S01]  /*c3f0*/  MUFU.EX2 R27, R27 ;  /* 0x0000001b001b7308 */ /* 0x000e220000000800 */
[----:B------:R-:W-:-:S04]  /*c400*/  FMNMX.FTZ R3, R50, R3, !PT ;  /* 0x0000000332037209 */ /* 0x000fc80007810000 */
[----:B------:R-:W-:-:S03]  /*c410*/  FMNMX.FTZ R3, R78, R3, !PT ;  /* 0x000000034e037209 */ /* 0x000fc60007810000 */
[----:B------:R-:W-:Y:S01]  /*c420*/  MUFU.EX2 R74, R74 ;  /* 0x0000004a004a7308 */ /* 0x000fe20000000800 */
[----:B------:R-:W-:-:S04]  /*c430*/  FMNMX.FTZ R3, R54, R3, !PT ;  /* 0x0000000336037209 */ /* 0x000fc80007810000 */
[----:B------:R-:W-:-:S03]  /*c440*/  FMNMX.FTZ R3, R76, R3, !PT ;  /* 0x000000034c037209 */ /* 0x000fc60007810000 */
[----:B------:R-:W3:Y:S01]  /*c450*/  MUFU.EX2 R25, R25 ;  /* 0x0000001900197308 */ /* 0x000ee20000000800 */
[----:B0-----:R-:W-:Y:S01]  /*c460*/  FADD.FTZ R43, R164, R27 ;  /* 0x0000001ba42b7221 */ /* 0x001fe20000010000 */
[----:B------:R-:W0:Y:S01]  /*c470*/  SHFL.BFLY PT, R72, R3, 0x2, 0x1f ;  /* 0x0c401f0003487f89 */ /* 0x000e2200000e0000 */
[----:B------:R-:W-:-:S05]  /*c480*/  F2FP.BF16.F32.PACK_AB R164, R27, R164 ;  /* 0x000000a41ba4723e */ /* 0x000fca00000010ff */
[----:B------:R-:W-:Y:S08]  /*c490*/  MUFU.EX2 R70, R70 ;  /* 0x0000004600467308 */ /* 0x000ff00000000800 */
[----:B------:R-:W4:Y:S01]  /*c4a0*/  MUFU.EX2 R29, R68 ;  /* 0x00000044001d7308 */ /* 0x000f220000000800 */
[----:B---3--:R-:W-:-:S07]  /*c4b0*/  F2FP.BF16.F32.PACK_AB R166, R25, R74 ;  /* 0x0000004a19a6723e */ /* 0x008fce00000010ff */
[----:B------:R-:W3:Y:S01]  /*c4c0*/  MUFU.EX2 R66, R66 ;  /* 0x0000004200427308 */ /* 0x000ee20000000800 */
[----:B0-----:R-:W-:-:S05]  /*c4d0*/  FMNMX.FTZ R72, R3, R72, !PT ;  /* 0x0000004803487209 */ /* 0x001fca0007810000 */
[----:B------:R-:W0:Y:S02]  /*c4e0*/  SHFL.BFLY PT, R3, R72, 0x1, 0x1f ;  /* 0x0c201f0048037f89 */ /* 0x000e2400000e0000 */
[----:B------:R-:W-:Y:S01]  /*c4f0*/  MUFU.EX2 R40, R40 ;  /* 0x0000002800287308 */ /* 0x000fe20000000800 */
[----:B----4-:R-:W-:-:S07]  /*c500*/  F2FP.BF16.F32.PACK_AB R160, R29, R70 ;  /* 0x000000461da0723e */ /* 0x010fce00000010ff */
[----:B------:R-:W4:Y:S01]  /*c510*/  MUFU.EX2 R35, R35 ;  /* 0x0000002300237308 */ /* 0x000f220000000800 */
[----:B---3--:R-:W-:-:S07]  /*c520*/  F2FP.BF16.F32.PACK_AB R162, R31, R66 ;  /* 0x000000421fa2723e */ /* 0x008fce00000010ff */
[----:B------:R-:W-:Y:S01]  /*c530*/  MUFU.EX2 R44, R44 ;  /* 0x0000002c002c7308 */ /* 0x000fe20000000800 */
[----:B0-----:R-:W-:-:S07]  /*c540*/  FMNMX.FTZ R20, R72, R3, !PT ;  /* 0x0000000348147209 */ /* 0x001fce0007810000 */
[----:B------:R-:W0:Y:S01]  /*c550*/  MUFU.EX2 R37, R28 ;  /* 0x0000001c00257308 */ /* 0x000e220000000800 */
[----:B----4-:R-:W-:Y:S02]  /*c560*/  F2FP.BF16.F32.PACK_AB R156, R35, R40 ;  /* 0x00000028239c723e */ /* 0x010fe400000010ff */
[C---:B------:R-:W-:Y:S01]  /*c570*/  FSETP.NEU.FTZ.AND P3, PT, R20.reuse, -INF , PT ;  /* 0xff8000001400780b */ /* 0x040fe20003f7d000 */
[----:B------:R-:W-:-:S04]  /*c580*/  FMUL.FTZ R0, R20, R13 ;  /* 0x0000000d14007220 */ /* 0x000fc80000410000 */
[----:B------:R3:W-:Y:S01]  /*c590*/  MUFU.EX2 R3, R24 ;  /* 0x0000001800037308 */ /* 0x0007e20000000800 */
[----:B------:R-:W-:Y:S01]  /*c5a0*/  FSEL R33, R0, RZ, P3 ;  /* 0x000000ff00217208 */ /* 0x000fe20001800000 */
[----:B------:R-:W-:-:S04]  /*c5b0*/  FADD.FTZ R0, R74, R43 ;  /* 0x0000002b4a007221 */ /* 0x000fc80000010000 */
[-CC-:B------:R-:W-:Y:S01]  /*c5c0*/  FFMA.FTZ R26, R26, R13.reuse, -R33.reuse ;  /* 0x0000000d1a1a7223 */ /* 0x180fe20000010821 */
[-CC-:B------:R-:W-:Y:S01]  /*c5d0*/  FFMA.FTZ R36, R36, R13.reuse, -R33.reuse ;  /* 0x0000000d24247223 */ /* 0x180fe20000010821 */
[-CC-:B------:R-:W-:Y:S01]  /*c5e0*/  FFMA.FTZ R30, R30, R13.reuse, -R33.reuse ;  /* 0x0000000d1e1e7223 */ /* 0x180fe20000010821 */
[-CC-:B------:R-:W-:Y:S01]  /*c5f0*/  FFMA.FTZ R56, R56, R13.reuse, -R33.reuse ;  /* 0x0000000d38387223 */ /* 0x180fe20000010821 */
[-CC-:B------:R-:W-:Y:S01]  /*c600*/  FFMA.FTZ R34, R34, R13.reuse, -R33.reuse ;  /* 0x0000000d22227223 */ /* 0x180fe20000010821 */
[----:B------:R-:W-:Y:S01]  /*c610*/  MUFU.EX2 R165, R36 ;  /* 0x0000002400a57308 */ /* 0x000fe20000000800 */
[-CC-:B------:R-:W-:Y:S01]  /*c620*/  FFMA.FTZ R58, R58, R13.reuse, -R33.reuse ;  /* 0x0000000d3a3a7223 */ /* 0x180fe20000010821 */
[-CC-:B------:R-:W-:Y:S01]  /*c630*/  FFMA.FTZ R38, R38, R13.reuse, -R33.reuse ;  /* 0x0000000d26267223 */ /* 0x180fe20000010821 */
[-CC-:B------:R-:W-:Y:S01]  /*c640*/  FFMA.FTZ R60, R60, R13.reuse, -R33.reuse ;  /* 0x0000000d3c3c7223 */ /* 0x180fe20000010821 */
[----:B------:R-:W-:Y:S01]  /*c650*/  FADD.FTZ R45, R25, R0 ;  /* 0x00000000192d7221 */ /* 0x000fe20000010000 */
[-CC-:B------:R-:W-:Y:S01]  /*c660*/  FFMA.FTZ R42, R42, R13.reuse, -R33.reuse ;  /* 0x0000000d2a2a7223 */ /* 0x180fe20000010821 */
[-CC-:B------:R-:W-:Y:S01]  /*c670*/  FFMA.FTZ R62, R62, R13.reuse, -R33.reuse ;  /* 0x0000000d3e3e7223 */ /* 0x180fe20000010821 */
[-C--:B------:R-:W-:Y:S01]  /*c680*/  FFMA.FTZ R46, R46, R13.reuse, -R33 ;  /* 0x0000000d2e2e7223 */ /* 0x080fe20000010821 */
[----:B------:R-:W4:Y:S01]  /*c690*/  MUFU.EX2 R26, R26 ;  /* 0x0000001a001a7308 */ /* 0x000f220000000800 */
[----:B---3--:R-:W-:Y:S01]  /*c6a0*/  FADD.FTZ R24, R70, R45 ;  /* 0x0000002d46187221 */ /* 0x008fe20000010000 */
[-CC-:B------:R-:W-:Y:S01]  /*c6b0*/  FFMA.FTZ R64, R64, R13.reuse, -R33.reuse ;  /* 0x0000000d40407223 */ /* 0x180fe20000010821 */
[-CC-:B------:R-:W-:Y:S01]  /*c6c0*/  FFMA.FTZ R50, R50, R13.reuse, -R33.reuse ;  /* 0x0000000d32327223 */ /* 0x180fe20000010821 */
[-CC-:B------:R-:W-:Y:S01]  /*c6d0*/  FFMA.FTZ R78, R78, R13.reuse, -R33.reuse ;  /* 0x0000000d4e4e7223 */ /* 0x180fe20000010821 */
[----:B------:R-:W-:Y:S01]  /*c6e0*/  FADD.FTZ R47, R29, R24 ;  /* 0x000000181d2f7221 */ /* 0x000fe20000010000 */
[-CC-:B------:R-:W-:Y:S01]  /*c6f0*/  FFMA.FTZ R54, R54, R13.reuse, -R33.reuse ;  /* 0x0000000d36367223 */ /* 0x180fe20000010821 */
[----:B------:R-:W-:Y:S01]  /*c700*/  FFMA.FTZ R33, R76, R13, -R33 ;  /* 0x0000000d4c217223 */ /* 0x000fe20000010821 */
[----:B------:R-:W3:Y:S01]  /*c710*/  MUFU.EX2 R30, R30 ;  /* 0x0000001e001e7308 */ /* 0x000ee20000000800 */
[----:B------:R-:W-:Y:S01]  /*c720*/  FADD.FTZ R24, R66, R47 ;  /* 0x0000002f42187221 */ /* 0x000fe20000010000 */
[----:B0-----:R-:W-:-:S06]  /*c730*/  F2FP.BF16.F32.PACK_AB R158, R37, R44 ;  /* 0x0000002c259e723e */ /* 0x001fcc00000010ff */
[----:B------:R-:W0:Y:S01]  /*c740*/  MUFU.EX2 R167, R56 ;  /* 0x0000003800a77308 */ /* 0x000e220000000800 */
[----:B----4-:R-:W-:Y:S01]  /*c750*/  FADD.FTZ R43, R26, R165 ;  /* 0x000000a51a2b7221 */ /* 0x010fe20000010000 */
[----:B------:R-:W-:-:S06]  /*c760*/  F2FP.BF16.F32.PACK_AB R165, R165, R26 ;  /* 0x0000001aa5a5723e */ /* 0x000fcc00000010ff */
[----:B------:R-:W4:Y:S01]  /*c770*/  MUFU.EX2 R34, R34 ;  /* 0x0000002200227308 */ /* 0x000f220000000800 */
[----:B---3--:R-:W-:-:S07]  /*c780*/  FADD.FTZ R0, R30, R43 ;  /* 0x0000002b1e007221 */ /* 0x008fce0000010000 */
[----:B------:R-:W3:Y:S01]  /*c790*/  MUFU.EX2 R161, R58 ;  /* 0x0000003a00a17308 */ /* 0x000ee20000000800 */
[C---:B0-----:R-:W-:Y:S01]  /*c7a0*/  FADD.FTZ R45, R167.reuse, R0 ;  /* 0x00000000a72d7221 */ /* 0x041fe20000010000 */
[----:B------:R-:W-:-:S05]  /*c7b0*/  F2FP.BF16.F32.PACK_AB R167, R167, R30 ;  /* 0x0000001ea7a7723e */ /* 0x000fca00000010ff */
[----:B------:R0:W-:Y:S01]  /*c7c0*/  STSM.16.M88.4 [R196+0x26800], R164 ;  /* 0x026800a4c4007844 */ /* 0x0001e20000000200 */
[----:B------:R-:W5:Y:S01]  /*c7d0*/  MUFU.EX2 R38, R38 ;  /* 0x0000002600267308 */ /* 0x000f620000000800 */
[----:B----4-:R-:W-:Y:S01]  /*c7e0*/  FADD.FTZ R0, R34, R45 ;  /* 0x0000002d22007221 */ /* 0x010fe20000010000 */
[----:B------:R-:W-:-:S04]  /*c7f0*/  FADD.FTZ R45, R31, R24 ;  /* 0x000000181f2d7221 */ /* 0x000fc80000010000 */
[----:B------:R-:W-:Y:S02]  /*c800*/  FADD.FTZ R24, R40, R45 ;  /* 0x0000002d28187221 */ /* 0x000fe40000010000 */
[----:B------:R-:W4:Y:S01]  /*c810*/  MUFU.EX2 R163, R60 ;  /* 0x0000003c00a37308 */ /* 0x000f220000000800 */
[C---:B---3--:R-:W-:Y:S01]  /*c820*/  FADD.FTZ R27, R161.reuse, R0 ;  /* 0x00000000a11b7221 */ /* 0x048fe20000010000 */
[----:B------:R-:W-:-:S06]  /*c830*/  F2FP.BF16.F32.PACK_AB R161, R161, R34 ;  /* 0x00000022a1a1723e */ /* 0x000fcc00000010ff */
[----:B------:R-:W3:Y:S01]  /*c840*/  MUFU.EX2 R42, R42 ;  /* 0x0000002a002a7308 */ /* 0x000ee20000000800 */
[----:B-----5:R-:W-:Y:S01]  /*c850*/  FADD.FTZ R0, R38, R27 ;  /* 0x0000001b26007221 */ /* 0x020fe20000010000 */
[----:B------:R-:W-:-:S06]  /*c860*/  FADD.FTZ R27, R35, R24 ;  /* 0x00000018231b7221 */ /* 0x000fcc0000010000 */
[----:B------:R-:W5:Y:S01]  /*c870*/  MUFU.EX2 R157, R62 ;  /* 0x0000003e009d7308 */ /* 0x000f620000000800 */
[C---:B----4-:R-:W-:Y:S01]  /*c880*/  FADD.FTZ R25, R163.reuse, R0 ;  /* 0x00000000a3197221 */ /* 0x050fe20000010000 */
[----:B------:R-:W-:-:S05]  /*c890*/  F2FP.BF16.F32.PACK_AB R163, R163, R38 ;  /* 0x00000026a3a3723e */ /* 0x000fca00000010ff */
[----:B------:R0:W-:Y:S01]  /*c8a0*/  STSM.16.M88.4 [R197], R160 ;  /* 0x000000a0c5007844 */ /* 0x0001e20000000200 */
[----:B------:R-:W4:Y:S01]  /*c8b0*/  MUFU.EX2 R46, R46 ;  /* 0x0000002e002e7308 */ /* 0x000f220000000800 */
[----:B---3--:R-:W-:-:S07]  /*c8c0*/  FADD.FTZ R0, R42, R25 ;  /* 0x000000192a007221 */ /* 0x008fce0000010000 */
[----:B------:R-:W3:Y:S01]  /*c8d0*/  MUFU.EX2 R41, R64 ;  /* 0x0000004000297308 */ /* 0x000ee20000000800 */
[C---:B-----5:R-:W-:Y:S01]  /*c8e0*/  FADD.FTZ R25, R157.reuse, R0 ;  /* 0x000000009d197221 */ /* 0x060fe20000010000 */
[----:B------:R-:W-:Y:S01]  /*c8f0*/  FADD.FTZ R0, R44, R27 ;  /* 0x0000001b2c007221 */ /* 0x000fe20000010000 */
[----:B------:R-:W-:-:S03]  /*c900*/  F2FP.BF16.F32.PACK_AB R157, R157, R42 ;  /* 0x0000002a9d9d723e */ /* 0x000fc600000010ff */
[----:B------:R-:W-:Y:S02]  /*c910*/  FADD.FTZ R37, R37, R0 ;  /* 0x0000000025257221 */ /* 0x000fe40000010000 */
[----:B------:R-:W-:Y:S01]  /*c920*/  MUFU.EX2 R48, R48 ;  /* 0x0000003000307308 */ /* 0x000fe20000000800 */
[----:B----4-:R-:W-:-:S07]  /*c930*/  FADD.FTZ R24, R46, R25 ;  /* 0x000000192e187221 */ /* 0x010fce0000010000 */
[----:B------:R-:W4:Y:S01]  /*c940*/  MUFU.EX2 R39, R32 ;  /* 0x0000002000277308 */ /* 0x000f220000000800 */
[C---:B---3--:R-:W-:Y:S01]  /*c950*/  F2FP.BF16.F32.PACK_AB R159, R41.reuse, R46 ;  /* 0x0000002e299f723e */ /* 0x048fe200000010ff */
[----:B------:R-:W-:-:S04]  /*c960*/  FADD.FTZ R41, R41, R24 ;  /* 0x0000001829297221 */ /* 0x000fc80000010000 */
[----:B------:R0:W-:Y:S02]  /*c970*/  STSM.16.M88.4 [R199], R156 ;  /* 0x0000009cc7007844 */ /* 0x0001e40000000200 */
[----:B------:R-:W-:Y:S08]  /*c980*/  MUFU.EX2 R50, R50 ;  /* 0x0000003200327308 */ /* 0x000ff00000000800 */
[----:B------:R-:W3:Y:S01]  /*c990*/  MUFU.EX2 R43, R78 ;  /* 0x0000004e002b7308 */ /* 0x000ee20000000800 */
[----:B----4-:R-:W-:Y:S01]  /*c9a0*/  F2FP.BF16.F32.PACK_AB R152, R39, R48 ;  /* 0x000000302798723e */ /* 0x010fe200000010ff */
[----:B------:R-:W-:-:S04]  /*c9b0*/  FADD.FTZ R48, R48, R37 ;  /* 0x0000002530307221 */ /* 0x000fc80000010000 */
[----:B------:R-:W-:Y:S02]  /*c9c0*/  FADD.FTZ R39, R39, R48 ;  /* 0x0000003027277221 */ /* 0x000fe40000010000 */
[----:B------:R-:W4:Y:S08]  /*c9d0*/  MUFU.EX2 R52, R52 ;  /* 0x0000003400347308 */ /* 0x000f300000000800 */
[----:B------:R-:W-:Y:S01]  /*c9e0*/  MUFU.EX2 R54, R54 ;  /* 0x0000003600367308 */ /* 0x000fe20000000800 */
[----:B---3--:R-:W-:Y:S01]  /*c9f0*/  F2FP.BF16.F32.PACK_AB R153, R43, R50 ;  /* 0x000000322b99723e */ /* 0x008fe200000010ff */
[----:B------:R-:W-:-:S04]  /*ca00*/  FADD.FTZ R50, R50, R41 ;  /* 0x0000002932327221 */ /* 0x000fc80000010000 */
[----:B------:R-:W-:Y:S02]  /*ca10*/  FADD.FTZ R43, R43, R50 ;  /* 0x000000322b2b7221 */ /* 0x000fe40000010000 */
[----:B------:R-:W3:Y:S01]  /*ca20*/  MUFU.EX2 R33, R33 ;  /* 0x0000002100217308 */ /* 0x000ee20000000800 */
[----:B----4-:R-:W-:Y:S01]  /*ca30*/  F2FP.BF16.F32.PACK_AB R154, R3, R52 ;  /* 0x00000034039a723e */ /* 0x010fe200000010ff */
[----:B------:R-:W-:-:S04]  /*ca40*/  FADD.FTZ R0, R52, R39 ;  /* 0x0000002734007221 */ /* 0x000fc80000010000 */
[----:B------:R-:W-:Y:S01]  /*ca50*/  FADD.FTZ R0, R3, R0 ;  /* 0x0000000003007221 */ /* 0x000fe20000010000 */
[----:B---3--:R-:W-:Y:S01]  /*ca60*/  F2FP.BF16.F32.PACK_AB R155, R33, R54 ;  /* 0x00000036219b723e */ /* 0x008fe200000010ff */
[----:B------:R-:W-:-:S04]  /*ca70*/  FADD.FTZ R54, R54, R43 ;  /* 0x0000002b36367221 */ /* 0x000fc80000010000 */
[----:B------:R0:W-:Y:S01]  /*ca80*/  STSM.16.M88.4 [R198], R152 ;  /* 0x00000098c6007844 */ /* 0x0001e20000000200 */
[----:B------:R-:W-:Y:S01]  /*ca90*/  FADD.FTZ R3, R33, R54 ;  /* 0x0000003621037221 */ /* 0x000fe20000010000 */
[----:B------:R-:W-:Y:S06]  /*caa0*/  @!P0 BRA `(.L_x_2725) ;  /* 0x0000000000048947 */ /* 0x000fec0003800000 */
[----:B------:R-:W-:Y:S01]  /*cab0*/  BPT.TRAP 0x1 ;  /* 0x000000040000795c */ /* 0x000fe20000300000 */
.L_x_2725:
[----:B------:R3:W4:Y:S01]  /*cac0*/  SYNCS.PHASECHK.TRANS64.TRYWAIT P3, [R14+URZ+0x28c50], R57 ;  /* 0x028c50390e0075a7 */ /* 0x000722000806017f */
[----:B------:R-:W-:Y:S05]  /*cad0*/  @!P0 BRA `(.L_x_2726) ;  /* 0x0000000000048947 */ /* 0x000fea0003800000 */
[----:B------:R-:W-:Y:S01]  /*cae0*/  BPT.TRAP 0x1 ;  /* 0x000000040000795c */ /* 0x000fe20000300000 */
.L_x_2726:
[----:B------:R-:W0:Y:S01]  /*caf0*/  @P2 LDC R27, c[0x0][0x44c] ;  /* 0x00011300ff1b2b82 */ /* 0x000e220000000800 */
[----:B------:R-:W-:Y:S01]  /*cb00*/  ULDC UR44, c[0x0][0x9e4] ;  /* 0x00027900002c7ab9 */ /* 0x000fe20000000800 */
[----:B------:R-:W-:Y:S01]  /*cb10*/  ULDC UR45, c[0x0][0x9dc] ;  /* 0x00027700002d7ab9 */ /* 0x000fe20000000800 */
[----:B------:R-:W-:Y:S01]  /*cb20*/  ULDC UR39, c[0x0][0x988] ;  /* 0x0002620000277ab9 */ /* 0x000fe20000000800 */
[----:B------:R-:W-:Y:S01]  /*cb30*/  ULDC UR46, c[0x0][0x9e0] ;  /* 0x00027800002e7ab9 */ /* 0x000fe20000000800 */
[----:B------:R-:W-:Y:S01]  /*cb40*/  BSSY B0, `(.L_x_2727) ;  /* 0x0000006000007945 */ /* 0x000fe20003800000 */
[----:B------:R-:W-:Y:S02]  /*cb50*/  IMAD R28, R18, 0x1000, R190 ;  /* 0x00001000121c7824 */ /* 0x000fe400078e02be */
[----:B------:R-:W0:Y:S01]  /*cb60*/  @P2 LDC R30, c[0x0][0x450] ;  /* 0x00011400ff1e2b82 */ /* 0x000e220000000800 */
[----:B----4-:R-:W-:Y:S05]  /*cb70*/  @P3 BRA `(.L_x_2728) ;  /* 0x0000000000083947 */ /* 0x010fea0003800000 */
[----:B------:R-:W4:Y:S02]  /*cb80*/  SYNCS.PHASECHK.TRANS64.TRYWAIT P3, [R14+URZ+0x28c50], R57 ;  /* 0x028c50390e0075a7 */ /* 0x000f24000806017f */
[----:B----4-:R-:W-:Y:S05]  /*cb90*/  @!P3 BRA `(.L_x_2729) ;  /* 0x0000016800f8b947 */ /* 0x010fea0003800000 */
.L_x_2728:
[----:B------:R-:W-:Y:S05]  /*cba0*/  BSYNC B0 ;  /* 0x0000000000007941 */ /* 0x000fea0003800000 */
.L_x_2727:
[----:B------:R-:W-:Y:S01]  /*cbb0*/  IMAD.MOV.U32 R24, RZ, RZ, R28 ;  /* 0x000000ffff187224 */ /* 0x000fe200078e001c */
[----:B------:R-:W-:Y:S01]  /*cbc0*/  UISETP.NE.AND UP0, UPT, UR47, URZ, UPT ;  /* 0x0000003f2f00728c */ /* 0x000fe2000bf05270 */
[----:B------:R-:W-:Y:S02]  /*cbd0*/  IMAD.MOV.U32 R25, RZ, RZ, 0x40000040 ;  /* 0x40000040ff197424 */ /* 0x000fe400078e00ff */
[----:B0-----:R-:W-:Y:S01]  /*cbe0*/  @P2 IMAD.HI.U32 R27, R192, R27, RZ ;  /* 0x0000001bc01b2227 */ /* 0x001fe200078e00ff */
[----:B------:R-:W-:Y:S02]  /*cbf0*/  R2UR UR6, R24 ;  /* 0x00000000180672ca */ /* 0x000fe400000e0000 */
[C---:B------:R-:W-:Y:S01]  /*cc00*/  R2UR UR7, R25.reuse ;  /* 0x00000000190772ca */ /* 0x040fe200000e0000 */
[----:B------:R-:W-:Y:S01]  /*cc10*/  IMAD.MOV.U32 R169, RZ, RZ, R192 ;  /* 0x000000ffffa97224 */ /* 0x000fe200078e00c0 */
[----:B------:R-:W-:Y:S01]  /*cc20*/  @P2 SHF.R.U32.HI R169, RZ, R30, R27 ;  /* 0x0000001effa92219 */ /* 0x000fe2000001161b */
[C---:B------:R-:W-:Y:S01]  /*cc30*/  VIADD R24, R28.reuse, 0x80 ;  /* 0x000000801c187836 */ /* 0x040fe20000000000 */
[----:B------:R-:W-:Y:S01]  /*cc40*/  R2UR UR11, R25 ;  /* 0x00000000190b72ca */ /* 0x000fe200000e0000 */
[C---:B------:R-:W-:Y:S01]  /*cc50*/  VIADD R26, R28.reuse, 0x100 ;  /* 0x000001001c1a7836 */ /* 0x040fe20000000000 */
[----:B------:R-:W-:Y:S01]  /*cc60*/  PLOP3.LUT P3, PT, PT, PT, UP0, 0x40, 0x0 ;  /* 0x000000000000781c */ /* 0x000fe20003f6e808 */
[----:B------:R-:W-:Y:S01]  /*cc70*/  VIADD R28, R28, 0x180 ;  /* 0x000001801c1c7836 */ /* 0x000fe20000000000 */
[----:B------:R-:W-:Y:S01]  /*cc80*/  R2UR UR10, R24 ;  /* 0x00000000180a72ca */ /* 0x000fe200000e0000 */
[----:B------:R-:W-:Y:S01]  /*cc90*/  IMAD.MOV.U32 R27, RZ, RZ, 0x40000040 ;  /* 0x40000040ff1b7424 */ /* 0x000fe200078e00ff */
[----:B------:R-:W-:Y:S01]  /*cca0*/  R2UR UR14, R26 ;  /* 0x000000001a0e72ca */ /* 0x000fe200000e0000 */
[----:B------:R-:W-:Y:S01]  /*ccb0*/  IMAD.MOV.U32 R29, RZ, RZ, 0x40000040 ;  /* 0x40000040ff1d7424 */ /* 0x000fe200078e00ff */
[----:B------:R-:W-:Y:S01]  /*ccc0*/  R2UR UR18, R28 ;  /* 0x000000001c1272ca */ /* 0x000fe200000e0000 */
[----:B-1234-:R-:W-:Y:S01]  /*ccd0*/  @!P1 VIADD R14, R14, 0x28c60 ;  /* 0x00028c600e0e9836 */ /* 0x01efe20000000000 */
[----:B------:R-:W-:-:S02]  /*cce0*/  R2UR UR15, R27 ;  /* 0x000000001b0f72ca */ /* 0x000fc400000e0000 */
[----:B------:R-:W-:Y:S02]  /*ccf0*/  R2UR UR19, R29 ;  /* 0x000000001d1372ca */ /* 0x000fe400000e0000 */
[----:B------:R-:W-:Y:S01]  /*cd00*/  WARPGROUP.ARRIVE ;  /* 0x00000000000079c5 */ /* 0x000fe20000000000 */
[----:B------:R-:W-:-:S05]  /*cd10*/  @!P1 PRMT R14, RZ, 0x654, R14 ;  /* 0x00000654ff0e9816 */ /* 0x000fca000000000e */
        /* <DEDUP_REMOVED lines=19> */
[----:B0-----:R-:W0:Y:S01]  /*ce50*/  FENCE.VIEW.ASYNC.S ;  /* 0x00000000000073c6 */ /* 0x001e220000000000 */
[----:B------:R-:W-:-:S05]  /*ce60*/  IADD3 R152, R169, R23, -R22 ;  /* 0x00000017a9987210 */ /* 0x000fca0007ffe816 */
[----:B------:R-:W-:Y:S01]  /*ce70*/  VIADD R153, R152, UR40 ;  /* 0x0000002898997c36 */ /* 0x000fe20008000000 */
[----:B0-----:R-:W-:Y:S01]  /*ce80*/  NOP ;  /* 0x0000000000007918 */ /* 0x001fe20000000000 */
[----:B------:R-:W-:Y:S06]  /*ce90*/  BAR.ARV 0xe, 0x100 ;  /* 0x0384000000007b1d */ /* 0x000fec0000002000 */
[----:B------:R0:W-:Y:S02]  /*cea0*/  @!P1 SYNCS.ARRIVE.TRANS64.RED.A1T0 RZ, [R14+URZ], RZ ;  /* 0x000000ff0eff99a7 */ /* 0x0001e4000810043f */
[----:B0-----:R-:W-:Y:S01]  /*ceb0*/  VIADD R14, R168, 0xfffffffe ;  /* 0xfffffffea80e7836 */ /* 0x001fe20000000000 */
[----:B------:R-:W-:Y:S06]  /*cec0*/  @P3 BRA `(.L_x_2730) ;  /* 0x0000000000543947 */ /* 0x000fec0003800000 */
[C---:B------:R-:W-:Y:S01]  /*ced0*/  ISETP.GT.AND P3, PT, R152.reuse, RZ, PT ;  /* 0x000000ff9800720c */ /* 0x040fe20003f64270 */
[----:B------:R-:W-:Y:S01]  /*cee0*/  BSSY B0, `(.L_x_2731) ;  /* 0x0000010000007945 */ /* 0x000fe20003800000 */
[----:B------:R-:W-:-:S11]  /*cef0*/  VIADD R154, R152, 0xffffffff ;  /* 0xffffffff989a7836 */ /* 0x000fd60000000000 */
[----:B------:R-:W-:Y:S05]  /*cf00*/  @P3 BRA `(.L_x_2732) ;  /* 0x0000000000203947 */ /* 0x000fea0003800000 */
[----:B------:R-:W-:Y:S01]  /*cf10*/  UISETP.NE.AND UP0, UPT, UR41, 0x1, UPT ;  /* 0x000000012900788c */ /* 0x000fe2000bf05270 */
[----:B------:R-:W-:-:S05]  /*cf20*/  IMAD.MOV R152, RZ, RZ, -R152 ;  /* 0x000000ffff987224 */ /* 0x000fca00078e0a98 */
[----:B------:R-:W-:-:S05]  /*cf30*/  PLOP3.LUT P3, PT, PT, PT, UP0, 0x80, 0x0 ;  /* 0x000000000000781c */ /* 0x000fca0003f6f008 */
[----:B------:R-:W-:-:S08]  /*cf40*/  @UP0 ULDC.64 UR4, c[0x0][0x9e8] ;  /* 0x00027a0000040ab9 */ /* 0x000fd00000000a00 */
[----:B------:R-:W-:-:S05]  /*cf50*/  @P3 IMAD.HI.U32 R154, R152, UR4, RZ ;  /* 0x00000004989a3c27 */ /* 0x000fca000f8e00ff */
[----:B------:R-:W-:-:S04]  /*cf60*/  @P3 SHF.R.U32.HI R152, RZ, UR5, R154 ;  /* 0x00000005ff983c19 */ /* 0x000fc8000801169a */
[----:B------:R-:W-:Y:S01]  /*cf70*/  LOP3.LUT R154, RZ, R152, RZ, 0x33, !PT ;  /* 0x00000098ff9a7212 */ /* 0x000fe200078e33ff */
[----:B------:R-:W-:Y:S06]  /*cf80*/  BRA `(.L_x_2733) ;  /* 0x0000000000147947 */ /* 0x000fec0003800000 */
.L_x_2732:
[----:B------:R-:W-:-:S06]  /*cf90*/  UISETP.NE.AND UP0, UPT, UR41, 0x1, UPT ;  /* 0x000000012900788c */ /* 0x000fcc000bf05270 */
[----:B------:R-:W-:-:S05]  /*cfa0*/  PLOP3.LUT P3, PT, PT, PT, UP0, 0x80, 0x0 ;  /* 0x000000000000781c */ /* 0x000fca0003f6f008 */
[----:B------:R-:W-:-:S08]  /*cfb0*/  @UP0 ULDC.64 UR4, c[0x0][0x9e8] ;  /* 0x00027a0000040ab9 */ /* 0x000fd00000000a00 */
[----:B------:R-:W-:-:S05]  /*cfc0*/  @P3 IMAD.HI.U32 R152, R154, UR4, RZ ;  /* 0x000000049a983c27 */ /* 0x000fca000f8e00ff */
[----:B------:R-:W-:-:S07]  /*cfd0*/  @P3 SHF.R.U32.HI R154, RZ, UR5, R152 ;  /* 0x00000005ff9a3c19 */ /* 0x000fce0008011698 */
.L_x_2733:
[----:B------:R-:W-:Y:S05]  /*cfe0*/  BSYNC B0 ;  /* 0x0000000000007941 */ /* 0x000fea0003800000 */
.L_x_2731:
[----:B------:R-:W-:-:S04]  /*cff0*/  IMAD.U32 R152, RZ, RZ, UR41 ;  /* 0x00000029ff987e24 */ /* 0x000fc8000f8e00ff */
[----:B------:R-:W-:-:S05]  /*d000*/  IMAD R154, R154, R152, UR41 ;  /* 0x000000299a9a7e24 */ /* 0x000fca000f8e0298 */
[----:B------:R-:W-:-:S07]  /*d010*/  VIMNMX R153, R153, R154, PT ;  /* 0x0000009a99997248 */ /* 0x000fce0003fe0100 */
.L_x_2730:
[----:B------:R-:W-:Y:S01]  /*d020*/  SHF.R.S32.HI R152, RZ, 0x1f, R153 ;  /* 0x0000001fff987819 */ /* 0x000fe20000011499 */
[----:B------:R-:W-:Y:S03]  /*d030*/  BSSY B1, `(.L_x_2734) ;  /* 0x0000252000017945 */ /* 0x000fe60003800000 */
[----:B------:R-:W-:-:S04]  /*d040*/  LEA.HI R152, R152, R153, RZ, 0x6 ;  /* 0x0000009998987211 */ /* 0x000fc800078f30ff */
[----:B------:R-:W-:-:S04]  /*d050*/  SHF.R.S32.HI R152, RZ, 0x6, R152 ;  /* 0x00000006ff987819 */ /* 0x000fc80000011498 */
[----:B------:R-:W-:-:S04]  /*d060*/  VIMNMX R210, R202, R152, !PT ;  /* 0x00000098cad27248 */ /* 0x000fc80007fe0100 */
[----:B------:R-:W-:-:S13]  /*d070*/  ISETP.GE.AND P3, PT, R14, R210, PT ;  /* 0x000000d20e00720c */ /* 0x000fda0003f66270 */
[----:B------:R-:W-:Y:S05]  /*d080*/  @!P3 BRA `(.L_x_2735) ;  /* 0x000000240030b947 */ /* 0x000fea0003800000 */
[----:B------:R-:W-:Y:S01]  /*d090*/  BSSY B0, `(.L_x_2736) ;  /* 0x0000248000007945 */ /* 0x000fe20003800000 */
.L_x_2755:
[----:B------:R-:W-:-:S05]  /*d0a0*/  VIADD R211, R18, 0x1 ;  /* 0x0000000112d37836 */ /* 0x000fca0000000000 */
[----:B------:R-:W-:-:S04]  /*d0b0*/  ISETP.NE.AND P3, PT, R211, 0x2, PT ;  /* 0x00000002d300780c */ /* 0x000fc80003f65270 */
[----:B------:R-:W-:Y:S02]  /*d0c0*/  SEL R13, RZ, 0x1, P3 ;  /* 0x00000001ff0d7807 */ /* 0x000fe40001800000 */
[----:B------:R-:W-:Y:S02]  /*d0d0*/  SEL R211, R211, RZ, P3 ;  /* 0x000000ffd3d37207 */ /* 0x000fe40001800000 */
[----:B------:R-:W-:Y:S01]  /*d0e0*/  LOP3.LUT R19, R19, R13, RZ, 0x3c, !PT ;  /* 0x0000000d13137212 */ /* 0x000fe200078e3cff */
[----:B0-----:R-:W-:Y:S06]  /*d0f0*/  @!P0 BRA `(.L_x_2737) ;  /* 0x0000000000048947 */ /* 0x001fec0003800000 */
[----:B------:R-:W-:Y:S01]  /*d100*/  BPT.TRAP 0x1 ;  /* 0x000000040000795c */ /* 0x000fe20000300000 */
.L_x_2737:
[----:B------:R-:W-:Y:S01]  /*d110*/  IMAD R212, R211, 0x8, R2 ;  /* 0x00000008d3d47824 */ /* 0x000fe200078e0202 */
[----:B------:R-:W-:-:S04]  /*d120*/  SHF.L.U32 R213, R19, 0x1f, RZ ;  /* 0x0000001f13d57819 */ /* 0x000fc800000006ff */
[----:B------:R0:W1:Y:S01]  /*d130*/  SYNCS.PHASECHK.TRANS64.TRYWAIT P3, [R212+URZ+0x28c30], R213 ;  /* 0x028c30d5d40075a7 */ /* 0x000062000806017f */
[----:B------:R-:W-:Y:S05]  /*d140*/  @!P0 BRA `(.L_x_2738) ;  /* 0x0000000000048947 */ /* 0x000fea0003800000 */
[----:B------:R-:W-:Y:S01]  /*d150*/  BPT.TRAP 0x1 ;  /* 0x000000040000795c */ /* 0x000fe20000300000 */
.L_x_2738:
[----:B------:R-:W-:Y:S01]  /*d160*/  BSSY B2, `(.L_x_2739) ;  /* 0x0000006000027945 */ /* 0x000fe20003800000 */
[----:B------:R-:W-:Y:S02]  /*d170*/  IMAD R206, R211, 0x200, R15 ;  /* 0x00000200d3ce7824 */ /* 0x000fe400078e020f */
[----:B------:R-:W-:Y:S01]  /*d180*/  IMAD.MOV.U32 R207, RZ, RZ, 0x40000040 ;  /* 0x40000040ffcf7424 */ /* 0x000fe200078e00ff */
[----:B-1----:R-:W-:Y:S06]  /*d190*/  @P3 BRA `(.L_x_2740) ;  /* 0x0000000000083947 */ /* 0x002fec0003800000 */
[----:B------:R-:W1:Y:S02]  /*d1a0*/  SYNCS.PHASECHK.TRANS64.TRYWAIT P3, [R212+URZ+0x28c30], R213 ;  /* 0x028c30d5d40075a7 */ /* 0x000e64000806017f */
[----:B-1----:R-:W-:Y:S05]  /*d1b0*/  @!P3 BRA `(.L_x_2741) ;  /* 0x000001640084b947 */ /* 0x002fea0003800000 */
.L_x_2740:
[----:B------:R-:W-:Y:S05]  /*d1c0*/  BSYNC B2 ;  /* 0x0000000000027941 */ /* 0x000fea0003800000 */
.L_x_2739:
[C---:B------:R-:W-:Y:S01]  /*d1d0*/  R2UR UR6, R206.reuse ;  /* 0x00000000ce0672ca */ /* 0x040fe200000e0000 */
[----:B------:R-:W-:Y:S01]  /*d1e0*/  WARPGROUP.ARRIVE ;  /* 0x00000000000079c5 */ /* 0x000fe20000000000 */
[----:B------:R-:W-:Y:S01]  /*d1f0*/  R2UR UR7, R207 ;  /* 0x00000000cf0772ca */ /* 0x000fe200000e0000 */
[----:B------:R-:W-:Y:S01]  /*d200*/  VIADD R208, R206, 0x2 ;  /* 0x00000002ced07836 */ /* 0x000fe20000000000 */
[----:B------:R-:W-:Y:S01]  /*d210*/  R2UR UR4, R4 ;  /* 0x00000000040472ca */ /* 0x000fe200000e0000 */
[----:B------:R-:W-:Y:S01]  /*d220*/  IMAD.MOV.U32 R209, RZ, RZ, 0x40000040 ;  /* 0x40000040ffd17424 */ /* 0x000fe200078e00ff */
[----:B------:R-:W-:Y:S01]  /*d230*/  R2UR UR5, R5 ;  /* 0x00000000050572ca */ /* 0x000fe200000e0000 */
[----:B------:R-:W-:Y:S01]  /*d240*/  IMAD.MOV.U32 R207, RZ, RZ, 0x40000040 ;  /* 0x40000040ffcf7424 */ /* 0x000fe200078e00ff */
[----:B------:R-:W2:Y:S01]  /*d250*/  @P2 LDC R21, c[0x0][0x44c] ;  /* 0x00011300ff152b82 */ /* 0x000ea20000000800 */
[----:B------:R-:W-:Y:S01]  /*d260*/  IMAD.IADD R233, R201, 0x1, R192 ;  /* 0x00000001c9e97824 */ /* 0x000fe200078e02c0 */
[----:B------:R-:W-:-:S06]  /*d270*/  UISETP.NE.AND UP0, UPT, UR47, URZ, UPT ;  /* 0x0000003f2f00728c */ /* 0x000fcc000bf05270 */
[----:B------:R-:W3:Y:S01]  /*d280*/  @P2 LDC R13, c[0x0][0x450] ;  /* 0x00011400ff0d2b82 */ /* 0x000ee20000000800 */
[----:B------:R-:W-:Y:S02]  /*d290*/  PLOP3.LUT P3, PT, PT, PT, UP0, 0x40, 0x0 ;  /* 0x000000000000781c */ /* 0x000fe40003f6e808 */
[----:B------:R-:W-:Y:S01]  /*d2a0*/  HGMMA.64x64x16.F32.BF16 R152, gdesc[UR4], RZ, !UPT, gsb0 ;  /* 0x00e00000049879f0 */ /* 0x000fe2000c0018ff */
[----:B------:R-:W-:Y:S01]  /*d2b0*/  R2UR UR6, R208 ;  /* 0x00000000d00672ca */ /* 0x000fe200000e0000 */
[----:B------:R-:W-:Y:S01]  /*d2c0*/  VIADD R208, R206, 0x4 ;  /* 0x00000004ced07836 */ /* 0x000fe20000000000 */
[----:B------:R-:W-:Y:S01]  /*d2d0*/  R2UR UR7, R209 ;  /* 0x00000000d10772ca */ /* 0x000fe200000e0000 */
[----:B------:R-:W-:Y:S01]  /*d2e0*/  IMAD.MOV.U32 R209, RZ, RZ, 0x40000040 ;  /* 0x40000040ffd17424 */ /* 0x000fe200078e00ff */
[----:B------:R-:W-:Y:S01]  /*d2f0*/  R2UR UR4, R10 ;  /* 0x000000000a0472ca */ /* 0x000fe200000e0000 */
[----:B------:R-:W-:Y:S01]  /*d300*/  VIADD R206, R206, 0x6 ;  /* 0x00000006cece7836 */ /* 0x000fe20000000000 */
[----:B------:R-:W-:Y:S01]  /*d310*/  R2UR UR5, R11 ;  /* 0x000000000b0572ca */ /* 0x000fe200000e0000 */
[----:B--2---:R-:W-:-:S05]  /*d320*/  @P2 IMAD.HI.U32 R21, R233, R21, RZ ;  /* 0x00000015e9152227 */ /* 0x004fca00078e00ff */
[----:B---3--:R-:W-:Y:S01]  /*d330*/  @P2 SHF.R.U32.HI R233, RZ, R13, R21 ;  /* 0x0000000dffe92219 */ /* 0x008fe20000011615 */
[----:B------:R-:W-:Y:S02]  /*d340*/  @!P1 VIADD R13, R212, 0x28c40 ;  /* 0x00028c40d40d9836 */ /* 0x000fe40000000000 */
[----:B------:R-:W-:Y:S02]  /*d350*/  IMAD.U32 R21, RZ, RZ, UR45 ;  /* 0x0000002dff157e24 */ /* 0x000fe4000f8e00ff */
[----:B------:R-:W2:Y:S01]  /*d360*/  SHFL.IDX PT, R234, R233, RZ, 0x1c1f ;  /* 0x001c1fffe9ea7589 */ /* 0x000ea200000e0000 */
[----:B------:R-:W-:Y:S02]  /*d370*/  @!P1 PRMT R13, RZ, 0x654, R13 ;  /* 0x00000654ff0d9816 */ /* 0x000fe4000000000d */
[----:B------:R-:W-:Y:S01]  /*d380*/  LOP3.LUT R232, RZ, R21, RZ, 0x33, !PT ;  /* 0x00000015ffe87212 */ /* 0x000fe200078e33ff */
        /* <DEDUP_REMOVED lines=16> */
[----:B------:R-:W-:Y:S03]  /*d490*/  HGMMA.64x64x16.F32.BF16 R152, gdesc[UR4], R152, gsb0 ;  /* 0x00e00000049879f0 */ /* 0x000fe60008001898 */
[----:B------:R-:W-:Y:S02]  /*d4a0*/  WARPGROUP.DEPBAR.LE gsb0, 0x0 ;  /* 0x00008000000079c5 */ /* 0x000fe40000010000 */
[----:B------:R3:W-:Y:S02]  /*d4b0*/  @!P1 SYNCS.ARRIVE.TRANS64.RED.A1T0 RZ, [R13+URZ], RZ ;  /* 0x000000ff0dff99a7 */ /* 0x0007e4000810043f */
[----:B---3--:R-:W-:-:S05]  /*d4c0*/  IMAD.SHL.U32 R13, R14, 0x40, RZ ;  /* 0x000000400e0d7824 */ /* 0x008fca00078e00ff */
[----:B------:R-:W-:-:S04]  /*d4d0*/  IADD3 R231, -R186, 0x1, -R13 ;  /* 0x00000001bae77810 */ /* 0x000fc80007ffe90d */
[----:B------:R-:W-:-:S05]  /*d4e0*/  IADD3 R231, -R22, R231, R23 ;  /* 0x000000e716e77210 */ /* 0x000fca0007ffe117 */
[----:B------:R-:W-:Y:S02]  /*d4f0*/  IMAD.IADD R232, R232, 0x1, R231 ;  /* 0x00000001e8e87824 */ /* 0x000fe400078e02e7 */
[----:B------:R-:W-:Y:S02]  /*d500*/  VIADD R231, R231, UR46 ;  /* 0x0000002ee7e77c36 */ /* 0x000fe40008000000 */
[C---:B--2---:R-:W-:Y:S02]  /*d510*/  IMAD.IADD R208, R234.reuse, 0x1, R232 ;  /* 0x00000001ead07824 */ /* 0x044fe400078e02e8 */
[----:B------:R-:W-:Y:S01]  /*d520*/  IMAD.IADD R209, R234, 0x1, R231 ;  /* 0x00000001ead17824 */ /* 0x000fe200078e02e7 */
[----:B------:R-:W-:Y:S06]  /*d530*/  @P3 BRA `(.L_x_2742) ;  /* 0x0000000000583947 */ /* 0x000fec0003800000 */
[----:B------:R-:W-:Y:S01]  /*d540*/  IADD3 R234, -R22, R23, R234 ;  /* 0x0000001716ea7210 */ /* 0x000fe20007ffe1ea */
[----:B------:R-:W-:Y:S03]  /*d550*/  BSSY B2, `(.L_x_2743) ;  /* 0x0000010000027945 */ /* 0x000fe60003800000 */
[----:B------:R-:W-:-:S13]  /*d560*/  ISETP.GT.AND P3, PT, R234, -0x1, PT ;  /* 0xffffffffea00780c */ /* 0x000fda0003f64270 */
[----:B------:R-:W-:Y:S05]  /*d570*/  @P3 BRA `(.L_x_2744) ;  /* 0x0000000000203947 */ /* 0x000fea0003800000 */
[----:B------:R-:W-:Y:S01]  /*d580*/  IMAD.U32 R235, RZ, RZ, UR44 ;  /* 0x0000002cffeb7e24 */ /* 0x000fe2000f8e00ff */
[----:B------:R-:W-:-:S04]  /*d590*/  LOP3.LUT R234, RZ, R234, RZ, 0x33, !PT ;  /* 0x000000eaffea7212 */ /* 0x000fc800078e33ff */
[----:B------:R-:W-:-:S13]  /*d5a0*/  ISETP.NE.AND P3, PT, R235, 0x1, PT ;  /* 0x00000001eb00780c */ /* 0x000fda0003f65270 */
[----:B------:R-:W2:Y:S02]  /*d5b0*/  @P3 LDC.64 R206, c[0x0][0x9e8] ;  /* 0x00027a00ffce3b82 */ /* 0x000ea40000000a00 */
[----:B--2---:R-:W-:-:S05]  /*d5c0*/  @P3 IMAD.HI.U32 R206, R234, R206, RZ ;  /* 0x000000ceeace3227 */ /* 0x004fca00078e00ff */
[----:B------:R-:W-:-:S04]  /*d5d0*/  @P3 SHF.R.U32.HI R234, RZ, R207, R206 ;  /* 0x000000cfffea3219 */ /* 0x000fc800000116ce */
[----:B------:R-:W-:Y:S01]  /*d5e0*/  LOP3.LUT R234, RZ, R234, RZ, 0x33, !PT ;  /* 0x000000eaffea7212 */ /* 0x000fe200078e33ff */
[----:B------:R-:W-:Y:S06]  /*d5f0*/  BRA `(.L_x_2745) ;  /* 0x0000000000147947 */ /* 0x000fec0003800000 */
.L_x_2744:
[----:B------:R-:W-:-:S05]  /*d600*/  IMAD.U32 R235, RZ, RZ, UR44 ;  /* 0x0000002cffeb7e24 */ /* 0x000fca000f8e00ff */
[----:B------:R-:W-:-:S13]  /*d610*/  ISETP.NE.AND P3, PT, R235, 0x1, PT ;  /* 0x00000001eb00780c */ /* 0x000fda0003f65270 */
[----:B------:R-:W2:Y:S02]  /*d620*/  @P3 LDC.64 R206, c[0x0][0x9e8] ;  /* 0x00027a00ffce3b82 */ /* 0x000ea40000000a00 */
[----:B--2---:R-:W-:-:S05]  /*d630*/  @P3 IMAD.HI.U32 R206, R234, R206, RZ ;  /* 0x000000ceeace3227 */ /* 0x004fca00078e00ff */
[----:B------:R-:W-:-:S07]  /*d640*/  @P3 SHF.R.U32.HI R234, RZ, R207, R206 ;  /* 0x000000cfffea3219 */ /* 0x000fce00000116ce */
.L_x_2745:
[----:B------:R-:W-:Y:S05]  /*d650*/  BSYNC B2 ;  /* 0x0000000000027941 */ /* 0x000fea0003800000 */
.L_x_2743:
[----:B------:R-:W-:-:S04]  /*d660*/  IMAD R234, R234, R235, -R13 ;  /* 0x000000ebeaea7224 */ /* 0x000fc800078e0a0d */
[----:B------:R-:W-:-:S05]  /*d670*/  IMAD.IADD R234, R234, 0x1, -R186 ;  /* 0x00000001eaea7824 */ /* 0x000fca00078e0aba */
[----:B------:R-:W-:Y:S02]  /*d680*/  VIMNMX R208, R208, R234, !PT ;  /* 0x000000ead0d07248 */ /* 0x000fe40007fe0100 */
[----:B------:R-:W-:-:S07]  /*d690*/  VIADDMNMX R209, R234, R235, R209, PT ;  /* 0x000000ebead17246 */ /* 0x000fce00038001d1 */
.L_x_2742:
[----:B------:R-:W-:Y:S01]  /*d6a0*/  ISETP.GT.AND P3, PT, R14, -0x1, PT ;  /* 0xffffffff0e00780c */ /* 0x000fe20003f64270 */
[----:B------:R-:W-:-:S03]  /*d6b0*/  UISETP.NE.AND UP0, UPT, UR47, URZ, UPT ;  /* 0x0000003f2f00728c */ /* 0x000fc6000bf05270 */
[C---:B------:R-:W-:Y:S02]  /*d6c0*/  ISETP.GT.AND P4, PT, R208.reuse, RZ, P3 ;  /* 0x000000ffd000720c */ /* 0x040fe40001f84270 */
[C---:B------:R-:W-:Y:S02]  /*d6d0*/  ISETP.GT.AND P6, PT, R208.reuse, 0x8, P3 ;  /* 0x00000008d000780c */ /* 0x040fe40001fc4270 */
[C---:B------:R-:W-:Y:S02]  /*d6e0*/  ISETP.LT.OR P5, PT, R209.reuse, 0x1, P4 ;  /* 0x00000001d100780c */ /* 0x040fe400027a1670 */
[----:B------:R-:W-:Y:S02]  /*d6f0*/  ISETP.GT.AND P4, PT, R208, 0x1, P3 ;  /* 0x00000001d000780c */ /* 0x000fe40001f84270 */
[----:B------:R-:W-:Y:S02]  /*d700*/  FSEL R206, R152, -INF , !P5 ;  /* 0xff80000098ce7808 */ /* 0x000fe40006800000 */
[----:B------:R-:W-:Y:S01]  /*d710*/  ISETP.LT.OR P4, PT, R209, 0x2, P4 ;  /* 0x00000002d100780c */ /* 0x000fe20002781670 */
[----:B------:R-:W2:Y:S01]  /*d720*/  SHFL.IDX PT, R152, R233, 0x1, 0x1c1f ;  /* 0x003c1f00e9987f89 */ /* 0x000ea200000e0000 */
[----:B------:R-:W-:-:S02]  /*d730*/  ISETP.GT.AND P5, PT, R208, 0x9, P3 ;  /* 0x00000009d000780c */ /* 0x000fc40001fa4270 */
[----:B------:R-:W-:Y:S02]  /*d740*/  FSEL R207, R153, -INF , !P4 ;  /* 0xff80000099cf7808 */ /* 0x000fe40006000000 */
[----:B------:R-:W-:Y:S02]  /*d750*/  ISETP.GT.AND P4, PT, R208, 0x10, P3 ;  /* 0x00000010d000780c */ /* 0x000fe40001f84270 */
[C---:B------:R-:W-:Y:S02]  /*d760*/  ISETP.LT.OR P6, PT, R209.reuse, 0x9, P6 ;  /* 0x00000009d100780c */ /* 0x040fe400037c1670 */
[C---:B------:R-:W-:Y:S02]  /*d770*/  ISETP.LT.OR P4, PT, R209.reuse, 0x11, P4 ;  /* 0x00000011d100780c */ /* 0x040fe40002781670 */
[----:B------:R-:W-:Y:S02]  /*d780*/  ISETP.LT.OR P5, PT, R209, 0xa, P5 ;  /* 0x0000000ad100780c */ /* 0x000fe40002fa1670 */
[----:B------:R-:W-:-:S02]  /*d790*/  FSEL R160, R160, -INF , !P4 ;  /* 0xff800000a0a07808 */ /* 0x000fc40006000000 */
[----:B------:R-:W-:Y:S02]  /*d7a0*/  ISETP.GT.AND P4, PT, R208, 0x19, P3 ;  /* 0x00000019d000780c */ /* 0x000fe40001f84270 */
[----:B------:R-:W-:Y:S02]  /*d7b0*/  FSEL R156, R156, -INF , !P6 ;  /* 0xff8000009c9c7808 */ /* 0x000fe40007000000 */
[----:B------:R-:W-:Y:S02]  /*d7c0*/  ISETP.LT.OR P4, PT, R209, 0x1a, P4 ;  /* 0x0000001ad100780c */ /* 0x000fe40002781670 */
[----:B------:R-:W-:Y:S02]  /*d7d0*/  FSEL R157, R157, -INF , !P5 ;  /* 0xff8000009d9d7808 */ /* 0x000fe40006800000 */
[C---:B------:R-:W-:Y:S01]  /*d7e0*/  ISETP.GT.AND P6, PT, R208.reuse, 0x11, P3 ;  /* 0x00000011d000780c */ /* 0x040fe20001fc4270 */
[--C-:B--2---:R-:W-:Y:S01]  /*d7f0*/  IMAD.IADD R231, R231, 0x1, R152.reuse ;  /* 0x00000001e7e77824 */ /* 0x104fe200078e0298 */
[----:B------:R-:W-:Y:S01]  /*d800*/  ISETP.GT.AND P5, PT, R208, 0x18, P3 ;  /* 0x00000018d000780c */ /* 0x000fe20001fa4270 */
[----:B------:R-:W-:Y:S01]  /*d810*/  IMAD.IADD R232, R232, 0x1, R152 ;  /* 0x00000001e8e87824 */ /* 0x000fe200078e0298 */
[----:B------:R-:W-:-:S02]  /*d820*/  FSEL R165, R165, -INF , !P4 ;  /* 0xff800000a5a57808 */ /* 0x000fc40006000000 */
[----:B------:R-:W-:Y:S02]  /*d830*/  ISETP.GT.AND P4, PT, R208, 0x28, P3 ;  /* 0x00000028d000780c */ /* 0x000fe40001f84270 */
[C---:B------:R-:W-:Y:S02]  /*d840*/  ISETP.LT.OR P6, PT, R209.reuse, 0x12, P6 ;  /* 0x00000012d100780c */ /* 0x040fe400037c1670 */
[C---:B------:R-:W-:Y:S02]  /*d850*/  ISETP.LT.OR P5, PT, R209.reuse, 0x19, P5 ;  /* 0x00000019d100780c */ /* 0x040fe40002fa1670 */
[----:B------:R-:W-:Y:S02]  /*d860*/  ISETP.LT.OR P4, PT, R209, 0x29, P4 ;  /* 0x00000029d100780c */ /* 0x000fe40002781670 */
[----:B------:R-:W-:Y:S02]  /*d870*/  FSEL R161, R161, -INF , !P6 ;  /* 0xff800000a1a17808 */ /* 0x000fe40007000000 */
[----:B------:R-:W-:-:S02]  /*d880*/  FSEL R164, R164, -INF , !P5 ;  /* 0xff800000a4a47808 */ /* 0x000fc40006800000 */
[C---:B------:R-:W-:Y:S02]  /*d890*/  ISETP.GT.AND P6, PT, R208.reuse, 0x20, P3 ;  /* 0x00000020d000780c */ /* 0x040fe40001fc4270 */
[----:B------:R-:W-:Y:S02]  /*d8a0*/  ISETP.GT.AND P5, PT, R208, 0x21, P3 ;  /* 0x00000021d000780c */ /* 0x000fe40001fa4270 */
[----:B------:R-:W-:Y:S02]  /*d8b0*/  FSEL R233, R172, -INF , !P4 ;  /* 0xff800000ace97808 */ /* 0x000fe40006000000 */
[----:B------:R-:W-:Y:S02]  /*d8c0*/  ISETP.GT.AND P4, PT, R208, 0x31, P3 ;  /* 0x00000031d000780c */ /* 0x000fe40001f84270 */
[C---:B------:R-:W-:Y:S02]  /*d8d0*/  ISETP.LT.OR P6, PT, R209.reuse, 0x21, P6 ;  /* 0x00000021d100780c */ /* 0x040fe400037c1670 */
[----:B------:R-:W-:-:S02]  /*d8e0*/  ISETP.LT.OR P5, PT, R209, 0x22, P5 ;  /* 0x00000022d100780c */ /* 0x000fc40002fa1670 */
[----:B------:R-:W-:Y:S02]  /*d8f0*/  ISETP.LT.OR P4, PT, R209, 0x32, P4 ;  /* 0x00000032d100780c */ /* 0x000fe40002781670 */
[----:B------:R-:W-:Y:S02]  /*d900*/  FSEL R168, R168, -INF , !P6 ;  /* 0xff800000a8a87808 */ /* 0x000fe40007000000 */
[----:B------:R-:W-:Y:S02]  /*d910*/  FSEL R169, R169, -INF , !P5 ;  /* 0xff800000a9a97808 */ /* 0x000fe40006800000 */
[C---:B------:R-:W-:Y:S02]  /*d920*/  ISETP.GT.AND P6, PT, R208.reuse, 0x29, P3 ;  /* 0x00000029d000780c */ /* 0x040fe40001fc4270 */
[----:B------:R-:W-:Y:S02]  /*d930*/  ISETP.GT.AND P5, PT, R208, 0x30, P3 ;  /* 0x00000030d000780c */ /* 0x000fe40001fa4270 */
[----:B------:R-:W-:-:S02]  /*d940*/  FSEL R177, R177, -INF , !P4 ;  /* 0xff800000b1b17808 */ /* 0x000fc40006000000 */
[----:B------:R-:W-:Y:S02]  /*d950*/  PLOP3.LUT P4, PT, PT, PT, UP0, 0x40, 0x0 ;  /* 0x000000000000781c */ /* 0x000fe40003f8e808 */
[C---:B------:R-:W-:Y:S02]  /*d960*/  ISETP.LT.OR P6, PT, R209.reuse, 0x2a, P6 ;  /* 0x0000002ad100780c */ /* 0x040fe400037c1670 */
[----:B------:R-:W-:Y:S02]  /*d970*/  ISETP.LT.OR P5, PT, R209, 0x31, P5 ;  /* 0x00000031d100780c */ /* 0x000fe40002fa1670 */
[----:B------:R-:W-:Y:S02]  /*d980*/  FSEL R173, R173, -INF , !P6 ;  /* 0xff800000adad7808 */ /* 0x000fe40007000000 */
[----:B------:R-:W-:Y:S02]  /*d990*/  FSEL R176, R176, -INF , !P5 ;  /* 0xff800000b0b07808 */ /* 0x000fe40006800000 */
[----:B------:R-:W-:-:S02]  /*d9a0*/  ISETP.GT.AND P6, PT, R208, 0x38, P3 ;  /* 0x00000038d000780c */ /* 0x000fc40001fc4270 */
[----:B------:R-:W-:Y:S02]  /*d9b0*/  ISETP.GT.AND P5, PT, R208, 0x39, P3 ;  /* 0x00000039d000780c */ /* 0x000fe40001fa4270 */
[C---:B------:R-:W-:Y:S02]  /*d9c0*/  ISETP.LT.OR P6, PT, R209.reuse, 0x39, P6 ;  /* 0x00000039d100780c */ /* 0x040fe400037c1670 */
[----:B------:R-:W-:Y:S02]  /*d9d0*/  ISETP.LT.OR P5, PT, R209, 0x3a, P5 ;  /* 0x0000003ad100780c */ /* 0x000fe40002fa1670 */
[----:B------:R-:W-:Y:S02]  /*d9e0*/  FSEL R180, R180, -INF , !P6 ;  /* 0xff800000b4b47808 */ /* 0x000fe40007000000 */
[----:B------:R-:W-:Y:S01]  /*d9f0*/  FSEL R181, R181, -INF , !P5 ;  /* 0xff800000b5b57808 */ /* 0x000fe20006800000 */
[----:B------:R-:W-:Y:S08]  /*da00*/  @P4 BRA `(.L_x_2746) ;  /* 0x0000000000584947 */ /* 0x000ff00003800000 */
        /* <DEDUP_REMOVED lines=12> */
.L_x_2748:
[----:B------:R-:W-:-:S05]  /*dad0*/  IMAD.U32 R208, RZ, RZ, UR44 ;  /* 0x0000002cffd07e24 */ /* 0x000fca000f8e00ff */
[----:B------:R-:W-:-:S13]  /*dae0*/  ISETP.NE.AND P4, PT, R208, 0x1, PT ;  /* 0x00000001d000780c */ /* 0x000fda0003f85270 */
[----:B------:R-:W2:Y:S02]  /*daf0*/  @P4 LDC.64 R152, c[0x0][0x9e8] ;  /* 0x00027a00ff984b82 */ /* 0x000ea40000000a00 */
[----:B--2---:R-:W-:-:S05]  /*db00*/  @P4 IMAD.HI.U32 R152, R172, R152, RZ ;  /* 0x00000098ac984227 */ /* 0x004fca00078e00ff */
[----:B------:R-:W-:-:S07]  /*db10*/  @P4 SHF.R.U32.HI R172, RZ, R153, R152 ;  /* 0x00000099ffac4219 */ /* 0x000fce0000011698 */
.L_x_2749:
[----:B------:R-:W-:Y:S05]  /*db20*/  BSYNC B2 ;  /* 0x0000000000027941 */ /* 0x000fea0003800000 */
.L_x_2747:
[----:B------:R-:W-:-:S04]  /*db30*/  IMAD R13, R172, R208, -R13 ;  /* 0x000000d0ac0d7224 */ /* 0x000fc800078e0a0d */
[----:B------:R-:W-:-:S05]  /*db40*/  IMAD.IADD R13, R13, 0x1, -R186 ;  /* 0x000000010d0d7824 */ /* 0x000fca00078e0aba */
[----:B------:R-:W-:Y:S02]  /*db50*/  VIMNMX R232, R232, R13, !PT ;  /* 0x0000000de8e87248 */ /* 0x000fe40007fe0100 */
[----:B------:R-:W-:-:S07]  /*db60*/  VIADDMNMX R231, R13, R208, R231, PT ;  /* 0x000000d00de77246 */ /* 0x000fce00038001e7 */
.L_x_2746:
        /* <DEDUP_REMOVED lines=33> */
[----:B------:R-:W2:Y:S01]  /*dd80*/  SHFL.BFLY PT, R152, R13, 0x2, 0x1f ;  /* 0x0c401f000d987f89 */ /* 0x000ea200000e0000 */
        /* <DEDUP_REMOVED lines=9> */
[----:B--2---:R-:W-:Y:S01]  /*de20*/  FMNMX.FTZ R152, R13, R152, !PT ;  /* 0x000000980d987209 */ /* 0x004fe20007810000 */
[----:B------:R-:W-:Y:S01]  /*de30*/  IMAD.U32 R13, RZ, RZ, UR39 ;  /* 0x00000027ff0d7e24 */ /* 0x000fe2000f8e00ff */
[----:B------:R-:W-:Y:S02]  /*de40*/  FSEL R174, R174, -INF , !P5 ;  /* 0xff800000aeae7808 */ /* 0x000fe40006800000 */
[----:B------:R-:W-:Y:S01]  /*de50*/  ISETP.GT.AND P5, PT, R232, 0x30, P3 ;  /* 0x00000030e800780c */ /* 0x000fe20001fa4270 */
[----:B------:R-:W2:Y:S03]  /*de60*/  SHFL.BFLY PT, R172, R152, 0x1, 0x1f ;  /* 0x0c201f0098ac7f89 */ /* 0x000ea600000e0000 */
[----:B------:R-:W-:-:S04]  /*de70*/  ISETP.LT.OR P5, PT, R231, 0x31, P5 ;  /* 0x00000031e700780c */ /* 0x000fc80002fa1670 */
[----:B------:R-:W-:Y:S02]  /*de80*/  FSEL R178, R178, -INF , !P5 ;  /* 0xff800000b2b27808 */ /* 0x000fe40006800000 */
[----:B--2---:R-:W-:-:S04]  /*de90*/  FMNMX.FTZ R172, R152, R172, !PT ;  /* 0x000000ac98ac7209 */ /* 0x004fc80007810000 */
[----:B------:R-:W-:-:S04]  /*dea0*/  FSETP.NEU.FTZ.AND P4, PT, R172, -INF , PT ;  /* 0xff800000ac00780b */ /* 0x000fc80003f9d000 */
[----:B------:R-:W-:-:S05]  /*deb0*/  FSEL R152, R172, RZ, P4 ;  /* 0x000000ffac987208 */ /* 0x000fca0002000000 */
[----:B------:R-:W-:Y:S01]  /*dec0*/  FADD.FTZ R152, -R152, R12 ;  /* 0x0000000c98987221 */ /* 0x000fe20000010100 */
[----:B------:R-:W-:-:S05]  /*ded0*/  FMUL.FTZ R12, R172, R13 ;  /* 0x0000000dac0c7220 */ /* 0x000fca0000410000 */
[----:B------:R-:W-:Y:S02]  /*dee0*/  FSEL R12, R12, RZ, P4 ;  /* 0x000000ff0c0c7208 */ /* 0x000fe40002000000 */
[----:B------:R-:W-:-:S03]  /*def0*/  ISETP.GT.AND P4, PT, R232, 0x8, P3 ;  /* 0x00000008e800780c */ /* 0x000fc60001f84270 */
[-CC-:B------:R-:W-:Y:S01]  /*df00*/  FFMA.FTZ R206, R206, R13.reuse, -R12.reuse ;  /* 0x0000000dcece7223 */ /* 0x180fe2000001080c */
[----:B------:R-:W-:Y:S01]  /*df10*/  ISETP.LT.OR P4, PT, R231, 0x9, P4 ;  /* 0x00000009e700780c */ /* 0x000fe20002781670 */
[-CC-:B------:R-:W-:Y:S01]  /*df20*/  FFMA.FTZ R207, R207, R13.reuse, -R12.reuse ;  /* 0x0000000dcfcf7223 */ /* 0x180fe2000001080c */
[-CC-:B------:R-:W-:Y:S01]  /*df30*/  FFMA.FTZ R156, R156, R13.reuse, -R12.reuse ;  /* 0x0000000d9c9c7223 */ /* 0x180fe2000001080c */
[-CC-:B------:R-:W-:Y:S01]  /*df40*/  FFMA.FTZ R157, R157, R13.reuse, -R12.reuse ;  /* 0x0000000d9d9d7223 */ /* 0x180fe2000001080c */
[----:B------:R-:W-:Y:S01]  /*df50*/  FSEL R158, R158, -INF , !P4 ;  /* 0xff8000009e9e7808 */ /* 0x000fe20006000000 */
[-CC-:B------:R-:W-:Y:S01]  /*df60*/  FFMA.FTZ R160, R160, R13.reuse, -R12.reuse ;  /* 0x0000000da0a07223 */ /* 0x180fe2000001080c */
[----:B------:R-:W-:Y:S01]  /*df70*/  ISETP.GT.AND P4, PT, R232, 0x11, P3 ;  /* 0x00000011e800780c */ /* 0x000fe20001f84270 */
[-CC-:B------:R-:W-:Y:S01]  /*df80*/  FFMA.FTZ R161, R161, R13.reuse, -R12.reuse ;  /* 0x0000000da1a17223 */ /* 0x180fe2000001080c */
[-CC-:B------:R-:W-:Y:S01]  /*df90*/  FFMA.FTZ R164, R164, R13.reuse, -R12.reuse ;  /* 0x0000000da4a47223 */ /* 0x180fe2000001080c */
        /* <DEDUP_REMOVED lines=12> */
[-C--:B------:R-:W-:Y:S01]  /*e060*/  FFMA.FTZ R181, R181, R13.reuse, -R12 ;  /* 0x0000000db5b57223 */ /* 0x080fe2000001080c */
[----:B------:R-:W-:Y:S01]  /*e070*/  FMUL.FTZ R12, R152, R13 ;  /* 0x0000000d980c7220 */ /* 0x000fe20000410000 */
[----:B------:R-:W-:Y:S01]  /*e080*/  MUFU.EX2 R206, R206 ;  /* 0x000000ce00ce7308 */ /* 0x000fe20000000800 */
[----:B------:R-:W-:-:S02]  /*e090*/  FSEL R153, R170, -INF , !P4 ;  /* 0xff800000aa997808 */ /* 0x000fc40006000000 */
[----:B------:R-:W-:Y:S02]  /*e0a0*/  FMNMX.FTZ R170, R154, R20, !PT ;  /* 0x000000149aaa7209 */ /* 0x000fe40007810000 */
[----:B------:R-:W-:Y:S02]  /*e0b0*/  ISETP.GT.AND P4, PT, R232, 0x29, P3 ;  /* 0x00000029e800780c */ /* 0x000fe40001f84270 */
[----:B------:R-:W-:Y:S01]  /*e0c0*/  FMNMX.FTZ R170, R155, R170, !PT ;  /* 0x000000aa9baa7209 */ /* 0x000fe20007810000 */
[----:B------:R-:W2:Y:S01]  /*e0d0*/  MUFU.EX2 R12, R12 ;  /* 0x0000000c000c7308 */ /* 0x000ea20000000800 */
[----:B------:R-:W-:Y:S02]  /*e0e0*/  ISETP.LT.OR P4, PT, R231, 0x2a, P4 ;  /* 0x0000002ae700780c */ /* 0x000fe40002781670 */
[----:B------:R-:W-:Y:S02]  /*e0f0*/  FMNMX.FTZ R170, R158, R170, !PT ;  /* 0x000000aa9eaa7209 */ /* 0x000fe40007810000 */
[----:B------:R-:W-:-:S02]  /*e100*/  FSEL R175, R175, -INF , !P4 ;  /* 0xff800000afaf7808 */ /* 0x000fc40006000000 */
[----:B------:R-:W-:Y:S01]  /*e110*/  FMNMX.FTZ R170, R159, R170, !PT ;  /* 0x000000aa9faa7209 */ /* 0x000fe20007810000 */
[----:B------:R-:W3:Y:S01]  /*e120*/  MUFU.EX2 R152, R207 ;  /* 0x000000cf00987308 */ /* 0x000ee20000000800 */
[----:B------:R-:W-:Y:S02]  /*e130*/  ISETP.GT.AND P4, PT, R232, 0x31, P3 ;  /* 0x00000031e800780c */ /* 0x000fe40001f84270 */
[----:B------:R-:W-:Y:S02]  /*e140*/  FMNMX.FTZ R170, R162, R170, !PT ;  /* 0x000000aaa2aa7209 */ /* 0x000fe40007810000 */
[----:B------:R-:W-:Y:S02]  /*e150*/  ISETP.LT.OR P4, PT, R231, 0x32, P4 ;  /* 0x00000032e700780c */ /* 0x000fe40002781670 */
[----:B------:R-:W-:Y:S01]  /*e160*/  FMNMX.FTZ R170, R163, R170, !PT ;  /* 0x000000aaa3aa7209 */ /* 0x000fe20007810000 */
[----:B------:R-:W4:Y:S01]  /*e170*/  MUFU.EX2 R156, R156 ;  /* 0x0000009c009c7308 */ /* 0x000f220000000800 */
[----:B------:R-:W-:Y:S01]  /*e180*/  ISETP.GT.AND P3, PT, R232, 0x39, P3 ;  /* 0x00000039e800780c */ /* 0x000fe20001f64270 */
[----:B--2---:R-:W-:Y:S01]  /*e190*/  FFMA.FTZ R0, R12, R0, R206 ;  /* 0x000000000c007223 */ /* 0x004fe200000100ce */
[----:B------:R-:W-:Y:S01]  /*e1a0*/  FMNMX.FTZ R170, R166, R170, !PT ;  /* 0x000000aaa6aa7209 */ /* 0x000fe20007810000 */
[-C--:B------:R-:W-:Y:S01]  /*e1b0*/  FMUL.FTZ R24, R24, R12.reuse ;  /* 0x0000000c18187220 */ /* 0x080fe20000410000 */
[----:B------:R-:W-:Y:S01]  /*e1c0*/  FSEL R179, R179, -INF , !P4 ;  /* 0xff800000b3b37808 */ /* 0x000fe20006000000 */
[----:B------:R-:W-:Y:S01]  /*e1d0*/  FMUL.FTZ R25, R25, R12 ;  /* 0x0000000c19197220 */ /* 0x000fe20000410000 */
[----:B------:R-:W-:Y:S01]  /*e1e0*/  FMNMX.FTZ R170, R167, R170, !PT ;  /* 0x000000aaa7aa7209 */ /* 0x000fe20007810000 */
[----:B------:R-:W2:Y:S01]  /*e1f0*/  MUFU.EX2 R157, R157 ;  /* 0x0000009d009d7308 */ /* 0x000ea20000000800 */
[----:B------:R-:W-:Y:S01]  /*e200*/  ISETP.LT.OR P3, PT, R231, 0x3a, P3 ;  /* 0x0000003ae700780c */ /* 0x000fe20001f61670 */
[----:B---3--:R-:W-:Y:S01]  /*e210*/  FADD.FTZ R0, R152, R0 ;  /* 0x0000000098007221 */ /* 0x008fe20000010000 */
[----:B------:R-:W-:Y:S01]  /*e220*/  FMNMX.FTZ R170, R153, R170, !PT ;  /* 0x000000aa99aa7209 */ /* 0x000fe20007810000 */
[-C--:B------:R-:W-:Y:S01]  /*e230*/  FMUL.FTZ R28, R28, R12.reuse ;  /* 0x0000000c1c1c7220 */ /* 0x080fe20000410000 */
[----:B------:R-:W-:Y:S01]  /*e240*/  FSEL R183, R183, -INF , !P3 ;  /* 0xff800000b7b77808 */ /* 0x000fe20005800000 */
[----:B------:R-:W-:Y:S01]  /*e250*/  FMUL.FTZ R29, R29, R12 ;  /* 0x0000000c1d1d7220 */ /* 0x000fe20000410000 */
[----:B------:R-:W-:Y:S01]  /*e260*/  FMNMX.FTZ R170, R171, R170, !PT ;  /* 0x000000aaabaa7209 */ /* 0x000fe20007810000 */
[----:B------:R-:W3:Y:S01]  /*e270*/  MUFU.EX2 R160, R160 ;  /* 0x000000a000a07308 */ /* 0x000ee20000000800 */
[----:B------:R-:W-:Y:S01]  /*e280*/  F2FP.BF16.F32.PACK_AB R152, R152, R206 ;  /* 0x000000ce9898723e */ /* 0x000fe200000010ff */
[----:B----4-:R-:W-:Y:S01]  /*e290*/  FADD.FTZ R0, R156, R0 ;  /* 0x000000009c007221 */ /* 0x010fe20000010000 */
[----:B------:R-:W-:Y:S01]  /*e2a0*/  FMNMX.FTZ R170, R174, R170, !PT ;  /* 0x000000aaaeaa7209 */ /* 0x000fe20007810000 */
[-C--:B------:R-:W-:Y:S01]  /*e2b0*/  FMUL.FTZ R32, R32, R12.reuse ;  /* 0x0000000c20207220 */ /* 0x080fe20000410000 */
[----:B------:R-:W-:Y:S01]  /*e2c0*/  ISETP.NE.AND P3, PT, R194, RZ, PT ;  /* 0x000000ffc200720c */ /* 0x000fe20003f65270 */
[----:B------:R-:W-:Y:S01]  /*e2d0*/  FMUL.FTZ R33, R33, R12 ;  /* 0x0000000c21217220 */ /* 0x000fe20000410000 */
[----:B------:R-:W-:Y:S01]  /*e2e0*/  FMNMX.FTZ R170, R175, R170, !PT ;  /* 0x000000aaafaa7209 */ /* 0x000fe20007810000 */
[----:B------:R-:W4:Y:S01]  /*e2f0*/  MUFU.EX2 R161, R161 ;  /* 0x000000a100a17308 */ /* 0x000f220000000800 */
[----:B--2---:R-:W-:Y:S01]  /*e300*/  FADD.FTZ R0, R157, R0 ;  /* 0x000000009d007221 */ /* 0x004fe20000010000 */
[----:B------:R-:W-:Y:S01]  /*e310*/  FMUL.FTZ R36, R36, R12 ;  /* 0x0000000c24247220 */ /* 0x000fe20000410000 */
[----:B------:R-:W-:Y:S01]  /*e320*/  FMNMX.FTZ R170, R178, R170, !PT ;  /* 0x000000aab2aa7209 */ /* 0x000fe20007810000 */
[-C--:B------:R-:W-:Y:S01]  /*e330*/  FMUL.FTZ R37, R37, R12.reuse ;  /* 0x0000000c25257220 */ /* 0x080fe20000410000 */
[-C--:B------:R-:W-:Y:S01]  /*e340*/  FMUL.FTZ R40, R40, R12.reuse ;  /* 0x0000000c28287220 */ /* 0x080fe20000410000 */
[----:B------:R-:W-:Y:S01]  /*e350*/  FMUL.FTZ R41, R41, R12 ;  /* 0x0000000c29297220 */ /* 0x000fe20000410000 */
[----:B------:R-:W-:Y:S01]  /*e360*/  FMNMX.FTZ R170, R179, R170, !PT ;  /* 0x000000aab3aa7209 */ /* 0x000fe20007810000 */
[----:B------:R-:W2:Y:S01]  /*e370*/  MUFU.EX2 R164, R164 ;  /* 0x000000a400a47308 */ /* 0x000ea20000000800 */
[----:B---3--:R-:W-:Y:S01]  /*e380*/  FADD.FTZ R0, R160, R0 ;  /* 0x00000000a0007221 */ /* 0x008fe20000010000 */
[----:B------:R-:W-:Y:S01]  /*e390*/  @!P3 IMAD R18, R18, 0x40, R191 ;  /* 0x000000401212b824 */ /* 0x000fe200078e02bf */
[----:B------:R-:W-:Y:S01]  /*e3a0*/  FMNMX.FTZ R170, R182, R170, !PT ;  /* 0x000000aab6aa7209 */ /* 0x000fe20007810000 */
[-C--:B------:R-:W-:Y:S01]  /*e3b0*/  FMUL.FTZ R44, R44, R12.reuse ;  /* 0x0000000c2c2c7220 */ /* 0x080fe20000410000 */
[----:B------:R-:W-:Y:S01]  /*e3c0*/  FMUL.FTZ R45, R45, R12 ;  /* 0x0000000c2d2d7220 */ /* 0x000fe20000410000 */
[----:B------:R-:W-:Y:S01]  /*e3d0*/  @!P3 IMAD R18, R18, 0x4, R2 ;  /* 0x000000041212b824 */ /* 0x000fe200078e0202 */
[----:B------:R-:W-:Y:S01]  /*e3e0*/  FMNMX.FTZ R170, R183, R170, !PT ;  /* 0x000000aab7aa7209 */ /* 0x000fe20007810000 */
[----:B------:R-:W3:Y:S01]  /*e3f0*/  MUFU.EX2 R165, R165 ;  /* 0x000000a500a57308 */ /* 0x000ee20000000800 */
[----:B----4-:R-:W-:Y:S01]  /*e400*/  FADD.FTZ R0, R161, R0 ;  /* 0x00000000a1007221 */ /* 0x010fe20000010000 */
[-C--:B------:R-:W-:Y:S01]  /*e410*/  FMUL.FTZ R48, R48, R12.reuse ;  /* 0x0000000c30307220 */ /* 0x080fe20000410000 */
[----:B------:R-:W-:Y:S01]  /*e420*/  @!P3 STS [R18+0x28800], R12 ;  /* 0x0288000c1200b388 */ /* 0x000fe20000000800 */
[-C--:B------:R-:W-:Y:S01]  /*e430*/  FMUL.FTZ R49, R49, R12.reuse ;  /* 0x0000000c31317220 */ /* 0x080fe20000410000 */
[-C--:B------:R-:W-:Y:S01]  /*e440*/  FMUL.FTZ R52, R52, R12.reuse ;  /* 0x0000000c34347220 */ /* 0x080fe20000410000 */
[-C--:B------:R-:W-:Y:S01]  /*e450*/  FMUL.FTZ R53, R53, R12.reuse ;  /* 0x0000000c35357220 */ /* 0x080fe20000410000 */
[----:B------:R-:W4:Y:S01]  /*e460*/  SHFL.BFLY PT, R206, R170, 0x2, 0x1f ;  /* 0x0c401f00aace7f89 */ /* 0x000f2200000e0000 */
[----:B------:R-:W5:Y:S01]  /*e470*/  MUFU.EX2 R168, R168 ;  /* 0x000000a800a87308 */ /* 0x000f620000000800 */
        /* <DEDUP_REMOVED lines=16> */
[----:B-----5:R-:W-:Y:S01]  /*e580*/  FADD.FTZ R0, R168, R0 ;  /* 0x00000000a8007221 */ /* 0x020fe20000010000 */
[-C--:B------:R-:W-:Y:S01]  /*e590*/  FMUL.FTZ R80, R80, R12.reuse ;  /* 0x0000000c50507220 */ /* 0x080fe20000410000 */
[-C--:B------:R-:W-:Y:S01]  /*e5a0*/  FMUL.FTZ R81, R81, R12.reuse ;  /* 0x0000000c51517220 */ /* 0x080fe20000410000 */
[-C--:B------:R-:W-:Y:S01]  /*e5b0*/  FMUL.FTZ R84, R84, R12.reuse ;  /* 0x0000000c54547220 */ /* 0x080fe20000410000 */
[-C--:B------:R-:W-:Y:S01]  /*e5c0*/  FMUL.FTZ R85, R85, R12.reuse ;  /* 0x0000000c55557220 */ /* 0x080fe20000410000 */
[----:B------:R-:W-:Y:S01]  /*e5d0*/  FMUL.FTZ R88, R88, R12 ;  /* 0x0000000c58587220 */ /* 0x000fe20000410000 */
[----:B----4-:R-:W-:Y:S01]  /*e5e0*/  FMNMX.FTZ R170, R170, R206, !PT ;  /* 0x000000ceaaaa7209 */ /* 0x010fe20007810000 */
[----:B------:R-:W4:Y:S01]  /*e5f0*/  MUFU.EX2 R173, R173 ;  /* 0x000000ad00ad7308 */ /* 0x000f220000000800 */
[----:B--2---:R-:W-:Y:S01]  /*e600*/  FADD.FTZ R0, R169, R0 ;  /* 0x00000000a9007221 */ /* 0x004fe20000010000 */
[-C--:B------:R-:W-:Y:S01]  /*e610*/  FMUL.FTZ R89, R89, R12.reuse ;  /* 0x0000000c59597220 */ /* 0x080fe20000410000 */
[-C--:B------:R-:W-:Y:S01]  /*e620*/  FMUL.FTZ R92, R92, R12.reuse ;  /* 0x0000000c5c5c7220 */ /* 0x080fe20000410000 */
[----:B------:R-:W2:Y:S01]  /*e630*/  SHFL.BFLY PT, R206, R170, 0x1, 0x1f ;  /* 0x0c201f00aace7f89 */ /* 0x000ea200000e0000 */
[-C--:B------:R-:W-:Y:S01]  /*e640*/  FMUL.FTZ R93, R93, R12.reuse ;  /* 0x0000000c5d5d7220 */ /* 0x080fe20000410000 */
[-C--:B------:R-:W-:Y:S01]  /*e650*/  FMUL.FTZ R96, R96, R12.reuse ;  /* 0x0000000c60607220 */ /* 0x080fe20000410000 */
[-C--:B------:R-:W-:Y:S01]  /*e660*/  FMUL.FTZ R97, R97, R12.reuse ;  /* 0x0000000c61617220 */ /* 0x080fe20000410000 */
[----:B------:R-:W5:Y:S01]  /*e670*/  MUFU.EX2 R176, R176 ;  /* 0x000000b000b07308 */ /* 0x000f620000000800 */
        /* <DEDUP_REMOVED lines=8> */
[----:B----4-:R-:W-:Y:S01]  /*e700*/  FADD.FTZ R0, R173, R0 ;  /* 0x00000000ad007221 */ /* 0x010fe20000010000 */
[-C--:B------:R-:W-:Y:S01]  /*e710*/  FMUL.FTZ R112, R112, R12.reuse ;  /* 0x0000000c70707220 */ /* 0x080fe20000410000 */
[-C--:B------:R-:W-:Y:S01]  /*e720*/  FMUL.FTZ R113, R113, R12.reuse ;  /* 0x0000000c71717220 */ /* 0x080fe20000410000 */
[-C--:B------:R-:W-:Y:S01]  /*e730*/  FMUL.FTZ R116, R116, R12.reuse ;  /* 0x0000000c74747220 */ /* 0x080fe20000410000 */
[-C--:B------:R-:W-:Y:S01]  /*e740*/  FMUL.FTZ R117, R117, R12.reuse ;  /* 0x0000000c75757220 */ /* 0x080fe20000410000 */
[-C--:B------:R-:W-:Y:S01]  /*e750*/  FMUL.FTZ R120, R120, R12.reuse ;  /* 0x0000000c78787220 */ /* 0x080fe20000410000 */
[-C--:B------:R-:W-:Y:S01]  /*e760*/  FMUL.FTZ R121, R121, R12.reuse ;  /* 0x0000000c79797220 */ /* 0x080fe20000410000 */
[----:B------:R-:W-:Y:S01]  /*e770*/  MUFU.EX2 R181, R181 ;  /* 0x000000b500b57308 */ /* 0x000fe20000000800 */
[----:B-----5:R-:W-:Y:S01]  /*e780*/  FADD.FTZ R0, R176, R0 ;  /* 0x00000000b0007221 */ /* 0x020fe20000010000 */
[-C--:B------:R-:W-:Y:S01]  /*e790*/  FMUL.FTZ R124, R124, R12.reuse ;  /* 0x0000000c7c7c7220 */ /* 0x080fe20000410000 */
[----:B------:R-:W-:Y:S01]  /*e7a0*/  FMUL.FTZ R125, R125, R12 ;  /* 0x0000000c7d7d7220 */ /* 0x000fe20000410000 */
[----:B--2---:R-:W-:Y:S01]  /*e7b0*/  FMNMX.FTZ R170, R170, R206, !PT ;  /* 0x000000ceaaaa7209 */ /* 0x004fe20007810000 */
[-C--:B------:R-:W-:Y:S01]  /*e7c0*/  FMUL.FTZ R128, R128, R12.reuse ;  /* 0x0000000c80807220 */ /* 0x080fe20000410000 */
[-C--:B------:R-:W-:Y:S01]  /*e7d0*/  FMUL.FTZ R129, R129, R12.reuse ;  /* 0x0000000c81817220 */ /* 0x080fe20000410000 */
[-C--:B------:R-:W-:Y:S01]  /*e7e0*/  FMUL.FTZ R132, R132, R12.reuse ;  /* 0x0000000c84847220 */ /* 0x080fe20000410000 */
[C---:B------:R-:W-:Y:S01]  /*e7f0*/  FSETP.NEU.FTZ.AND P4, PT, R170.reuse, -INF , PT ;  /* 0xff800000aa00780b */ /* 0x040fe20003f9d000 */
[CC--:B------:R-:W-:Y:S01]  /*e800*/  FMUL.FTZ R209, R170.reuse, R13.reuse ;  /* 0x0000000daad17220 */ /* 0x0c0fe20000410000 */
[----:B---3--:R-:W-:Y:S01]  /*e810*/  FADD.FTZ R0, R177, R0 ;  /* 0x00000000b1007221 */ /* 0x008fe20000010000 */
[-C--:B------:R-:W-:Y:S01]  /*e820*/  FMUL.FTZ R133, R133, R12.reuse ;  /* 0x0000000c85857220 */ /* 0x080fe20000410000 */
[----:B------:R-:W-:Y:S01]  /*e830*/  FSEL R206, R170, RZ, P4 ;  /* 0x000000ffaace7208 */ /* 0x000fe20002000000 */
[-C--:B------:R-:W-:Y:S01]  /*e840*/  FMUL.FTZ R136, R136, R12.reuse ;  /* 0x0000000c88887220 */ /* 0x080fe20000410000 */
[----:B------:R-:W-:Y:S01]  /*e850*/  FSEL R209, R209, RZ, P4 ;  /* 0x000000ffd1d17208 */ /* 0x000fe20002000000 */
[-C--:B------:R-:W-:Y:S01]  /*e860*/  FMUL.FTZ R137, R137, R12.reuse ;  /* 0x0000000c89897220 */ /* 0x080fe20000410000 */
[-C--:B------:R-:W-:Y:S01]  /*e870*/  FMUL.FTZ R140, R140, R12.reuse ;  /* 0x0000000c8c8c7220 */ /* 0x080fe20000410000 */
[----:B------:R-:W-:Y:S01]  /*e880*/  FADD.FTZ R206, -R206, R20 ;  /* 0x00000014cece7221 */ /* 0x000fe20000010100 */
[----:B------:R-:W-:Y:S01]  /*e890*/  FMUL.FTZ R141, R141, R12 ;  /* 0x0000000c8d8d7220 */ /* 0x000fe20000410000 */
[-CC-:B------:R-:W-:Y:S01]  /*e8a0*/  FFMA.FTZ R155, R155, R13.reuse, -R209.reuse ;  /* 0x0000000d9b9b7223 */ /* 0x180fe200000108d1 */
[-CC-:B------:R-:W-:Y:S01]  /*e8b0*/  FFMA.FTZ R159, R159, R13.reuse, -R209.reuse ;  /* 0x0000000d9f9f7223 */ /* 0x180fe200000108d1 */
[-C--:B------:R-:W-:Y:S01]  /*e8c0*/  FMUL.FTZ R20, R206, R13.reuse ;  /* 0x0000000dce147220 */ /* 0x080fe20000410000 */
[-CC-:B------:R-:W-:Y:S01]  /*e8d0*/  FFMA.FTZ R206, R154, R13.reuse, -R209.reuse ;  /* 0x0000000d9ace7223 */ /* 0x180fe200000108d1 */
[-CC-:B------:R-:W-:Y:S01]  /*e8e0*/  FFMA.FTZ R207, R162, R13.reuse, -R209.reuse ;  /* 0x0000000da2cf7223 */ /* 0x180fe200000108d1 */
[-CC-:B------:R-:W-:Y:S01]  /*e8f0*/  FFMA.FTZ R163, R163, R13.reuse, -R209.reuse ;  /* 0x0000000da3a37223 */ /* 0x180fe200000108d1 */
[----:B------:R-:W-:Y:S01]  /*e900*/  MUFU.EX2 R155, R155 ;  /* 0x0000009b009b7308 */ /* 0x000fe20000000800 */
[----:B------:R-:W-:Y:S01]  /*e910*/  F2FP.BF16.F32.PACK_AB R154, R157, R156 ;  /* 0x0000009c9d9a723e */ /* 0x000fe200000010ff */
[-CC-:B------:R-:W-:Y:S01]  /*e920*/  FFMA.FTZ R208, R166, R13.reuse, -R209.reuse ;  /* 0x0000000da6d07223 */ /* 0x180fe200000108d1 */
[-CC-:B------:R-:W-:Y:S01]  /*e930*/  FFMA.FTZ R167, R167, R13.reuse, -R209.reuse ;  /* 0x0000000da7a77223 */ /* 0x180fe200000108d1 */
[-CC-:B------:R-:W-:Y:S01]  /*e940*/  FFMA.FTZ R153, R153, R13.reuse, -R209.reuse ;  /* 0x0000000d99997223 */ /* 0x180fe200000108d1 */
[-CC-:B------:R-:W-:Y:S01]  /*e950*/  FFMA.FTZ R171, R171, R13.reuse, -R209.reuse ;  /* 0x0000000dabab7223 */ /* 0x180fe200000108d1 */
[----:B------:R-:W-:Y:S01]  /*e960*/  F2FP.BF16.F32.PACK_AB R156, R161, R160 ;  /* 0x000000a0a19c723e */ /* 0x000fe200000010ff */
[-CC-:B------:R-:W-:Y:S01]  /*e970*/  FFMA.FTZ R174, R174, R13.reuse, -R209.reuse ;  /* 0x0000000daeae7223 */ /* 0x180fe200000108d1 */
[----:B------:R-:W2:Y:S01]  /*e980*/  MUFU.EX2 R20, R20 ;  /* 0x0000001400147308 */ /* 0x000ea20000000800 */
[-CC-:B------:R-:W-:Y:S01]  /*e990*/  FFMA.FTZ R175, R175, R13.reuse, -R209.reuse ;  /* 0x0000000dafaf7223 */ /* 0x180fe200000108d1 */
[-CC-:B------:R-:W-:Y:S01]  /*e9a0*/  FFMA.FTZ R178, R178, R13.reuse, -R209.reuse ;  /* 0x0000000db2b27223 */ /* 0x180fe200000108d1 */
[-CC-:B------:R-:W-:Y:S01]  /*e9b0*/  FFMA.FTZ R179, R179, R13.reuse, -R209.reuse ;  /* 0x0000000db3b37223 */ /* 0x180fe200000108d1 */
[-CC-:B------:R-:W-:Y:S01]  /*e9c0*/  FFMA.FTZ R182, R182, R13.reuse, -R209.reuse ;  /* 0x0000000db6b67223 */ /* 0x180fe200000108d1 */
[----:B------:R-:W-:Y:S01]  /*e9d0*/  FFMA.FTZ R183, R183, R13, -R209 ;  /* 0x0000000db7b77223 */ /* 0x000fe200000108d1 */
[----:B------:R-:W-:Y:S01]  /*e9e0*/  F2FP.BF16.F32.PACK_AB R160, R169, R168 ;  /* 0x000000a8a9a0723e */ /* 0x000fe200000010ff */
[-C--:B------:R-:W-:Y:S01]  /*e9f0*/  FMUL.FTZ R144, R144, R12.reuse ;  /* 0x0000000c90907220 */ /* 0x080fe20000410000 */
[----:B------:R-:W3:Y:S01]  /*ea00*/  MUFU.EX2 R206, R206 ;  /* 0x000000ce00ce7308 */ /* 0x000ee20000000800 */
[----:B------:R-:W-:Y:S01]  /*ea10*/  F2FP.BF16.F32.PACK_AB R162, R173, R233 ;  /* 0x000000e9ada2723e */ /* 0x000fe200000010ff */
[-C--:B------:R-:W-:Y:S01]  /*ea20*/  FMUL.FTZ R145, R145, R12.reuse ;  /* 0x0000000c91917220 */ /* 0x080fe20000410000 */
[-C--:B------:R-:W-:Y:S01]  /*ea30*/  FMUL.FTZ R148, R148, R12.reuse ;  /* 0x0000000c94947220 */ /* 0x080fe20000410000 */
[----:B------:R-:W-:-:S04]  /*ea40*/  FMUL.FTZ R149, R149, R12 ;  /* 0x0000000c95957220 */ /* 0x000fc80000410000 */
[----:B------:R-:W-:Y:S01]  /*ea50*/  MUFU.EX2 R159, R159 ;  /* 0x0000009f009f7308 */ /* 0x000fe20000000800 */
[----:B--2---:R2:W-:Y:S01]  /*ea60*/  @!P3 STS [R18+0x28820], R20 ;  /* 0x028820141200b388 */ /* 0x0045e20000000800 */
[-C--:B------:R-:W-:Y:S01]  /*ea70*/  FMUL.FTZ R26, R26, R20.reuse ;  /* 0x000000141a1a7220 */ /* 0x080fe20000410000 */
[-C--:B------:R-:W-:Y:S01]  /*ea80*/  FMUL.FTZ R27, R27, R20.reuse ;  /* 0x000000141b1b7220 */ /* 0x080fe20000410000 */
[-C--:B------:R-:W-:Y:S01]  /*ea90*/  FMUL.FTZ R30, R30, R20.reuse ;  /* 0x000000141e1e7220 */ /* 0x080fe20000410000 */
[-C--:B------:R-:W-:Y:S01]  /*eaa0*/  FMUL.FTZ R31, R31, R20.reuse ;  /* 0x000000141f1f7220 */ /* 0x080fe20000410000 */
[-C--:B------:R-:W-:Y:S01]  /*eab0*/  FMUL.FTZ R34, R34, R20.reuse ;  /* 0x0000001422227220 */ /* 0x080fe20000410000 */
[-C--:B------:R-:W-:Y:S01]  /*eac0*/  FMUL.FTZ R35, R35, R20.reuse ;  /* 0x0000001423237220 */ /* 0x080fe20000410000 */
[----:B------:R-:W-:Y:S01]  /*ead0*/  MUFU.EX2 R157, R207 ;  /* 0x000000cf009d7308 */ /* 0x000fe20000000800 */
[----:B---3--:R-:W-:Y:S01]  /*eae0*/  FFMA.FTZ R3, R20, R3, R206 ;  /* 0x0000000314037223 */ /* 0x008fe200000100ce */
[----:B------:R-:W-:Y:S01]  /*eaf0*/  FMUL.FTZ R38, R38, R20 ;  /* 0x0000001426267220 */ /* 0x000fe20000410000 */
[----:B--2---:R-:W-:Y:S01]  /*eb00*/  FFMA.FTZ R18, R158, R13, -R209 ;  /* 0x0000000d9e127223 */ /* 0x004fe200000108d1 */
[----:B------:R-:W-:Y:S01]  /*eb10*/  F2FP.BF16.F32.PACK_AB R158, R165, R164 ;  /* 0x000000a4a59e723e */ /* 0x000fe200000010ff */
[----:B------:R-:W-:Y:S01]  /*eb20*/  FADD.FTZ R3, R155, R3 ;  /* 0x000000039b037221 */ /* 0x000fe20000010000 */
[----:B------:R-:W-:Y:S01]  /*eb30*/  F2FP.BF16.F32.PACK_AB R164, R177, R176 ;  /* 0x000000b0b1a4723e */ /* 0x000fe200000010ff */
        /* <DEDUP_REMOVED lines=28> */
[-C--:B------:R-:W-:Y:S01]  /*ed00*/  FMUL.FTZ R86, R86, R20.reuse ;  /* 0x0000001456567220 */ /* 0x080fe20000410000 */
[-C--:B------:R-:W-:Y:S01]  /*ed10*/  FMUL.FTZ R87, R87, R20.reuse ;  /* 0x0000001457577220 */ /* 0x080fe20000410000 */
[----:B------:R-:W-:Y:S01]  /*ed20*/  FADD.FTZ R3, R159, R3 ;  /* 0x000000039f037221 */ /* 0x000fe20000010000 */
[-C--:B------:R-:W-:Y:S01]  /*ed30*/  FMUL.FTZ R90, R90, R20.reuse ;  /* 0x000000145a5a7220 */ /* 0x080fe20000410000 */
[-C--:B------:R-:W-:Y:S01]  /*ed40*/  FMUL.FTZ R91, R91, R20.reuse ;  /* 0x000000145b5b7220 */ /* 0x080fe20000410000 */
[----:B------:R2:W5:Y:S01]  /*ed50*/  MUFU.EX2 R161, R153 ;  /* 0x0000009900a17308 */ /* 0x0005620000000800 */
[----:B------:R-:W-:Y:S01]  /*ed60*/  FADD.FTZ R3, R157, R3 ;  /* 0x000000039d037221 */ /* 0x000fe20000010000 */
[----:B------:R-:W-:Y:S01]  /*ed70*/  F2FP.BF16.F32.PACK_AB R157, R163, R157 ;  /* 0x0000009da39d723e */ /* 0x000fe200000010ff */
[-C--:B------:R-:W-:Y:S01]  /*ed80*/  FMUL.FTZ R94, R94, R20.reuse ;  /* 0x000000145e5e7220 */ /* 0x080fe20000410000 */
[-C--:B------:R-:W-:Y:S01]  /*ed90*/  FMUL.FTZ R95, R95, R20.reuse ;  /* 0x000000145f5f7220 */ /* 0x080fe20000410000 */
[----:B------:R-:W-:Y:S01]  /*eda0*/  FADD.FTZ R3, R163, R3 ;  /* 0x00000003a3037221 */ /* 0x000fe20000010000 */
[-C--:B------:R-:W-:Y:S01]  /*edb0*/  FMUL.FTZ R98, R98, R20.reuse ;  /* 0x0000001462627220 */ /* 0x080fe20000410000 */
[----:B------:R-:W-:Y:S01]  /*edc0*/  FMUL.FTZ R99, R99, R20 ;  /* 0x0000001463637220 */ /* 0x000fe20000410000 */
[----:B------:R-:W0:Y:S01]  /*edd0*/  MUFU.EX2 R171, R171 ;  /* 0x000000ab00ab7308 */ /* 0x000e220000000800 */
[----:B---3--:R-:W-:Y:S01]  /*ede0*/  FADD.FTZ R3, R208, R3 ;  /* 0x00000003d0037221 */ /* 0x008fe20000010000 */
[----:B--2---:R-:W-:Y:S01]  /*edf0*/  F2FP.BF16.F32.PACK_AB R153, R155, R206 ;  /* 0x000000ce9b99723e */ /* 0x004fe200000010ff */
[----:B------:R-:W-:Y:S01]  /*ee00*/  FMUL.FTZ R102, R102, R20 ;  /* 0x0000001466667220 */ /* 0x000fe20000410000 */
[----:B------:R-:W-:Y:S01]  /*ee10*/  F2FP.BF16.F32.PACK_AB R155, R159, R18 ;  /* 0x000000129f9b723e */ /* 0x000fe200000010ff */
[C---:B----4-:R-:W-:Y:S01]  /*ee20*/  FADD.FTZ R3, R167.reuse, R3 ;  /* 0x00000003a7037221 */ /* 0x050fe20000010000 */
[----:B------:R-:W-:Y:S01]  /*ee30*/  BAR.SYNC.DEFER_BLOCKING 0xf, 0x100 ;  /* 0x03c4000000007b1d */ /* 0x000fe20000010000 */
[----:B------:R-:W-:Y:S01]  /*ee40*/  F2FP.BF16.F32.PACK_AB R159, R167, R208 ;  /* 0x000000d0a79f723e */ /* 0x000fe200000010ff */
[-C--:B------:R-:W-:Y:S01]  /*ee50*/  FMUL.FTZ R103, R103, R20.reuse ;  /* 0x0000001467677220 */ /* 0x080fe20000410000 */
[----:B-----5:R-:W-:Y:S01]  /*ee60*/  FADD.FTZ R3, R161, R3 ;  /* 0x00000003a1037221 */ /* 0x020fe20000010000 */
[-C--:B------:R-:W-:Y:S01]  /*ee70*/  FMUL.FTZ R106, R106, R20.reuse ;  /* 0x000000146a6a7220 */ /* 0x080fe20000410000 */
[-C--:B------:R-:W-:Y:S01]  /*ee80*/  FMUL.FTZ R107, R107, R20.reuse ;  /* 0x000000146b6b7220 */ /* 0x080fe20000410000 */
[----:B------:R-:W2:Y:S01]  /*ee90*/  MUFU.EX2 R174, R174 ;  /* 0x000000ae00ae7308 */ /* 0x000ea20000000800 */
[-C--:B------:R-:W-:Y:S01]  /*eea0*/  FMUL.FTZ R110, R110, R20.reuse ;  /* 0x000000146e6e7220 */ /* 0x080fe20000410000 */
[-C--:B------:R-:W-:Y:S01]  /*eeb0*/  FMUL.FTZ R111, R111, R20.reuse ;  /* 0x000000146f6f7220 */ /* 0x080fe20000410000 */
[-C--:B------:R-:W-:Y:S01]  /*eec0*/  FMUL.FTZ R114, R114, R20.reuse ;  /* 0x0000001472727220 */ /* 0x080fe20000410000 */
[-C--:B------:R-:W-:Y:S01]  /*eed0*/  FMUL.FTZ R115, R115, R20.reuse ;  /* 0x0000001473737220 */ /* 0x080fe20000410000 */
[C---:B0-----:R-:W-:Y:S01]  /*eee0*/  FADD.FTZ R3, R171.reuse, R3 ;  /* 0x00000003ab037221 */ /* 0x041fe20000010000 */
[----:B------:R-:W-:Y:S01]  /*eef0*/  F2FP.BF16.F32.PACK_AB R161, R171, R161 ;  /* 0x000000a1aba1723e */ /* 0x000fe200000010ff */
        /* <DEDUP_REMOVED lines=11> */
[----:B------:R2:W-:Y:S01]  /*efb0*/  STSM.16.M88.4 [R196+0x26800], R152 ;  /* 0x02680098c4007844 */ /* 0x0005e20000000200 */
[-C--:B------:R-:W-:Y:S01]  /*efc0*/  FMUL.FTZ R134, R134, R20.reuse ;  /* 0x0000001486867220 */ /* 0x080fe20000410000 */
[-C--:B------:R-:W-:Y:S01]  /*efd0*/  FMUL.FTZ R135, R135, R20.reuse ;  /* 0x0000001487877220 */ /* 0x080fe20000410000 */
[-C--:B------:R-:W-:Y:S01]  /*efe0*/  FMUL.FTZ R138, R138, R20.reuse ;  /* 0x000000148a8a7220 */ /* 0x080fe20000410000 */
[----:B------:R2:W-:Y:S01]  /*eff0*/  STSM.16.M88.4 [R197], R156 ;  /* 0x0000009cc5007844 */ /* 0x0005e20000000200 */
[----:B------:R-:W-:Y:S01]  /*f000*/  FMUL.FTZ R139, R139, R20 ;  /* 0x000000148b8b7220 */ /* 0x000fe20000410000 */
[----:B------:R-:W4:Y:S01]  /*f010*/  MUFU.EX2 R166, R180 ;  /* 0x000000b400a67308 */ /* 0x000f220000000800 */
[C---:B0-----:R-:W-:Y:S01]  /*f020*/  FADD.FTZ R3, R175.reuse, R3 ;  /* 0x00000003af037221 */ /* 0x041fe20000010000 */
[----:B------:R-:W-:Y:S01]  /*f030*/  F2FP.BF16.F32.PACK_AB R163, R175, R174 ;  /* 0x000000aeafa3723e */ /* 0x000fe200000010ff */
[-C--:B------:R-:W-:Y:S01]  /*f040*/  FMUL.FTZ R142, R142, R20.reuse ;  /* 0x000000148e8e7220 */ /* 0x080fe20000410000 */
[-C--:B------:R-:W-:Y:S01]  /*f050*/  FMUL.FTZ R143, R143, R20.reuse ;  /* 0x000000148f8f7220 */ /* 0x080fe20000410000 */
[-C--:B------:R-:W-:Y:S01]  /*f060*/  FMUL.FTZ R146, R146, R20.reuse ;  /* 0x0000001492927220 */ /* 0x080fe20000410000 */
[-C--:B------:R-:W-:Y:S01]  /*f070*/  FMUL.FTZ R147, R147, R20.reuse ;  /* 0x0000001493937220 */ /* 0x080fe20000410000 */
[----:B------:R2:W-:Y:S01]  /*f080*/  STSM.16.M88.4 [R199], R160 ;  /* 0x000000a0c7007844 */ /* 0x0005e20000000200 */
[----:B------:R-:W0:Y:S01]  /*f090*/  MUFU.EX2 R179, R179 ;  /* 0x000000b300b37308 */ /* 0x000e220000000800 */
[----:B---3--:R-:W-:Y:S01]  /*f0a0*/  FADD.FTZ R3, R165, R3 ;  /* 0x00000003a5037221 */ /* 0x008fe20000010000 */
[-C--:B------:R-:W-:Y:S01]  /*f0b0*/  FMUL.FTZ R150, R150, R20.reuse ;  /* 0x0000001496967220 */ /* 0x080fe20000410000 */
[----:B------:R-:W-:-:S05]  /*f0c0*/  FMUL.FTZ R151, R151, R20 ;  /* 0x0000001497977220 */ /* 0x000fca0000410000 */
[----:B------:R-:W3:Y:S01]  /*f0d0*/  MUFU.EX2 R182, R182 ;  /* 0x000000b600b67308 */ /* 0x000ee20000000800 */
[----:B----4-:R-:W-:Y:S01]  /*f0e0*/  FADD.FTZ R0, R166, R0 ;  /* 0x00000000a6007221 */ /* 0x010fe20000010000 */
[----:B------:R-:W-:-:S03]  /*f0f0*/  F2FP.BF16.F32.PACK_AB R166, R181, R166 ;  /* 0x000000a6b5a6723e */ /* 0x000fc600000010ff */
[----:B------:R-:W-:-:S03]  /*f100*/  FADD.FTZ R0, R181, R0 ;  /* 0x00000000b5007221 */ /* 0x000fc60000010000 */
[----:B------:R-:W4:Y:S01]  /*f110*/  MUFU.EX2 R183, R183 ;  /* 0x000000b700b77308 */ /* 0x000f220000000800 */
[C---:B0-----:R-:W-:Y:S01]  /*f120*/  FADD.FTZ R3, R179.reuse, R3 ;  /* 0x00000003b3037221 */ /* 0x041fe20000010000 */
[----:B------:R-:W-:-:S03]  /*f130*/  F2FP.BF16.F32.PACK_AB R165, R179, R165 ;  /* 0x000000a5b3a5723e */ /* 0x000fc600000010ff */
[----:B---3--:R-:W-:Y:S01]  /*f140*/  FADD.FTZ R3, R182, R3 ;  /* 0x00000003b6037221 */ /* 0x008fe20000010000 */
[----:B----4-:R-:W-:-:S03]  /*f150*/  F2FP.BF16.F32.PACK_AB R167, R183, R182 ;  /* 0x000000b6b7a7723e */ /* 0x010fc600000010ff */
[----:B------:R-:W-:Y:S02]  /*f160*/  FADD.FTZ R3, R183, R3 ;  /* 0x00000003b7037221 */ /* 0x000fe40000010000 */
[----:B------:R2:W-:Y:S01]  /*f170*/  STSM.16.M88.4 [R198], R164 ;  /* 0x000000a4c6007844 */ /* 0x0005e20000000200 */
[----:B------:R-:W-:Y:S05]  /*f180*/  @!P0 BRA `(.L_x_2750) ;  /* 0x0000000000048947 */ /* 0x000fea0003800000 */
[----:B------:R-:W-:Y:S01]  /*f190*/  BPT.TRAP 0x1 ;  /* 0x000000040000795c */ /* 0x000fe20000300000 */
.L_x_2750:
[----:B------:R0:W3:Y:S01]  /*f1a0*/  SYNCS.PHASECHK.TRANS64.TRYWAIT P3, [R212+URZ+0x28c50], R213 ;  /* 0x028c50d5d40075a7 */ /* 0x0000e2000806017f */
[----:B------:R-:W-:Y:S05]  /*f1b0*/  @!P0 BRA `(.L_x_2751) ;  /* 0x0000000000048947 */ /* 0x000fea0003800000 */
[----:B------:R-:W-:Y:S01]  /*f1c0*/  BPT.TRAP 0x1 ;  /* 0x000000040000795c */ /* 0x000fe20000300000 */
.L_x_2751:
[----:B------:R-:W-:Y:S04]  /*f1d0*/  BSSY B2, `(.L_x_2752) ;  /* 0x0000004000027945 */ /* 0x000fe80003800000 */
[----:B---3--:R-:W-:Y:S05]  /*f1e0*/  @P3 BRA `(.L_x_2753) ;  /* 0x0000000000083947 */ /* 0x008fea0003800000 */
[----:B------:R-:W3:Y:S02]  /*f1f0*/  SYNCS.PHASECHK.TRANS64.TRYWAIT P3, [R212+URZ+0x28c50], R213 ;  /* 0x028c50d5d40075a7 */ /* 0x000ee4000806017f */
[----:B---3--:R-:W-:Y:S05]  /*f200*/  @!P3 BRA `(.L_x_2754) ;  /* 0x000001440084b947 */ /* 0x008fea0003800000 */
.L_x_2753:
[----:B------:R-:W-:Y:S05]  /*f210*/  BSYNC B2 ;  /* 0x0000000000027941 */ /* 0x000fea0003800000 */
.L_x_2752:
[----:B------:R-:W-:Y:S01]  /*f220*/  IMAD R168, R211, 0x1000, R190 ;  /* 0x00001000d3a87824 */ /* 0x000fe200078e02be */
[----:B------:R-:W-:Y:S01]  /*f230*/  WARPGROUP.ARRIVE ;  /* 0x00000000000079c5 */ /* 0x000fe20000000000 */
[----:B------:R-:W-:Y:S01]  /*f240*/  IMAD.MOV.U32 R169, RZ, RZ, 0x40000040 ;  /* 0x40000040ffa97424 */ /* 0x000fe200078e00ff */
[----:B------:R-:W-:Y:S01]  /*f250*/  ISETP.GT.AND P3, PT, R14, R210, PT ;  /* 0x000000d20e00720c */ /* 0x000fe20003f64270 */
[----:B01-3--:R-:W-:Y:S01]  /*f260*/  @!P1 VIADD R212, R212, 0x28c60 ;  /* 0x00028c60d4d49836 */ /* 0x00bfe20000000000 */
[----:B------:R-:W-:Y:S01]  /*f270*/  R2UR UR6, R168 ;  /* 0x00000000a80672ca */ /* 0x000fe200000e0000 */
[----:B------:R-:W-:Y:S01]  /*f280*/  VIADD R14, R14, 0xffffffff ;  /* 0xffffffff0e0e7836 */ /* 0x000fe20000000000 */
[----:B------:R-:W-:Y:S01]  /*f290*/  R2UR UR7, R169 ;  /* 0x00000000a90772ca */ /* 0x000fe200000e0000 */
[----:B------:R-:W-:Y:S01]  /*f2a0*/  IMAD.MOV.U32 R169, RZ, RZ, 0x40000040 ;  /* 0x40000040ffa97424 */ /* 0x000fe200078e00ff */
[----:B------:R-:W-:Y:S01]  /*f2b0*/  @!P1 PRMT R212, RZ, 0x654, R212 ;  /* 0x00000654ffd49816 */ /* 0x000fe200000000d4 */
[----:B------:R-:W-:-:S02]  /*f2c0*/  IMAD.MOV.U32 R20, RZ, RZ, R170 ;  /* 0x000000ffff147224 */ /* 0x000fc400078e00aa */
[----:B------:R-:W-:Y:S02]  /*f2d0*/  IMAD.MOV.U32 R12, RZ, RZ, R172 ;  /* 0x000000ffff0c7224 */ /* 0x000fe400078e00ac */
[----:B------:R-:W-:-:S06]  /*f2e0*/  IMAD.MOV.U32 R18, RZ, RZ, R211 ;  /* 0x000000ffff127224 */ /* 0x000fcc00078e00d3 */
[----:B------:R-:W-:Y:S03]  /*f2f0*/  HGMMA.64x256x16.F32.BF16 R24, R152, gdesc[UR4].tnspB, R24, gsb0 ;  /* 0x43e0000498187df0 */ /* 0x000fe60008001818 */
[----:B------:R-:W-:Y:S02]  /*f300*/  WARPGROUP.DEPBAR.LE gsb0, 0x0 ;  /* 0x00008000000079c5 */ /* 0x000fe40000010000 */
[----:B--2---:R-:W-:Y:S01]  /*f310*/  VIADD R152, R168, 0x80 ;  /* 0x00000080a8987836 */ /* 0x004fe20000000000 */
[----:B------:R-:W-:Y:S01]  /*f320*/  WARPGROUP.ARRIVE ;  /* 0x00000000000079c5 */ /* 0x000fe20000000000 */
[----:B------:R-:W-:-:S03]  /*f330*/  IMAD.MOV.U32 R153, RZ, RZ, 0x40000040 ;  /* 0x40000040ff997424 */ /* 0x000fc600078e00ff */
[----:B------:R-:W-:Y:S01]  /*f340*/  R2UR UR6, R152 ;  /* 0x00000000980672ca */ /* 0x000fe200000e0000 */
[C---:B------:R-:W-:Y:S01]  /*f350*/  VIADD R152, R168.reuse, 0x100 ;  /* 0x00000100a8987836 */ /* 0x040fe20000000000 */
[----:B------:R-:W-:Y:S01]  /*f360*/  R2UR UR7, R153 ;  /* 0x00000000990772ca */ /* 0x000fe200000e0000 */
[----:B------:R-:W-:Y:S02]  /*f370*/  IMAD.MOV.U32 R153, RZ, RZ, 0x40000040 ;  /* 0x40000040ff997424 */ /* 0x000fe400078e00ff */
[----:B------:R-:W-:-:S13]  /*f380*/  VIADD R168, R168, 0x180 ;  /* 0x00000180a8a87836 */ /* 0x000fda0000000000 */
        /* <DEDUP_REMOVED lines=24> */
[----:B------:R-:W-:Y:S05]  /*f510*/  BSYNC B0 ;  /* 0x0000000000007941 */ /* 0x000fea0003800000 */
.L_x_2736:
[----:B------:R-:W-:Y:S02]  /*f520*/  IMAD.MOV.U32 R20, RZ, RZ, R170 ;  /* 0x000000ffff147224 */ /* 0x000fe400078e00aa */
[----:B------:R-:W-:Y:S02]  /*f530*/  IMAD.MOV.U32 R12, RZ, RZ, R172 ;  /* 0x000000ffff0c7224 */ /* 0x000fe400078e00ac */
[----:B------:R-:W-:-:S07]  /*f540*/  IMAD.MOV.U32 R18, RZ, RZ, R211 ;  /* 0x000000ffff127224 */ /* 0x000fce00078e00d3 */
.L_x_2735:
[----:B------:R-:W-:Y:S05]  /*f550*/  BSYNC B1 ;  /* 0x0000000000017941 */ /* 0x000fea0003800000 */
.L_x_2734:
[----:B------:R-:W1:Y:S01]  /*f560*/  LDC R152, c[0x0][0x448] ;  /* 0x00011200ff987b82 */ /* 0x000e620000000800 */
[----:B------:R-:W-:-:S07]  /*f570*/  VIADD R153, R192, 0x3f ;  /* 0x0000003fc0997836 */ /* 0x000fce0000000000 */
[----:B------:R-:W2:Y:S01]  /*f580*/  LDC R155, c[0x0][0x9e4] ;  /* 0x00027900ff9b7b82 */ /* 0x000ea20000000800 */
[----:B-1----:R-:W-:Y:S02]  /*f590*/  ISETP.NE.AND P5, PT, R152, 0x1, PT ;  /* 0x000000019800780c */ /* 0x002fe40003fa5270 */
[----:B--2---:R-:W-:-:S11]  /*f5a0*/  ISETP.GE.AND P6, PT, R155, 0x1, PT ;  /* 0x000000019b00780c */ /* 0x004fd60003fc6270 */
[----:B------:R-:W1:Y:S08]  /*f5b0*/  @P5 LDC R154, c[0x0][0x44c] ;  /* 0x00011300ff9a5b82 */ /* 0x000e700000000800 */
[----:B------:R-:W2:Y:S01]  /*f5c0*/  @P5 LDC R152, c[0x0][0x450] ;  /* 0x00011400ff985b82 */ /* 0x000ea20000000800 */
[----:B-1----:R-:W-:-:S05]  /*f5d0*/  @P5 IMAD.HI.U32 R154, R153, R154, RZ ;  /* 0x0000009a999a5227 */ /* 0x002fca00078e00ff */
[----:B--2---:R-:W-:Y:S02]  /*f5e0*/  @P5 SHF.R.U32.HI R153, RZ, R152, R154 ;  /* 0x00000098ff995219 */ /* 0x004fe4000001169a */
[----:B------:R-:W-:-:S05]  /*f5f0*/  IADD3 R152, R23, 0x1, -R22 ;  /* 0x0000000117987810 */ /* 0x000fca0007ffe816 */
[----:B------:R-:W-:-:S04]  /*f600*/  IMAD.IADD R153, R152, 0x1, R153 ;  /* 0x0000000198997824 */ /* 0x000fc800078e0299 */
[----:B------:R-:W-:Y:S01]  /*f610*/  IMAD.IADD R21, R153, 0x1, -R21 ;  /* 0x0000000199157824 */ /* 0x000fe200078e0a15 */
[----:B------:R-:W-:Y:S06]  /*f620*/  @!P6 BRA `(.L_x_2756) ;  /* 0x000000000048e947 */ /* 0x000fec0003800000 */
[----:B------:R-:W-:Y:S01]  /*f630*/  IMAD.MOV.U32 R154, RZ, RZ, R153 ;  /* 0x000000ffff9a7224 */ /* 0x000fe200078e0099 */
[----:B------:R-:W-:Y:S04]  /*f640*/  BSSY B0, `(.L_x_2757) ;  /* 0x000000e000007945 */ /* 0x000fe80003800000 */
[----:B------:R-:W-:-:S13]  /*f650*/  ISETP.GT.AND P2, PT, R154, -0x1, PT ;  /* 0xffffffff9a00780c */ /* 0x000fda0003f44270 */
[----:B------:R-:W-:Y:S05]  /*f660*/  @P2 BRA `(.L_x_2758) ;  /* 0x00000000001c2947 */ /* 0x000fea0003800000 */
[----:B------:R-:W-:Y:S02]  /*f670*/  ISETP.NE.AND P2, PT, R155, 0x1, PT ;  /* 0x000000019b00780c */ /* 0x000fe40003f45270 */
[----:B------:R-:W-:-:S11]  /*f680*/  LOP3.LUT R154, RZ, R154, RZ, 0x33, !PT ;  /* 0x0000009aff9a7212 */ /* 0x000fd600078e33ff */
[----:B------:R-:W1:Y:S02]  /*f690*/  @P2 LDC.64 R152, c[0x0][0x9e8] ;  /* 0x00027a00ff982b82 */ /* 0x000e640000000a00 */
[----:B-1----:R-:W-:-:S05]  /*f6a0*/  @P2 IMAD.HI.U32 R152, R154, R152, RZ ;  /* 0x000000989a982227 */ /* 0x002fca00078e00ff */
[----:B------:R-:W-:-:S04]  /*f6b0*/  @P2 SHF.R.U32.HI R154, RZ, R153, R152 ;  /* 0x00000099ff9a2219 */ /* 0x000fc80000011698 */
[----:B------:R-:W-:Y:S01]  /*f6c0*/  LOP3.LUT R154, RZ, R154, RZ, 0x33, !PT ;  /* 0x0000009aff9a7212 */ /* 0x000fe200078e33ff */
[----:B------:R-:W-:Y:S06]  /*f6d0*/  BRA `(.L_x_2759) ;  /* 0x0000000000107947 */ /* 0x000fec0003800000 */
.L_x_2758:
[----:B------:R-:W-:-:S13]  /*f6e0*/  ISETP.NE.AND P2, PT, R155, 0x1, PT ;  /* 0x000000019b00780c */ /* 0x000fda0003f45270 */
[----:B------:R-:W1:Y:S02]  /*f6f0*/  @P2 LDC.64 R152, c[0x0][0x9e8] ;  /* 0x00027a00ff982b82 */ /* 0x000e640000000a00 */
[----:B-1----:R-:W-:-:S05]  /*f700*/  @P2 IMAD.HI.U32 R152, R154, R152, RZ ;  /* 0x000000989a982227 */ /* 0x002fca00078e00ff */
[----:B------:R-:W-:-:S07]  /*f710*/  @P2 SHF.R.U32.HI R154, RZ, R153, R152 ;  /* 0x00000099ff9a2219 */ /* 0x000fce0000011698 */
.L_x_2759:
[----:B------:R-:W-:Y:S05]  /*f720*/  BSYNC B0 ;  /* 0x0000000000007941 */ /* 0x000fea0003800000 */
.L_x_2757:
[----:B------:R-:W-:-:S05]  /*f730*/  IMAD R154, R154, R155, RZ ;  /* 0x0000009b9a9a7224 */ /* 0x000fca00078e02ff */
[----:B------:R-:W-:-:S07]  /*f740*/  VIMNMX R21, R21, R154, !PT ;  /* 0x0000009a15157248 */ /* 0x000fce0007fe0100 */
.L_x_2756:
[----:B------:R-:W-:Y:S01]  /*f750*/  VIADD R21, R21, 0x3f ;  /* 0x0000003f15157836 */ /* 0x000fe20000000000 */
[----:B------:R-:W-:Y:S04]  /*f760*/  BSSY B0, `(.L_x_2760) ;  /* 0x00001ac000007945 */ /* 0x000fe80003800000 */
[----:B------:R-:W-:-:S04]  /*f770*/  SHF.R.S32.HI R152, RZ, 0x1f, R21 ;  /* 0x0000001fff987819 */ /* 0x000fc80000011415 */
[----:B------:R-:W-:-:S04]  /*f780*/  LEA.HI R152, R152, R21, RZ, 0x6 ;  /* 0x0000001598987211 */ /* 0x000fc800078f30ff */
[----:B------:R-:W-:-:S04]  /*f790*/  SHF.R.S32.HI R21, RZ, 0x6, R152 ;  /* 0x00000006ff157819 */ /* 0x000fc80000011498 */
[----:B------:R-:W-:-:S04]  /*f7a0*/  VIMNMX R21, R202, R21, !PT ;  /* 0x00000015ca157248 */ /* 0x000fc80007fe0100 */
[----:B------:R-:W-:-:S13]  /*f7b0*/  ISETP.GE.AND P2, PT, R14, R21, PT ;  /* 0x000000150e00720c */ /* 0x000fda0003f46270 */
[----:B------:R-:W-:Y:S05]  /*f7c0*/  @!P2 BRA `(.L_x_2761) ;  /* 0x000000180094a947 */ /* 0x000fea0003800000 */
[----:B------:R-:W-:Y:S01]  /*f7d0*/  BSSY B1, `(.L_x_2762) ;  /* 0x00001a3000017945 */ /* 0x000fe20003800000 */
[----:B------:R-:W-:Y:S02]  /*f7e0*/  IMAD.MOV.U32 R208, RZ, RZ, R20 ;  /* 0x000000ffffd07224 */ /* 0x000fe400078e0014 */
[----:B------:R-:W-:Y:S02]  /*f7f0*/  IMAD.MOV.U32 R209, RZ, RZ, R12 ;  /* 0x000000ffffd17224 */ /* 0x000fe400078e000c */
[----:B------:R-:W-:Y:S02]  /*f800*/  IMAD.MOV.U32 R206, RZ, RZ, R14 ;  /* 0x000000ffffce7224 */ /* 0x000fe400078e000e */
[----:B------:R-:W-:-:S07]  /*f810*/  IMAD.MOV.U32 R210, RZ, RZ, R18 ;  /* 0x000000ffffd27224 */ /* 0x000fce00078e0012 */
.L_x_2773:
        /* <DEDUP_REMOVED lines=8> */
[----:B-1----:R-:W-:Y:S06]  /*f8a0*/  @!P0 BRA `(.L_x_2763) ;  /* 0x0000000000048947 */ /* 0x002fec0003800000 */
[----:B------:R-:W-:Y:S01]  /*f8b0*/  BPT.TRAP 0x1 ;  /* 0x000000040000795c */ /* 0x000fe20000300000 */
.L_x_2763:
[----:B------:R-:W-:Y:S01]  /*f8c0*/  IMAD R14, R18, 0x8, R2 ;  /* 0x00000008120e7824 */ /* 0x000fe200078e0202 */
[----:B------:R-:W-:-:S04]  /*f8d0*/  SHF.L.U32 R207, R19, 0x1f, RZ ;  /* 0x0000001f13cf7819 */ /* 0x000fc800000006ff */
[----:B------:R1:W2:Y:S01]  /*f8e0*/  SYNCS.PHASECHK.TRANS64.TRYWAIT P3, [R14+URZ+0x28c30], R207 ;  /* 0x028c30cf0e0075a7 */ /* 0x0002a2000806017f */
[----:B------:R-:W-:Y:S05]  /*f8f0*/  @!P0 BRA `(.L_x_2764) ;  /* 0x0000000000048947 */ /* 0x000fea0003800000 */
[----:B------:R-:W-:Y:S01]  /*f900*/  BPT.TRAP 0x1 ;  /* 0x000000040000795c */ /* 0x000fe20000300000 */
.L_x_2764:
[----:B------:R-:W-:Y:S01]  /*f910*/  BSSY B2, `(.L_x_2765) ;  /* 0x0000006000027945 */ /* 0x000fe20003800000 */
[----:B------:R-:W-:Y:S02]  /*f920*/  IMAD R154, R18, 0x200, R15 ;  /* 0x00000200129a7824 */ /* 0x000fe400078e020f */
[----:B------:R-:W-:Y:S01]  /*f930*/  IMAD.MOV.U32 R155, RZ, RZ, 0x40000040 ;  /* 0x40000040ff9b7424 */ /* 0x000fe200078e00ff */
[----:B--2---:R-:W-:Y:S06]  /*f940*/  @P3 BRA `(.L_x_2766) ;  /* 0x0000000000083947 */ /* 0x004fec0003800000 */
[----:B------:R-:W2:Y:S02]  /*f950*/  SYNCS.PHASECHK.TRANS64.TRYWAIT P3, [R14+URZ+0x28c30], R207 ;  /* 0x028c30cf0e0075a7 */ /* 0x000ea4000806017f */
[----:B--2---:R-:W-:Y:S05]  /*f960*/  @!P3 BRA `(.L_x_2767) ;  /* 0x0000013c00c0b947 */ /* 0x004fea0003800000 */
.L_x_2766:
[----:B------:R-:W-:Y:S05]  /*f970*/  BSYNC B2 ;  /* 0x0000000000027941 */ /* 0x000fea0003800000 */
.L_x_2765:
[C---:B------:R-:W-:Y:S01]  /*f980*/  R2UR UR6, R154.reuse ;  /* 0x000000009a0672ca */ /* 0x040fe200000e0000 */
[C---:B------:R-:W-:Y:S01]  /*f990*/  VIADD R152, R154.reuse, 0x2 ;  /* 0x000000029a987836 */ /* 0x040fe20000000000 */
[----:B------:R-:W-:Y:S01]  /*f9a0*/  R2UR UR7, R155 ;  /* 0x000000009b0772ca */ /* 0x000fe200000e0000 */
[----:B------:R-:W-:Y:S01]  /*f9b0*/  VIADD R12, R154, 0x4 ;  /* 0x000000049a0c7836 */ /* 0x000fe20000000000 */
[----:B------:R-:W-:Y:S01]  /*f9c0*/  R2UR UR4, R4 ;  /* 0x00000000040472ca */ /* 0x000fe200000e0000 */
[----:B------:R-:W-:Y:S01]  /*f9d0*/  VIADD R154, R154, 0x6 ;  /* 0x000000069a9a7836 */ /* 0x000fe20000000000 */
[----:B------:R-:W-:Y:S01]  /*f9e0*/  R2UR UR5, R5 ;  /* 0x00000000050572ca */ /* 0x000fe200000e0000 */
[----:B------:R-:W-:Y:S01]  /*f9f0*/  IMAD.MOV.U32 R153, RZ, RZ, 0x40000040 ;  /* 0x40000040ff997424 */ /* 0x000fe200078e00ff */
        /* <DEDUP_REMOVED lines=11> */
[----:B------:R-:W-:Y:S01]  /*fab0*/  R2UR UR15, R13 ;  /* 0x000000000d0f72ca */ /* 0x000fe200000e0000 */
[----:B------:R-:W-:Y:S01]  /*fac0*/  ULDC UR4, c[0x0][0x988] ;  /* 0x0002620000047ab9 */ /* 0x000fe20000000800 */
[----:B------:R-:W-:-:S02]  /*fad0*/  R2UR UR12, R8 ;  /* 0x00000000080c72ca */ /* 0x000fc400000e0000 */
        /* <DEDUP_REMOVED lines=30> */
[----:B------:R-:W3:Y:S02]  /*fcc0*/  SHFL.BFLY PT, R13, R12, 0x2, 0x1f ;  /* 0x0c401f000c0d7f89 */ /* 0x000ee400000e0000 */
[----:B---3--:R-:W-:-:S05]  /*fcd0*/  FMNMX.FTZ R12, R12, R13, !PT ;  /* 0x0000000d0c0c7209 */ /* 0x008fca0007810000 */
[----:B------:R-:W3:Y:S02]  /*fce0*/  SHFL.BFLY PT, R13, R12, 0x1, 0x1f ;  /* 0x0c201f000c0d7f89 */ /* 0x000ee400000e0000 */
[----:B---3--:R-:W-:Y:S01]  /*fcf0*/  FMNMX.FTZ R12, R12, R13, !PT ;  /* 0x0000000d0c0c7209 */ /* 0x008fe20007810000 */
[----:B------:R-:W-:-:S04]  /*fd00*/  IMAD.U32 R13, RZ, RZ, UR4 ;  /* 0x00000004ff0d7e24 */ /* 0x000fc8000f8e00ff */
[C---:B------:R-:W-:Y:S01]  /*fd10*/  FADD.FTZ R209, -R12.reuse, R209 ;  /* 0x000000d10cd17221 */ /* 0x040fe20000010100 */
[----:B------:R-:W-:-:S03]  /*fd20*/  FMUL.FTZ R20, R12, R13 ;  /* 0x0000000d0c147220 */ /* 0x000fc60000410000 */
        /* <DEDUP_REMOVED lines=17> */
[----:B------:R-:W-:Y:S01]  /*fe40*/  @!P1 VIADD R20, R14, 0x28c40 ;  /* 0x00028c400e149836 */ /* 0x000fe20000000000 */
[----:B------:R-:W3:Y:S04]  /*fe50*/  MUFU.EX2 R168, R211 ;  /* 0x000000d300a87308 */ /* 0x000ee80000000800 */
[----:B------:R-:W-:-:S04]  /*fe60*/  @!P1 PRMT R20, RZ, 0x654, R20 ;  /* 0x00000654ff149816 */ /* 0x000fc80000000014 */
[----:B------:R4:W-:Y:S01]  /*fe70*/  @!P1 SYNCS.ARRIVE.TRANS64.RED.A1T0 RZ, [R20+URZ], RZ ;  /* 0x000000ff14ff99a7 */ /* 0x0009e2000810043f */
[----:B------:R-:W5:Y:S01]  /*fe80*/  MUFU.EX2 R152, R152 ;  /* 0x0000009800987308 */ /* 0x000f620000000800 */
[----:B----4-:R-:W-:-:S07]  /*fe90*/  FMNMX.FTZ R20, R154, R208, !PT ;  /* 0x000000d09a147209 */ /* 0x010fce0007810000 */
[----:B------:R-:W4:Y:S01]  /*fea0*/  MUFU.EX2 R153, R153 ;  /* 0x0000009900997308 */ /* 0x000f220000000800 */
[-C--:B---3--:R-:W-:Y:S01]  /*feb0*/  FMUL.FTZ R24, R24, R168.reuse ;  /* 0x000000a818187220 */ /* 0x088fe20000410000 */
[----:B------:R-:W-:Y:S01]  /*fec0*/  FMUL.FTZ R25, R25, R168 ;  /* 0x000000a819197220 */ /* 0x000fe20000410000 */
[----:B------:R-:W-:Y:S01]  /*fed0*/  FMNMX.FTZ R20, R155, R20, !PT ;  /* 0x000000149b147209 */ /* 0x000fe20007810000 */
[-C--:B------:R-:W-:Y:S01]  /*fee0*/  FMUL.FTZ R28, R28, R168.reuse ;  /* 0x000000a81c1c7220 */ /* 0x080fe20000410000 */
[-C--:B------:R-:W-:Y:S01]  /*fef0*/  FMUL.FTZ R29, R29, R168.reuse ;  /* 0x000000a81d1d7220 */ /* 0x080fe20000410000 */
[----:B------:R-:W-:Y:S01]  /*ff00*/  FMUL.FTZ R32, R32, R168 ;  /* 0x000000a820207220 */ /* 0x000fe20000410000 */
[----:B------:R-:W-:Y:S01]  /*ff10*/  FMNMX.FTZ R20, R158, R20, !PT ;  /* 0x000000149e147209 */ /* 0x000fe20007810000 */
[----:B------:R-:W-:Y:S01]  /*ff20*/  FMUL.FTZ R33, R33, R168 ;  /* 0x000000a821217220 */ /* 0x000fe20000410000 */
[----:B-----5:R-:W-:Y:S01]  /*ff30*/  FFMA.FTZ R0, R168, R0, R152 ;  /* 0x00000000a8007223 */ /* 0x020fe20000010098 */
[----:B------:R-:W-:Y:S01]  /*ff40*/  FMUL.FTZ R36, R36, R168 ;  /* 0x000000a824247220 */ /* 0x000fe20000410000 */
[----:B------:R-:W-:Y:S01]  /*ff50*/  FMNMX.FTZ R20, R159, R20, !PT ;  /* 0x000000149f147209 */ /* 0x000fe20007810000 */
[-C--:B------:R-:W-:Y:S01]  /*ff60*/  FMUL.FTZ R37, R37, R168.reuse ;  /* 0x000000a825257220 */ /* 0x080fe20000410000 */
[-C--:B------:R-:W-:Y:S01]  /*ff70*/  FMUL.FTZ R40, R40, R168.reuse ;  /* 0x000000a828287220 */ /* 0x080fe20000410000 */
[----:B------:R-:W-:Y:S01]  /*ff80*/  FMUL.FTZ R41, R41, R168 ;  /* 0x000000a829297220 */ /* 0x000fe20000410000 */
[----:B------:R-:W-:Y:S01]  /*ff90*/  FMNMX.FTZ R20, R162, R20, !PT ;  /* 0x00000014a2147209 */ /* 0x000fe20007810000 */
[----:B------:R-:W-:Y:S01]  /*ffa0*/  FMUL.FTZ R44, R44, R168 ;  /* 0x000000a82c2c7220 */ /* 0x000fe20000410000 */
[C---:B----4-:R-:W-:Y:S01]  /*ffb0*/  FADD.FTZ R0, R153.reuse, R0 ;  /* 0x0000000099007221 */ /* 0x050fe20000010000 */
[----:B------:R-:W-:Y:S01]  /*ffc0*/  F2FP.BF16.F32.PACK_AB R152, R153, R152 ;  /* 0x000000989998723e */ /* 0x000fe200000010ff */
[----:B------:R-:W-:Y:S01]  /*ffd0*/  @!P3 IMAD R153, R210, 0x40, R191 ;  /* 0x00000040d299b824 */ /* 0x000fe200078e02bf */
[----:B------:R-:W-:Y:S01]  /*ffe0*/  FMNMX.FTZ R20, R163, R20, !PT ;  /* 0x00000014a3147209 */ /* 0x000fe20007810000 */
[-C--:B------:R-:W-:Y:S01]  /*fff0*/  FMUL.FTZ R45, R45, R168.reuse ;  /* 0x000000a82d2d7220 */ /* 0x080fe20000410000 */
[----:B------:R-:W-:Y:S01]  /*10000*/  FMUL.FTZ R48, R48, R168 ;  /* 0x000000a830307220 */ /* 0x000fe20000410000 */
[----:B------:R-:W-:Y:S01]  /*10010*/  @!P3 IMAD R153, R153, 0x4, R2 ;  /* 0x000000049999b824 */ /* 0x000fe200078e0202 */
        /* <DEDUP_REMOVED lines=61> */
[----:B------:R-:W-:Y:S01]  /*103f0*/  @!P3 STS [R153+0x28800], R168 ;  /* 0x028800a89900b388 */ /* 0x000fe20000000800 */
[----:B------:R-:W3:Y:S03]  /*10400*/  MUFU.EX2 R156, R156 ;  /* 0x0000009c009c7308 */ /* 0x000ee60000000800 */
[----:B------:R-:W4:Y:S05]  /*10410*/  SHFL.BFLY PT, R168, R20, 0x2, 0x1f ;  /* 0x0c401f0014a87f89 */ /* 0x000f2a00000e0000 */
[----:B------:R-:W5:Y:S08]  /*10420*/  MUFU.EX2 R157, R157 ;  /* 0x0000009d009d7308 */ /* 0x000f700000000800 */
[----:B------:R-:W0:Y:S01]  /*10430*/  MUFU.EX2 R160, R160 ;  /* 0x000000a000a07308 */ /* 0x000e220000000800 */
[----:B---3--:R-:W-:-:S07]  /*10440*/  FADD.FTZ R0, R156, R0 ;  /* 0x000000009c007221 */ /* 0x008fce0000010000 */
[----:B------:R-:W3:Y:S01]  /*10450*/  MUFU.EX2 R161, R161 ;  /* 0x000000a100a17308 */ /* 0x000ee20000000800 */
[----:B-----5:R-:W-:Y:S01]  /*10460*/  FADD.FTZ R0, R157, R0 ;  /* 0x000000009d007221 */ /* 0x020fe20000010000 */
[----:B----4-:R-:W-:-:S05]  /*10470*/  FMNMX.FTZ R20, R20, R168, !PT ;  /* 0x000000a814147209 */ /* 0x010fca0007810000 */
[----:B------:R-:W4:Y:S01]  /*10480*/  SHFL.BFLY PT, R168, R20, 0x1, 0x1f ;  /* 0x0c201f0014a87f89 */ /* 0x000f2200000e0000 */
[----:B------:R-:W5:Y:S01]  /*10490*/  MUFU.EX2 R164, R164 ;  /* 0x000000a400a47308 */ /* 0x000f620000000800 */
[----:B0-----:R-:W-:-:S07]  /*104a0*/  FADD.FTZ R0, R160, R0 ;  /* 0x00000000a0007221 */ /* 0x001fce0000010000 */
[----:B------:R-:W0:Y:S01]  /*104b0*/  MUFU.EX2 R165, R165 ;  /* 0x000000a500a57308 */ /* 0x000e220000000800 */
[----:B---3--:R-:W-:-:S07]  /*104c0*/  FADD.FTZ R0, R161, R0 ;  /* 0x00000000a1007221 */ /* 0x008fce0000010000 */
[----:B------:R-:W3:Y:S01]  /*104d0*/  MUFU.EX2 R209, R209 ;  /* 0x000000d100d17308 */ /* 0x000ee20000000800 */
[----:B-----5:R-:W-:Y:S01]  /*104e0*/  FADD.FTZ R0, R164, R0 ;  /* 0x00000000a4007221 */ /* 0x020fe20000010000 */
[----:B----4-:R-:W-:-:S06]  /*104f0*/  FMNMX.FTZ R20, R20, R168, !PT ;  /* 0x000000a814147209 */ /* 0x010fcc0007810000 */
[----:B------:R-:W4:Y:S01]  /*10500*/  MUFU.EX2 R169, R169 ;  /* 0x000000a900a97308 */ /* 0x000f220000000800 */
[----:B0-----:R-:W-:Y:S01]  /*10510*/  FADD.FTZ R0, R165, R0 ;  /* 0x00000000a5007221 */ /* 0x001fe20000010000 */
[----:B------:R-:W-:-:S04]  /*10520*/  FADD.FTZ R168, -R20, R208 ;  /* 0x000000d014a87221 */ /* 0x000fc80000010100 */
[----:B------:R-:W-:Y:S02]  /*10530*/  FMUL.FTZ R168, R168, R13 ;  /* 0x0000000da8a87220 */ /* 0x000fe40000410000 */
[----:B------:R-:W0:Y:S01]  /*10540*/  MUFU.EX2 R172, R172 ;  /* 0x000000ac00ac7308 */ /* 0x000e220000000800 */
[----:B---3--:R-:W-:-:S07]  /*10550*/  FADD.FTZ R0, R209, R0 ;  /* 0x00000000d1007221 */ /* 0x008fce0000010000 */
[----:B------:R-:W3:Y:S01]  /*10560*/  MUFU.EX2 R168, R168 ;  /* 0x000000a800a87308 */ /* 0x000ee20000000800 */
[----:B----4-:R-:W-:-:S07]  /*10570*/  FADD.FTZ R0, R169, R0 ;  /* 0x00000000a9007221 */ /* 0x010fce0000010000 */
[----:B------:R-:W4:Y:S01]  /*10580*/  MUFU.EX2 R173, R173 ;  /* 0x000000ad00ad7308 */ /* 0x000f220000000800 */
[----:B0-----:R-:W-:-:S07]  /*10590*/  FADD.FTZ R0, R172, R0 ;  /* 0x00000000ac007221 */ /* 0x001fce0000010000 */
[----:B------:R-:W0:Y:S01]  /*105a0*/  MUFU.EX2 R176, R176 ;  /* 0x000000b000b07308 */ /* 0x000e220000000800 */
[----:B---3--:R3:W-:Y:S01]  /*105b0*/  @!P3 STS [R153+0x28820], R168 ;  /* 0x028820a89900b388 */ /* 0x0087e20000000800 */
[-C--:B------:R-:W-:Y:S01]  /*105c0*/  FMUL.FTZ R26, R26, R168.reuse ;  /* 0x000000a81a1a7220 */ /* 0x080fe20000410000 */
[-C--:B------:R-:W-:Y:S01]  /*105d0*/  FMUL.FTZ R27, R27, R168.reuse ;  /* 0x000000a81b1b7220 */ /* 0x080fe20000410000 */
[-C--:B------:R-:W-:Y:S01]  /*105e0*/  FMUL.FTZ R30, R30, R168.reuse ;  /* 0x000000a81e1e7220 */ /* 0x080fe20000410000 */
[-C--:B------:R-:W-:Y:S01]  /*105f0*/  FMUL.FTZ R31, R31, R168.reuse ;  /* 0x000000a81f1f7220 */ /* 0x080fe20000410000 */
[-C--:B------:R-:W-:Y:S01]  /*10600*/  FMUL.FTZ R34, R34, R168.reuse ;  /* 0x000000a822227220 */ /* 0x080fe20000410000 */
[-C--:B------:R-:W-:Y:S01]  /*10610*/  FMUL.FTZ R35, R35, R168.reuse ;  /* 0x000000a823237220 */ /* 0x080fe20000410000 */
[----:B------:R-:W5:Y:S01]  /*10620*/  MUFU.EX2 R177, R177 ;  /* 0x000000b100b17308 */ /* 0x000f620000000800 */
[----:B----4-:R-:W-:Y:S01]  /*10630*/  FADD.FTZ R0, R173, R0 ;  /* 0x00000000ad007221 */ /* 0x010fe20000010000 */
[-C--:B------:R-:W-:Y:S01]  /*10640*/  FMUL.FTZ R38, R38, R168.reuse ;  /* 0x000000a826267220 */ /* 0x080fe20000410000 */
[-C--:B---3--:R-:W-:Y:S01]  /*10650*/  FMUL.FTZ R153, R20, R13.reuse ;  /* 0x0000000d14997220 */ /* 0x088fe20000410000 */
        /* <DEDUP_REMOVED lines=20> */
[----:B0-----:R-:W-:Y:S01]  /*107a0*/  FADD.FTZ R0, R176, R0 ;  /* 0x00000000b0007221 */ /* 0x001fe20000010000 */
[-C--:B------:R-:W-:Y:S01]  /*107b0*/  FMUL.FTZ R46, R46, R168.reuse ;  /* 0x000000a82e2e7220 */ /* 0x080fe20000410000 */
[-C--:B------:R-:W-:Y:S01]  /*107c0*/  FMUL.FTZ R47, R47, R168.reuse ;  /* 0x000000a82f2f7220 */ /* 0x080fe20000410000 */
[-C--:B------:R-:W-:Y:S01]  /*107d0*/  FMUL.FTZ R50, R50, R168.reuse ;  /* 0x000000a832327220 */ /* 0x080fe20000410000 */
[----:B-----5:R-:W-:Y:S01]  /*107e0*/  FADD.FTZ R0, R177, R0 ;  /* 0x00000000b1007221 */ /* 0x020fe20000010000 */
        /* <DEDUP_REMOVED lines=12> */
[----:B------:R-:W-:Y:S01]  /*108b0*/  FMUL.FTZ R70, R70, R168 ;  /* 0x000000a846467220 */ /* 0x000fe20000410000 */
[----:B------:R-:W-:Y:S01]  /*108c0*/  F2FP.BF16.F32.PACK_AB R156, R161, R160 ;  /* 0x000000a0a19c723e */ /* 0x000fe200000010ff */
[-C--:B------:R-:W-:Y:S01]  /*108d0*/  FMUL.FTZ R71, R71, R168.reuse ;  /* 0x000000a847477220 */ /* 0x080fe20000410000 */
[----:B------:R-:W-:Y:S01]  /*108e0*/  F2FP.BF16.F32.PACK_AB R160, R169, R209 ;  /* 0x000000d1a9a0723e */ /* 0x000fe200000010ff */
[-C--:B------:R-:W-:Y:S01]  /*108f0*/  FMUL.FTZ R74, R74, R168.reuse ;  /* 0x000000a84a4a7220 */ /* 0x080fe20000410000 */
[-C--:B------:R-:W-:Y:S01]  /*10900*/  FMUL.FTZ R75, R75, R168.reuse ;  /* 0x000000a84b4b7220 */ /* 0x080fe20000410000 */
[----:B------:R0:W4:Y:S01]  /*10910*/  MUFU.EX2 R181, R158 ;  /* 0x0000009e00b57308 */ /* 0x0001220000000800 */
[----:B---3--:R-:W-:Y:S01]  /*10920*/  FFMA.FTZ R3, R168, R3, R153 ;  /* 0x00000003a8037223 */ /* 0x008fe20000010099 */
[----:B------:R-:W-:Y:S01]  /*10930*/  F2FP.BF16.F32.PACK_AB R153, R155, R153 ;  /* 0x000000999b99723e */ /* 0x000fe200000010ff */
[-C--:B------:R-:W-:Y:S01]  /*10940*/  FMUL.FTZ R78, R78, R168.reuse ;  /* 0x000000a84e4e7220 */ /* 0x080fe20000410000 */
[-C--:B------:R-:W-:Y:S01]  /*10950*/  FMUL.FTZ R79, R79, R168.reuse ;  /* 0x000000a84f4f7220 */ /* 0x080fe20000410000 */
[----:B------:R-:W-:Y:S01]  /*10960*/  FADD.FTZ R3, R155, R3 ;  /* 0x000000039b037221 */ /* 0x000fe20000010000 */
[-C--:B------:R-:W-:Y:S01]  /*10970*/  FMUL.FTZ R82, R82, R168.reuse ;  /* 0x000000a852527220 */ /* 0x080fe20000410000 */
[----:B------:R-:W-:Y:S01]  /*10980*/  FMUL.FTZ R83, R83, R168 ;  /* 0x000000a853537220 */ /* 0x000fe20000410000 */
[----:B------:R-:W3:Y:S01]  /*10990*/  MUFU.EX2 R159, R159 ;  /* 0x0000009f009f7308 */ /* 0x000ee20000000800 */
[----:B0-----:R-:W-:Y:S01]  /*109a0*/  F2FP.BF16.F32.PACK_AB R158, R165, R164 ;  /* 0x000000a4a59e723e */ /* 0x001fe200000010ff */
[----:B------:R-:W-:Y:S01]  /*109b0*/  FMUL.FTZ R86, R86, R168 ;  /* 0x000000a856567220 */ /* 0x000fe20000410000 */
[----:B------:R-:W-:Y:S01]  /*109c0*/  F2FP.BF16.F32.PACK_AB R164, R177, R176 ;  /* 0x000000b0b1a4723e */ /* 0x000fe200000010ff */
[-C--:B------:R-:W-:Y:S01]  /*109d0*/  FMUL.FTZ R87, R87, R168.reuse ;  /* 0x000000a857577220 */ /* 0x080fe20000410000 */
[-C--:B------:R-:W-:Y:S01]  /*109e0*/  FMUL.FTZ R90, R90, R168.reuse ;  /* 0x000000a85a5a7220 */ /* 0x080fe20000410000 */
[-C--:B------:R-:W-:Y:S01]  /*109f0*/  FMUL.FTZ R91, R91, R168.reuse ;  /* 0x000000a85b5b7220 */ /* 0x080fe20000410000 */
[-C--:B------:R-:W-:Y:S01]  /*10a00*/  FMUL.FTZ R94, R94, R168.reuse ;  /* 0x000000a85e5e7220 */ /* 0x080fe20000410000 */
[----:B------:R0:W5:Y:S01]  /*10a10*/  MUFU.EX2 R210, R162 ;  /* 0x000000a200d27308 */ /* 0x0001620000000800 */
        /* <DEDUP_REMOVED lines=8> */
[C---:B---3--:R-:W-:Y:S01]  /*10aa0*/  FADD.FTZ R3, R159.reuse, R3 ;  /* 0x000000039f037221 */ /* 0x048fe20000010000 */
[----:B------:R-:W-:Y:S01]  /*10ab0*/  F2FP.BF16.F32.PACK_AB R155, R159, R181 ;  /* 0x000000b59f9b723e */ /* 0x000fe200000010ff */
[----:B------:R-:W-:Y:S01]  /*10ac0*/  BAR.SYNC.DEFER_BLOCKING 0xf, 0x100 ;  /* 0x03c4000000007b1d */ /* 0x000fe20000010000 */
[----:B0-----:R-:W-:Y:S01]  /*10ad0*/  F2FP.BF16.F32.PACK_AB R162, R173, R172 ;  /* 0x000000acada2723e */ /* 0x001fe200000010ff */
[-C--:B------:R-:W-:Y:S01]  /*10ae0*/  FMUL.FTZ R107, R107, R168.reuse ;  /* 0x000000a86b6b7220 */ /* 0x080fe20000410000 */
[-C--:B------:R-:W-:Y:S01]  /*10af0*/  FMUL.FTZ R110, R110, R168.reuse ;  /* 0x000000a86e6e7220 */ /* 0x080fe20000410000 */
[-C--:B------:R-:W-:Y:S01]  /*10b00*/  FMUL.FTZ R111, R111, R168.reuse ;  /* 0x000000a86f6f7220 */ /* 0x080fe20000410000 */
[-C--:B------:R-:W-:Y:S01]  /*10b10*/  FMUL.FTZ R114, R114, R168.reuse ;  /* 0x000000a872727220 */ /* 0x080fe20000410000 */
[----:B------:R-:W0:Y:S01]  /*10b20*/  MUFU.EX2 R208, R208 ;  /* 0x000000d000d07308 */ /* 0x000e220000000800 */
[----:B-----5:R-:W-:Y:S01]  /*10b30*/  FADD.FTZ R3, R210, R3 ;  /* 0x00000003d2037221 */ /* 0x020fe20000010000 */
[-C--:B------:R-:W-:Y:S01]  /*10b40*/  FMUL.FTZ R115, R115, R168.reuse ;  /* 0x000000a873737220 */ /* 0x080fe20000410000 */
[-C--:B------:R-:W-:Y:S01]  /*10b50*/  FMUL.FTZ R118, R118, R168.reuse ;  /* 0x000000a876767220 */ /* 0x080fe20000410000 */
[-C--:B------:R-:W-:Y:S01]  /*10b60*/  FMUL.FTZ R119, R119, R168.reuse ;  /* 0x000000a877777220 */ /* 0x080fe20000410000 */
[-C--:B------:R-:W-:Y:S01]  /*10b70*/  FMUL.FTZ R122, R122, R168.reuse ;  /* 0x000000a87a7a7220 */ /* 0x080fe20000410000 */
[-C--:B------:R-:W-:Y:S01]  /*10b80*/  FMUL.FTZ R123, R123, R168.reuse ;  /* 0x000000a87b7b7220 */ /* 0x080fe20000410000 */
[----:B------:R-:W-:Y:S01]  /*10b90*/  FMUL.FTZ R126, R126, R168 ;  /* 0x000000a87e7e7220 */ /* 0x000fe20000410000 */
        /* <DEDUP_REMOVED lines=9> */
[----:B0-----:R-:W-:Y:S01]  /*10c30*/  FADD.FTZ R3, R208, R3 ;  /* 0x00000003d0037221 */ /* 0x001fe20000010000 */
[----:B------:R0:W-:Y:S01]  /*10c40*/  STSM.16.M88.4 [R196+0x26800], R152 ;  /* 0x02680098c4007844 */ /* 0x0001e20000000200 */
[-C--:B------:R-:W-:Y:S01]  /*10c50*/  FMUL.FTZ R138, R138, R168.reuse ;  /* 0x000000a88a8a7220 */ /* 0x080fe20000410000 */
[-C--:B------:R-:W-:Y:S01]  /*10c60*/  FMUL.FTZ R139, R139, R168.reuse ;  /* 0x000000a88b8b7220 */ /* 0x080fe20000410000 */
[-C--:B------:R-:W-:Y:S01]  /*10c70*/  FMUL.FTZ R142, R142, R168.reuse ;  /* 0x000000a88e8e7220 */ /* 0x080fe20000410000 */
[-C--:B------:R-:W-:Y:S01]  /*10c80*/  FMUL.FTZ R143, R143, R168.reuse ;  /* 0x000000a88f8f7220 */ /* 0x080fe20000410000 */
[----:B------:R-:W-:Y:S01]  /*10c90*/  FMUL.FTZ R146, R146, R168 ;  /* 0x000000a892927220 */ /* 0x000fe20000410000 */
[----:B------:R-:W5:Y:S01]  /*10ca0*/  MUFU.EX2 R171, R171 ;  /* 0x000000ab00ab7308 */ /* 0x000f620000000800 */
[C---:B---3--:R-:W-:Y:S01]  /*10cb0*/  FADD.FTZ R3, R167.reuse, R3 ;  /* 0x00000003a7037221 */ /* 0x048fe20000010000 */
[----:B------:R-:W-:Y:S01]  /*10cc0*/  F2FP.BF16.F32.PACK_AB R159, R167, R208 ;  /* 0x000000d0a79f723e */ /* 0x000fe200000010ff */
[-C--:B------:R-:W-:Y:S01]  /*10cd0*/  FMUL.FTZ R147, R147, R168.reuse ;  /* 0x000000a893937220 */ /* 0x080fe20000410000 */
[-C--:B------:R-:W-:Y:S01]  /*10ce0*/  FMUL.FTZ R150, R150, R168.reuse ;  /* 0x000000a896967220 */ /* 0x080fe20000410000 */
[----:B------:R-:W-:-:S02]  /*10cf0*/  FMUL.FTZ R151, R151, R168 ;  /* 0x000000a897977220 */ /* 0x000fc40000410000 */
[----:B------:R0:W-:Y:S01]  /*10d00*/  STSM.16.M88.4 [R197], R156 ;  /* 0x0000009cc5007844 */ /* 0x0001e20000000200 */
[----:B------:R-:W3:Y:S01]  /*10d10*/  MUFU.EX2 R174, R174 ;  /* 0x000000ae00ae7308 */ /* 0x000ee20000000800 */
[----:B----4-:R-:W-:-:S07]  /*10d20*/  FADD.FTZ R3, R161, R3 ;  /* 0x00000003a1037221 */ /* 0x010fce0000010000 */
[----:B------:R-:W4:Y:S01]  /*10d30*/  MUFU.EX2 R175, R175 ;  /* 0x000000af00af7308 */ /* 0x000f220000000800 */
[C---:B-----5:R-:W-:Y:S01]  /*10d40*/  FADD.FTZ R3, R171.reuse, R3 ;  /* 0x00000003ab037221 */ /* 0x060fe20000010000 */
[----:B------:R-:W-:-:S06]  /*10d50*/  F2FP.BF16.F32.PACK_AB R161, R171, R161 ;  /* 0x000000a1aba1723e */ /* 0x000fcc00000010ff */
[----:B------:R-:W5:Y:S01]  /*10d60*/  MUFU.EX2 R180, R180 ;  /* 0x000000b400b47308 */ /* 0x000f620000000800 */
[----:B---3--:R-:W-:-:S07]  /*10d70*/  FADD.FTZ R3, R174, R3 ;  /* 0x00000003ae037221 */ /* 0x008fce0000010000 */
[----:B------:R-:W3:Y:S01]  /*10d80*/  MUFU.EX2 R165, R178 ;  /* 0x000000b200a57308 */ /* 0x000ee20000000800 */
[C---:B----4-:R-:W-:Y:S01]  /*10d90*/  FADD.FTZ R3, R175.reuse, R3 ;  /* 0x00000003af037221 */ /* 0x050fe20000010000 */
[----:B------:R-:W-:-:S05]  /*10da0*/  F2FP.BF16.F32.PACK_AB R163, R175, R174 ;  /* 0x000000aeafa3723e */ /* 0x000fca00000010ff */
[----:B------:R0:W-:Y:S01]  /*10db0*/  STSM.16.M88.4 [R199], R160 ;  /* 0x000000a0c7007844 */ /* 0x0001e20000000200 */
[----:B------:R-:W4:Y:S01]  /*10dc0*/  MUFU.EX2 R179, R179 ;  /* 0x000000b300b37308 */ /* 0x000f220000000800 */
[----:B-----5:R-:W-:-:S04]  /*10dd0*/  FADD.FTZ R0, R180, R0 ;  /* 0x00000000b4007221 */ /* 0x020fc80000010000 */
[C---:B------:R-:W-:Y:S01]  /*10de0*/  FADD.FTZ R0, R166.reuse, R0 ;  /* 0x00000000a6007221 */ /* 0x040fe20000010000 */
[----:B------:R-:W-:Y:S02]  /*10df0*/  F2FP.BF16.F32.PACK_AB R166, R166, R180 ;  /* 0x000000b4a6a6723e */ /* 0x000fe400000010ff */
[----:B------:R-:W5:Y:S01]  /*10e00*/  MUFU.EX2 R182, R182 ;  /* 0x000000b600b67308 */ /* 0x000f620000000800 */
[----:B---3--:R-:W-:-:S07]  /*10e10*/  FADD.FTZ R3, R165, R3 ;  /* 0x00000003a5037221 */ /* 0x008fce0000010000 */
[----:B------:R-:W3:Y:S01]  /*10e20*/  MUFU.EX2 R183, R183 ;  /* 0x000000b700b77308 */ /* 0x000ee20000000800 */
[C---:B----4-:R-:W-:Y:S01]  /*10e30*/  FADD.FTZ R3, R179.reuse, R3 ;  /* 0x00000003b3037221 */ /* 0x050fe20000010000 */
[----:B------:R-:W-:-:S03]  /*10e40*/  F2FP.BF16.F32.PACK_AB R165, R179, R165 ;  /* 0x000000a5b3a5723e */ /* 0x000fc600000010ff */
[----:B-----5:R-:W-:Y:S01]  /*10e50*/  FADD.FTZ R3, R182, R3 ;  /* 0x00000003b6037221 */ /* 0x020fe20000010000 */
[----:B---3--:R-:W-:-:S03]  /*10e60*/  F2FP.BF16.F32.PACK_AB R167, R183, R182 ;  /* 0x000000b6b7a7723e */ /* 0x008fc600000010ff */
[----:B------:R-:W-:Y:S02]  /*10e70*/  FADD.FTZ R3, R183, R3 ;  /* 0x00000003b7037221 */ /* 0x000fe40000010000 */
[----:B------:R0:W-:Y:S01]  /*10e80*/  STSM.16.M88.4 [R198], R164 ;  /* 0x000000a4c6007844 */ /* 0x0001e20000000200 */
[----:B------:R-:W-:Y:S05]  /*10e90*/  @!P0 BRA `(.L_x_2768) ;  /* 0x0000000000048947 */ /* 0x000fea0003800000 */
[----:B------:R-:W-:Y:S01]  /*10ea0*/  BPT.TRAP 0x1 ;  /* 0x000000040000795c */ /* 0x000fe20000300000 */
.L_x_2768:
[----:B------:R3:W4:Y:S01]  /*10eb0*/  SYNCS.PHASECHK.TRANS64.TRYWAIT P3, [R14+URZ+0x28c50], R207 ;  /* 0x028c50cf0e0075a7 */ /* 0x000722000806017f */
[----:B------:R-:W-:Y:S05]  /*10ec0*/  @!P0 BRA `(.L_x_2769) ;  /* 0x0000000000048947 */ /* 0x000fea0003800000 */
[----:B------:R-:W-:Y:S01]  /*10ed0*/  BPT.TRAP 0x1 ;  /* 0x000000040000795c */ /* 0x000fe20000300000 */
.L_x_2769:
[----:B------:R-:W-:Y:S04]  /*10ee0*/  BSSY B2, `(.L_x_2770) ;  /* 0x0000004000027945 */ /* 0x000fe80003800000 */
[----:B----4-:R-:W-:Y:S05]  /*10ef0*/  @P3 BRA `(.L_x_2771) ;  /* 0x0000000000083947 */ /* 0x010fea0003800000 */
[----:B------:R-:W4:Y:S02]  /*10f00*/  SYNCS.PHASECHK.TRANS64.TRYWAIT P3, [R14+URZ+0x28c50], R207 ;  /* 0x028c50cf0e0075a7 */ /* 0x000f24000806017f */
[----:B----4-:R-:W-:Y:S05]  /*10f10*/  @!P3 BRA `(.L_x_2772) ;  /* 0x000001280068b947 */ /* 0x010fea0003800000 */
.L_x_2771:
[----:B------:R-:W-:Y:S05]  /*10f20*/  BSYNC B2 ;  /* 0x0000000000027941 */ /* 0x000fea0003800000 */
.L_x_2770:
[----:B------:R-:W-:Y:S01]  /*10f30*/  IMAD R168, R18, 0x1000, R190 ;  /* 0x0000100012a87824 */ /* 0x000fe200078e02be */
[----:B------:R-:W-:Y:S01]  /*10f40*/  WARPGROUP.ARRIVE ;  /* 0x00000000000079c5 */ /* 0x000fe20000000000 */
[----:B------:R-:W-:Y:S02]  /*10f50*/  IMAD.MOV.U32 R169, RZ, RZ, 0x40000040 ;  /* 0x40000040ffa97424 */ /* 0x000fe400078e00ff */
[----:B-1234-:R-:W-:Y:S01]  /*10f60*/  @!P1 VIADD R14, R14, 0x28c60 ;  /* 0x00028c600e0e9836 */ /* 0x01efe20000000000 */
[----:B------:R-:W-:Y:S01]  /*10f70*/  R2UR UR6, R168 ;  /* 0x00000000a80672ca */ /* 0x000fe200000e0000 */
[----:B------:R-:W-:Y:S01]  /*10f80*/  IMAD.MOV.U32 R208, RZ, RZ, R20 ;  /* 0x000000ffffd07224 */ /* 0x000fe200078e0014 */
[----:B------:R-:W-:Y:S01]  /*10f90*/  R2UR UR7, R169 ;  /* 0x00000000a90772ca */ /* 0x000fe200000e0000 */
[----:B------:R-:W-:Y:S01]  /*10fa0*/  IMAD.MOV.U32 R169, RZ, RZ, 0x40000040 ;  /* 0x40000040ffa97424 */ /* 0x000fe200078e00ff */
[----:B------:R-:W-:Y:S01]  /*10fb0*/  @!P1 PRMT R14, RZ, 0x654, R14 ;  /* 0x00000654ff0e9816 */ /* 0x000fe2000000000e */
[----:B------:R-:W-:-:S02]  /*10fc0*/  IMAD.MOV.U32 R209, RZ, RZ, R12 ;  /* 0x000000ffffd17224 */ /* 0x000fc400078e000c */
[----:B------:R-:W-:-:S08]  /*10fd0*/  IMAD.MOV.U32 R210, RZ, RZ, R18 ;  /* 0x000000ffffd27224 */ /* 0x000fd000078e0012 */
[----:B------:R-:W-:Y:S03]  /*10fe0*/  HGMMA.64x256x16.F32.BF16 R24, R152, gdesc[UR4].tnspB, R24, gsb0 ;  /* 0x43e0000498187df0 */ /* 0x000fe60008001818 */
[----:B------:R-:W-:Y:S02]  /*10ff0*/  WARPGROUP.DEPBAR.LE gsb0, 0x0 ;  /* 0x00008000000079c5 */ /* 0x000fe40000010000 */
[----:B0-----:R-:W-:Y:S01]  /*11000*/  VIADD R152, R168, 0x80 ;  /* 0x00000080a8987836 */ /* 0x001fe20000000000 */
        /* <DEDUP_REMOVED lines=32> */
.L_x_2762:
[----:B-1----:R-:W-:-:S07]  /*11210*/  IMAD.MOV.U32 R14, RZ, RZ, R206 ;  /* 0x000000ffff0e7224 */ /* 0x002fce00078e00ce */
.L_x_2761:
[----:B------:R-:W-:Y:S05]  /*11220*/  BSYNC B0 ;  /* 0x0000000000007941 */ /* 0x000fea0003800000 */
.L_x_2760:
[----:B------:R-:W-:Y:S01]  /*11230*/  ISETP.GE.AND P2, PT, R14, R202, PT ;  /* 0x000000ca0e00720c */ /* 0x000fe20003f46270 */
[----:B------:R-:W-:-:S12]  /*11240*/  BSSY B0, `(.L_x_2774) ;  /* 0x000024e000007945 */ /* 0x000fd80003800000 */
[----:B------:R-:W-:Y:S05]  /*11250*/  @!P2 BRA `(.L_x_2775) ;  /* 0x000000240030a947 */ /* 0x000fea0003800000 */
[----:B------:R-:W-:Y:S02]  /*11260*/  IMAD.MOV.U32 R208, RZ, RZ, R20 ;  /* 0x000000ffffd07224 */ /* 0x000fe400078e0014 */
[----:B------:R-:W-:Y:S02]  /*11270*/  IMAD.MOV.U32 R210, RZ, RZ, R12 ;  /* 0x000000ffffd27224 */ /* 0x000fe400078e000c */
[----:B------:R-:W-:-:S07]  /*11280*/  IMAD.MOV.U32 R209, RZ, RZ, R18 ;  /* 0x000000ffffd17224 */ /* 0x000fce00078e0012 */
.L_x_2794:
[----:B------:R-:W-:-:S05]  /*11290*/  VIADD R18, R209, 0x1 ;  /* 0x00000001d1127836 */ /* 0x000fca0000000000 */
[----:B------:R-:W-:-:S04]  /*112a0*/  ISETP.NE.AND P2, PT, R18, 0x2, PT ;  /* 0x000000021200780c */ /* 0x000fc80003f45270 */
[----:B------:R-:W-:Y:S02]  /*112b0*/  SEL R12, RZ, 0x1, P2 ;  /* 0x00000001ff0c7807 */ /* 0x000fe40001000000 */
[----:B------:R-:W-:Y:S02]  /*112c0*/  SEL R18, R18, RZ, P2 ;  /* 0x000000ff12127207 */ /* 0x000fe40001000000 */
[----:B------:R-:W-:Y:S01]  /*112d0*/  LOP3.LUT R19, R19, R12, RZ, 0x3c, !PT ;  /* 0x0000000c13137212 */ /* 0x000fe200078e3cff */
[----:B-1----:R-:W-:Y:S06]  /*112e0*/  @!P0 BRA `(.L_x_2776) ;  /* 0x0000000000048947 */ /* 0x002fec0003800000 */
[----:B------:R-:W-:Y:S01]  /*112f0*/  BPT.TRAP 0x1 ;  /* 0x000000040000795c */ /* 0x000fe20000300000 */
.L_x_2776:
[----:B------:R-:W-:Y:S01]  /*11300*/  IMAD R206, R18, 0x8, R2 ;  /* 0x0000000812ce7824 */ /* 0x000fe200078e0202 */
[----:B------:R-:W-:-:S04]  /*11310*/  SHF.L.U32 R207, R19, 0x1f, RZ ;  /* 0x0000001f13cf7819 */ /* 0x000fc800000006ff */
[----:B------:R1:W2:Y:S01]  /*11320*/  SYNCS.PHASECHK.TRANS64.TRYWAIT P2, [R206+URZ+0x28c30], R207 ;  /* 0x028c30cfce0075a7 */ /* 0x0002a2000804017f */
[----:B------:R-:W-:Y:S05]  /*11330*/  @!P0 BRA `(.L_x_2777) ;  /* 0x0000000000048947 */ /* 0x000fea0003800000 */
[----:B------:R-:W-:Y:S01]  /*11340*/  BPT.TRAP 0x1 ;  /* 0x000000040000795c */ /* 0x000fe20000300000 */
.L_x_2777:
[----:B------:R-:W-:Y:S01]  /*11350*/  BSSY B1, `(.L_x_2778) ;  /* 0x0000006000017945 */ /* 0x000fe20003800000 */
[----:B------:R-:W-:Y:S02]  /*11360*/  IMAD R12, R18, 0x200, R15 ;  /* 0x00000200120c7824 */ /* 0x000fe400078e020f */
[----:B------:R-:W-:Y:S01]  /*11370*/  IMAD.MOV.U32 R13, RZ, RZ, 0x40000040 ;  /* 0x40000040ff0d7424 */ /* 0x000fe200078e00ff */
[----:B--2---:R-:W-:Y:S06]  /*11380*/  @P2 BRA `(.L_x_2779) ;  /* 0x0000000000082947 */ /* 0x004fec0003800000 */
[----:B------:R-:W2:Y:S02]  /*11390*/  SYNCS.PHASECHK.TRANS64.TRYWAIT P2, [R206+URZ+0x28c30], R207 ;  /* 0x028c30cfce0075a7 */ /* 0x000ea4000804017f */
[----:B--2---:R-:W-:Y:S05]  /*113a0*/  @!P2 BRA `(.L_x_2780) ;  /* 0x000001240058a947 */ /* 0x004fea0003800000 */
.L_x_2779:
[----:B------:R-:W-:Y:S05]  /*113b0*/  BSYNC B1 ;  /* 0x0000000000017941 */ /* 0x000fea0003800000 */
.L_x_2778:
[C---:B------:R-:W-:Y:S01]  /*113c0*/  R2UR UR6, R12.reuse ;  /* 0x000000000c0672ca */ /* 0x040fe200000e0000 */
[----:B------:R-:W-:Y:S01]  /*113d0*/  WARPGROUP.ARRIVE ;  /* 0x00000000000079c5 */ /* 0x000fe20000000000 */
[----:B------:R-:W-:Y:S01]  /*113e0*/  R2UR UR7, R13 ;  /* 0x000000000d0772ca */ /* 0x000fe200000e0000 */
[----:B------:R-:W-:Y:S01]  /*113f0*/  VIADD R20, R12, 0x2 ;  /* 0x000000020c147836 */ /* 0x000fe20000000000 */
[----:B------:R-:W-:Y:S01]  /*11400*/  R2UR UR4, R4 ;  /* 0x00000000040472ca */ /* 0x000fe200000e0000 */
[----:B------:R-:W-:Y:S01]  /*11410*/  IMAD.MOV.U32 R21, RZ, RZ, 0x40000040 ;  /* 0x40000040ff157424 */ /* 0x000fe200078e00ff */
[----:B------:R-:W-:Y:S01]  /*11420*/  R2UR UR5, R5 ;  /* 0x00000000050572ca */ /* 0x000fe200000e0000 */
[----:B------:R-:W-:Y:S02]  /*11430*/  IMAD.MOV.U32 R13, RZ, RZ, 0x40000040 ;  /* 0x40000040ff0d7424 */ /* 0x000fe400078e00ff */
[----:B------:R-:W-:-:S10]  /*11440*/  IMAD.IADD R231, R201, 0x1, R192 ;  /* 0x00000001c9e77824 */ /* 0x000fd400078e02c0 */
        /* <DEDUP_REMOVED lines=9> */
[----:B------:R-:W-:-:S10]  /*114e0*/  WARPGROUP.ARRIVE ;  /* 0x00000000000079c5 */ /* 0x000fd40000000000 */
[----:B------:R-:W-:Y:S01]  /*114f0*/  HGMMA.64x64x16.F32.BF16 R152, gdesc[UR4], R152, gsb0 ;  /* 0x00e00000049879f0 */ /* 0x000fe20008001898 */
[----:B------:R-:W-:Y:S01]  /*11500*/  R2UR UR6, R20 ;  /* 0x00000000140672ca */ /* 0x000fe200000e0000 */
[----:B------:R-:W-:Y:S01]  /*11510*/  IMAD.SHL.U32 R20, R14, 0x40, RZ ;  /* 0x000000400e147824 */ /* 0x000fe200078e00ff */
[----:B------:R-:W-:Y:S02]  /*11520*/  R2UR UR7, R21 ;  /* 0x00000000150772ca */ /* 0x000fe400000e0000 */
[----:B------:R-:W-:Y:S02]  /*11530*/  R2UR UR4, R8 ;  /* 0x00000000080472ca */ /* 0x000fe400000e0000 */
[----:B------:R-:W-:Y:S02]  /*11540*/  R2UR UR5, R9 ;  /* 0x00000000090572ca */ /* 0x000fe400000e0000 */
[----:B0-----:R-:W-:-:S04]  /*11550*/  IADD3 R212, -R186, 0x1, -R20 ;  /* 0x00000001bad47810 */ /* 0x001fc80007ffe914 */
[----:B------:R-:W-:Y:S01]  /*11560*/  IADD3 R212, -R22, R212, R23 ;  /* 0x000000d416d47210 */ /* 0x000fe20007ffe117 */
[----:B------:R-:W-:Y:S02]  /*11570*/  WARPGROUP.DEPBAR.LE gsb0, 0x0 ;  /* 0x00008000000079c5 */ /* 0x000fe40000010000 */
[----:B------:R-:W-:-:S06]  /*11580*/  WARPGROUP.ARRIVE ;  /* 0x00000000000079c5 */ /* 0x000fcc0000000000 */
[----:B------:R-:W-:Y:S01]  /*11590*/  HGMMA.64x64x16.F32.BF16 R152, gdesc[UR4], R152, gsb0 ;  /* 0x00e00000049879f0 */ /* 0x000fe20008001898 */
[----:B------:R-:W-:Y:S02]  /*115a0*/  R2UR UR6, R12 ;  /* 0x000000000c0672ca */ /* 0x000fe400000e0000 */
[----:B------:R-:W-:Y:S01]  /*115b0*/  R2UR UR7, R13 ;  /* 0x000000000d0772ca */ /* 0x000fe200000e0000 */
[----:B------:R-:W0:Y:S01]  /*115c0*/  @P5 LDC R12, c[0x0][0x450] ;  /* 0x00011400ff0c5b82 */ /* 0x000e220000000800 */
[----:B------:R-:W-:Y:S02]  /*115d0*/  R2UR UR4, R6 ;  /* 0x00000000060472ca */ /* 0x000fe400000e0000 */
[----:B------:R-:W-:-:S05]  /*115e0*/  R2UR UR5, R7 ;  /* 0x00000000070572ca */ /* 0x000fca00000e0000 */
[----:B------:R-:W3:Y:S02]  /*115f0*/  @P5 LDC R13, c[0x0][0x44c] ;  /* 0x00011300ff0d5b82 */ /* 0x000ee40000000800 */
[----:B---3--:R-:W-:-:S05]  /*11600*/  @P5 IMAD.HI.U32 R13, R231, R13, RZ ;  /* 0x0000000de70d5227 */ /* 0x008fca00078e00ff */
[----:B0-----:R-:W-:Y:S01]  /*11610*/  @P5 SHF.R.U32.HI R231, RZ, R12, R13 ;  /* 0x0000000cffe75219 */ /* 0x001fe2000001160d */
[----:B------:R-:W-:-:S04]  /*11620*/  @!P1 VIADD R12, R206, 0x28c40 ;  /* 0x00028c40ce0c9836 */ /* 0x000fc80000000000 */
[----:B------:R-:W0:Y:S01]  /*11630*/  SHFL.IDX PT, R232, R231, RZ, 0x1c1f ;  /* 0x001c1fffe7e87589 */ /* 0x000e2200000e0000 */
[----:B------:R-:W-:Y:S01]  /*11640*/  @!P1 PRMT R12, RZ, 0x654, R12 ;  /* 0x00000654ff0c9816 */ /* 0x000fe2000000000c */
[----:B------:R-:W-:Y:S02]  /*11650*/  WARPGROUP.DEPBAR.LE gsb0, 0x0 ;  /* 0x00008000000079c5 */ /* 0x000fe40000010000 */
[----:B------:R-:W-:-:S06]  /*11660*/  WARPGROUP.ARRIVE ;  /* 0x00000000000079c5 */ /* 0x000fcc0000000000 */
[----:B------:R-:W-:Y:S01]  /*11670*/  HGMMA.64x64x16.F32.BF16 R152, gdesc[UR4], R152, gsb0 ;  /* 0x00e00000049879f0 */ /* 0x000fe20008001898 */
[----:B------:R-:W-:Y:S01]  /*11680*/  ULDC UR4, c[0x0][0x9dc] ;  /* 0x0002770000047ab9 */ /* 0x000fe20000000800 */
[----:B------:R-:W-:Y:S01]  /*11690*/  ULDC UR5, c[0x0][0x9e0] ;  /* 0x0002780000057ab9 */ /* 0x000fe20000000800 */
[----:B------:R-:W-:Y:S01]  /*116a0*/  ULOP3.LUT UR4, URZ, UR4, URZ, 0x33, !UPT ;  /* 0x000000043f047292 */ /* 0x000fe2000f8e333f */
[----:B------:R-:W-:-:S04]  /*116b0*/  VIADD R213, R212, UR5 ;  /* 0x00000005d4d57c36 */ /* 0x000fc80008000000 */
[----:B0-----:R-:W-:Y:S02]  /*116c0*/  IMAD.IADD R211, R213, 0x1, R232 ;  /* 0x00000001d5d37824 */ /* 0x001fe400078e02e8 */
[----:B------:R-:W-:-:S04]  /*116d0*/  VIADD R212, R212, UR4 ;  /* 0x00000004d4d47c36 */ /* 0x000fc80008000000 */
[----:B------:R-:W-:Y:S01]  /*116e0*/  IMAD.IADD R21, R212, 0x1, R232 ;  /* 0x00000001d4157824 */ /* 0x000fe200078e02e8 */
[----:B------:R-:W-:Y:S02]  /*116f0*/  WARPGROUP.DEPBAR.LE gsb0, 0x0 ;  /* 0x00008000000079c5 */ /* 0x000fe40000010000 */
[----:B------:R0:W-:Y:S01]  /*11700*/  @!P1 SYNCS.ARRIVE.TRANS64.RED.A1T0 RZ, [R12+URZ], RZ ;  /* 0x000000ff0cff99a7 */ /* 0x0001e2000810043f */
[----:B------:R-:W-:Y:S05]  /*11710*/  @!P6 BRA `(.L_x_2781) ;  /* 0x000000000060e947 */ /* 0x000fea0003800000 */
[----:B------:R-:W-:Y:S01]  /*11720*/  IADD3 R232, -R22, R23, R232 ;  /* 0x0000001716e87210 */ /* 0x000fe20007ffe1e8 */
[----:B------:R-:W-:Y:S03]  /*11730*/  BSSY B1, `(.L_x_2782) ;  /* 0x0000012000017945 */ /* 0x000fe60003800000 */
[----:B------:R-:W-:-:S13]  /*11740*/  ISETP.GT.AND P2, PT, R232, -0x1, PT ;  /* 0xffffffffe800780c */ /* 0x000fda0003f44270 */
[----:B------:R-:W-:Y:S05]  /*11750*/  @P2 BRA `(.L_x_2783) ;  /* 0x0000000000242947 */ /* 0x000fea0003800000 */
[----:B------:R-:W-:Y:S01]  /*11760*/  ULDC UR4, c[0x0][0x9e4] ;  /* 0x0002790000047ab9 */ /* 0x000fe20000000800 */
[----:B------:R-:W-:Y:S01]  /*11770*/  LOP3.LUT R232, RZ, R232, RZ, 0x33, !PT ;  /* 0x000000e8ffe87212 */ /* 0x000fe200078e33ff */
[----:B------:R-:W-:-:S05]  /*11780*/  IMAD.U32 R233, RZ, RZ, UR4 ;  /* 0x00000004ffe97e24 */ /* 0x000fca000f8e00ff */
[----:B------:R-:W-:-:S13]  /*11790*/  ISETP.NE.AND P2, PT, R233, 0x1, PT ;  /* 0x00000001e900780c */ /* 0x000fda0003f45270 */
[----:B0-----:R-:W0:Y:S02]  /*117a0*/  @P2 LDC.64 R12, c[0x0][0x9e8] ;  /* 0x00027a00ff0c2b82 */ /* 0x001e240000000a00 */
[----:B0-----:R-:W-:-:S05]  /*117b0*/  @P2 IMAD.HI.U32 R12, R232, R12, RZ ;  /* 0x0000000ce80c2227 */ /* 0x001fca00078e00ff */
[----:B------:R-:W-:-:S04]  /*117c0*/  @P2 SHF.R.U32.HI R232, RZ, R13, R12 ;  /* 0x0000000dffe82219 */ /* 0x000fc8000001160c */
[----:B------:R-:W-:Y:S01]  /*117d0*/  LOP3.LUT R232, RZ, R232, RZ, 0x33, !PT ;  /* 0x000000e8ffe87212 */ /* 0x000fe200078e33ff */
[----:B------:R-:W-:Y:S06]  /*117e0*/  BRA `(.L_x_2784) ;  /* 0x0000000000187947 */ /* 0x000fec0003800000 */
.L_x_2783:
[----:B------:R-:W-:Y:S02]  /*117f0*/  ULDC UR4, c[0x0][0x9e4] ;  /* 0x0002790000047ab9 */ /* 0x000fe40000000800 */
[----:B------:R-:W-:-:S05]  /*11800*/  IMAD.U32 R233, RZ, RZ, UR4 ;  /* 0x00000004ffe97e24 */ /* 0x000fca000f8e00ff */
[----:B------:R-:W-:-:S13]  /*11810*/  ISETP.NE.AND P2, PT, R233, 0x1, PT ;  /* 0x00000001e900780c */ /* 0x000fda0003f45270 */
[----:B0-----:R-:W0:Y:S02]  /*11820*/  @P2 LDC.64 R12, c[0x0][0x9e8] ;  /* 0x00027a00ff0c2b82 */ /* 0x001e240000000a00 */
[----:B0-----:R-:W-:-:S05]  /*11830*/  @P2 IMAD.HI.U32 R12, R232, R12, RZ ;  /* 0x0000000ce80c2227 */ /* 0x001fca00078e00ff */
[----:B------:R-:W-:-:S07]  /*11840*/  @P2 SHF.R.U32.HI R232, RZ, R13, R12 ;  /* 0x0000000dffe82219 */ /* 0x000fce000001160c */
.L_x_2784:
[----:B------:R-:W-:Y:S05]  /*11850*/  BSYNC B1 ;  /* 0x0000000000017941 */ /* 0x000fea0003800000 */
.L_x_2782:
[----:B------:R-:W-:-:S04]  /*11860*/  IMAD R232, R232, R233, -R20 ;  /* 0x000000e9e8e87224 */ /* 0x000fc800078e0a14 */
[----:B------:R-:W-:-:S05]  /*11870*/  IMAD.IADD R232, R232, 0x1, -R186 ;  /* 0x00000001e8e87824 */ /* 0x000fca00078e0aba */
[----:B------:R-:W-:Y:S02]  /*11880*/  VIMNMX R21, R21, R232, !PT ;  /* 0x000000e815157248 */ /* 0x000fe40007fe0100 */
[----:B------:R-:W-:-:S07]  /*11890*/  VIADDMNMX R211, R232, R233, R211, PT ;  /* 0x000000e9e8d37246 */ /* 0x000fce00038001d3 */
.L_x_2781:
[----:B------:R-:W-:Y:S01]  /*118a0*/  ISETP.GT.AND P2, PT, R14, -0x1, PT ;  /* 0xffffffff0e00780c */ /* 0x000fe20003f44270 */
[----:B------:R-:W3:Y:S03]  /*118b0*/  SHFL.IDX PT, R231, R231, 0x1, 0x1c1f ;  /* 0x003c1f00e7e77f89 */ /* 0x000ee600000e0000 */
[C---:B------:R-:W-:Y:S02]  /*118c0*/  ISETP.GT.AND P4, PT, R21.reuse, RZ, P2 ;  /* 0x000000ff1500720c */ /* 0x040fe40001784270 */
[----:B------:R-:W-:Y:S02]  /*118d0*/  ISETP.GT.AND P3, PT, R21, 0x1, P2 ;  /* 0x000000011500780c */ /* 0x000fe40001764270 */
[C---:B------:R-:W-:Y:S02]  /*118e0*/  ISETP.LT.OR P4, PT, R211.reuse, 0x1, P4 ;  /* 0x00000001d300780c */ /* 0x040fe40002781670 */
[----:B------:R-:W-:-:S02]  /*118f0*/  ISETP.LT.OR P3, PT, R211, 0x2, P3 ;  /* 0x00000002d300780c */ /* 0x000fc40001f61670 */
[----:B------:R-:W-:Y:S02]  /*11900*/  FSEL R152, R152, -INF , !P4 ;  /* 0xff80000098987808 */ /* 0x000fe40006000000 */
[----:B------:R-:W-:Y:S02]  /*11910*/  FSEL R153, R153, -INF , !P3 ;  /* 0xff80000099997808 */ /* 0x000fe40005800000 */
[C---:B------:R-:W-:Y:S02]  /*11920*/  ISETP.GT.AND P4, PT, R21.reuse, 0x8, P2 ;  /* 0x000000081500780c */ /* 0x040fe40001784270 */
[----:B------:R-:W-:Y:S02]  /*11930*/  ISETP.GT.AND P3, PT, R21, 0x9, P2 ;  /* 0x000000091500780c */ /* 0x000fe40001764270 */
[C---:B------:R-:W-:Y:S02]  /*11940*/  ISETP.LT.OR P4, PT, R211.reuse, 0x9, P4 ;  /* 0x00000009d300780c */ /* 0x040fe40002781670 */
[----:B------:R-:W-:-:S02]  /*11950*/  ISETP.LT.OR P3, PT, R211, 0xa, P3 ;  /* 0x0000000ad300780c */ /* 0x000fc40001f61670 */
[----:B------:R-:W-:Y:S01]  /*11960*/  FSEL R156, R156, -INF , !P4 ;  /* 0xff8000009c9c7808 */ /* 0x000fe20006000000 */
[--C-:B---3--:R-:W-:Y:S01]  /*11970*/  IMAD.IADD R213, R213, 0x1, R231.reuse ;  /* 0x00000001d5d57824 */ /* 0x108fe200078e02e7 */
[----:B------:R-:W-:Y:S01]  /*11980*/  FSEL R157, R157, -INF , !P3 ;  /* 0xff8000009d9d7808 */ /* 0x000fe20005800000 */
[----:B------:R-:W-:Y:S01]  /*11990*/  IMAD.IADD R212, R212, 0x1, R231 ;  /* 0x00000001d4d47824 */ /* 0x000fe200078e02e7 */
[C---:B------:R-:W-:Y:S02]  /*119a0*/  ISETP.GT.AND P4, PT, R21.reuse, 0x10, P2 ;  /* 0x000000101500780c */ /* 0x040fe40001784270 */
        /* <DEDUP_REMOVED lines=34> */
[----:B------:R-:W-:Y:S01]  /*11bd0*/  FSEL R181, R181, -INF , !P3 ;  /* 0xff800000b5b57808 */ /* 0x000fe20005800000 */
[----:B------:R-:W-:Y:S08]  /*11be0*/  @!P6 BRA `(.L_x_2785) ;  /* 0x000000000060e947 */ /* 0x000ff00003800000 */
        /* <DEDUP_REMOVED lines=13> */
.L_x_2787:
[----:B------:R-:W-:Y:S02]  /*11cc0*/  ULDC UR4, c[0x0][0x9e4] ;  /* 0x0002790000047ab9 */ /* 0x000fe40000000800 */
[----:B------:R-:W-:-:S05]  /*11cd0*/  IMAD.U32 R21, RZ, RZ, UR4 ;  /* 0x00000004ff157e24 */ /* 0x000fca000f8e00ff */
[----:B------:R-:W-:-:S13]  /*11ce0*/  ISETP.NE.AND P3, PT, R21, 0x1, PT ;  /* 0x000000011500780c */ /* 0x000fda0003f65270 */
[----:B0-----:R-:W0:Y:S02]  /*11cf0*/  @P3 LDC.64 R12, c[0x0][0x9e8] ;  /* 0x00027a00ff0c3b82 */ /* 0x001e240000000a00 */
[----:B0-----:R-:W-:-:S05]  /*11d00*/  @P3 IMAD.HI.U32 R12, R231, R12, RZ ;  /* 0x0000000ce70c3227 */ /* 0x001fca00078e00ff */
[----:B------:R-:W-:-:S07]  /*11d10*/  @P3 SHF.R.U32.HI R231, RZ, R13, R12 ;  /* 0x0000000dffe73219 */ /* 0x000fce000001160c */
.L_x_2788:
[----:B------:R-:W-:Y:S05]  /*11d20*/  BSYNC B1 ;  /* 0x0000000000017941 */ /* 0x000fea0003800000 */
.L_x_2786:
[----:B------:R-:W-:-:S04]  /*11d30*/  IMAD R20, R231, R21, -R20 ;  /* 0x00000015e7147224 */ /* 0x000fc800078e0a14 */
[----:B------:R-:W-:-:S05]  /*11d40*/  IMAD.IADD R20, R20, 0x1, -R186 ;  /* 0x0000000114147824 */ /* 0x000fca00078e0aba */
[----:B------:R-:W-:Y:S02]  /*11d50*/  VIMNMX R212, R212, R20, !PT ;  /* 0x00000014d4d47248 */ /* 0x000fe40007fe0100 */
[----:B------:R-:W-:-:S07]  /*11d60*/  VIADDMNMX R213, R20, R21, R213, PT ;  /* 0x0000001514d57246 */ /* 0x000fce00038001d5 */
.L_x_2785:
[----:B0-----:R-:W-:Y:S01]  /*11d70*/  FMNMX.FTZ R12, R152, R210, !PT ;  /* 0x000000d2980c7209 */ /* 0x001fe20007810000 */
[----:B------:R-:W-:-:S03]  /*11d80*/  ULDC UR4, c[0x0][0x988] ;  /* 0x0002620000047ab9 */ /* 0x000fc60000000800 */
        /* <DEDUP_REMOVED lines=18> */
[----:B0-----:R-:W-:Y:S01]  /*11eb0*/  FMNMX.FTZ R12, R12, R13, !PT ;  /* 0x0000000d0c0c7209 */ /* 0x001fe20007810000 */
[----:B------:R-:W-:-:S03]  /*11ec0*/  IMAD.U32 R13, RZ, RZ, UR4 ;  /* 0x00000004ff0d7e24 */ /* 0x000fc6000f8e00ff */
[C---:B------:R-:W-:Y:S01]  /*11ed0*/  FSETP.NEU.FTZ.AND P3, PT, R12.reuse, -INF , PT ;  /* 0xff8000000c00780b */ /* 0x040fe20003f7d000 */
[----:B------:R-:W-:-:S03]  /*11ee0*/  FMUL.FTZ R20, R12, R13 ;  /* 0x0000000d0c147220 */ /* 0x000fc60000410000 */
[----:B------:R-:W-:Y:S02]  /*11ef0*/  FSEL R21, R12, RZ, P3 ;  /* 0x000000ff0c157208 */ /* 0x000fe40001800000 */
[----:B------:R-:W-:Y:S02]  /*11f00*/  FSEL R20, R20, RZ, P3 ;  /* 0x000000ff14147208 */ /* 0x000fe40001800000 */
[----:B------:R-:W-:Y:S01]  /*11f10*/  ISETP.GT.AND P3, PT, R212, 0x1, P2 ;  /* 0x00000001d400780c */ /* 0x000fe20001764270 */
[----:B------:R-:W-:Y:S02]  /*11f20*/  FADD.FTZ R21, -R21, R210 ;  /* 0x000000d215157221 */ /* 0x000fe40000010100 */
[-CC-:B------:R-:W-:Y:S01]  /*11f30*/  FFMA.FTZ R152, R152, R13.reuse, -R20.reuse ;  /* 0x0000000d98987223 */ /* 0x180fe20000010814 */
[----:B------:R-:W-:Y:S01]  /*11f40*/  ISETP.LT.OR P4, PT, R213, 0x2, P3 ;  /* 0x00000002d500780c */ /* 0x000fe20001f81670 */
[-CC-:B------:R-:W-:Y:S01]  /*11f50*/  FFMA.FTZ R153, R153, R13.reuse, -R20.reuse ;  /* 0x0000000d99997223 */ /* 0x180fe20000010814 */
[----:B------:R-:W-:Y:S01]  /*11f60*/  ISETP.GT.AND P3, PT, R212, 0x8, P2 ;  /* 0x00000008d400780c */ /* 0x000fe20001764270 */
[-CC-:B------:R-:W-:Y:S01]  /*11f70*/  FFMA.FTZ R156, R156, R13.reuse, -R20.reuse ;  /* 0x0000000d9c9c7223 */ /* 0x180fe20000010814 */
[----:B------:R-:W-:Y:S01]  /*11f80*/  FSEL R155, R155, -INF , !P4 ;  /* 0xff8000009b9b7808 */ /* 0x000fe20006000000 */
[-CC-:B------:R-:W-:Y:S01]  /*11f90*/  FFMA.FTZ R157, R157, R13.reuse, -R20.reuse ;  /* 0x0000000d9d9d7223 */ /* 0x180fe20000010814 */
[----:B------:R-:W-:Y:S01]  /*11fa0*/  ISETP.GT.AND P4, PT, R212, 0x9, P2 ;  /* 0x00000009d400780c */ /* 0x000fe20001784270 */
[-CC-:B------:R-:W-:Y:S01]  /*11fb0*/  FFMA.FTZ R160, R160, R13.reuse, -R20.reuse ;  /* 0x0000000da0a07223 */ /* 0x180fe20000010814 */
[----:B------:R-:W-:Y:S01]  /*11fc0*/  ISETP.LT.OR P3, PT, R213, 0x9, P3 ;  /* 0x00000009d500780c */ /* 0x000fe20001f61670 */
[-CC-:B------:R-:W-:Y:S01]  /*11fd0*/  FFMA.FTZ R161, R161, R13.reuse, -R20.reuse ;  /* 0x0000000da1a17223 */ /* 0x180fe20000010814 */
[----:B------:R-:W-:Y:S01]  /*11fe0*/  ISETP.LT.OR P4, PT, R213, 0xa, P4 ;  /* 0x0000000ad500780c */ /* 0x000fe20002781670 */
[-CC-:B------:R-:W-:Y:S01]  /*11ff0*/  FFMA.FTZ R164, R164, R13.reuse, -R20.reuse ;  /* 0x0000000da4a47223 */ /* 0x180fe20000010814 */
[----:B------:R-:W-:Y:S01]  /*12000*/  FSEL R158, R158, -INF , !P3 ;  /* 0xff8000009e9e7808 */ /* 0x000fe20005800000 */
[-CC-:B------:R-:W-:Y:S01]  /*12010*/  FFMA.FTZ R165, R165, R13.reuse, -R20.reuse ;  /* 0x0000000da5a57223 */ /* 0x180fe20000010814 */
[----:B------:R-:W-:Y:S01]  /*12020*/  FSEL R159, R159, -INF , !P4 ;  /* 0xff8000009f9f7808 */ /* 0x000fe20006000000 */
[-CC-:B------:R-:W-:Y:S01]  /*12030*/  FFMA.FTZ R168, R168, R13.reuse, -R20.reuse ;  /* 0x0000000da8a87223 */ /* 0x180fe20000010814 */
[C---:B------:R-:W-:Y:S01]  /*12040*/  ISETP.GT.AND P4, PT, R212.reuse, 0x11, P2 ;  /* 0x00000011d400780c */ /* 0x040fe20001784270 */
[-CC-:B------:R-:W-:Y:S01]  /*12050*/  FFMA.FTZ R169, R169, R13.reuse, -R20.reuse ;  /* 0x0000000da9a97223 */ /* 0x180fe20000010814 */
[----:B------:R-:W-:Y:S01]  /*12060*/  ISETP.GT.AND P3, PT, R212, 0x10, P2 ;  /* 0x00000010d400780c */ /* 0x000fe20001764270 */
        /* <DEDUP_REMOVED lines=8> */
[-C--:B------:R-:W-:Y:S01]  /*120f0*/  FFMA.FTZ R181, R181, R13.reuse, -R20 ;  /* 0x0000000db5b57223 */ /* 0x080fe20000010814 */
[----:B------:R-:W-:Y:S01]  /*12100*/  ISETP.LT.OR P3, PT, R213, 0x11, P3 ;  /* 0x00000011d500780c */ /* 0x000fe20001f61670 */
[----:B------:R-:W-:Y:S01]  /*12110*/  FMUL.FTZ R21, R21, R13 ;  /* 0x0000000d15157220 */ /* 0x000fe20000410000 */
[----:B------:R-:W-:Y:S01]  /*12120*/  ISETP.LT.OR P4, PT, R213, 0x1a, P4 ;  /* 0x0000001ad500780c */ /* 0x000fe20002781670 */
[----:B------:R-:W-:Y:S01]  /*12130*/  MUFU.EX2 R152, R152 ;  /* 0x0000009800987308 */ /* 0x000fe20000000800 */
[----:B------:R-:W-:-:S02]  /*12140*/  FSEL R162, R162, -INF , !P3 ;  /* 0xff800000a2a27808 */ /* 0x000fc40005800000 */
[----:B------:R-:W-:Y:S02]  /*12150*/  FSEL R167, R167, -INF , !P4 ;  /* 0xff800000a7a77808 */ /* 0x000fe40006000000 */
[C---:B------:R-:W-:Y:S02]  /*12160*/  ISETP.GT.AND P4, PT, R212.reuse, 0x21, P2 ;  /* 0x00000021d400780c */ /* 0x040fe40001784270 */
[----:B------:R-:W-:Y:S01]  /*12170*/  ISETP.GT.AND P3, PT, R212, 0x18, P2 ;  /* 0x00000018d400780c */ /* 0x000fe20001764270 */
[----:B------:R-:W0:Y:S01]  /*12180*/  MUFU.EX2 R21, R21 ;  /* 0x0000001500157308 */ /* 0x000e220000000800 */
[C---:B------:R-:W-:Y:S02]  /*12190*/  ISETP.LT.OR P4, PT, R213.reuse, 0x22, P4 ;  /* 0x00000022d500780c */ /* 0x040fe40002781670 */
[----:B------:R-:W-:Y:S02]  /*121a0*/  ISETP.LT.OR P3, PT, R213, 0x19, P3 ;  /* 0x00000019d500780c */ /* 0x000fe40001f61670 */
[----:B------:R-:W-:-:S02]  /*121b0*/  FSEL R171, R171, -INF , !P4 ;  /* 0xff800000abab7808 */ /* 0x000fc40006000000 */
[----:B------:R-:W-:Y:S01]  /*121c0*/  ISETP.GT.AND P4, PT, R212, 0x29, P2 ;  /* 0x00000029d400780c */ /* 0x000fe20001784270 */
[----:B------:R-:W3:Y:S01]  /*121d0*/  MUFU.EX2 R153, R153 ;  /* 0x0000009900997308 */ /* 0x000ee20000000800 */
[----:B------:R-:W-:Y:S02]  /*121e0*/  FSEL R166, R166, -INF , !P3 ;  /* 0xff800000a6a67808 */ /* 0x000fe40005800000 */
[----:B------:R-:W-:Y:S02]  /*121f0*/  ISETP.LT.OR P4, PT, R213, 0x2a, P4 ;  /* 0x0000002ad500780c */ /* 0x000fe40002781670 */
[C---:B------:R-:W-:Y:S02]  /*12200*/  ISETP.GT.AND P3, PT, R212.reuse, 0x20, P2 ;  /* 0x00000020d400780c */ /* 0x040fe40001764270 */
[----:B------:R-:W-:Y:S01]  /*12210*/  FSEL R175, R175, -INF , !P4 ;  /* 0xff800000afaf7808 */ /* 0x000fe20006000000 */
[----:B------:R-:W4:Y:S01]  /*12220*/  MUFU.EX2 R156, R156 ;  /* 0x0000009c009c7308 */ /* 0x000f220000000800 */
[----:B------:R-:W-:Y:S01]  /*12230*/  ISETP.GT.AND P4, PT, R212, RZ, P2 ;  /* 0x000000ffd400720c */ /* 0x000fe20001784270 */
[----:B0-----:R-:W-:Y:S01]  /*12240*/  FFMA.FTZ R0, R21, R0, R152 ;  /* 0x0000000015007223 */ /* 0x001fe20000010098 */
[C---:B------:R-:W-:Y:S01]  /*12250*/  ISETP.LT.OR P3, PT, R213.reuse, 0x21, P3 ;  /* 0x00000021d500780c */ /* 0x040fe20001f61670 */
[-C--:B------:R-:W-:Y:S01]  /*12260*/  FMUL.FTZ R24, R24, R21.reuse ;  /* 0x0000001518187220 */ /* 0x080fe20000410000 */
[----:B------:R-:W-:Y:S01]  /*12270*/  ISETP.LT.OR P4, PT, R213, 0x1, P4 ;  /* 0x00000001d500780c */ /* 0x000fe20002781670 */
[-C--:B------:R-:W-:Y:S01]  /*12280*/  FMUL.FTZ R25, R25, R21.reuse ;  /* 0x0000001519197220 */ /* 0x080fe20000410000 */
[----:B------:R-:W-:Y:S01]  /*12290*/  FSEL R170, R170, -INF , !P3 ;  /* 0xff800000aaaa7808 */ /* 0x000fe20005800000 */
[----:B------:R-:W0:Y:S01]  /*122a0*/  MUFU.EX2 R157, R157 ;  /* 0x0000009d009d7308 */ /* 0x000e220000000800 */
[----:B------:R-:W-:Y:S01]  /*122b0*/  FSEL R154, R154, -INF , !P4 ;  /* 0xff8000009a9a7808 */ /* 0x000fe20006000000 */
[----:B---3--:R-:W-:Y:S01]  /*122c0*/  FADD.FTZ R0, R153, R0 ;  /* 0x0000000099007221 */ /* 0x008fe20000010000 */
[----:B------:R-:W-:Y:S01]  /*122d0*/  ISETP.GT.AND P3, PT, R212, 0x28, P2 ;  /* 0x00000028d400780c */ /* 0x000fe20001764270 */
[-C--:B------:R-:W-:Y:S01]  /*122e0*/  FMUL.FTZ R28, R28, R21.reuse ;  /* 0x000000151c1c7220 */ /* 0x080fe20000410000 */
[----:B------:R-:W-:Y:S01]  /*122f0*/  FMNMX.FTZ R20, R154, R208, !PT ;  /* 0x000000d09a147209 */ /* 0x000fe20007810000 */
[-C--:B------:R-:W-:Y:S01]  /*12300*/  FMUL.FTZ R29, R29, R21.reuse ;  /* 0x000000151d1d7220 */ /* 0x080fe20000410000 */
[----:B------:R-:W-:Y:S01]  /*12310*/  ISETP.LT.OR P3, PT, R213, 0x29, P3 ;  /* 0x00000029d500780c */ /* 0x000fe20001f61670 */
[----:B------:R-:W3:Y:S01]  /*12320*/  MUFU.EX2 R160, R160 ;  /* 0x000000a000a07308 */ /* 0x000ee20000000800 */
[----:B------:R-:W-:Y:S01]  /*12330*/  FMNMX.FTZ R20, R155, R20, !PT ;  /* 0x000000149b147209 */ /* 0x000fe20007810000 */
[----:B----4-:R-:W-:Y:S01]  /*12340*/  FADD.FTZ R0, R156, R0 ;  /* 0x000000009c007221 */ /* 0x010fe20000010000 */
[----:B------:R-:W-:Y:S01]  /*12350*/  FSEL R174, R174, -INF , !P3 ;  /* 0xff800000aeae7808 */ /* 0x000fe20005800000 */
[-C--:B------:R-:W-:Y:S01]  /*12360*/  FMUL.FTZ R32, R32, R21.reuse ;  /* 0x0000001520207220 */ /* 0x080fe20000410000 */
[----:B------:R-:W-:Y:S01]  /*12370*/  FMNMX.FTZ R20, R158, R20, !PT ;  /* 0x000000149e147209 */ /* 0x000fe20007810000 */
[-C--:B------:R-:W-:Y:S01]  /*12380*/  FMUL.FTZ R33, R33, R21.reuse ;  /* 0x0000001521217220 */ /* 0x080fe20000410000 */
[----:B------:R-:W-:Y:S01]  /*12390*/  ISETP.GT.AND P3, PT, R212, 0x30, P2 ;  /* 0x00000030d400780c */ /* 0x000fe20001764270 */
[----:B------:R-:W4:Y:S01]  /*123a0*/  MUFU.EX2 R161, R161 ;  /* 0x000000a100a17308 */ /* 0x000f220000000800 */
[----:B------:R-:W-:Y:S01]  /*123b0*/  FMNMX.FTZ R20, R159, R20, !PT ;  /* 0x000000149f147209 */ /* 0x000fe20007810000 */
[----:B0-----:R-:W-:Y:S01]  /*123c0*/  FADD.FTZ R0, R157, R0 ;  /* 0x000000009d007221 */ /* 0x001fe20000010000 */
[----:B------:R-:W-:Y:S01]  /*123d0*/  ISETP.LT.OR P3, PT, R213, 0x31, P3 ;  /* 0x00000031d500780c */ /* 0x000fe20001f61670 */
[-C--:B------:R-:W-:Y:S01]  /*123e0*/  FMUL.FTZ R36, R36, R21.reuse ;  /* 0x0000001524247220 */ /* 0x080fe20000410000 */
[----:B------:R-:W-:Y:S01]  /*123f0*/  FMNMX.FTZ R20, R162, R20, !PT ;  /* 0x00000014a2147209 */ /* 0x000fe20007810000 */
[-C--:B------:R-:W-:Y:S01]  /*12400*/  FMUL.FTZ R37, R37, R21.reuse ;  /* 0x0000001525257220 */ /* 0x080fe20000410000 */
[----:B------:R-:W-:Y:S01]  /*12410*/  FSEL R178, R178, -INF , !P3 ;  /* 0xff800000b2b27808 */ /* 0x000fe20005800000 */
[----:B------:R-:W0:Y:S01]  /*12420*/  MUFU.EX2 R164, R164 ;  /* 0x000000a400a47308 */ /* 0x000e220000000800 */
[----:B------:R-:W-:Y:S01]  /*12430*/  FMNMX.FTZ R20, R163, R20, !PT ;  /* 0x00000014a3147209 */ /* 0x000fe20007810000 */
[----:B---3--:R-:W-:Y:S01]  /*12440*/  FADD.FTZ R0, R160, R0 ;  /* 0x00000000a0007221 */ /* 0x008fe20000010000 */
[----:B------:R-:W-:Y:S01]  /*12450*/  ISETP.GT.AND P3, PT, R212, 0x31, P2 ;  /* 0x00000031d400780c */ /* 0x000fe20001764270 */
[-C--:B------:R-:W-:Y:S01]  /*12460*/  FMUL.FTZ R40, R40, R21.reuse ;  /* 0x0000001528287220 */ /* 0x080fe20000410000 */
[----:B------:R-:W-:Y:S01]  /*12470*/  FMNMX.FTZ R20, R166, R20, !PT ;  /* 0x00000014a6147209 */ /* 0x000fe20007810000 */
[-C--:B------:R-:W-:Y:S01]  /*12480*/  FMUL.FTZ R41, R41, R21.reuse ;  /* 0x0000001529297220 */ /* 0x080fe20000410000 */
[----:B------:R-:W-:Y:S01]  /*12490*/  ISETP.GT.AND P4, PT, R212, 0x38, P2 ;  /* 0x00000038d400780c */ /* 0x000fe20001784270 */
[----:B------:R-:W3:Y:S01]  /*124a0*/  MUFU.EX2 R165, R165 ;  /* 0x000000a500a57308 */ /* 0x000ee20000000800 */
[----:B------:R-:W-:Y:S01]  /*124b0*/  FMNMX.FTZ R20, R167, R20, !PT ;  /* 0x00000014a7147209 */ /* 0x000fe20007810000 */
[----:B----4-:R-:W-:Y:S01]  /*124c0*/  FADD.FTZ R0, R161, R0 ;  /* 0x00000000a1007221 */ /* 0x010fe20000010000 */
[----:B------:R-:W-:Y:S01]  /*124d0*/  ISETP.LT.OR P3, PT, R213, 0x32, P3 ;  /* 0x00000032d500780c */ /* 0x000fe20001f61670 */
[-C--:B------:R-:W-:Y:S01]  /*124e0*/  FMUL.FTZ R44, R44, R21.reuse ;  /* 0x000000152c2c7220 */ /* 0x080fe20000410000 */
[----:B------:R-:W-:Y:S01]  /*124f0*/  FMNMX.FTZ R20, R170, R20, !PT ;  /* 0x00000014aa147209 */ /* 0x000fe20007810000 */
[-C--:B------:R-:W-:Y:S01]  /*12500*/  FMUL.FTZ R45, R45, R21.reuse ;  /* 0x000000152d2d7220 */ /* 0x080fe20000410000 */
[----:B------:R-:W-:Y:S01]  /*12510*/  ISETP.GT.AND P2, PT, R212, 0x39, P2 ;  /* 0x00000039d400780c */ /* 0x000fe20001744270 */
[----:B------:R-:W-:Y:S01]  /*12520*/  MUFU.EX2 R169, R169 ;  /* 0x000000a900a97308 */ /* 0x000fe20000000800 */
[----:B------:R-:W-:Y:S01]  /*12530*/  FMNMX.FTZ R20, R171, R20, !PT ;  /* 0x00000014ab147209 */ /* 0x000fe20007810000 */
[----:B0-----:R-:W-:Y:S01]  /*12540*/  FADD.FTZ R0, R164, R0 ;  /* 0x00000000a4007221 */ /* 0x001fe20000010000 */
[----:B------:R-:W-:Y:S01]  /*12550*/  ISETP.LT.OR P4, PT, R213, 0x39, P4 ;  /* 0x00000039d500780c */ /* 0x000fe20002781670 */
[-C--:B------:R-:W-:Y:S01]  /*12560*/  FMUL.FTZ R48, R48, R21.reuse ;  /* 0x0000001530307220 */ /* 0x080fe20000410000 */
[----:B------:R-:W-:Y:S01]  /*12570*/  FMNMX.FTZ R20, R174, R20, !PT ;  /* 0x00000014ae147209 */ /* 0x000fe20007810000 */
[-C--:B------:R-:W-:Y:S01]  /*12580*/  FMUL.FTZ R49, R49, R21.reuse ;  /* 0x0000001531317220 */ /* 0x080fe20000410000 */
[----:B------:R-:W-:Y:S01]  /*12590*/  FSEL R179, R179, -INF , !P3 ;  /* 0xff800000b3b37808 */ /* 0x000fe20005800000 */
[----:B------:R-:W-:Y:S01]  /*125a0*/  MUFU.EX2 R172, R172 ;  /* 0x000000ac00ac7308 */ /* 0x000fe20000000800 */
[----:B------:R-:W-:Y:S01]  /*125b0*/  FMNMX.FTZ R20, R175, R20, !PT ;  /* 0x00000014af147209 */ /* 0x000fe20007810000 */
[----:B---3--:R-:W-:Y:S01]  /*125c0*/  FADD.FTZ R0, R165, R0 ;  /* 0x00000000a5007221 */ /* 0x008fe20000010000 */
[----:B------:R-:W-:Y:S01]  /*125d0*/  ISETP.LT.OR P2, PT, R213, 0x3a, P2 ;  /* 0x0000003ad500780c */ /* 0x000fe20001741670 */
[-C--:B------:R-:W-:Y:S01]  /*125e0*/  FMUL.FTZ R52, R52, R21.reuse ;  /* 0x0000001534347220 */ /* 0x080fe20000410000 */
[----:B------:R-:W-:Y:S01]  /*125f0*/  FMNMX.FTZ R20, R178, R20, !PT ;  /* 0x00000014b2147209 */ /* 0x000fe20007810000 */
[-C--:B------:R-:W-:Y:S01]  /*12600*/  FMUL.FTZ R53, R53, R21.reuse ;  /* 0x0000001535357220 */ /* 0x080fe20000410000 */
[----:B------:R-:W-:Y:S01]  /*12610*/  FSEL R182, R182, -INF , !P4 ;  /* 0xff800000b6b67808 */ /* 0x000fe20006000000 */
[----:B------:R-:W-:Y:S01]  /*12620*/  MUFU.EX2 R176, R176 ;  /* 0x000000b000b07308 */ /* 0x000fe20000000800 */
[----:B------:R-:W-:Y:S01]  /*12630*/  FMNMX.FTZ R20, R179, R20, !PT ;  /* 0x00000014b3147209 */ /* 0x000fe20007810000 */
[-C--:B------:R-:W-:Y:S01]  /*12640*/  FMUL.FTZ R56, R56, R21.reuse ;  /* 0x0000001538387220 */ /* 0x080fe20000410000 */
[----:B------:R-:W-:Y:S01]  /*12650*/  FSEL R183, R183, -INF , !P2 ;  /* 0xff800000b7b77808 */ /* 0x000fe20005000000 */
[-C--:B------:R-:W-:Y:S01]  /*12660*/  FMUL.FTZ R57, R57, R21.reuse ;  /* 0x0000001539397220 */ /* 0x080fe20000410000 */
[----:B------:R-:W-:Y:S01]  /*12670*/  FMNMX.FTZ R20, R182, R20, !PT ;  /* 0x00000014b6147209 */ /* 0x000fe20007810000 */
[-C--:B------:R-:W-:Y:S01]  /*12680*/  FMUL.FTZ R60, R60, R21.reuse ;  /* 0x000000153c3c7220 */ /* 0x080fe20000410000 */
[----:B------:R-:W-:Y:S01]  /*12690*/  F2FP.BF16.F32.PACK_AB R152, R153, R152 ;  /* 0x000000989998723e */ /* 0x000fe200000010ff */
[----:B------:R-:W-:Y:S01]  /*126a0*/  MUFU.EX2 R177, R177 ;  /* 0x000000b100b17308 */ /* 0x000fe20000000800 */
[----:B------:R-:W-:Y:S01]  /*126b0*/  FMNMX.FTZ R20, R183, R20, !PT ;  /* 0x00000014b7147209 */ /* 0x000fe20007810000 */
[-C--:B------:R-:W-:Y:S01]  /*126c0*/  FMUL.FTZ R61, R61, R21.reuse ;  /* 0x000000153d3d7220 */ /* 0x080fe20000410000 */
[----:B------:R-:W-:Y:S01]  /*126d0*/  ISETP.NE.AND P3, PT, R194, RZ, PT ;  /* 0x000000ffc200720c */ /* 0x000fe20003f65270 */
        /* <DEDUP_REMOVED lines=14> */
[-C--:B------:R-:W-:Y:S01]  /*127c0*/  FMUL.FTZ R85, R85, R21.reuse ;  /* 0x0000001555557220 */ /* 0x080fe20000410000 */
[-C--:B------:R-:W-:Y:S01]  /*127d0*/  FMUL.FTZ R88, R88, R21.reuse ;  /* 0x0000001558587220 */ /* 0x080fe20000410000 */
[----:B------:R-:W-:Y:S02]  /*127e0*/  @!P3 IMAD R212, R212, 0x4, R2 ;  /* 0x00000004d4d4b824 */ /* 0x000fe400078e0202 */
        /* <DEDUP_REMOVED lines=8> */
[----:B------:R-:W-:Y:S01]  /*12870*/  FMUL.FTZ R104, R104, R21 ;  /* 0x0000001568687220 */ /* 0x000fe20000410000 */
[----:B0-----:R-:W-:Y:S01]  /*12880*/  FMNMX.FTZ R20, R20, R153, !PT ;  /* 0x0000009914147209 */ /* 0x001fe20007810000 */
        /* <DEDUP_REMOVED lines=24> */
[----:B0-----:R-:W-:-:S02]  /*12a10*/  FMNMX.FTZ R20, R20, R153, !PT ;  /* 0x0000009914147209 */ /* 0x001fc40007810000 */
[----:B------:R0:W3:Y:S02]  /*12a20*/  MUFU.EX2 R153, R168 ;  /* 0x000000a800997308 */ /* 0x0000e40000000800 */
[C---:B------:R-:W-:Y:S01]  /*12a30*/  FSETP.NEU.FTZ.AND P2, PT, R20.reuse, -INF , PT ;  /* 0xff8000001400780b */ /* 0x040fe20003f5d000 */
[----:B------:R-:W-:-:S05]  /*12a40*/  FMUL.FTZ R211, R20, R13 ;  /* 0x0000000d14d37220 */ /* 0x000fca0000410000 */
[----:B------:R-:W-:Y:S02]  /*12a50*/  FSEL R211, R211, RZ, P2 ;  /* 0x000000ffd3d37208 */ /* 0x000fe40001000000 */
[----:B0-----:R-:W-:-:S03]  /*12a60*/  FSEL R168, R20, RZ, P2 ;  /* 0x000000ff14a87208 */ /* 0x001fc60001000000 */
[-CC-:B------:R-:W-:Y:S01]  /*12a70*/  FFMA.FTZ R210, R154, R13.reuse, -R211.reuse ;  /* 0x0000000d9ad27223 */ /* 0x180fe200000108d3 */
[----:B------:R-:W-:Y:S01]  /*12a80*/  F2FP.BF16.F32.PACK_AB R154, R157, R156 ;  /* 0x0000009c9d9a723e */ /* 0x000fe200000010ff */
[----:B------:R-:W-:Y:S01]  /*12a90*/  FADD.FTZ R168, -R168, R208 ;  /* 0x000000d0a8a87221 */ /* 0x000fe20000010100 */
[-CC-:B------:R-:W-:Y:S01]  /*12aa0*/  FFMA.FTZ R209, R155, R13.reuse, -R211.reuse ;  /* 0x0000000d9bd17223 */ /* 0x180fe200000108d3 */
[----:B------:R-:W-:Y:S01]  /*12ab0*/  F2FP.BF16.F32.PACK_AB R156, R161, R160 ;  /* 0x000000a0a19c723e */ /* 0x000fe200000010ff */
[----:B---3--:R-:W-:Y:S01]  /*12ac0*/  FADD.FTZ R0, R153, R0 ;  /* 0x0000000099007221 */ /* 0x008fe20000010000 */
[----:B------:R-:W-:Y:S01]  /*12ad0*/  FMUL.FTZ R168, R168, R13 ;  /* 0x0000000da8a87220 */ /* 0x000fe20000410000 */
[----:B------:R-:W-:Y:S01]  /*12ae0*/  F2FP.BF16.F32.PACK_AB R160, R169, R153 ;  /* 0x00000099a9a0723e */ /* 0x000fe200000010ff */
        /* <DEDUP_REMOVED lines=10> */
[-CC-:B------:R-:W-:Y:S01]  /*12b90*/  FFMA.FTZ R174, R174, R13.reuse, -R211.reuse ;  /* 0x0000000daeae7223 */ /* 0x180fe200000108d3 */
[-CC-:B------:R-:W-:Y:S01]  /*12ba0*/  FFMA.FTZ R175, R175, R13.reuse, -R211.reuse ;  /* 0x0000000dafaf7223 */ /* 0x180fe200000108d3 */
[-CC-:B------:R-:W-:Y:S01]  /*12bb0*/  FFMA.FTZ R178, R178, R13.reuse, -R211.reuse ;  /* 0x0000000db2b27223 */ /* 0x180fe200000108d3 */
[-CC-:B------:R-:W-:Y:S01]  /*12bc0*/  FFMA.FTZ R179, R179, R13.reuse, -R211.reuse ;  /* 0x0000000db3b37223 */ /* 0x180fe200000108d3 */
[-CC-:B------:R-:W-:Y:S01]  /*12bd0*/  FFMA.FTZ R182, R182, R13.reuse, -R211.reuse ;  /* 0x0000000db6b67223 */ /* 0x180fe200000108d3 */
[----:B------:R-:W-:Y:S01]  /*12be0*/  FFMA.FTZ R183, R183, R13, -R211 ;  /* 0x0000000db7b77223 */ /* 0x000fe200000108d3 */
[----:B------:R-:W-:Y:S01]  /*12bf0*/  F2FP.BF16.F32.PACK_AB R158, R165, R164 ;  /* 0x000000a4a59e723e */ /* 0x000fe200000010ff */
[----:B------:R-:W3:Y:S01]  /*12c00*/  MUFU.EX2 R209, R209 ;  /* 0x000000d100d17308 */ /* 0x000ee20000000800 */
[----:B------:R-:W-:Y:S01]  /*12c10*/  FADD.FTZ R0, R169, R0 ;  /* 0x00000000a9007221 */ /* 0x000fe20000010000 */
[----:B------:R-:W-:-:S03]  /*12c20*/  F2FP.BF16.F32.PACK_AB R164, R177, R176 ;  /* 0x000000b0b1a4723e */ /* 0x000fc600000010ff */
[----:B------:R-:W-:-:S03]  /*12c30*/  FADD.FTZ R0, R172, R0 ;  /* 0x00000000ac007221 */ /* 0x000fc60000010000 */
[----:B------:R-:W4:Y:S01]  /*12c40*/  MUFU.EX2 R155, R155 ;  /* 0x0000009b009b7308 */ /* 0x000f220000000800 */
[----:B0-----:R-:W-:Y:S01]  /*12c50*/  FFMA.FTZ R3, R168, R3, R153 ;  /* 0x00000003a8037223 */ /* 0x001fe20000010099 */
[----:B------:R0:W-:Y:S01]  /*12c60*/  @!P3 STS [R212+0x28820], R168 ;  /* 0x028820a8d400b388 */ /* 0x0001e20000000800 */
[-C--:B------:R-:W-:Y:S01]  /*12c70*/  FMUL.FTZ R26, R26, R168.reuse ;  /* 0x000000a81a1a7220 */ /* 0x080fe20000410000 */
[-C--:B------:R-:W-:Y:S01]  /*12c80*/  FMUL.FTZ R27, R27, R168.reuse ;  /* 0x000000a81b1b7220 */ /* 0x080fe20000410000 */
[-C--:B------:R-:W-:Y:S01]  /*12c90*/  FMUL.FTZ R30, R30, R168.reuse ;  /* 0x000000a81e1e7220 */ /* 0x080fe20000410000 */
[-C--:B------:R-:W-:Y:S01]  /*12ca0*/  FMUL.FTZ R31, R31, R168.reuse ;  /* 0x000000a81f1f7220 */ /* 0x080fe20000410000 */
[-C--:B------:R-:W-:Y:S01]  /*12cb0*/  FMUL.FTZ R34, R34, R168.reuse ;  /* 0x000000a822227220 */ /* 0x080fe20000410000 */
[----:B------:R-:W5:Y:S01]  /*12cc0*/  MUFU.EX2 R159, R159 ;  /* 0x0000009f009f7308 */ /* 0x000f620000000800 */
        /* <DEDUP_REMOVED lines=18> */
[----:B------:R-:W-:Y:S01]  /*12df0*/  BAR.SYNC.DEFER_BLOCKING 0xf, 0x100 ;  /* 0x03c4000000007b1d */ /* 0x000fe20000010000 */
[-C--:B------:R-:W-:Y:S01]  /*12e00*/  FMUL.FTZ R58, R58, R168.reuse ;  /* 0x000000a83a3a7220 */ /* 0x080fe20000410000 */
[-C--:B------:R-:W-:Y:S01]  /*12e10*/  FMUL.FTZ R59, R59, R168.reuse ;  /* 0x000000a83b3b7220 */ /* 0x080fe20000410000 */
        /* <DEDUP_REMOVED lines=20> */
[----:B-----5:R-:W-:Y:S01]  /*12f60*/  FADD.FTZ R3, R213, R3 ;  /* 0x00000003d5037221 */ /* 0x020fe20000010000 */
[----:B------:R0:W-:Y:S01]  /*12f70*/  STSM.16.M88.4 [R196+0x26800], R152 ;  /* 0x02680098c4007844 */ /* 0x0001e20000000200 */
        /* <DEDUP_REMOVED lines=34> */
[----:B------:R-:W-:Y:S01]  /*131a0*/  FADD.FTZ R0, R176, R0 ;  /* 0x00000000b0007221 */ /* 0x000fe20000010000 */
[-C--:B------:R-:W-:Y:S01]  /*131b0*/  FMUL.FTZ R134, R134, R168.reuse ;  /* 0x000000a886867220 */ /* 0x080fe20000410000 */
[-C--:B------:R-:W-:Y:S01]  /*131c0*/  FMUL.FTZ R135, R135, R168.reuse ;  /* 0x000000a887877220 */ /* 0x080fe20000410000 */
[----:B------:R-:W3:Y:S01]  /*131d0*/  MUFU.EX2 R165, R178 ;  /* 0x000000b200a57308 */ /* 0x000ee20000000800 */
[----:B----4-:R-:W-:Y:S01]  /*131e0*/  FADD.FTZ R3, R174, R3 ;  /* 0x00000003ae037221 */ /* 0x010fe20000010000 */
[----:B------:R-:W-:Y:S01]  /*131f0*/  FADD.FTZ R0, R177, R0 ;  /* 0x00000000b1007221 */ /* 0x000fe20000010000 */
[-C--:B------:R-:W-:Y:S01]  /*13200*/  FMUL.FTZ R138, R138, R168.reuse ;  /* 0x000000a88a8a7220 */ /* 0x080fe20000410000 */
[-C--:B------:R-:W-:Y:S01]  /*13210*/  FMUL.FTZ R139, R139, R168.reuse ;  /* 0x000000a88b8b7220 */ /* 0x080fe20000410000 */
[-C--:B------:R-:W-:Y:S01]  /*13220*/  FMUL.FTZ R142, R142, R168.reuse ;  /* 0x000000a88e8e7220 */ /* 0x080fe20000410000 */
[-C--:B------:R-:W-:Y:S01]  /*13230*/  FMUL.FTZ R143, R143, R168.reuse ;  /* 0x000000a88f8f7220 */ /* 0x080fe20000410000 */
[----:B------:R-:W-:Y:S01]  /*13240*/  FMUL.FTZ R146, R146, R168 ;  /* 0x000000a892927220 */ /* 0x000fe20000410000 */
[----:B------:R-:W4:Y:S01]  /*13250*/  MUFU.EX2 R166, R180 ;  /* 0x000000b400a67308 */ /* 0x000f220000000800 */
[C---:B-----5:R-:W-:Y:S01]  /*13260*/  FADD.FTZ R3, R175.reuse, R3 ;  /* 0x00000003af037221 */ /* 0x060fe20000010000 */
[----:B------:R-:W-:Y:S01]  /*13270*/  F2FP.BF16.F32.PACK_AB R163, R175, R174 ;  /* 0x000000aeafa3723e */ /* 0x000fe200000010ff */
[-C--:B------:R-:W-:Y:S01]  /*13280*/  FMUL.FTZ R147, R147, R168.reuse ;  /* 0x000000a893937220 */ /* 0x080fe20000410000 */
[-C--:B------:R-:W-:Y:S01]  /*13290*/  FMUL.FTZ R150, R150, R168.reuse ;  /* 0x000000a896967220 */ /* 0x080fe20000410000 */
[----:B------:R-:W-:-:S02]  /*132a0*/  FMUL.FTZ R151, R151, R168 ;  /* 0x000000a897977220 */ /* 0x000fc40000410000 */
[----:B------:R0:W-:Y:S01]  /*132b0*/  STSM.16.M88.4 [R199], R160 ;  /* 0x000000a0c7007844 */ /* 0x0001e20000000200 */
[----:B------:R-:W5:Y:S01]  /*132c0*/  MUFU.EX2 R179, R179 ;  /* 0x000000b300b37308 */ /* 0x000f620000000800 */
[----:B---3--:R-:W-:-:S07]  /*132d0*/  FADD.FTZ R3, R165, R3 ;  /* 0x00000003a5037221 */ /* 0x008fce0000010000 */
[----:B------:R-:W3:Y:S01]  /*132e0*/  MUFU.EX2 R182, R182 ;  /* 0x000000b600b67308 */ /* 0x000ee20000000800 */
[----:B----4-:R-:W-:Y:S01]  /*132f0*/  FADD.FTZ R0, R166, R0 ;  /* 0x00000000a6007221 */ /* 0x010fe20000010000 */
[----:B------:R-:W-:-:S03]  /*13300*/  F2FP.BF16.F32.PACK_AB R166, R181, R166 ;  /* 0x000000a6b5a6723e */ /* 0x000fc600000010ff */
[----:B------:R-:W-:-:S03]  /*13310*/  FADD.FTZ R0, R181, R0 ;  /* 0x00000000b5007221 */ /* 0x000fc60000010000 */
[----:B------:R-:W4:Y:S01]  /*13320*/  MUFU.EX2 R183, R183 ;  /* 0x000000b700b77308 */ /* 0x000f220000000800 */
[C---:B-----5:R-:W-:Y:S01]  /*13330*/  FADD.FTZ R3, R179.reuse, R3 ;  /* 0x00000003b3037221 */ /* 0x060fe20000010000 */
[----:B------:R-:W-:-:S03]  /*13340*/  F2FP.BF16.F32.PACK_AB R165, R179, R165 ;  /* 0x000000a5b3a5723e */ /* 0x000fc600000010ff */
[----:B---3--:R-:W-:Y:S01]  /*13350*/  FADD.FTZ R3, R182, R3 ;  /* 0x00000003b6037221 */ /* 0x008fe20000010000 */
[----:B----4-:R-:W-:-:S03]  /*13360*/  F2FP.BF16.F32.PACK_AB R167, R183, R182 ;  /* 0x000000b6b7a7723e */ /* 0x010fc600000010ff */
[----:B------:R-:W-:Y:S02]  /*13370*/  FADD.FTZ R3, R183, R3 ;  /* 0x00000003b7037221 */ /* 0x000fe40000010000 */
[----:B------:R0:W-:Y:S01]  /*13380*/  STSM.16.M88.4 [R198], R164 ;  /* 0x000000a4c6007844 */ /* 0x0001e20000000200 */
[----:B------:R-:W-:Y:S05]  /*13390*/  @!P0 BRA `(.L_x_2789) ;  /* 0x0000000000048947 */ /* 0x000fea0003800000 */
[----:B------:R-:W-:Y:S01]  /*133a0*/  BPT.TRAP 0x1 ;  /* 0x000000040000795c */ /* 0x000fe20000300000 */
.L_x_2789:
[----:B------:R3:W4:Y:S01]  /*133b0*/  SYNCS.PHASECHK.TRANS64.TRYWAIT P2, [R206+URZ+0x28c50], R207 ;  /* 0x028c50cfce0075a7 */ /* 0x000722000804017f */
[----:B------:R-:W-:Y:S05]  /*133c0*/  @!P0 BRA `(.L_x_2790) ;  /* 0x0000000000048947 */ /* 0x000fea0003800000 */
[----:B------:R-:W-:Y:S01]  /*133d0*/  BPT.TRAP 0x1 ;  /* 0x000000040000795c */ /* 0x000fe20000300000 */
.L_x_2790:
[----:B------:R-:W-:Y:S04]  /*133e0*/  BSSY B1, `(.L_x_2791) ;  /* 0x0000004000017945 */ /* 0x000fe80003800000 */
[----:B----4-:R-:W-:Y:S05]  /*133f0*/  @P2 BRA `(.L_x_2792) ;  /* 0x0000000000082947 */ /* 0x010fea0003800000 */
[----:B------:R-:W4:Y:S02]  /*13400*/  SYNCS.PHASECHK.TRANS64.TRYWAIT P2, [R206+URZ+0x28c50], R207 ;  /* 0x028c50cfce0075a7 */ /* 0x000f24000804017f */
[----:B----4-:R-:W-:Y:S05]  /*13410*/  @!P2 BRA `(.L_x_2793) ;  /* 0x000001040050a947 */ /* 0x010fea0003800000 */
.L_x_2792:
[----:B------:R-:W-:Y:S05]  /*13420*/  BSYNC B1 ;  /* 0x0000000000017941 */ /* 0x000fea0003800000 */
.L_x_2791:
[----:B0-----:R-:W-:Y:S01]  /*13430*/  IMAD R168, R18, 0x1000, R190 ;  /* 0x0000100012a87824 */ /* 0x001fe200078e02be */
[----:B------:R-:W-:Y:S01]  /*13440*/  WARPGROUP.ARRIVE ;  /* 0x00000000000079c5 */ /* 0x000fe20000000000 */
[----:B------:R-:W-:Y:S01]  /*13450*/  IMAD.MOV.U32 R169, RZ, RZ, 0x40000040 ;  /* 0x40000040ffa97424 */ /* 0x000fe200078e00ff */
[----:B------:R-:W-:Y:S01]  /*13460*/  ISETP.GT.AND P2, PT, R14, R202, PT ;  /* 0x000000ca0e00720c */ /* 0x000fe20003f44270 */
[----:B-1234-:R-:W-:Y:S01]  /*13470*/  @!P1 VIADD R206, R206, 0x28c60 ;  /* 0x00028c60cece9836 */ /* 0x01efe20000000000 */
        /* <DEDUP_REMOVED lines=10> */
[----:B------:R-:W-:Y:S01]  /*13520*/  VIADD R152, R168, 0x80 ;  /* 0x00000080a8987836 */ /* 0x000fe20000000000 */
        /* <DEDUP_REMOVED lines=31> */
.L_x_2775:
[----:B------:R-:W-:Y:S05]  /*13720*/  BSYNC B0 ;  /* 0x0000000000007941 */ /* 0x000fea0003800000 */
.L_x_2774:
[----:B------:R-:W2:Y:S01]  /*13730*/  SHFL.BFLY PT, R4, R0, 0x2, 0x1f ;  /* 0x0c401f0000047f89 */ /* 0x000ea200000e0000 */
[----:B------:R-:W-:Y:S02]  /*13740*/  IMAD.MOV.U32 R152, RZ, RZ, -0x800000 ;  /* 0xff800000ff987424 */ /* 0x000fe400078e00ff */
[----:B------:R-:W-:Y:S01]  /*13750*/  VIADD R219, R219, 0x1 ;  /* 0x00000001dbdb7836 */ /* 0x000fe20000000000 */
[----:B------:R-:W-:Y:S08]  /*13760*/  BAR.ARV 0x8, 0x100 ;  /* 0x0204000000007b1d */ /* 0x000ff00000002000 */
[----:B------:R-:W-:Y:S01]  /*13770*/  BAR.SYNC.DEFER_BLOCKING 0xf, 0x100 ;  /* 0x03c4000000007b1d */ /* 0x000fe20000010000 */
[----:B--2---:R-:W-:-:S05]  /*13780*/  FADD.FTZ R4, R4, R0 ;  /* 0x0000000004047221 */ /* 0x004fca0000010000 */
[----:B------:R-:W2:Y:S02]  /*13790*/  SHFL.BFLY PT, R0, R4, 0x1, 0x1f ;  /* 0x0c201f0004007f89 */ /* 0x000ea400000e0000 */
[----:B--2---:R-:W-:Y:S01]  /*137a0*/  FADD.FTZ R0, R4, R0 ;  /* 0x0000000004007221 */ /* 0x004fe20000010000 */
[----:B------:R-:W-:-:S04]  /*137b0*/  IMAD.MOV.U32 R4, RZ, RZ, RZ ;  /* 0x000000ffff047224 */ /* 0x000fc800078e00ff */
[----:B------:R-:W-:-:S13]  /*137c0*/  FSETP.NE.FTZ.AND P0, PT, R0, RZ, PT ;  /* 0x000000ff0000720b */ /* 0x000fda0003f15000 */
[----:B------:R-:W2:Y:S01]  /*137d0*/  @P0 MUFU.RCP R4, R0 ;  /* 0x0000000000040308 */ /* 0x000ea20000001000 */
[----:B------:R-:W-:-:S07]  /*137e0*/  @P0 FMUL.FTZ R5, R13, 0.69314718246459960938 ;  /* 0x3f3172180d050820 */ /* 0x000fce0000410000 */
[----:B------:R-:W3:Y:S01]  /*137f0*/  @P0 MUFU.LG2 R0, R0 ;  /* 0x0000000000000308 */ /* 0x000ee20000000c00 */
        /* <DEDUP_REMOVED lines=8> */
[----:B---3--:R-:W-:Y:S01]  /*13880*/  @P0 FMUL.FTZ R0, R0, 0.69314718246459960938 ;  /* 0x3f31721800000820 */ /* 0x008fe20000410000 */
[-C--:B------:R-:W-:Y:S01]  /*13890*/  FMUL.FTZ R40, R40, R4.reuse ;  /* 0x0000000428287220 */ /* 0x080fe20000410000 */
[-C--:B------:R-:W-:Y:S01]  /*138a0*/  FMUL.FTZ R41, R41, R4.reuse ;  /* 0x0000000429297220 */ /* 0x080fe20000410000 */
[----:B------:R-:W-:Y:S01]  /*138b0*/  FMUL.FTZ R44, R44, R4 ;  /* 0x000000042c2c7220 */ /* 0x000fe20000410000 */
[----:B------:R-:W-:Y:S01]  /*138c0*/  @P0 FFMA.FTZ R152, R5, R12, R0 ;  /* 0x0000000c05980223 */ /* 0x000fe20000010000 */
[-C--:B------:R-:W-:Y:S01]  /*138d0*/  FMUL.FTZ R45, R45, R4.reuse ;  /* 0x000000042d2d7220 */ /* 0x080fe20000410000 */
[----:B------:R-:W2:Y:S01]  /*138e0*/  SHFL.BFLY PT, R0, R3, 0x2, 0x1f ;  /* 0x0c401f0003007f89 */ /* 0x000ea200000e0000 */
        /* <DEDUP_REMOVED lines=52> */
[----:B--2---:R-:W-:Y:S01]  /*13c30*/  FADD.FTZ R3, R0, R3 ;  /* 0x0000000300037221 */ /* 0x004fe20000010000 */
[----:B------:R-:W-:-:S02]  /*13c40*/  IMAD.MOV.U32 R0, RZ, RZ, RZ ;  /* 0x000000ffff007224 */ /* 0x000fc400078e00ff */
[-C--:B------:R-:W-:Y:S01]  /*13c50*/  FMUL.FTZ R148, R148, R4.reuse ;  /* 0x0000000494947220 */ /* 0x080fe20000410000 */
[----:B------:R-:W-:Y:S01]  /*13c60*/  FMUL.FTZ R149, R149, R4 ;  /* 0x0000000495957220 */ /* 0x000fe20000410000 */
        /* <DEDUP_REMOVED lines=11> */
[----:B------:R-:W-:Y:S01]  /*13d20*/  FMUL.FTZ R39, R39, R0 ;  /* 0x0000000027277220 */ /* 0x000fe20000410000 */
[----:B---3--:R-:W-:Y:S01]  /*13d30*/  @P0 FMUL.FTZ R5, R3, 0.69314718246459960938 ;  /* 0x3f31721803050820 */ /* 0x008fe20000410000 */
[----:B------:R-:W-:-:S02]  /*13d40*/  IMAD.MOV.U32 R3, RZ, RZ, -0x800000 ;  /* 0xff800000ff037424 */ /* 0x000fc400078e00ff */
[-C--:B------:R-:W-:Y:S01]  /*13d50*/  FMUL.FTZ R42, R42, R0.reuse ;  /* 0x000000002a2a7220 */ /* 0x080fe20000410000 */
[----:B------:R-:W-:Y:S01]  /*13d60*/  FMUL.FTZ R43, R43, R0 ;  /* 0x000000002b2b7220 */ /* 0x000fe20000410000 */
        /* <DEDUP_REMOVED lines=23> */
[----:B------:R2:W-:Y:S01]  /*13ee0*/  @!P0 STS [R5+0x28800], R4 ;  /* 0x0288000405008388 */ /* 0x0005e20000000800 */
        /* <DEDUP_REMOVED lines=39> */
[----:B------:R-:W-:Y:S06]  /*14160*/  BAR.ARV 0xe, 0x100 ;  /* 0x0384000000007b1d */ /* 0x000fec0000002000 */
[----:B------:R-:W-:-:S02]  /*14170*/  PLOP3.LUT P0, PT, PT, PT, PT, 0x8, 0x0 ;  /* 0x000000000000781c */ /* 0x000fc40003f0e170 */
[----:B------:R-:W-:Y:S02]  /*14180*/  LOP3.LUT R19, R19, R0, RZ, 0x3c, !PT ;  /* 0x0000000013137212 */ /* 0x000fe400078e3cff */
[----:B------:R-:W-:-:S09]  /*14190*/  SEL R18, R18, RZ, P1 ;  /* 0x000000ff12127207 */ /* 0x000fd20000800000 */
.L_x_2655:
[----:B------:R-:W-:Y:S05]  /*141a0*/  BSYNC B7 ;  /* 0x0000000000077941 */ /* 0x000fea0003800000 */
.L_x_2643:
[----:B------:R-:W2:Y:S08]  /*141b0*/  S2UR UR5, SR_CgaCtaId ;  /* 0x00000000000579c3 */ /* 0x000eb00000008800 */
[----:B------:R-:W-:Y:S06]  /*141c0*/  BAR.SYNC.DEFER_BLOCKING 0x5, 0x180 ;  /* 0x0146000000007b1d */ /* 0x000fec0000010000 */
[----:B------:R-:W-:Y:S01]  /*141d0*/  UMOV UR4, 0x400 ;  /* 0x0000040000047882 */ /* 0x000fe20000000000 */
[----:B------:R-:W-:Y:S01]  /*141e0*/  BSSY B0, `(.L_x_2795) ;  /* 0x00004a0000007945 */ /* 0x000fe20003800000 */
[----:B--2---:R-:W-:-:S06]  /*141f0*/  ULEA UR4, UR5, UR4, 0x18 ;  /* 0x0000000405047291 */ /* 0x004fcc000f8ec03f */
[----:B------:R-:W-:-:S05]  /*14200*/  IMAD.U32 R2, RZ, RZ, UR4 ;  /* 0x00000004ff027e24 */ /* 0x000fca000f8e00ff */
[----:B-----5:R2:W3:Y:S01]  /*14210*/  LDS.128 R76, [R2+0x28cd0] ;  /* 0x028cd000024c7984 */ /* 0x0204e20000000c00 */
[----:B------:R-:W-:Y:S06]  /*14220*/  BAR.ARV 0x4, 0x180 ;  /* 0x0106000000007b1d */ /* 0x000fec0000002000 */
[----:B------:R-:W-:Y:S05]  /*14230*/  @P0 BRA `(.L_x_2796) ;  /* 0x0000003800a00947 */ /* 0x000fea0003800000 */
[----:B------:R-:W4:Y:S01]  /*14240*/  LDL R8, [R1+0x6c] ;  /* 0x00006c0001087983 */ /* 0x000f220000100800 */
        /* <DEDUP_REMOVED lines=12> */
[----:B----4-:R-:W-:-:S04]  /*14310*/  IMAD.WIDE R22, R8, 0x2, R20 ;  /* 0x0000000208167825 */ /* 0x010fc800078e0214 */
        /* <DEDUP_REMOVED lines=162> */
[----:B------:R-:W-:Y:S01]  /*14d40*/  ISETP.NE.U32.AND P0, PT, RZ, UR4, PT ;  /* 0x00000004ff007c0c */ /* 0x000fe2000bf05070 */
[----:B------:R-:W-:Y:S02]  /*14d50*/  ULDC UR4, c[0x0][0xa88] ;  /* 0x0002a20000047ab9 */ /* 0x000fe40000000800 */
[----:B------:R0:W-:Y:S01]  /*14d60*/  STSM.16.M88.4 [R12], R8 ;  /* 0x000000080c007844 */ /* 0x0001e20000000200 */
[----:B------:R-:W-:Y:S02]  /*14d70*/  ISETP.NE.AND.EX P0, PT, RZ, UR5, PT, P0 ;  /* 0x00000005ff007c0c */ /* 0x000fe4000bf05300 */
[----:B0-----:R-:W-:-:S11]  /*14d80*/  LOP3.LUT R8, R0, 0x380, RZ, 0xc0, !PT ;  /* 0x0000038000087812 */ /* 0x001fd600078ec0ff */
[----:B------:R-:W0:Y:S01]  /*14d90*/  @P0 LDC.64 R10, c[0x0][0xc08] ;  /* 0x00030200ff0a0b82 */ /* 0x000e220000000a00 */
[----:B------:R-:W-:Y:S02]  /*14da0*/  F2FP.BF16.F32.PACK_AB R12, R145, R144 ;  /* 0x00000090910c723e */ /* 0x000fe400000010ff */
[----:B------:R-:W-:-:S04]  /*14db0*/  SHF.R.U64 R8, R8, 0x3, RZ ;  /* 0x0000000308087819 */ /* 0x000fc800000012ff */
[----:B------:R-:W-:Y:S01]  /*14dc0*/  LOP3.LUT R22, R8, R0, RZ, 0x3c, !PT ;  /* 0x0000000008167212 */ /* 0x000fe200078e3cff */
[----:B------:R-:W-:-:S03]  /*14dd0*/  IMAD.U32 R8, RZ, RZ, UR4 ;  /* 0x00000004ff087e24 */ /* 0x000fc6000f8e00ff */
[----:B------:R-:W-:-:S05]  /*14de0*/  MOV R22, R22 ;  /* 0x0000001600167202 */ /* 0x000fca0000000f00 */
[----:B------:R1:W-:Y:S01]  /*14df0*/  STSM.16.M88.4 [R22], R12 ;  /* 0x0000000c16007844 */ /* 0x0003e20000000200 */
[----:B0-----:R-:W-:Y:S01]  /*14e00*/  @P0 IMAD.WIDE R10, R214, 0x4, R10 ;  /* 0x00000004d60a0825 */ /* 0x001fe200078e020a */
[----:B------:R-:W-:Y:S01]  /*14e10*/  BAR.SYNC.DEFER_BLOCKING 0x1, 0x100 ;  /* 0x0044000000007b1d */ /* 0x000fe20000010000 */
[----:B------:R-:W-:-:S04]  /*14e20*/  ISETP.NE.U32.AND P1, PT, RZ, UR6, PT ;  /* 0x00000006ff007c0c */ /* 0x000fc8000bf25070 */
[----:B------:R-:W-:Y:S01]  /*14e30*/  ISETP.NE.AND.EX P1, PT, RZ, UR7, PT, P1 ;  /* 0x00000007ff007c0c */ /* 0x000fe2000bf25310 */
[----:B------:R0:W5:Y:S01]  /*14e40*/  @P0 LDG.E R8, desc[UR42][R10.64] ;  /* 0x0000002a0a080981 */ /* 0x000162000c1e1900 */
[----:B------:R-:W-:Y:S01]  /*14e50*/  IMAD.MOV.U32 R0, RZ, RZ, RZ ;  /* 0x000000ffff007224 */ /* 0x000fe200078e00ff */
[----:B0-----:R-:W0:Y:S02]  /*14e60*/  LDC.64 R10, c[0x0][0xc00] ;  /* 0x00030000ff0a7b82 */ /* 0x001e240000000a00 */
[----:B0-----:R-:W-:-:S08]  /*14e70*/  IMAD.WIDE R10, R214, 0x4, R10 ;  /* 0x00000004d60a7825 */ /* 0x001fd000078e020a */
[----:B------:R1:W5:Y:S01]  /*14e80*/  @P1 LDG.E R0, desc[UR42][R10.64] ;  /* 0x0000002a0a001981 */ /* 0x000362000c1e1900 */
[----:B------:R-:W-:Y:S05]  /*14e90*/  @P0 BRA `(.L_x_2797) ;  /* 0x0000000000100947 */ /* 0x000fea0003800000 */
[----:B------:R-:W-:Y:S05]  /*14ea0*/  @!P1 BRA `(.L_x_2797) ;  /* 0x00000000000c9947 */ /* 0x000fea0003800000 */
[----:B-----5:R-:W4:Y:S04]  /*14eb0*/  LDG.E R8, desc[UR42][R10.64] ;  /* 0x0000002a0a087981 */ /* 0x020f28000c1e1900 */
[----:B-1----:R-:W4:Y:S02]  /*14ec0*/  LDG.E R10, desc[UR42][R10.64+0x4] ;  /* 0x0000042a0a0a7981 */ /* 0x002f24000c1e1900 */
[----:B----4-:R-:W-:-:S07]  /*14ed0*/  IMAD.IADD R8, R10, 0x1, -R8 ;  /* 0x000000010a087824 */ /* 0x010fce00078e0a08 */
.L_x_2797:
[----:B------:R-:W4:Y:S01]  /*14ee0*/  LDL R9, [R1+0x4c] ;  /* 0x00004c0001097983 */ /* 0x000f220000100800 */
[----:B------:R-:W-:Y:S01]  /*14ef0*/  ISETP.NE.AND P1, PT, R205, RZ, PT ;  /* 0x000000ffcd00720c */ /* 0x000fe20003f25270 */
[----:B------:R-:W-:-:S03]  /*14f00*/  ULDC UR4, c[0x0][0xad4] ;  /* 0x0002b50000047ab9 */ /* 0x000fc60000000800 */
[----:B------:R-:W-:Y:S01]  /*14f10*/  SEL R205, R205, UR4, P1 ;  /* 0x00000004cdcd7c07 */ /* 0x000fe20008800000 */
[----:B----4-:R-:W0:Y:S02]  /*14f20*/  SHFL.IDX PT, R9, R9, RZ, 0x1f ;  /* 0x00001fff09097589 */ /* 0x010e2400000e0000 */
[----:B0-----:R-:W-:Y:S02]  /*14f30*/  ISETP.NE.AND P0, PT, R9, RZ, PT ;  /* 0x000000ff0900720c */ /* 0x001fe40003f05270 */
[----:B-----5:R-:W-:-:S11]  /*14f40*/  SHF.R.S32.HI R9, RZ, 0x1f, R0 ;  /* 0x0000001fff097819 */ /* 0x020fd60000011400 */
[----:B------:R-:W-:Y:S05]  /*14f50*/  @P0 BRA `(.L_x_2798) ;  /* 0x0000000000f80947 */ /* 0x000fea0003800000 */
[----:B------:R-:W4:Y:S01]  /*14f60*/  LDL R155, [R1+0x68] ;  /* 0x00006800019b7983 */ /* 0x000f220000100800 */
[----:B-1----:R-:W-:Y:S01]  /*14f70*/  IMAD.MOV.U32 R14, RZ, RZ, 0x9b8 ;  /* 0x000009b8ff0e7424 */ /* 0x002fe200078e00ff */
[----:B------:R-:W-:Y:S01]  /*14f80*/  ISETP.GT.AND P1, PT, R205, 0x1, PT ;  /* 0x00000001cd00780c */ /* 0x000fe20003f24270 */
[----:B------:R-:W0:Y:S01]  /*14f90*/  LDC R154, c[0x0][0xbe8] ;  /* 0x0002fa00ff9a7b82 */ /* 0x000e220000000800 */
[----:B------:R-:W-:Y:S01]  /*14fa0*/  ISETP.NE.U32.AND P0, PT, RZ, UR6, PT ;  /* 0x00000006ff007c0c */ /* 0x000fe2000bf05070 */
[----:B---3--:R-:W-:Y:S01]  /*14fb0*/  IMAD.IADD R76, R201, 0x1, R192 ;  /* 0x00000001c94c7824 */ /* 0x008fe200078e02c0 */
[----:B------:R-:W-:Y:S02]  /*14fc0*/  SEL R14, R14, 0x978, P1 ;  /* 0x000009780e0e7807 */ /* 0x000fe40000800000 */
[----:B------:R-:W-:Y:S02]  /*14fd0*/  ISETP.NE.AND.EX P0, PT, RZ, UR7, PT, P0 ;  /* 0x00000007ff007c0c */ /* 0x000fe4000bf05300 */
[----:B------:R-:W-:Y:S01]  /*14fe0*/  SHF.R.S32.HI R15, RZ, 0x1f, R214 ;  /* 0x0000001fff0f7819 */ /* 0x000fe200000114d6 */
[----:B------:R-:W1:Y:S01]  /*14ff0*/  LDC.64 R12, c[0x0][R14+0x220] ;  /* 0x000088000e0c7b82 */ /* 0x000e620000000a00 */
[----:B------:R-:W-:-:S02]  /*15000*/  SEL R22, R214, RZ, !P0 ;  /* 0x000000ffd6167207 */ /* 0x000fc40004000000 */
[----:B------:R-:W-:Y:S02]  /*15010*/  SEL R15, R15, RZ, !P0 ;  /* 0x000000ff0f0f7207 */ /* 0x000fe40004000000 */
[----:B------:R-:W-:-:S03]  /*15020*/  SEL R153, R220, RZ, P1 ;  /* 0x000000ffdc997207 */ /* 0x000fc60000800000 */
[----:B------:R-:W3:Y:S01]  /*15030*/  LDC.64 R10, c[0x0][R14+0x218] ;  /* 0x000086000e0a7b82 */ /* 0x000ee20000000a00 */
[----:B0-----:R-:W-:Y:S01]  /*15040*/  ISETP.NE.AND P0, PT, R154, 0x1, PT ;  /* 0x000000019a00780c */ /* 0x001fe20003f05270 */
[----:B-1----:R-:W-:-:S04]  /*15050*/  IMAD R13, R13, R22, RZ ;  /* 0x000000160d0d7224 */ /* 0x002fc800078e02ff */
[C---:B------:R-:W-:Y:S02]  /*15060*/  IMAD R15, R12.reuse, R15, R13 ;  /* 0x0000000f0c0f7224 */ /* 0x040fe400078e020d */
[----:B------:R-:W-:-:S04]  /*15070*/  IMAD.WIDE.U32 R12, R12, R22, RZ ;  /* 0x000000160c0c7225 */ /* 0x000fc800078e00ff */
[-C--:B---3--:R-:W-:Y:S02]  /*15080*/  IMAD R22, R11, R204.reuse, RZ ;  /* 0x000000cc0b167224 */ /* 0x088fe400078e02ff */
[----:B------:R-:W-:-:S04]  /*15090*/  IMAD.WIDE.U32 R10, R10, R204, RZ ;  /* 0x000000cc0a0a7225 */ /* 0x000fc800078e00ff */
[----:B------:R-:W-:Y:S01]  /*150a0*/  IMAD.IADD R22, R11, 0x1, R22 ;  /* 0x000000010b167824 */ /* 0x000fe200078e0216 */
[----:B------:R-:W-:Y:S01]  /*150b0*/  IADD3 R23, P2, P3, R12, R10, R0 ;  /* 0x0000000a0c177210 */ /* 0x000fe20007b5e000 */
[----:B------:R-:W0:Y:S01]  /*150c0*/  @P0 LDC R11, c[0x0][0xbec] ;  /* 0x0002fb00ff0b0b82 */ /* 0x000e220000000800 */
[----:B------:R-:W-:-:S05]  /*150d0*/  IMAD.IADD R15, R13, 0x1, R15 ;  /* 0x000000010d0f7824 */ /* 0x000fca00078e020f */
[----:B------:R-:W-:Y:S01]  /*150e0*/  IADD3.X R15, R15, R22, R9, P2, P3 ;  /* 0x000000160f0f7210 */ /* 0x000fe200017e6409 */
[----:B------:R-:W-:Y:S01]  /*150f0*/  IMAD.MOV.U32 R22, RZ, RZ, R76 ;  /* 0x000000ffff167224 */ /* 0x000fe200078e004c */
[----:B------:R-:W1:Y:S01]  /*15100*/  @P0 LDC R10, c[0x0][0xbf0] ;  /* 0x0002fc00ff0a0b82 */ /* 0x000e620000000800 */
[----:B0-----:R-:W-:-:S05]  /*15110*/  @P0 IMAD.HI.U32 R11, R76, R11, RZ ;  /* 0x0000000b4c0b0227 */ /* 0x001fca00078e00ff */
[----:B-1----:R-:W-:Y:S02]  /*15120*/  @P0 SHF.R.U32.HI R22, RZ, R10, R11 ;  /* 0x0000000aff160219 */ /* 0x002fe4000001160b */
[----:B------:R-:W0:Y:S02]  /*15130*/  LDC.64 R10, c[0x0][R14+0x228] ;  /* 0x00008a000e0a7b82 */ /* 0x000e240000000a00 */
[----:B0-----:R-:W-:-:S04]  /*15140*/  IMAD.WIDE.U32 R12, R10, R153, RZ ;  /* 0x000000990a0c7225 */ /* 0x001fc800078e00ff */
[----:B------:R-:W-:Y:S01]  /*15150*/  IMAD R10, R11, R153, RZ ;  /* 0x000000990b0a7224 */ /* 0x000fe200078e02ff */
[----:B------:R-:W-:Y:S01]  /*15160*/  IADD3 R12, P0, P2, R22, R23, R12 ;  /* 0x00000017160c7210 */ /* 0x000fe20007a1e00c */
[--C-:B------:R-:W-:Y:S01]  /*15170*/  IMAD.MOV R23, RZ, RZ, -R22.reuse ;  /* 0x000000ffff177224 */ /* 0x100fe200078e0a16 */
[----:B------:R-:W-:Y:S01]  /*15180*/  SHF.R.S32.HI R22, RZ, 0x1f, R22 ;  /* 0x0000001fff167819 */ /* 0x000fe20000011416 */
[----:B------:R-:W-:Y:S02]  /*15190*/  IMAD.IADD R13, R13, 0x1, R10 ;  /* 0x000000010d0d7824 */ /* 0x000fe400078e020a */
[----:B------:R0:W1:Y:S01]  /*151a0*/  LDC.64 R10, c[0x0][R14+0x210] ;  /* 0x000084000e0a7b82 */ /* 0x0000620000000a00 */
[----:B------:R-:W-:Y:S02]  /*151b0*/  IMAD R23, R154, R23, R76 ;  /* 0x000000179a177224 */ /* 0x000fe400078e024c */
[----:B------:R-:W-:Y:S01]  /*151c0*/  IADD3.X R13, R22, R15, R13, P0, P2 ;  /* 0x0000000f160d7210 */ /* 0x000fe200007e440d */
[----:B------:R-:W-:-:S02]  /*151d0*/  IMAD.IADD R15, R191, 0x1, R192 ;  /* 0x00000001bf0f7824 */ /* 0x000fc400078e02c0 */
[----:B0-----:R-:W-:Y:S01]  /*151e0*/  SHF.R.S32.HI R14, RZ, 0x1f, R23 ;  /* 0x0000001fff0e7819 */ /* 0x001fe20000011417 */
[-C--:B-1----:R-:W-:Y:S02]  /*151f0*/  IMAD R11, R11, R23.reuse, RZ ;  /* 0x000000170b0b7224 */ /* 0x082fe400078e02ff */
[----:B------:R-:W-:-:S04]  /*15200*/  IMAD.WIDE.U32 R12, R10, R23, R12 ;  /* 0x000000170a0c7225 */ /* 0x000fc800078e000c */
[----:B------:R-:W-:Y:S02]  /*15210*/  IMAD R14, R10, R14, R11 ;  /* 0x0000000e0a0e7224 */ /* 0x000fe400078e020b */
[----:B------:R-:W0:Y:S02]  /*15220*/  LDC.64 R10, c[0x0][0xba8] ;  /* 0x0002ea00ff0a7b82 */ /* 0x000e240000000a00 */
[----:B------:R-:W-:-:S06]  /*15230*/  IMAD.IADD R14, R13, 0x1, R14 ;  /* 0x000000010d0e7824 */ /* 0x000fcc00078e020e */
[----:B0-----:R-:W0:Y:S08]  /*15240*/  @!P1 LDC R10, c[0x0][0xb50] ;  /* 0x0002d400ff0a9b82 */ /* 0x001e300000000800 */
[----:B------:R-:W1:Y:S01]  /*15250*/  @!P1 LDC R11, c[0x0][0xb54] ;  /* 0x0002d500ff0b9b82 */ /* 0x000e620000000800 */
[----:B0-----:R-:W-:-:S04]  /*15260*/  LEA R13, P0, R12, R10, 0x2 ;  /* 0x0000000a0c0d7211 */ /* 0x001fc800078010ff */
[----:B-1----:R-:W-:Y:S02]  /*15270*/  LEA.HI.X R14, R12, R11, R14, 0x2, P0 ;  /* 0x0000000b0c0e7211 */ /* 0x002fe400000f140e */
[----:B------:R-:W-:Y:S04]  /*15280*/  SHFL.IDX PT, R12, R13, 0x1, 0x1c1f ;  /* 0x003c1f000d0c7f89 */ /* 0x000fe800000e0000 */
[----:B------:R-:W-:Y:S01]  /*15290*/  SHFL.IDX PT, R11, R14, RZ, 0x1c1f ;  /* 0x001c1fff0e0b7589 */ /* 0x000fe200000e0000 */
[----:B----4-:R-:W-:-:S05]  /*152a0*/  IMAD.MOV R10, RZ, RZ, -R155 ;  /* 0x000000ffff0a7224 */ /* 0x010fca00078e0a9b */
[----:B------:R-:W-:Y:S02]  /*152b0*/  ISETP.NE.AND P0, PT, R186, R10, PT ;  /* 0x0000000aba00720c */ /* 0x000fe40003f05270 */
[----:B------:R-:W0:Y:S04]  /*152c0*/  SHFL.IDX PT, R10, R13, RZ, 0x1c1f ;  /* 0x001c1fff0d0a7589 */ /* 0x000e2800000e0000 */
[----:B------:R1:W3:Y:S02]  /*152d0*/  SHFL.IDX PT, R13, R14, 0x1, 0x1c1f ;  /* 0x003c1f000e0d7f89 */ /* 0x0002e400000e0000 */
[----:B-1----:R-:W-:-:S05]  /*152e0*/  IMAD R14, R8, R154, RZ ;  /* 0x0000009a080e7224 */ /* 0x002fca00078e02ff */
[C---:B------:R-:W-:Y:S01]  /*152f0*/  ISETP.GE.OR P1, PT, R15.reuse, R14, P0 ;  /* 0x0000000e0f00720c */ /* 0x040fe20000726670 */
[----:B------:R-:W-:-:S05]  /*15300*/  VIADD R15, R15, 0x8 ;  /* 0x000000080f0f7836 */ /* 0x000fca0000000000 */
[----:B------:R-:W-:-:S07]  /*15310*/  ISETP.GE.OR P0, PT, R15, R14, P0 ;  /* 0x0000000e0f00720c */ /* 0x000fce0000706670 */
[----:B0-----:R0:W-:Y:S06]  /*15320*/  @!P1 ST.E desc[UR42][R10.64], R152 ;  /* 0x000000980a009985 */ /* 0x0011ec000c10192a */
[----:B---3--:R0:W-:Y:S02]  /*15330*/  @!P0 ST.E desc[UR42][R12.64], R3 ;  /* 0x000000030c008985 */ /* 0x0081e4000c10192a */
.L_x_2798:
[----:B------:R-:W-:Y:S02]  /*15340*/  ISETP.GT.AND P1, PT, R205, 0x1, PT ;  /* 0x00000001cd00780c */ /* 0x000fe40003f24270 */
[----:B------:R-:W-:-:S04]  /*15350*/  ISETP.NE.U32.AND P0, PT, RZ, UR6, PT ;  /* 0x00000006ff007c0c */ /* 0x000fc8000bf05070 */
[----:B------:R-:W-:-:S04]  /*15360*/  ISETP.NE.AND.EX P0, PT, RZ, UR7, PT, P0 ;  /* 0x00000007ff007c0c */ /* 0x000fc8000bf05300 */
[----:B0-----:R-:W-:-:S03]  /*15370*/  SEL R3, R214, RZ, !P0 ;  /* 0x000000ffd6037207 */ /* 0x001fc60004000000 */
[----:B------:R-:W-:Y:S06]  /*15380*/  @P1 BRA `(.L_x_2799) ;  /* 0x00000010003c1947 */ /* 0x000fec0003800000 */
[----:B------:R-:W0:Y:S01]  /*15390*/  S2R R81, SR_TID.X ;  /* 0x0000000000517919 */ /* 0x000e220000002100 */
[----:B------:R-:W4:Y:S01]  /*153a0*/  LDC R83, c[0x0][0xbe8] ;  /* 0x0002fa00ff537b82 */ /* 0x000f220000000800 */
[----:B------:R-:W-:Y:S01]  /*153b0*/  ULDC.64 UR4, c[0x0][0xaa0] ;  /* 0x0002a80000047ab9 */ /* 0x000fe20000000a00 */
[----:B0-----:R-:W-:-:S05]  /*153c0*/  VIADD R81, R81, 0xffffff80 ;  /* 0xffffff8051517836 */ /* 0x001fca0000000000 */
[----:B------:R-:W-:-:S04]  /*153d0*/  SHF.R.S32.HI R80, RZ, 0x1f, R81 ;  /* 0x0000001fff507819 */ /* 0x000fc80000011451 */
[----:B------:R-:W-:-:S04]  /*153e0*/  LEA.HI R80, R80, R81, RZ, 0x3 ;  /* 0x0000005150507211 */ /* 0x000fc800078f18ff */
[----:B---3--:R-:W-:-:S05]  /*153f0*/  SHF.R.S32.HI R76, RZ, 0x3, R80 ;  /* 0x00000003ff4c7819 */ /* 0x008fca0000011450 */
[----:B------:R-:W-:-:S04]  /*15400*/  IMAD R5, R76, 0x40, R193 ;  /* 0x000000404c057824 */ /* 0x000fc800078e02c1 */
[----:B------:R-:W-:-:S03]  /*15410*/  IMAD.WIDE R4, R5, 0x2, R20 ;  /* 0x0000000205047825 */ /* 0x000fc600078e0214 */
[C---:B------:R-:W-:Y:S02]  /*15420*/  IADD3 R41, P2, R4.reuse, 0x7000, RZ ;  /* 0x0000700004297810 */ /* 0x040fe40007f5e0ff */
[----:B-1----:R-:W-:Y:S02]  /*15430*/  IADD3 R13, P3, R4, 0x1000, RZ ;  /* 0x00001000040d7810 */ /* 0x002fe40007f7e0ff */
[----:B------:R-:W-:Y:S02]  /*15440*/  LOP3.LUT R40, R41, 0x380, RZ, 0xc0, !PT ;  /* 0x0000038029287812 */ /* 0x000fe400078ec0ff */
[----:B------:R-:W-:Y:S02]  /*15450*/  LOP3.LUT R12, R13, 0x380, RZ, 0xc0, !PT ;  /* 0x000003800d0c7812 */ /* 0x000fe400078ec0ff */
[----:B------:R-:W-:Y:S02]  /*15460*/  SHF.R.U64 R40, R40, 0x3, RZ ;  /* 0x0000000328287819 */ /* 0x000fe400000012ff */
[----:B------:R-:W-:-:S02]  /*15470*/  SHF.R.U64 R12, R12, 0x3, RZ ;  /* 0x000000030c0c7819 */ /* 0x000fc400000012ff */
[----:B------:R-:W-:Y:S01]  /*15480*/  LOP3.LUT R40, R40, R41, RZ, 0x3c, !PT ;  /* 0x0000002928287212 */ /* 0x000fe200078e3cff */
[--C-:B------:R-:W-:Y:S01]  /*15490*/  IMAD.X R41, RZ, RZ, R5.reuse, P2 ;  /* 0x000000ffff297224 */ /* 0x100fe200010e0605 */
[----:B------:R-:W-:Y:S02]  /*154a0*/  IADD3 R69, P2, R4, 0xe000, RZ ;  /* 0x0000e00004457810 */ /* 0x000fe40007f5e0ff */
[----:B------:R-:W-:Y:S01]  /*154b0*/  LOP3.LUT R12, R12, R13, RZ, 0x3c, !PT ;  /* 0x0000000d0c0c7212 */ /* 0x000fe200078e3cff */
[----:B------:R-:W-:Y:S01]  /*154c0*/  IMAD.X R13, RZ, RZ, R5, P3 ;  /* 0x000000ffff0d7224 */ /* 0x000fe200018e0605 */
[----:B------:R-:W-:Y:S01]  /*154d0*/  LOP3.LUT R68, R69, 0x380, RZ, 0xc0, !PT ;  /* 0x0000038045447812 */ /* 0x000fe200078ec0ff */
[----:B------:R-:W-:Y:S01]  /*154e0*/  IMAD R9, R9, UR4, RZ ;  /* 0x0000000409097c24 */ /* 0x000fe2000f8e02ff */
[----:B------:R-:W-:Y:S01]  /*154f0*/  IADD3 R21, P4, R4, 0x2000, RZ ;  /* 0x0000200004157810 */ /* 0x000fe20007f9e0ff */
[----:B----4-:R-:W-:Y:S01]  /*15500*/  IMAD R87, R8, R83, RZ ;  /* 0x0000005308577224 */ /* 0x010fe200078e02ff */
[C---:B------:R-:W-:Y:S01]  /*15510*/  IADD3 R25, P5, R4.reuse, 0x3000, RZ ;  /* 0x0000300004197810 */ /* 0x040fe20007fbe0ff */
[----:B------:R-:W5:Y:S01]  /*15520*/  LD.E.128 R12, desc[UR42][R12.64] ;  /* 0x0000002a0c0c7980 */ /* 0x000f62000c101d00 */
[----:B------:R-:W-:-:S02]  /*15530*/  IADD3 R29, P6, R4, 0x4000, RZ ;  /* 0x00004000041d7810 */ /* 0x000fc40007fde0ff */
[C---:B------:R-:W-:Y:S01]  /*15540*/  IADD3 R33, P0, R4.reuse, 0x5000, RZ ;  /* 0x0000500004217810 */ /* 0x040fe20007f1e0ff */
[----:B------:R-:W5:Y:S01]  /*15550*/  LD.E.128 R40, desc[UR42][R40.64] ;  /* 0x0000002a28287980 */ /* 0x000f62000c101d00 */
[C---:B------:R-:W-:Y:S02]  /*15560*/  IADD3 R37, P1, R4.reuse, 0x6000, RZ ;  /* 0x0000600004257810 */ /* 0x040fe40007f3e0ff */
[----:B------:R-:W-:Y:S02]  /*15570*/  IADD3 R45, P3, R4, 0x8000, RZ ;  /* 0x00008000042d7810 */ /* 0x000fe40007f7e0ff */
[----:B------:R-:W-:Y:S02]  /*15580*/  SHF.R.U64 R68, R68, 0x3, RZ ;  /* 0x0000000344447819 */ /* 0x000fe400000012ff */
[----:B------:R-:W-:Y:S02]  /*15590*/  LOP3.LUT R20, R21, 0x380, RZ, 0xc0, !PT ;  /* 0x0000038015147812 */ /* 0x000fe400078ec0ff */
[----:B------:R-:W-:-:S02]  /*155a0*/  LOP3.LUT R24, R25, 0x380, RZ, 0xc0, !PT ;  /* 0x0000038019187812 */ /* 0x000fc400078ec0ff */
[----:B------:R-:W-:Y:S02]  /*155b0*/  LOP3.LUT R28, R29, 0x380, RZ, 0xc0, !PT ;  /* 0x000003801d1c7812 */ /* 0x000fe400078ec0ff */
[----:B------:R-:W-:Y:S02]  /*155c0*/  LOP3.LUT R32, R33, 0x380, RZ, 0xc0, !PT ;  /* 0x0000038021207812 */ /* 0x000fe400078ec0ff */
[----:B------:R-:W-:Y:S02]  /*155d0*/  LOP3.LUT R36, R37, 0x380, RZ, 0xc0, !PT ;  /* 0x0000038025247812 */ /* 0x000fe400078ec0ff */
[----:B------:R-:W-:Y:S02]  /*155e0*/  LOP3.LUT R44, R45, 0x380, RZ, 0xc0, !PT ;  /* 0x000003802d2c7812 */ /* 0x000fe400078ec0ff */
[----:B------:R-:W-:Y:S01]  /*155f0*/  LOP3.LUT R68, R68, R69, RZ, 0x3c, !PT ;  /* 0x0000004544447212 */ /* 0x000fe200078e3cff */
[----:B------:R-:W-:Y:S01]  /*15600*/  IMAD.X R69, RZ, RZ, R5, P2 ;  /* 0x000000ffff457224 */ /* 0x000fe200010e0605 */
[----:B------:R-:W-:-:S02]  /*15610*/  LOP3.LUT R11, R4, 0x380, RZ, 0xc0, !PT ;  /* 0x00000380040b7812 */ /* 0x000fc400078ec0ff */
[----:B------:R-:W-:Y:S02]  /*15620*/  ISETP.NE.AND P2, PT, R83, 0x1, PT ;  /* 0x000000015300780c */ /* 0x000fe40003f45270 */
[----:B------:R-:W-:Y:S01]  /*15630*/  SHF.R.U64 R20, R20, 0x3, RZ ;  /* 0x0000000314147819 */ /* 0x000fe200000012ff */
[----:B------:R-:W-:Y:S01]  /*15640*/  IMAD R9, R0, UR5, R9 ;  /* 0x0000000500097c24 */ /* 0x000fe2000f8e0209 */
[----:B------:R-:W-:Y:S01]  /*15650*/  SHF.R.U64 R24, R24, 0x3, RZ ;  /* 0x0000000318187819 */ /* 0x000fe200000012ff */
[----:B------:R-:W5:Y:S01]  /*15660*/  LD.E.128 R68, desc[UR42][R68.64] ;  /* 0x0000002a44447980 */ /* 0x000f62000c101d00 */
[----:B------:R-:W-:Y:S02]  /*15670*/  SHF.R.U64 R28, R28, 0x3, RZ ;  /* 0x000000031c1c7819 */ /* 0x000fe400000012ff */
[----:B------:R-:W-:Y:S02]  /*15680*/  SHF.R.U64 R32, R32, 0x3, RZ ;  /* 0x0000000320207819 */ /* 0x000fe400000012ff */
[----:B------:R-:W-:-:S02]  /*15690*/  SHF.R.U64 R36, R36, 0x3, RZ ;  /* 0x0000000324247819 */ /* 0x000fc400000012ff */
[----:B------:R-:W-:Y:S01]  /*156a0*/  SHF.R.U64 R44, R44, 0x3, RZ ;  /* 0x000000032c2c7819 */ /* 0x000fe200000012ff */
[----:B------:R-:W0:Y:S01]  /*156b0*/  @P2 LDC R85, c[0x0][0xbec] ;  /* 0x0002fb00ff552b82 */ /* 0x000e220000000800 */
        /* <DEDUP_REMOVED lines=14> */
[----:B------:R-:W1:Y:S01]  /*157a0*/  @P2 LDC R84, c[0x0][0xbf0] ;  /* 0x0002fc00ff542b82 */ /* 0x000e620000000800 */
[C---:B------:R-:W-:Y:S01]  /*157b0*/  IADD3 R53, P5, R4.reuse, 0xa000, RZ ;  /* 0x0000a00004357810 */ /* 0x040fe20007fbe0ff */
[----:B------:R-:W5:Y:S01]  /*157c0*/  LD.E.128 R20, desc[UR42][R20.64] ;  /* 0x0000002a14147980 */ /* 0x000f62000c101d00 */
[----:B------:R-:W-:-:S02]  /*157d0*/  IADD3 R57, P6, R4, 0xb000, RZ ;  /* 0x0000b00004397810 */ /* 0x000fc40007fde0ff */
[C---:B------:R-:W-:Y:S01]  /*157e0*/  IADD3 R61, P0, R4.reuse, 0xc000, RZ ;  /* 0x0000c000043d7810 */ /* 0x040fe20007f1e0ff */
[----:B------:R-:W5:Y:S01]  /*157f0*/  LD.E.128 R24, desc[UR42][R24.64] ;  /* 0x0000002a18187980 */ /* 0x000f62000c101d00 */
[C---:B------:R-:W-:Y:S02]  /*15800*/  IADD3 R65, P1, R4.reuse, 0xd000, RZ ;  /* 0x0000d00004417810 */ /* 0x040fe40007f3e0ff */
[----:B------:R-:W-:Y:S01]  /*15810*/  IADD3 R7, P3, R4, 0xf000, RZ ;  /* 0x0000f00004077810 */ /* 0x000fe20007f7e0ff */
[----:B------:R-:W5:Y:S01]  /*15820*/  LD.E.128 R28, desc[UR42][R28.64] ;  /* 0x0000002a1c1c7980 */ /* 0x000f62000c101d00 */
[----:B------:R-:W-:Y:S01]  /*15830*/  LOP3.LUT R4, R11, R4, RZ, 0x3c, !PT ;  /* 0x000000040b047212 */ /* 0x000fe200078e3cff */
[----:B------:R-:W-:Y:S01]  /*15840*/  IMAD.WIDE.U32 R10, R0, UR4, RZ ;  /* 0x00000004000a7c25 */ /* 0x000fe2000f8e00ff */
[----:B------:R-:W-:Y:S01]  /*15850*/  ULDC.64 UR4, c[0x0][0xae8] ;  /* 0x0002ba0000047ab9 */ /* 0x000fe20000000a00 */
[----:B------:R-:W3:Y:S01]  /*15860*/  LDC R0, c[0x0][0xac8] ;  /* 0x0002b200ff007b82 */ /* 0x000ee20000000800 */
[----:B------:R-:W-:Y:S01]  /*15870*/  LOP3.LUT R82, R80, 0xfffffff8, RZ, 0xc0, !PT ;  /* 0xfffffff850527812 */ /* 0x000fe200078ec0ff */
[----:B------:R-:W-:Y:S01]  /*15880*/  IMAD.IADD R11, R11, 0x1, R9 ;  /* 0x000000010b0b7824 */ /* 0x000fe200078e0209 */
[----:B------:R-:W-:Y:S01]  /*15890*/  SHF.R.S32.HI R9, RZ, 0x1f, R3 ;  /* 0x0000001fff097819 */ /* 0x000fe20000011403 */
[----:B------:R-:W-:Y:S01]  /*158a0*/  IMAD.X R73, RZ, RZ, R5, P3 ;  /* 0x000000ffff497224 */ /* 0x000fe200018e0605 */
[----:B------:R-:W-:Y:S01]  /*158b0*/  LOP3.LUT R60, R61, 0x380, RZ, 0xc0, !PT ;  /* 0x000003803d3c7812 */ /* 0x000fe200078ec0ff */
[----:B------:R-:W-:Y:S01]  /*158c0*/  IMAD.WIDE.U32 R10, R204, UR4, R10 ;  /* 0x00000004cc0a7c25 */ /* 0x000fe2000f8e000a */
[----:B------:R-:W-:Y:S01]  /*158d0*/  LOP3.LUT R64, R65, 0x380, RZ, 0xc0, !PT ;  /* 0x0000038041407812 */ /* 0x000fe200078ec0ff */
[----:B------:R-:W5:Y:S01]  /*158e0*/  LD.E.128 R32, desc[UR42][R32.64] ;  /* 0x0000002a20207980 */ /* 0x000f62000c101d00 */
[----:B------:R-:W-:Y:S01]  /*158f0*/  SHF.R.U64 R60, R60, 0x3, RZ ;  /* 0x000000033c3c7819 */ /* 0x000fe200000012ff */
[----:B------:R-:W-:Y:S01]  /*15900*/  IMAD R11, R204, UR5, R11 ;  /* 0x00000005cc0b7c24 */ /* 0x000fe2000f8e020b */
[----:B------:R-:W-:Y:S01]  /*15910*/  ULDC.64 UR4, c[0x0][0xaf0] ;  /* 0x0002bc0000047ab9 */ /* 0x000fe20000000a00 */
[----:B------:R-:W-:Y:S01]  /*15920*/  IMAD.IADD R81, R81, 0x1, -R82 ;  /* 0x0000000151517824 */ /* 0x000fe200078e0a52 */
[----:B------:R-:W-:Y:S01]  /*15930*/  LOP3.LUT R60, R60, R61, RZ, 0x3c, !PT ;  /* 0x0000003d3c3c7212 */ /* 0x000fe200078e3cff */
[----:B------:R-:W-:Y:S01]  /*15940*/  IMAD R80, R9, UR4, RZ ;  /* 0x0000000409507c24 */ /* 0x000fe2000f8e02ff */
[----:B------:R-:W-:Y:S01]  /*15950*/  SHF.R.U64 R64, R64, 0x3, RZ ;  /* 0x0000000340407819 */ /* 0x000fe200000012ff */
[----:B------:R-:W-:Y:S01]  /*15960*/  IMAD.WIDE.U32 R10, R3, UR4, R10 ;  /* 0x00000004030a7c25 */ /* 0x000fe2000f8e000a */
[----:B------:R-:W-:Y:S01]  /*15970*/  LOP3.LUT R48, R49, 0x380, RZ, 0xc0, !PT ;  /* 0x0000038031307812 */ /* 0x000fe200078ec0ff */
[----:B------:R-:W5:Y:S01]  /*15980*/  LD.E.128 R36, desc[UR42][R36.64] ;  /* 0x0000002a24247980 */ /* 0x000f62000c101d00 */
[----:B------:R-:W-:Y:S01]  /*15990*/  LOP3.LUT R64, R64, R65, RZ, 0x3c, !PT ;  /* 0x0000004140407212 */ /* 0x000fe200078e3cff */
[----:B------:R-:W-:Y:S01]  /*159a0*/  IMAD R9, R3, UR5, R80 ;  /* 0x0000000503097c24 */ /* 0x000fe2000f8e0250 */
[----:B------:R-:W-:Y:S01]  /*159b0*/  LOP3.LUT R52, R53, 0x380, RZ, 0xc0, !PT ;  /* 0x0000038035347812 */ /* 0x000fe200078ec0ff */
[----:B------:R-:W-:Y:S01]  /*159c0*/  IMAD R3, R81, 0x20, R76 ;  /* 0x0000002051037824 */ /* 0x000fe200078e024c */
[----:B------:R-:W-:Y:S01]  /*159d0*/  LOP3.LUT R56, R57, 0x380, RZ, 0xc0, !PT ;  /* 0x0000038039387812 */ /* 0x000fe200078ec0ff */
[----:B------:R-:W-:Y:S01]  /*159e0*/  IMAD.X R61, RZ, RZ, R5, P0 ;  /* 0x000000ffff3d7224 */ /* 0x000fe200000e0605 */
[-C--:B---3--:R-:W-:Y:S01]  /*159f0*/  ISETP.GE.AND P0, PT, R218, R0.reuse, PT ;  /* 0x00000000da00720c */ /* 0x088fe20003f06270 */
[----:B------:R-:W-:Y:S01]  /*15a00*/  IMAD.IADD R82, R192, 0x1, R3 ;  /* 0x00000001c0527824 */ /* 0x000fe200078e0203 */
[----:B------:R-:W-:Y:S01]  /*15a10*/  LOP3.LUT R6, R7, 0x380, RZ, 0xc0, !PT ;  /* 0x0000038007067812 */ /* 0x000fe200078ec0ff */
[----:B------:R-:W-:Y:S01]  /*15a20*/  IMAD.X R65, RZ, RZ, R5, P1 ;  /* 0x000000ffff417224 */ /* 0x000fe200008e0605 */
[----:B------:R-:W-:Y:S01]  /*15a30*/  SEL R80, RZ, 0xffffffff, P0 ;  /* 0xffffffffff507807 */ /* 0x000fe20000000000 */
[----:B0-----:R-:W-:Y:S01]  /*15a40*/  @P2 IMAD.HI.U32 R3, R82, R85, RZ ;  /* 0x0000005552032227 */ /* 0x001fe200078e00ff */
[-C--:B------:R-:W-:Y:S01]  /*15a50*/  ISETP.GE.AND P1, PT, R193, R0.reuse, PT ;  /* 0x00000000c100720c */ /* 0x080fe20003f26270 */
[----:B------:R-:W-:Y:S01]  /*15a60*/  ULDC.64 UR4, c[0x0][0xae0] ;  /* 0x0002b80000047ab9 */ /* 0x000fe20000000a00 */
[----:B------:R-:W-:Y:S01]  /*15a70*/  ISETP.GE.AND P0, PT, R217, R0, PT ;  /* 0x00000000d900720c */ /* 0x000fe20003f06270 */
[----:B------:R-:W-:Y:S01]  /*15a80*/  IMAD.IADD R11, R11, 0x1, R9 ;  /* 0x000000010b0b7824 */ /* 0x000fe200078e0209 */
[----:B------:R-:W-:Y:S01]  /*15a90*/  SHF.R.U64 R48, R48, 0x3, RZ ;  /* 0x0000000330307819 */ /* 0x000fe200000012ff */
[--C-:B------:R-:W-:Y:S01]  /*15aa0*/  IMAD.MOV.U32 R9, RZ, RZ, R82.reuse ;  /* 0x000000ffff097224 */ /* 0x100fe200078e0052 */
[----:B-1----:R-:W-:Y:S01]  /*15ab0*/  @P2 SHF.R.U32.HI R9, RZ, R84, R3 ;  /* 0x00000054ff092219 */ /* 0x002fe20000011603 */
[----:B------:R-:W-:Y:S01]  /*15ac0*/  IMAD.SHL.U32 R84, R80, 0x2, RZ ;  /* 0x0000000250547824 */ /* 0x000fe200078e00ff */
[----:B------:R-:W-:Y:S01]  /*15ad0*/  SEL R3, RZ, 0x1, P1 ;  /* 0x00000001ff037807 */ /* 0x000fe20000800000 */
[----:B------:R-:W5:Y:S01]  /*15ae0*/  LD.E.128 R44, desc[UR42][R44.64] ;  /* 0x0000002a2c2c7980 */ /* 0x000f62000c101d00 */
[----:B------:R-:W-:Y:S01]  /*15af0*/  SEL R80, RZ, 0xffffffff, P0 ;  /* 0xffffffffff507807 */ /* 0x000fe20000000000 */
[----:B------:R-:W-:Y:S01]  /*15b00*/  IMAD.MOV R81, RZ, RZ, -R9 ;  /* 0x000000ffff517224 */ /* 0x000fe200078e0a09 */
[----:B------:R-:W-:Y:S01]  /*15b10*/  ISETP.GE.AND P0, PT, R216, R0, PT ;  /* 0x00000000d800720c */ /* 0x000fe20003f06270 */
[----:B------:R-:W5:Y:S01]  /*15b20*/  LD.E.128 R60, desc[UR42][R60.64] ;  /* 0x0000002a3c3c7980 */ /* 0x000f62000c101d00 */
[----:B------:R-:W-:Y:S01]  /*15b30*/  LOP3.LUT R3, R84, 0x2, R3, 0xe2, !PT ;  /* 0x0000000254037812 */ /* 0x000fe200078ee203 */
[----:B------:R-:W-:Y:S01]  /*15b40*/  IMAD.SHL.U32 R84, R80, 0x4, RZ ;  /* 0x0000000450547824 */ /* 0x000fe200078e00ff */
[----:B------:R-:W-:Y:S01]  /*15b50*/  SEL R80, RZ, 0xffffffff, P0 ;  /* 0xffffffffff507807 */ /* 0x000fe20000000000 */
[----:B------:R-:W-:Y:S01]  /*15b60*/  IMAD R81, R83, R81, R82 ;  /* 0x0000005153517224 */ /* 0x000fe200078e0252 */
[----:B------:R-:W-:Y:S01]  /*15b70*/  SHF.R.U64 R52, R52, 0x3, RZ ;  /* 0x0000000334347819 */ /* 0x000fe200000012ff */
[----:B------:R-:W5:Y:S01]  /*15b80*/  LD.E.128 R64, desc[UR42][R64.64] ;  /* 0x0000002a40407980 */ /* 0x000f62000c101d00 */
[----:B------:R-:W-:-:S02]  /*15b90*/  SHF.R.U64 R56, R56, 0x3, RZ ;  /* 0x0000000338387819 */ /* 0x000fc400000012ff */
[----:B------:R-:W-:Y:S01]  /*15ba0*/  LOP3.LUT R8, R84, 0x4, R3, 0xe2, !PT ;  /* 0x0000000454087812 */ /* 0x000fe200078ee203 */
[----:B------:R-:W-:Y:S01]  /*15bb0*/  VIADD R3, R193, 0x140 ;  /* 0x00000140c1037836 */ /* 0x000fe20000000000 */
[----:B------:R-:W-:Y:S02]  /*15bc0*/  SHF.R.S32.HI R82, RZ, 0x1f, R9 ;  /* 0x0000001fff527819 */ /* 0x000fe40000011409 */
[----:B------:R-:W-:Y:S02]  /*15bd0*/  SHF.R.U64 R6, R6, 0x3, RZ ;  /* 0x0000000306067819 */ /* 0x000fe400000012ff */
[-C--:B------:R-:W-:Y:S01]  /*15be0*/  ISETP.GE.AND P0, PT, R215, R0.reuse, PT ;  /* 0x00000000d700720c */ /* 0x080fe20003f06270 */
[----:B------:R-:W-:Y:S01]  /*15bf0*/  IMAD.SHL.U32 R83, R80, 0x8, RZ ;  /* 0x0000000850537824 */ /* 0x000fe200078e00ff */
[----:B------:R-:W-:Y:S01]  /*15c00*/  LOP3.LUT R48, R48, R49, RZ, 0x3c, !PT ;  /* 0x0000003130307212 */ /* 0x000fe200078e3cff */
[--C-:B------:R-:W-:Y:S01]  /*15c10*/  IMAD.X R49, RZ, RZ, R5.reuse, P4 ;  /* 0x000000ffff317224 */ /* 0x100fe200020e0605 */
[----:B------:R-:W-:Y:S01]  /*15c20*/  LOP3.LUT R52, R52, R53, RZ, 0x3c, !PT ;  /* 0x0000003534347212 */ /* 0x000fe200078e3cff */
[--C-:B------:R-:W-:Y:S01]  /*15c30*/  IMAD.X R53, RZ, RZ, R5.reuse, P5 ;  /* 0x000000ffff357224 */ /* 0x100fe200028e0605 */
[----:B------:R-:W-:Y:S01]  /*15c40*/  LOP3.LUT R56, R56, R57, RZ, 0x3c, !PT ;  /* 0x0000003938387212 */ /* 0x000fe200078e3cff */
[----:B------:R-:W-:Y:S01]  /*15c50*/  IMAD.X R57, RZ, RZ, R5, P6 ;  /* 0x000000ffff397224 */ /* 0x000fe200030e0605 */
[----:B------:R-:W-:Y:S01]  /*15c60*/  LOP3.LUT R72, R6, R7, RZ, 0x3c, !PT ;  /* 0x0000000706487212 */ /* 0x000fe200078e3cff */
[----:B------:R-:W-:Y:S01]  /*15c70*/  IMAD R82, R82, UR4, RZ ;  /* 0x0000000452527c24 */ /* 0x000fe2000f8e02ff */
[----:B------:R-:W-:Y:S01]  /*15c80*/  SEL R80, RZ, 0xffffffff, P0 ;  /* 0xffffffffff507807 */ /* 0x000fe20000000000 */
[----:B------:R-:W-:Y:S01]  /*15c90*/  IMAD.WIDE.U32 R10, R9, UR4, R10 ;  /* 0x00000004090a7c25 */ /* 0x000fe2000f8e000a */
[----:B------:R-:W-:Y:S01]  /*15ca0*/  ISETP.GE.AND P0, PT, R3, R0, PT ;  /* 0x000000000300720c */ /* 0x000fe20003f06270 */
[----:B------:R-:W5:Y:S01]  /*15cb0*/  LD.E.128 R4, desc[UR42][R4.64] ;  /* 0x0000002a04047980 */ /* 0x000f62000c101d00 */
[----:B------:R-:W-:Y:S01]  /*15cc0*/  LOP3.LUT R8, R83, 0x8, R8, 0xe2, !PT ;  /* 0x0000000853087812 */ /* 0x000fe200078ee208 */
[----:B------:R-:W-:Y:S01]  /*15cd0*/  IMAD R83, R9, UR5, R82 ;  /* 0x0000000509537c24 */ /* 0x000fe2000f8e0252 */
[----:B------:R-:W-:Y:S01]  /*15ce0*/  SEL R9, RZ, 0xffffffff, P0 ;  /* 0xffffffffff097807 */ /* 0x000fe20000000000 */
[----:B------:R-:W5:Y:S01]  /*15cf0*/  LD.E.128 R48, desc[UR42][R48.64] ;  /* 0x0000002a30307980 */ /* 0x000f62000c101d00 */
[----:B------:R-:W-:-:S02]  /*15d00*/  IMAD.SHL.U32 R85, R80, 0x10, RZ ;  /* 0x0000001050557824 */ /* 0x000fc400078e00ff */
[----:B------:R-:W-:Y:S01]  /*15d10*/  VIADD R91, R193, 0x180 ;  /* 0x00000180c15b7836 */ /* 0x000fe20000000000 */
[----:B------:R-:W5:Y:S01]  /*15d20*/  LD.E.128 R52, desc[UR42][R52.64] ;  /* 0x0000002a34347980 */ /* 0x000f62000c101d00 */
[----:B------:R-:W-:-:S03]  /*15d30*/  SHF.R.S32.HI R80, RZ, 0x1f, R81 ;  /* 0x0000001fff507819 */ /* 0x000fc60000011451 */
[----:B------:R-:W5:Y:S04]  /*15d40*/  LD.E.128 R56, desc[UR42][R56.64] ;  /* 0x0000002a38387980 */ /* 0x000f68000c101d00 */
[----:B------:R-:W5:Y:S01]  /*15d50*/  LD.E.128 R72, desc[UR42][R72.64] ;  /* 0x0000002a48487980 */ /* 0x000f62000c101d00 */
[----:B------:R-:W-:Y:S01]  /*15d60*/  IMAD.SHL.U32 R9, R9, 0x20, RZ ;  /* 0x0000002009097824 */ /* 0x000fe200078e00ff */
[----:B------:R-:W-:Y:S01]  /*15d70*/  ULDC.64 UR4, c[0x0][0xad8] ;  /* 0x0002b60000047ab9 */ /* 0x000fe20000000a00 */
[----:B------:R-:W-:Y:S01]  /*15d80*/  @!PT LDS RZ, [RZ] ;  /* 0x00000000fffff984 */ /* 0x000fe20000000800 */
[----:B------:R-:W-:Y:S01]  /*15d90*/  @!PT LDS RZ, [RZ] ;  /* 0x00000000fffff984 */ /* 0x000fe20000000800 */
[----:B------:R-:W-:Y:S01]  /*15da0*/  @!PT LDS RZ, [RZ] ;  /* 0x00000000fffff984 */ /* 0x000fe20000000800 */
[----:B------:R-:W-:Y:S01]  /*15db0*/  @!PT LDS RZ, [RZ] ;  /* 0x00000000fffff984 */ /* 0x000fe20000000800 */
[----:B------:R0:W-:Y:S06]  /*15dc0*/  MEMBAR.ALL.CTA ;  /* 0x0000000000007992 */ /* 0x0001ec0000008000 */
[----:B0-----:R-:W0:Y:S01]  /*15dd0*/  FENCE.VIEW.ASYNC.S ;  /* 0x00000000000073c6 */ /* 0x001e220000000000 */
[----:B------:R-:W-:-:S02]  /*15de0*/  LOP3.LUT R8, R85, 0x10, R8, 0xe2, !PT ;  /* 0x0000001055087812 */ /* 0x000fc400078ee208 */
[-C--:B------:R-:W-:Y:S01]  /*15df0*/  ISETP.GE.AND P0, PT, R91, R0.reuse, PT ;  /* 0x000000005b00720c */ /* 0x080fe20003f06270 */
[----:B------:R-:W-:Y:S01]  /*15e00*/  IMAD.IADD R11, R11, 0x1, R83 ;  /* 0x000000010b0b7824 */ /* 0x000fe200078e0253 */
[----:B------:R-:W-:Y:S01]  /*15e10*/  LOP3.LUT R8, R9, 0x20, R8, 0xe2, !PT ;  /* 0x0000002009087812 */ /* 0x000fe200078ee208 */
[----:B------:R-:W-:Y:S01]  /*15e20*/  IMAD R80, R80, UR4, RZ ;  /* 0x0000000450507c24 */ /* 0x000fe2000f8e02ff */
[----:B------:R-:W-:Y:S01]  /*15e30*/  SEL R9, RZ, 0x40, P0 ;  /* 0x00000040ff097807 */ /* 0x000fe20000000000 */
[----:B------:R-:W-:Y:S02]  /*15e40*/  IMAD.IADD R76, R76, 0x1, R192 ;  /* 0x000000014c4c7824 */ /* 0x000fe400078e02c0 */
[----:B------:R-:W-:Y:S02]  /*15e50*/  VIADD R89, R193, 0x1c0 ;  /* 0x000001c0c1597836 */ /* 0x000fe40000000000 */
[C---:B------:R-:W-:Y:S02]  /*15e60*/  IMAD R83, R81.reuse, UR5, R80 ;  /* 0x0000000551537c24 */ /* 0x040fe4000f8e0250 */
[----:B------:R-:W-:Y:S01]  /*15e70*/  IMAD.WIDE.U32 R10, R81, UR4, R10 ;  /* 0x00000004510a7c25 */ /* 0x000fe2000f8e000a */
[----:B------:R-:W-:Y:S01]  /*15e80*/  LOP3.LUT R82, R8, R9, RZ, 0xfc, !PT ;  /* 0x0000000908527212 */ /* 0x000fe200078efcff */
[----:B------:R-:W-:Y:S01]  /*15e90*/  ULDC.64 UR4, c[0x0][0xa80] ;  /* 0x0002a00000047ab9 */ /* 0x000fe20000000a00 */
[----:B------:R-:W-:Y:S01]  /*15ea0*/  ISETP.GE.AND P1, PT, R76, R87, PT ;  /* 0x000000574c00720c */ /* 0x000fe20003f26270 */
[----:B------:R-:W-:Y:S01]  /*15eb0*/  VIADD R8, R2, 0x28c20 ;  /* 0x00028c2002087836 */ /* 0x000fe20000000000 */
[----:B------:R-:W-:Y:S01]  /*15ec0*/  ISETP.GE.AND P0, PT, R89, R0, PT ;  /* 0x000000005900720c */ /* 0x000fe20003f06270 */
[----:B------:R-:W-:Y:S01]  /*15ed0*/  IMAD.IADD R11, R11, 0x1, R83 ;  /* 0x000000010b0b7824 */ /* 0x000fe200078e0253 */
[----:B------:R-:W-:-:S02]  /*15ee0*/  LEA R84, P2, R10, UR4, 0x1 ;  /* 0x000000040a547c11 */ /* 0x000fc4000f8408ff */
[----:B------:R-:W-:Y:S02]  /*15ef0*/  PRMT R8, RZ, 0x654, R8 ;  /* 0x00000654ff087816 */ /* 0x000fe40000000008 */
[----:B------:R-:W-:Y:S02]  /*15f00*/  SEL R9, RZ, 0x80, P0 ;  /* 0x00000080ff097807 */ /* 0x000fe40000000000 */
[----:B------:R-:W-:Y:S01]  /*15f10*/  LEA.HI.X R85, R10, UR5, R11, 0x1, P2 ;  /* 0x000000050a557c11 */ /* 0x000fe200090f0c0b */
[----:B0-----:R0:W-:Y:S01]  /*15f20*/  SYNCS.ARRIVE.TRANS64.RED.A1T0 RZ, [R8+URZ], RZ ;  /* 0x000000ff08ff79a7 */ /* 0x0011e2000810043f */
[----:B------:R-:W-:Y:S01]  /*15f30*/  LOP3.LUT R83, R82, R9, RZ, 0xfc, !PT ;  /* 0x0000000952537212 */ /* 0x000fe200078efcff */
[----:B------:R-:W-:Y:S02]  /*15f40*/  BSSY B1, `(.L_x_2800) ;  /* 0x000002a000017945 */ /* 0x000fe40003800000 */
[----:B------:R1:W3:Y:S01]  /*15f50*/  SHFL.IDX PT, R9, R85, RZ, 0x181f ;  /* 0x00181fff55097589 */ /* 0x0002e200000e0000 */
[----:B------:R-:W-:-:S03]  /*15f60*/  SHF.R.S32.HI R152, RZ, 0x1f, R215 ;  /* 0x0000001fff987819 */ /* 0x000fc600000114d7 */
[----:B0-----:R1:W0:Y:S01]  /*15f70*/  SHFL.IDX PT, R8, R84, RZ, 0x181f ;  /* 0x00181fff54087589 */ /* 0x00122200000e0000 */
[----:B------:R-:W-:Y:S02]  /*15f80*/  SHF.R.S32.HI R153, RZ, 0x1f, R216 ;  /* 0x0000001fff997819 */ /* 0x000fe400000114d8 */
[----:B------:R-:W-:Y:S02]  /*15f90*/  SHF.R.S32.HI R154, RZ, 0x1f, R217 ;  /* 0x0000001fff9a7819 */ /* 0x000fe400000114d9 */
[----:B------:R-:W-:Y:S01]  /*15fa0*/  SHF.R.S32.HI R155, RZ, 0x1f, R218 ;  /* 0x0000001fff9b7819 */ /* 0x000fe200000114da */
[----:B------:R-:W-:Y:S06]  /*15fb0*/  @P1 BRA `(.L_x_2801) ;  /* 0x0000000000881947 */ /* 0x000fec0003800000 */
[-C--:B------:R-:W-:Y:S02]  /*15fc0*/  ISETP.GE.AND P5, PT, R218, R0.reuse, PT ;  /* 0x00000000da00720c */ /* 0x080fe40003fa6270 */
[-C--:B------:R-:W-:Y:S02]  /*15fd0*/  ISETP.GE.AND P0, PT, R193, R0.reuse, PT ;  /* 0x00000000c100720c */ /* 0x080fe40003f06270 */
[-C--:B------:R-:W-:Y:S02]  /*15fe0*/  ISETP.GE.AND P4, PT, R217, R0.reuse, PT ;  /* 0x00000000d900720c */ /* 0x080fe40003f86270 */
[-C--:B------:R-:W-:Y:S02]  /*15ff0*/  ISETP.GE.AND P3, PT, R216, R0.reuse, PT ;  /* 0x00000000d800720c */ /* 0x080fe40003f66270 */
[----:B------:R-:W-:Y:S02]  /*16000*/  ISETP.GE.AND P2, PT, R215, R0, PT ;  /* 0x00000000d700720c */ /* 0x000fe40003f46270 */
[----:B------:R-:W-:-:S03]  /*16010*/  SHF.R.S32.HI R86, RZ, 0x1f, R3 ;  /* 0x0000001fff567819 */ /* 0x000fc60000011403 */
[C---:B0-----:R-:W-:Y:S02]  /*16020*/  @!P5 LEA R10, P1, R218.reuse, R8, 0x1 ;  /* 0x00000008da0ad211 */ /* 0x041fe400078208ff */
[----:B---3--:R-:W-:Y:S02]  /*16030*/  @!P0 IMAD.WIDE R80, R193, 0x2, R8 ;  /* 0x00000002c1508825 */ /* 0x008fe400078e0208 */
[----:B------:R-:W-:Y:S02]  /*16040*/  @!P5 LEA.HI.X R11, R218, R9, R155, 0x1, P1 ;  /* 0x00000009da0bd211 */ /* 0x000fe400008f0c9b */
[----:B------:R-:W-:Y:S01]  /*16050*/  ISETP.GE.AND P1, PT, R3, R0, PT ;  /* 0x000000000300720c */ /* 0x000fe20003f26270 */
[----:B-----5:R0:W-:Y:S01]  /*16060*/  @!P0 ST.E.128 desc[UR42][R80.64], R4 ;  /* 0x0000000450008985 */ /* 0x0201e2000c101d2a */
[----:B------:R-:W-:-:S03]  /*16070*/  LOP3.LUT P0, RZ, R82, 0x40, RZ, 0xc0, !PT ;  /* 0x0000004052ff7812 */ /* 0x000fc6000780c0ff */
[----:B------:R3:W-:Y:S01]  /*16080*/  @!P5 ST.E.128 desc[UR42][R10.64], R20 ;  /* 0x000000140a00d985 */ /* 0x0007e2000c101d2a */
[----:B0-----:R-:W-:Y:S02]  /*16090*/  SHF.R.S32.HI R5, RZ, 0x1f, R91 ;  /* 0x0000001fff057819 */ /* 0x001fe4000001145b */
[----:B------:R-:W-:Y:S02]  /*160a0*/  SHF.R.S32.HI R80, RZ, 0x1f, R89 ;  /* 0x0000001fff507819 */ /* 0x000fe40000011459 */
[CC--:B---3--:R-:W-:Y:S02]  /*160b0*/  @!P4 LEA R22, P5, R217.reuse, R8.reuse, 0x1 ;  /* 0x00000008d916c211 */ /* 0x0c8fe400078a08ff */
[-C--:B------:R-:W-:Y:S02]  /*160c0*/  @!P3 LEA R20, P6, R216, R8.reuse, 0x1 ;  /* 0x00000008d814b211 */ /* 0x080fe400078c08ff */
[----:B------:R-:W-:Y:S02]  /*160d0*/  @!P4 LEA.HI.X R23, R217, R9, R154, 0x1, P5 ;  /* 0x00000009d917c211 */ /* 0x000fe400028f0c9a */
[----:B------:R-:W-:-:S02]  /*160e0*/  @!P2 LEA R10, P5, R215, R8, 0x1 ;  /* 0x00000008d70aa211 */ /* 0x000fc400078a08ff */
[-C--:B------:R-:W-:Y:S01]  /*160f0*/  @!P3 LEA.HI.X R21, R216, R9.reuse, R153, 0x1, P6 ;  /* 0x00000009d815b211 */ /* 0x080fe200030f0c99 */
[----:B------:R4:W-:Y:S01]  /*16100*/  @!P4 ST.E.128 desc[UR42][R22.64], R28 ;  /* 0x0000001c1600c985 */ /* 0x0009e2000c101d2a */
[----:B------:R-:W-:Y:S02]  /*16110*/  LOP3.LUT P6, RZ, R83, 0x80, RZ, 0xc0, !PT ;  /* 0x0000008053ff7812 */ /* 0x000fe400078cc0ff */
[----:B------:R-:W-:Y:S01]  /*16120*/  @!P2 LEA.HI.X R11, R215, R9, R152, 0x1, P5 ;  /* 0x00000009d70ba211 */ /* 0x000fe200028f0c98 */
[----:B------:R4:W-:Y:S01]  /*16130*/  @!P3 ST.E.128 desc[UR42][R20.64], R36 ;  /* 0x000000241400b985 */ /* 0x0009e2000c101d2a */
[----:B------:R-:W-:-:S03]  /*16140*/  @!P1 LEA R6, P5, R3, R8, 0x1 ;  /* 0x0000000803069211 */ /* 0x000fc600078a08ff */
[----:B------:R4:W-:Y:S01]  /*16150*/  @!P2 ST.E.128 desc[UR42][R10.64], R44 ;  /* 0x0000002c0a00a985 */ /* 0x0009e2000c101d2a */
[----:B------:R-:W-:Y:S02]  /*16160*/  @!P1 LEA.HI.X R7, R3, R9, R86, 0x1, P5 ;  /* 0x0000000903079211 */ /* 0x000fe400028f0c56 */
[----:B------:R-:W-:-:S03]  /*16170*/  @P0 LEA R4, P5, R91, R8, 0x1 ;  /* 0x000000085b040211 */ /* 0x000fc600078a08ff */
[----:B------:R4:W-:Y:S01]  /*16180*/  @!P1 ST.E.128 desc[UR42][R6.64], R52 ;  /* 0x0000003406009985 */ /* 0x0009e2000c101d2a */
[----:B------:R-:W-:Y:S02]  /*16190*/  @P0 LEA.HI.X R5, R91, R9, R5, 0x1, P5 ;  /* 0x000000095b050211 */ /* 0x000fe400028f0c05 */
[----:B------:R-:W-:-:S03]  /*161a0*/  @P6 LEA R8, P5, R89, R8, 0x1 ;  /* 0x0000000859086211 */ /* 0x000fc600078a08ff */
[----:B------:R4:W-:Y:S01]  /*161b0*/  @P0 ST.E.128 desc[UR42][R4.64], R60 ;  /* 0x0000003c04000985 */ /* 0x0009e2000c101d2a */
[----:B------:R-:W-:-:S05]  /*161c0*/  @P6 LEA.HI.X R9, R89, R9, R80, 0x1, P5 ;  /* 0x0000000959096211 */ /* 0x000fca00028f0c50 */
[----:B------:R4:W-:Y:S04]  /*161d0*/  @P6 ST.E.128 desc[UR42][R8.64], R68 ;  /* 0x0000004408006985 */ /* 0x0009e8000c101d2a */
.L_x_2801:
[----:B------:R-:W-:Y:S05]  /*161e0*/  BSYNC B1 ;  /* 0x0000000000017941 */ /* 0x000fea0003800000 */
.L_x_2800:
[----:B------:R-:W-:Y:S01]  /*161f0*/  VIADD R76, R76, 0x20 ;  /* 0x000000204c4c7836 */ /* 0x000fe20000000000 */
[----:B----45:R4:W0:Y:S04]  /*16200*/  SHFL.IDX PT, R5, R85, 0x1, 0x181f ;  /* 0x00381f0055057f89 */ /* 0x03082800000e0000 */
[----:B------:R-:W-:Y:S01]  /*16210*/  ISETP.GE.AND P0, PT, R76, R87, PT ;  /* 0x000000574c00720c */ /* 0x000fe20003f06270 */
[----:B------:R4:W0:-:S12]  /*16220*/  SHFL.IDX PT, R4, R84, 0x1, 0x181f ;  /* 0x00381f0054047f89 */ /* 0x00081800000e0000 */
[----:B----4-:R-:W-:Y:S05]  /*16230*/  @P0 BRA `(.L_x_2802) ;  /* 0x0000002800680947 */ /* 0x010fea0003800000 */
[-C--:B------:R-:W-:Y:S02]  /*16240*/  ISETP.GE.AND P2, PT, R193, R0.reuse, PT ;  /* 0x00000000c100720c */ /* 0x080fe40003f46270 */
[-C--:B------:R-:W-:Y:S02]  /*16250*/  ISETP.GE.AND P6, PT, R218, R0.reuse, PT ;  /* 0x00000000da00720c */ /* 0x080fe40003fc6270 */
[-C--:B------:R-:W-:Y:S02]  /*16260*/  ISETP.GE.AND P4, PT, R217, R0.reuse, PT ;  /* 0x00000000d900720c */ /* 0x080fe40003f86270 */
[-C--:B------:R-:W-:Y:S02]  /*16270*/  ISETP.GE.AND P3, PT, R216, R0.reuse, PT ;  /* 0x00000000d800720c */ /* 0x080fe40003f66270 */
[----:B------:R-:W-:-:S05]  /*16280*/  ISETP.GE.AND P1, PT, R3, R0, PT ;  /* 0x000000000300720c */ /* 0x000fca0003f26270 */
[----:B0--3--:R-:W-:Y:S02]  /*16290*/  @!P2 IMAD.WIDE R8, R193, 0x2, R4 ;  /* 0x00000002c108a825 */ /* 0x009fe400078e0204 */
[CC--:B------:R-:W-:Y:S02]  /*162a0*/  @!P6 LEA R6, P0, R218.reuse, R4.reuse, 0x1 ;  /* 0x00000004da06e211 */ /* 0x0c0fe400078008ff */
[----:B------:R-:W-:Y:S01]  /*162b0*/  @!P4 LEA R10, P5, R217, R4, 0x1 ;  /* 0x00000004d90ac211 */ /* 0x000fe200078a08ff */
[----:B------:R0:W-:Y:S01]  /*162c0*/  @!P2 ST.E.128 desc[UR42][R8.64], R12 ;  /* 0x0000000c0800a985 */ /* 0x0001e2000c101d2a */
[----:B------:R-:W-:Y:S02]  /*162d0*/  ISETP.GE.AND P2, PT, R215, R0, PT ;  /* 0x00000000d700720c */ /* 0x000fe40003f46270 */
[----:B------:R-:W-:Y:S02]  /*162e0*/  @!P6 LEA.HI.X R7, R218, R5, R155, 0x1, P0 ;  /* 0x00000005da07e211 */ /* 0x000fe400000f0c9b */
[----:B------:R-:W-:-:S02]  /*162f0*/  LOP3.LUT P0, RZ, R82, 0x40, RZ, 0xc0, !PT ;  /* 0x0000004052ff7812 */ /* 0x000fc4000780c0ff */
[-C--:B------:R-:W-:Y:S01]  /*16300*/  @!P4 LEA.HI.X R11, R217, R5.reuse, R154, 0x1, P5 ;  /* 0x00000005d90bc211 */ /* 0x080fe200028f0c9a */
[----:B------:R3:W-:Y:S01]  /*16310*/  @!P6 ST.E.128 desc[UR42][R6.64], R24 ;  /* 0x000000180600e985 */ /* 0x0007e2000c101d2a */
[CC--:B------:R-:W-:Y:S02]  /*16320*/  @!P3 LEA R22, P5, R216.reuse, R4.reuse, 0x1 ;  /* 0x00000004d816b211 */ /* 0x0c0fe400078a08ff */
[----:B------:R-:W-:Y:S01]  /*16330*/  SHF.R.S32.HI R0, RZ, 0x1f, R3 ;  /* 0x0000001fff007819 */ /* 0x000fe20000011403 */
[----:B------:R3:W-:Y:S01]  /*16340*/  @!P4 ST.E.128 desc[UR42][R10.64], R32 ;  /* 0x000000200a00c985 */ /* 0x0007e2000c101d2a */
[C---:B------:R-:W-:Y:S02]  /*16350*/  @!P1 LEA R20, P6, R3.reuse, R4, 0x1 ;  /* 0x0000000403149211 */ /* 0x040fe400078c08ff */
[-C--:B------:R-:W-:Y:S02]  /*16360*/  @!P3 LEA.HI.X R23, R216, R5.reuse, R153, 0x1, P5 ;  /* 0x00000005d817b211 */ /* 0x080fe400028f0c99 */
[----:B------:R-:W-:-:S02]  /*16370*/  @!P1 LEA.HI.X R21, R3, R5, R0, 0x1, P6 ;  /* 0x0000000503159211 */ /* 0x000fc400030f0c00 */
[-C--:B0-----:R-:W-:Y:S01]  /*16380*/  @!P2 LEA R12, P5, R215, R4.reuse, 0x1 ;  /* 0x00000004d70ca211 */ /* 0x081fe200078a08ff */
[----:B------:R3:W-:Y:S01]  /*16390*/  @!P3 ST.E.128 desc[UR42][R22.64], R40 ;  /* 0x000000281600b985 */ /* 0x0007e2000c101d2a */
[----:B------:R-:W-:Y:S02]  /*163a0*/  SHF.R.S32.HI R0, RZ, 0x1f, R91 ;  /* 0x0000001fff007819 */ /* 0x000fe4000001145b */
[----:B------:R-:W-:Y:S02]  /*163b0*/  @P0 LEA R8, P6, R91, R4, 0x1 ;  /* 0x000000045b080211 */ /* 0x000fe400078c08ff */
[-C--:B------:R-:W-:Y:S02]  /*163c0*/  @!P2 LEA.HI.X R13, R215, R5.reuse, R152, 0x1, P5 ;  /* 0x00000005d70da211 */ /* 0x080fe400028f0c98 */
[----:B------:R-:W-:-:S03]  /*163d0*/  @P0 LEA.HI.X R9, R91, R5, R0, 0x1, P6 ;  /* 0x000000055b090211 */ /* 0x000fc600030f0c00 */
        /* <DEDUP_REMOVED lines=10> */
.L_x_2799:
[----:B------:R-:W-:Y:S01]  /*16480*/  ULDC.64 UR4, c[0x0][0xb08] ;  /* 0x0002c20000047ab9 */ /* 0x000fe20000000a00 */
[----:B-1----:R-:W-:Y:S01]  /*16490*/  IMAD.IADD R12, R201, 0x1, R192 ;  /* 0x00000001c90c7824 */ /* 0x002fe200078e02c0 */
        /* <DEDUP_REMOVED lines=9> */
[----:B------:R-:W-:Y:S01]  /*16530*/  IMAD.IADD R192, R191, 0x1, R192 ;  /* 0x00000001bfc07824 */ /* 0x000fe200078e02c0 */
[----:B------:R-:W-:Y:S01]  /*16540*/  SHF.R.S32.HI R153, RZ, 0x1f, R224 ;  /* 0x0000001fff997819 */ /* 0x000fe200000114e0 */
[----:B------:R-:W-:Y:S01]  /*16550*/  IMAD.IADD R11, R11, 0x1, R9 ;  /* 0x000000010b0b7824 */ /* 0x000fe200078e0209 */
[----:B------:R-:W-:Y:S01]  /*16560*/  SHF.R.S32.HI R154, RZ, 0x1f, R225 ;  /* 0x0000001fff9a7819 */ /* 0x000fe200000114e1 */
[----:B------:R-:W-:Y:S01]  /*16570*/  IMAD.MOV.U32 R9, RZ, RZ, R12 ;  /* 0x000000ffff097224 */ /* 0x000fe200078e000c */
[----:B------:R-:W-:Y:S01]  /*16580*/  SHF.R.S32.HI R155, RZ, 0x1f, R226 ;  /* 0x0000001fff9b7819 */ /* 0x000fe200000114e2 */
[----:B------:R-:W-:Y:S01]  /*16590*/  IMAD.WIDE.U32 R10, R204, UR4, R10 ;  /* 0x00000004cc0a7c25 */ /* 0x000fe2000f8e000a */
[----:B------:R-:W-:-:S02]  /*165a0*/  SHF.R.S32.HI R156, RZ, 0x1f, R227 ;  /* 0x0000001fff9c7819 */ /* 0x000fc400000114e3 */
[----:B------:R-:W-:Y:S01]  /*165b0*/  SHF.R.S32.HI R157, RZ, 0x1f, R228 ;  /* 0x0000001fff9d7819 */ /* 0x000fe200000114e4 */
[----:B------:R-:W-:Y:S01]  /*165c0*/  IMAD R11, R204, UR5, R11 ;  /* 0x00000005cc0b7c24 */ /* 0x000fe2000f8e020b */
        /* <DEDUP_REMOVED lines=10> */
[----:B------:R-:W0:Y:S01]  /*16670*/  LDC R0, c[0x0][0xbe8] ;  /* 0x0002fa00ff007b82 */ /* 0x000e220000000800 */
[C---:B------:R-:W-:Y:S01]  /*16680*/  VIADD R165, R194.reuse, 0x90 ;  /* 0x00000090c2a57836 */ /* 0x040fe20000000000 */
[----:B------:R-:W-:Y:S01]  /*16690*/  SHF.R.S32.HI R163, RZ, 0x1f, R163 ;  /* 0x0000001fffa37819 */ /* 0x000fe200000114a3 */
[----:B------:R-:W-:Y:S01]  /*166a0*/  IMAD.IADD R11, R11, 0x1, R3 ;  /* 0x000000010b0b7824 */ /* 0x000fe200078e0203 */
[----:B------:R-:W-:Y:S01]  /*166b0*/  SHF.R.S32.HI R235, RZ, 0x1f, R194 ;  /* 0x0000001fffeb7819 */ /* 0x000fe200000114c2 */
[----:B------:R-:W-:Y:S01]  /*166c0*/  VIADD R167, R194, 0x88 ;  /* 0x00000088c2a77836 */ /* 0x000fe20000000000 */
[----:B------:R-:W-:Y:S01]  /*166d0*/  SHF.R.S32.HI R165, RZ, 0x1f, R165 ;  /* 0x0000001fffa57819 */ /* 0x000fe200000114a5 */
[----:B------:R-:W-:-:S03]  /*166e0*/  IMAD.WIDE.U32 R10, R220, UR4, R10 ;  /* 0x00000004dc0a7c25 */ /* 0x000fc6000f8e000a */
[----:B------:R-:W-:Y:S01]  /*166f0*/  SHF.R.S32.HI R167, RZ, 0x1f, R167 ;  /* 0x0000001fffa77819 */ /* 0x000fe200000114a7 */
[----:B------:R-:W-:Y:S01]  /*16700*/  IMAD R11, R220, UR5, R11 ;  /* 0x00000005dc0b7c24 */ /* 0x000fe2000f8e020b */
[----:B------:R-:W-:Y:S01]  /*16710*/  ULDC.64 UR4, c[0x0][0xb30] ;  /* 0x0002cc0000047ab9 */ /* 0x000fe20000000a00 */
[C---:B------:R-:W-:Y:S02]  /*16720*/  VIADD R169, R194.reuse, 0x80 ;  /* 0x00000080c2a97836 */ /* 0x040fe40000000000 */
[C---:B------:R-:W-:Y:S02]  /*16730*/  VIADD R171, R194.reuse, 0x78 ;  /* 0x00000078c2ab7836 */ /* 0x040fe40000000000 */
[C---:B------:R-:W-:Y:S01]  /*16740*/  VIADD R173, R194.reuse, 0x70 ;  /* 0x00000070c2ad7836 */ /* 0x040fe20000000000 */
[----:B------:R-:W-:Y:S01]  /*16750*/  SHF.R.S32.HI R169, RZ, 0x1f, R169 ;  /* 0x0000001fffa97819 */ /* 0x000fe200000114a9 */
[C---:B------:R-:W-:Y:S01]  /*16760*/  VIADD R175, R194.reuse, 0x68 ;  /* 0x00000068c2af7836 */ /* 0x040fe20000000000 */
[----:B------:R-:W-:Y:S01]  /*16770*/  SHF.R.S32.HI R171, RZ, 0x1f, R171 ;  /* 0x0000001fffab7819 */ /* 0x000fe200000114ab */
[C---:B------:R-:W-:Y:S01]  /*16780*/  VIADD R177, R194.reuse, 0x60 ;  /* 0x00000060c2b17836 */ /* 0x040fe20000000000 */
[----:B------:R-:W-:Y:S01]  /*16790*/  SHF.R.S32.HI R173, RZ, 0x1f, R173 ;  /* 0x0000001fffad7819 */ /* 0x000fe200000114ad */
[----:B------:R-:W-:Y:S01]  /*167a0*/  VIADD R179, R194, 0x58 ;  /* 0x00000058c2b37836 */ /* 0x000fe20000000000 */
[----:B0-----:R-:W-:Y:S01]  /*167b0*/  ISETP.NE.AND P0, PT, R0, 0x1, PT ;  /* 0x000000010000780c */ /* 0x001fe20003f05270 */
        /* <DEDUP_REMOVED lines=12> */
[----:B------:R-:W0:Y:S01]  /*16880*/  @P0 LDC R13, c[0x0][0xbec] ;  /* 0x0002fb00ff0d0b82 */ /* 0x000e220000000800 */
[C---:B------:R-:W-:Y:S01]  /*16890*/  VIADD R212, R194.reuse, 0x20 ;  /* 0x00000020c2d47836 */ /* 0x040fe20000000000 */
[----:B------:R-:W-:Y:S01]  /*168a0*/  SHF.R.S32.HI R206, RZ, 0x1f, R206 ;  /* 0x0000001fffce7819 */ /* 0x000fe200000114ce */
[C---:B------:R-:W-:Y:S01]  /*168b0*/  VIADD R214, R194.reuse, 0x18 ;  /* 0x00000018c2d67836 */ /* 0x040fe20000000000 */
[----:B------:R-:W-:Y:S01]  /*168c0*/  SHF.R.S32.HI R208, RZ, 0x1f, R208 ;  /* 0x0000001fffd07819 */ /* 0x000fe200000114d0 */
[C---:B------:R-:W-:Y:S01]  /*168d0*/  VIADD R232, R194.reuse, 0x10 ;  /* 0x00000010c2e87836 */ /* 0x040fe20000000000 */
[----:B------:R-:W-:Y:S01]  /*168e0*/  SHF.R.S32.HI R210, RZ, 0x1f, R210 ;  /* 0x0000001fffd27819 */ /* 0x000fe200000114d2 */
[C---:B------:R-:W-:Y:S01]  /*168f0*/  VIADD R234, R194.reuse, 0x8 ;  /* 0x00000008c2ea7836 */ /* 0x040fe20000000000 */
[----:B------:R-:W1:Y:S01]  /*16900*/  @P0 LDC R3, c[0x0][0xbf0] ;  /* 0x0002fc00ff030b82 */ /* 0x000e620000000800 */
        /* <DEDUP_REMOVED lines=11> */
[----:B------:R-:W-:Y:S02]  /*169c0*/  VIADD R176, R194, 0x60 ;  /* 0x00000060c2b07836 */ /* 0x000fe40000000000 */
[----:B0-----:R-:W-:-:S04]  /*169d0*/  @P0 IMAD.HI.U32 R13, R12, R13, RZ ;  /* 0x0000000d0c0d0227 */ /* 0x001fc800078e00ff */
[C---:B------:R-:W-:Y:S02]  /*169e0*/  VIADD R178, R194.reuse, 0x58 ;  /* 0x00000058c2b27836 */ /* 0x040fe40000000000 */
[C---:B------:R-:W-:Y:S01]  /*169f0*/  VIADD R180, R194.reuse, 0x50 ;  /* 0x00000050c2b47836 */ /* 0x040fe20000000000 */
[----:B-1----:R-:W-:Y:S01]  /*16a00*/  @P0 SHF.R.U32.HI R9, RZ, R3, R13 ;  /* 0x00000003ff090219 */ /* 0x002fe2000001160d */
[C---:B------:R-:W-:Y:S02]  /*16a10*/  VIADD R182, R194.reuse, 0x48 ;  /* 0x00000048c2b67836 */ /* 0x040fe40000000000 */
[----:B------:R-:W-:Y:S02]  /*16a20*/  VIADD R190, R194, 0x40 ;  /* 0x00000040c2be7836 */ /* 0x000fe40000000000 */
[----:B------:R-:W-:Y:S02]  /*16a30*/  IMAD.MOV R3, RZ, RZ, -R9 ;  /* 0x000000ffff037224 */ /* 0x000fe400078e0a09 */
[----:B------:R-:W-:-:S04]  /*16a40*/  IMAD.WIDE.U32 R10, R9, UR4, R10 ;  /* 0x00000004090a7c25 */ /* 0x000fc8000f8e000a */
[----:B------:R-:W-:Y:S02]  /*16a50*/  IMAD R3, R0, R3, R12 ;  /* 0x0000000300037224 */ /* 0x000fe400078e020c */
[----:B------:R-:W-:Y:S01]  /*16a60*/  IMAD R0, R8, R0, RZ ;  /* 0x0000000008007224 */ /* 0x000fe200078e02ff */
[----:B------:R-:W-:Y:S01]  /*16a70*/  SHF.R.S32.HI R8, RZ, 0x1f, R9 ;  /* 0x0000001fff087819 */ /* 0x000fe20000011409 */
[C---:B------:R-:W-:Y:S02]  /*16a80*/  VIADD R205, R194.reuse, 0x38 ;  /* 0x00000038c2cd7836 */ /* 0x040fe40000000000 */
[----:B------:R-:W-:Y:S02]  /*16a90*/  VIADD R207, R194, 0x30 ;  /* 0x00000030c2cf7836 */ /* 0x000fe40000000000 */
[----:B------:R-:W-:Y:S02]  /*16aa0*/  IMAD R8, R8, UR4, RZ ;  /* 0x0000000408087c24 */ /* 0x000fe4000f8e02ff */
[----:B------:R-:W-:-:S02]  /*16ab0*/  VIADD R209, R194, 0x28 ;  /* 0x00000028c2d17836 */ /* 0x000fc40000000000 */
[----:B------:R-:W-:Y:S01]  /*16ac0*/  IMAD R9, R9, UR5, R8 ;  /* 0x0000000509097c24 */ /* 0x000fe2000f8e0208 */
[----:B------:R-:W-:Y:S01]  /*16ad0*/  SHF.R.S32.HI R8, RZ, 0x1f, R3 ;  /* 0x0000001fff087819 */ /* 0x000fe20000011403 */
[----:B------:R-:W-:Y:S01]  /*16ae0*/  ULDC.64 UR4, c[0x0][0xb28] ;  /* 0x0002ca0000047ab9 */ /* 0x000fe20000000a00 */
[----:B------:R-:W-:Y:S02]  /*16af0*/  VIADD R211, R194, 0x20 ;  /* 0x00000020c2d37836 */ /* 0x000fe40000000000 */
[----:B------:R-:W-:Y:S02]  /*16b00*/  IMAD.IADD R11, R11, 0x1, R9 ;  /* 0x000000010b0b7824 */ /* 0x000fe400078e0209 */
[----:B------:R-:W-:Y:S02]  /*16b10*/  IMAD R8, R8, UR4, RZ ;  /* 0x0000000408087c24 */ /* 0x000fe4000f8e02ff */
[----:B------:R-:W-:-:S04]  /*16b20*/  IMAD.WIDE.U32 R10, R3, UR4, R10 ;  /* 0x00000004030a7c25 */ /* 0x000fc8000f8e000a */
[----:B------:R-:W-:Y:S01]  /*16b30*/  IMAD R8, R3, UR5, R8 ;  /* 0x0000000503087c24 */ /* 0x000fe2000f8e0208 */
[----:B------:R-:W-:Y:S01]  /*16b40*/  ULDC.64 UR4, c[0x0][0xb00] ;  /* 0x0002c00000047ab9 */ /* 0x000fe20000000a00 */
[----:B------:R-:W-:Y:S01]  /*16b50*/  VIADD R213, R194, 0x18 ;  /* 0x00000018c2d57836 */ /* 0x000fe20000000000 */
[----:B------:R-:W-:Y:S01]  /*16b60*/  LEA R3, P0, R10, UR4, 0x2 ;  /* 0x000000040a037c11 */ /* 0x000fe2000f8010ff */
[----:B------:R-:W-:Y:S02]  /*16b70*/  IMAD.IADD R9, R11, 0x1, R8 ;  /* 0x000000010b097824 */ /* 0x000fe400078e0208 */
[----:B------:R-:W-:Y:S02]  /*16b80*/  VIADD R8, R2, 0x28c20 ;  /* 0x00028c2002087836 */ /* 0x000fe40000000000 */
[----:B------:R0:W1:Y:S01]  /*16b90*/  SHFL.IDX PT, R20, R3, RZ, 0x1c1f ;  /* 0x001c1fff03147589 */ /* 0x00006200000e0000 */
[----:B------:R-:W-:Y:S01]  /*16ba0*/  LEA.HI.X R14, R10, UR5, R9, 0x2, P0 ;  /* 0x000000050a0e7c11 */ /* 0x000fe200080f1409 */
[----:B------:R-:W-:Y:S01]  /*16bb0*/  VIADD R231, R194, 0x10 ;  /* 0x00000010c2e77836 */ /* 0x000fe20000000000 */
[----:B------:R-:W-:Y:S01]  /*16bc0*/  ISETP.GE.AND P0, PT, R192, R0, PT ;  /* 0x00000000c000720c */ /* 0x000fe20003f06270 */
[----:B------:R-:W-:Y:S01]  /*16bd0*/  VIADD R233, R194, 0x8 ;  /* 0x00000008c2e97836 */ /* 0x000fe20000000000 */
[----:B------:R-:W-:Y:S01]  /*16be0*/  PRMT R8, RZ, 0x654, R8 ;  /* 0x00000654ff087816 */ /* 0x000fe20000000008 */
[----:B------:R0:W3:Y:S03]  /*16bf0*/  SHFL.IDX PT, R15, R14, RZ, 0x1c1f ;  /* 0x001c1fff0e0f7589 */ /* 0x0000e600000e0000 */
[----:B------:R0:W-:Y:S07]  /*16c00*/  SYNCS.ARRIVE.TRANS64.RED.A1T0 RZ, [R8+URZ], RZ ;  /* 0x000000ff08ff79a7 */ /* 0x0001ee000810043f */
[----:B------:R-:W-:Y:S05]  /*16c10*/  @P0 BRA `(.L_x_2804) ;  /* 0x0000000800040947 */ /* 0x000fea0003800000 */
[----:B------:R-:W-:Y:S02]  /*16c20*/  ULDC UR4, c[0x0][0xac8] ;  /* 0x0002b20000047ab9 */ /* 0x000fe40000000800 */
[----:B------:R-:W-:Y:S02]  /*16c30*/  ISETP.GE.AND P0, PT, R194, UR4, PT ;  /* 0x00000004c2007c0c */ /* 0x000fe4000bf06270 */
[----:B------:R-:W-:Y:S02]  /*16c40*/  ISETP.GE.AND P4, PT, R176, UR4, PT ;  /* 0x00000004b0007c0c */ /* 0x000fe4000bf86270 */
[----:B------:R-:W-:-:S09]  /*16c50*/  ISETP.GE.AND P5, PT, R174, UR4, PT ;  /* 0x00000004ae007c0c */ /* 0x000fd2000bfa6270 */
[----:B01----:R-:W-:-:S04]  /*16c60*/  @!P0 LEA R8, P1, R194, R20, 0x2 ;  /* 0x00000014c2088211 */ /* 0x003fc800078210ff */
[----:B---3--:R-:W-:Y:S02]  /*16c70*/  @!P0 LEA.HI.X R9, R194, R15, R235, 0x2, P1 ;  /* 0x0000000fc2098211 */ /* 0x008fe400008f14eb */
        /* <DEDUP_REMOVED lines=25> */
[----:B------:R-:W-:-:S03]  /*16e10*/  ISETP.GE.AND P2, PT, R190, UR4, PT ;  /* 0x00000004be007c0c */ /* 0x000fc6000bf46270 */
[----:B------:R0:W-:Y:S02]  /*16e20*/  @!P1 ST.E.64 desc[UR42][R8.64], R48 ;  /* 0x0000003008009985 */ /* 0x0001e4000c101b2a */
[----:B0-----:R-:W-:-:S04]  /*16e30*/  @!P0 LEA R8, P1, R205, R20, 0x2 ;  /* 0x00000014cd088211 */ /* 0x001fc800078210ff */
[----:B------:R-:W-:Y:S02]  /*16e40*/  @!P0 LEA.HI.X R9, R205, R15, R206, 0x2, P1 ;  /* 0x0000000fcd098211 */ /* 0x000fe400008f14ce */
[----:B------:R-:W-:-:S03]  /*16e50*/  ISETP.GE.AND P1, PT, R180, UR4, PT ;  /* 0x00000004b4007c0c */ /* 0x000fc6000bf26270 */
[----:B------:R0:W-:Y:S01]  /*16e60*/  @!P0 ST.E.64 desc[UR42][R8.64], R52 ;  /* 0x0000003408008985 */ /* 0x0001e2000c101b2a */
[----:B------:R-:W-:-:S09]  /*16e70*/  ISETP.GE.AND P0, PT, R182, UR4, PT ;  /* 0x00000004b6007c0c */ /* 0x000fd2000bf06270 */
[-C--:B------:R-:W-:Y:S02]  /*16e80*/  @!P1 LEA R10, P6, R180, R20.reuse, 0x2 ;  /* 0x00000014b40a9211 */ /* 0x080fe400078c10ff */
[----:B0-----:R-:W-:Y:S02]  /*16e90*/  @!P2 LEA R8, P3, R190, R20, 0x2 ;  /* 0x00000014be08a211 */ /* 0x001fe400078610ff */
[-C--:B------:R-:W-:Y:S02]  /*16ea0*/  @!P1 LEA.HI.X R11, R180, R15.reuse, R181, 0x2, P6 ;  /* 0x0000000fb40b9211 */ /* 0x080fe400030f14b5 */
[----:B------:R-:W-:Y:S02]  /*16eb0*/  @!P2 LEA.HI.X R9, R190, R15, R202, 0x2, P3 ;  /* 0x0000000fbe09a211 */ /* 0x000fe400018f14ca */
[----:B------:R-:W-:-:S03]  /*16ec0*/  ISETP.GE.AND P3, PT, R178, UR4, PT ;  /* 0x00000004b2007c0c */ /* 0x000fc6000bf66270 */
[----:B------:R0:W-:Y:S02]  /*16ed0*/  @!P2 ST.E.64 desc[UR42][R8.64], R56 ;  /* 0x000000380800a985 */ /* 0x0001e4000c101b2a */
[----:B0-----:R-:W-:-:S04]  /*16ee0*/  @!P0 LEA R8, P2, R182, R20, 0x2 ;  /* 0x00000014b6088211 */ /* 0x001fc800078410ff */
[----:B------:R-:W-:-:S05]  /*16ef0*/  @!P0 LEA.HI.X R9, R182, R15, R183, 0x2, P2 ;  /* 0x0000000fb6098211 */ /* 0x000fca00010f14b7 */
[----:B------:R0:W-:Y:S01]  /*16f00*/  @!P0 ST.E.64 desc[UR42][R8.64], R60 ;  /* 0x0000003c08008985 */ /* 0x0001e2000c101b2a */
[----:B------:R-:W-:-:S03]  /*16f10*/  ISETP.GE.AND P0, PT, R172, UR4, PT ;  /* 0x00000004ac007c0c */ /* 0x000fc6000bf06270 */
[----:B------:R1:W-:Y:S01]  /*16f20*/  @!P1 ST.E.64 desc[UR42][R10.64], R64 ;  /* 0x000000400a009985 */ /* 0x0003e2000c101b2a */
[----:B------:R-:W-:Y:S02]  /*16f30*/  ISETP.GE.AND P1, PT, R170, UR4, PT ;  /* 0x00000004aa007c0c */ /* 0x000fe4000bf26270 */
[-C--:B0-----:R-:W-:Y:S02]  /*16f40*/  @!P3 LEA R8, P6, R178, R20.reuse, 0x2 ;  /* 0x00000014b208b211 */ /* 0x081fe400078c10ff */
[-C--:B-1----:R-:W-:Y:S02]  /*16f50*/  @!P4 LEA R10, P2, R176, R20.reuse, 0x2 ;  /* 0x00000014b00ac211 */ /* 0x082fe400078410ff */
[-C--:B------:R-:W-:Y:S02]  /*16f60*/  @!P3 LEA.HI.X R9, R178, R15.reuse, R179, 0x2, P6 ;  /* 0x0000000fb209b211 */ /* 0x080fe400030f14b3 */
[----:B------:R-:W-:Y:S02]  /*16f70*/  @!P5 LEA R12, P6, R174, R20, 0x2 ;  /* 0x00000014ae0cd211 */ /* 0x000fe400078c10ff */
[-C--:B------:R-:W-:Y:S01]  /*16f80*/  @!P4 LEA.HI.X R11, R176, R15.reuse, R177, 0x2, P2 ;  /* 0x0000000fb00bc211 */ /* 0x080fe200010f14b1 */
[----:B------:R0:W-:Y:S01]  /*16f90*/  @!P3 ST.E.64 desc[UR42][R8.64], R68 ;  /* 0x000000440800b985 */ /* 0x0001e2000c101b2a */
[----:B------:R-:W-:-:S02]  /*16fa0*/  @!P5 LEA.HI.X R13, R174, R15, R175, 0x2, P6 ;  /* 0x0000000fae0dd211 */ /* 0x000fc400030f14af */
[----:B------:R-:W-:Y:S01]  /*16fb0*/  ISETP.GE.AND P2, PT, R168, UR4, PT ;  /* 0x00000004a8007c0c */ /* 0x000fe2000bf46270 */
[----:B------:R1:W-:Y:S01]  /*16fc0*/  @!P4 ST.E.64 desc[UR42][R10.64], R72 ;  /* 0x000000480a00c985 */ /* 0x0003e2000c101b2a */
[----:B------:R-:W-:-:S03]  /*16fd0*/  ISETP.GE.AND P3, PT, R166, UR4, PT ;  /* 0x00000004a6007c0c */ /* 0x000fc6000bf66270 */
[----:B------:R3:W-:Y:S01]  /*16fe0*/  @!P5 ST.E.64 desc[UR42][R12.64], R6 ;  /* 0x000000060c00d985 */ /* 0x0007e2000c101b2a */
[----:B0-----:R-:W-:-:S07]  /*16ff0*/  @!P1 LEA R8, P5, R170, R20, 0x2 ;  /* 0x00000014aa089211 */ /* 0x001fce00078a10ff */
[-C--:B-1----:R-:W-:Y:S02]  /*17000*/  @!P2 LEA R10, P6, R168, R20.reuse, 0x2 ;  /* 0x00000014a80aa211 */ /* 0x082fe400078c10ff */
[-C--:B------:R-:W-:Y:S02]  /*17010*/  @!P1 LEA.HI.X R9, R170, R15.reuse, R171, 0x2, P5 ;  /* 0x0000000faa099211 */ /* 0x080fe400028f14ab */
[----:B---3--:R-:W-:Y:S02]  /*17020*/  @!P0 LEA R6, P4, R172, R20, 0x2 ;  /* 0x00000014ac068211 */ /* 0x008fe400078810ff */
[----:B------:R-:W-:Y:S02]  /*17030*/  ISETP.GE.AND P5, PT, R162, UR4, PT ;  /* 0x00000004a2007c0c */ /* 0x000fe4000bfa6270 */
[----:B------:R-:W-:Y:S02]  /*17040*/  @!P0 LEA.HI.X R7, R172, R15, R173, 0x2, P4 ;  /* 0x0000000fac078211 */ /* 0x000fe400020f14ad */
[----:B------:R-:W-:-:S02]  /*17050*/  ISETP.GE.AND P4, PT, R164, UR4, PT ;  /* 0x00000004a4007c0c */ /* 0x000fc4000bf86270 */
[----:B------:R-:W-:Y:S01]  /*17060*/  @!P2 LEA.HI.X R11, R168, R15, R169, 0x2, P6 ;  /* 0x0000000fa80ba211 */ /* 0x000fe200030f14a9 */
[----:B------:R0:W-:Y:S04]  /*17070*/  @!P0 ST.E.64 desc[UR42][R6.64], R80 ;  /* 0x0000005006008985 */ /* 0x0001e8000c101b2a */
[----:B------:R1:W-:Y:S01]  /*17080*/  @!P1 ST.E.64 desc[UR42][R8.64], R84 ;  /* 0x0000005408009985 */ /* 0x0003e2000c101b2a */
[----:B------:R-:W-:-:S03]  /*17090*/  ISETP.GE.AND P1, PT, R236, UR4, PT ;  /* 0x00000004ec007c0c */ /* 0x000fc6000bf26270 */
[----:B------:R3:W-:Y:S01]  /*170a0*/  @!P2 ST.E.64 desc[UR42][R10.64], R88 ;  /* 0x000000580a00a985 */ /* 0x0007e2000c101b2a */
[----:B------:R-:W-:Y:S02]  /*170b0*/  ISETP.GE.AND P2, PT, R237, UR4, PT ;  /* 0x00000004ed007c0c */ /* 0x000fe4000bf46270 */
[-C--:B0-----:R-:W-:Y:S02]  /*170c0*/  @!P3 LEA R6, P6, R166, R20.reuse, 0x2 ;  /* 0x00000014a606b211 */ /* 0x081fe400078c10ff */
[-C--:B-1----:R-:W-:Y:S02]  /*170d0*/  @!P4 LEA R8, P0, R164, R20.reuse, 0x2 ;  /* 0x00000014a408c211 */ /* 0x082fe400078010ff */
[-C--:B------:R-:W-:Y:S02]  /*170e0*/  @!P3 LEA.HI.X R7, R166, R15.reuse, R167, 0x2, P6 ;  /* 0x0000000fa607b211 */ /* 0x080fe400030f14a7 */
[----:B------:R-:W-:Y:S02]  /*170f0*/  @!P4 LEA.HI.X R9, R164, R15, R165, 0x2, P0 ;  /* 0x0000000fa409c211 */ /* 0x000fe400000f14a5 */
[----:B------:R-:W-:Y:S01]  /*17100*/  ISETP.GE.AND P0, PT, R230, UR4, PT ;  /* 0x00000004e6007c0c */ /* 0x000fe2000bf06270 */
[----:B------:R0:W-:Y:S01]  /*17110*/  @!P3 ST.E.64 desc[UR42][R6.64], R92 ;  /* 0x0000005c0600b985 */ /* 0x0001e2000c101b2a */
[----:B---3--:R-:W-:-:S03]  /*17120*/  @!P5 LEA R10, P6, R162, R20, 0x2 ;  /* 0x00000014a20ad211 */ /* 0x008fc600078c10ff */
[----:B------:R1:W-:Y:S01]  /*17130*/  @!P4 ST.E.64 desc[UR42][R8.64], R96 ;  /* 0x000000600800c985 */ /* 0x0003e2000c101b2a */
[----:B------:R-:W-:Y:S02]  /*17140*/  @!P5 LEA.HI.X R11, R162, R15, R163, 0x2, P6 ;  /* 0x0000000fa20bd211 */ /* 0x000fe400030f14a3 */
[----:B------:R-:W-:-:S03]  /*17150*/  ISETP.GE.AND P4, PT, R228, UR4, PT ;  /* 0x00000004e4007c0c */ /* 0x000fc6000bf86270 */
[----:B------:R3:W-:Y:S01]  /*17160*/  @!P5 ST.E.64 desc[UR42][R10.64], R100 ;  /* 0x000000640a00d985 */ /* 0x0007e2000c101b2a */
[----:B------:R-:W-:Y:S02]  /*17170*/  ISETP.GE.AND P5, PT, R229, UR4, PT ;  /* 0x00000004e5007c0c */ /* 0x000fe4000bfa6270 */
[CC--:B0-----:R-:W-:Y:S02]  /*17180*/  @!P2 LEA R6, P6, R237.reuse, R20.reuse, 0x2 ;  /* 0x00000014ed06a211 */ /* 0x0c1fe400078c10ff */
[CC--:B-1----:R-:W-:Y:S02]  /*17190*/  @!P1 LEA R8, P3, R236.reuse, R20.reuse, 0x2 ;  /* 0x00000014ec089211 */ /* 0x0c2fe400078610ff */
[-C--:B------:R-:W-:Y:S02]  /*171a0*/  @!P2 LEA.HI.X R7, R237, R15.reuse, R161, 0x2, P6 ;  /* 0x0000000fed07a211 */ /* 0x080fe400030f14a1 */
[----:B------:R-:W-:Y:S02]  /*171b0*/  @!P1 LEA.HI.X R9, R236, R15, R160, 0x2, P3 ;  /* 0x0000000fec099211 */ /* 0x000fe400018f14a0 */
[----:B---3--:R-:W-:Y:S01]  /*171c0*/  @!P0 LEA R10, P6, R230, R20, 0x2 ;  /* 0x00000014e60a8211 */ /* 0x008fe200078c10ff */
[----:B------:R0:W-:Y:S01]  /*171d0*/  @!P2 ST.E.64 desc[UR42][R6.64], R104 ;  /* 0x000000680600a985 */ /* 0x0001e2000c101b2a */
[----:B------:R-:W-:-:S02]  /*171e0*/  ISETP.GE.AND P3, PT, R227, UR4, PT ;  /* 0x00000004e3007c0c */ /* 0x000fc4000bf66270 */
[----:B------:R-:W-:Y:S01]  /*171f0*/  @!P0 LEA.HI.X R11, R230, R15, R159, 0x2, P6 ;  /* 0x0000000fe60b8211 */ /* 0x000fe200030f149f */
[----:B------:R1:W-:Y:S04]  /*17200*/  @!P1 ST.E.64 desc[UR42][R8.64], R108 ;  /* 0x0000006c08009985 */ /* 0x0003e8000c101b2a */
[----:B------:R3:W-:Y:S01]  /*17210*/  @!P0 ST.E.64 desc[UR42][R10.64], R112 ;  /* 0x000000700a008985 */ /* 0x0007e2000c101b2a */
[----:B------:R-:W-:Y:S02]  /*17220*/  ISETP.GE.AND P0, PT, R226, UR4, PT ;  /* 0x00000004e2007c0c */ /* 0x000fe4000bf06270 */
[-C--:B0-----:R-:W-:Y:S02]  /*17230*/  @!P5 LEA R6, P1, R229, R20.reuse, 0x2 ;  /* 0x00000014e506d211 */ /* 0x081fe400078210ff */
[----:B-1----:R-:W-:-:S02]  /*17240*/  @!P4 LEA R8, P2, R228, R20, 0x2 ;  /* 0x00000014e408c211 */ /* 0x002fc400078410ff */
[-C--:B------:R-:W-:Y:S02]  /*17250*/  @!P5 LEA.HI.X R7, R229, R15.reuse, R158, 0x2, P1 ;  /* 0x0000000fe507d211 */ /* 0x080fe400008f149e */
[----:B---3--:R-:W-:Y:S02]  /*17260*/  @!P3 LEA R10, P6, R227, R20, 0x2 ;  /* 0x00000014e30ab211 */ /* 0x008fe400078c10ff */
[----:B------:R-:W-:Y:S01]  /*17270*/  ISETP.GE.AND P1, PT, R225, UR4, PT ;  /* 0x00000004e1007c0c */ /* 0x000fe2000bf26270 */
[----:B------:R0:W-:Y:S01]  /*17280*/  @!P5 ST.E.64 desc[UR42][R6.64], R116 ;  /* 0x000000740600d985 */ /* 0x0001e2000c101b2a */
[-C--:B------:R-:W-:Y:S02]  /*17290*/  @!P4 LEA.HI.X R9, R228, R15.reuse, R157, 0x2, P2 ;  /* 0x0000000fe409c211 */ /* 0x080fe400010f149d */
[----:B------:R-:W-:Y:S02]  /*172a0*/  @!P3 LEA.HI.X R11, R227, R15, R156, 0x2, P6 ;  /* 0x0000000fe30bb211 */ /* 0x000fe400030f149c */
[----:B------:R-:W-:Y:S01]  /*172b0*/  ISETP.GE.AND P2, PT, R222, UR4, PT ;  /* 0x00000004de007c0c */ /* 0x000fe2000bf46270 */
[----:B------:R1:W-:Y:S01]  /*172c0*/  @!P4 ST.E.64 desc[UR42][R8.64], R120 ;  /* 0x000000780800c985 */ /* 0x0003e2000c101b2a */
[----:B------:R-:W-:-:S03]  /*172d0*/  ISETP.GE.AND P4, PT, R224, UR4, PT ;  /* 0x00000004e0007c0c */ /* 0x000fc6000bf86270 */
[----:B------:R3:W-:Y:S01]  /*172e0*/  @!P3 ST.E.64 desc[UR42][R10.64], R124 ;  /* 0x0000007c0a00b985 */ /* 0x0007e2000c101b2a */
[----:B------:R-:W-:Y:S02]  /*172f0*/  ISETP.GE.AND P3, PT, R223, UR4, PT ;  /* 0x00000004df007c0c */ /* 0x000fe4000bf66270 */
[----:B0-----:R-:W-:-:S04]  /*17300*/  @!P0 LEA R6, P5, R226, R20, 0x2 ;  /* 0x00000014e2068211 */ /* 0x001fc800078a10ff */
[-C--:B------:R-:W-:Y:S02]  /*17310*/  @!P0 LEA.HI.X R7, R226, R15.reuse, R155, 0x2, P5 ;  /* 0x0000000fe2078211 */ /* 0x080fe400028f149b */
[----:B------:R-:W-:Y:S02]  /*17320*/  ISETP.GE.AND P5, PT, R221, UR4, PT ;  /* 0x00000004dd007c0c */ /* 0x000fe4000bfa6270 */
[CC--:B-1----:R-:W-:Y:S01]  /*17330*/  @!P1 LEA R8, P6, R225.reuse, R20.reuse, 0x2 ;  /* 0x00000014e1089211 */ /* 0x0c2fe200078c10ff */
[----:B------:R0:W-:Y:S03]  /*17340*/  @!P0 ST.E.64 desc[UR42][R6.64], R128 ;  /* 0x0000008006008985 */ /* 0x0001e6000c101b2a */
[----:B------:R-:W-:Y:S02]  /*17350*/  @!P1 LEA.HI.X R9, R225, R15, R154, 0x2, P6 ;  /* 0x0000000fe1099211 */ /* 0x000fe400030f149a */
[----:B---3--:R-:W-:-:S03]  /*17360*/  @!P3 LEA R10, P6, R223, R20, 0x2 ;  /* 0x00000014df0ab211 */ /* 0x008fc600078c10ff */
[----:B------:R1:W-:Y:S01]  /*17370*/  @!P1 ST.E.64 desc[UR42][R8.64], R132 ;  /* 0x0000008408009985 */ /* 0x0003e2000c101b2a */
[----:B------:R-:W-:Y:S02]  /*17380*/  @!P3 LEA.HI.X R11, R223, R15, R152, 0x2, P6 ;  /* 0x0000000fdf0bb211 */ /* 0x000fe400030f1498 */
[----:B0-----:R-:W-:-:S04]  /*17390*/  @!P4 LEA R6, P0, R224, R20, 0x2 ;  /* 0x00000014e006c211 */ /* 0x001fc800078010ff */
        /* <DEDUP_REMOVED lines=9> */
.L_x_2804:
[----:B------:R-:W-:Y:S05]  /*17430*/  BSYNC B1 ;  /* 0x0000000000017941 */ /* 0x000fea0003800000 */
.L_x_2803:
[----:B----4-:R-:W-:Y:S01]  /*17440*/  VIADD R7, R192, 0x8 ;  /* 0x00000008c0077836 */ /* 0x010fe20000000000 */
[----:B------:R4:W1:Y:S04]  /*17450*/  SHFL.IDX PT, R23, R14, 0x1, 0x1c1f ;  /* 0x003c1f000e177f89 */ /* 0x00086800000e0000 */
[----:B------:R-:W-:Y:S01]  /*17460*/  ISETP.GE.AND P0, PT, R7, R0, PT ;  /* 0x000000000700720c */ /* 0x000fe20003f06270 */
[----:B0-----:R-:W0:-:S12]  /*17470*/  SHFL.IDX PT, R3, R3, 0x1, 0x1c1f ;  /* 0x003c1f0003037f89 */ /* 0x001e1800000e0000 */
[----:B----4-:R-:W-:Y:S05]  /*17480*/  @P0 BRA `(.L_x_2802) ;  /* 0x0000001400d40947 */ /* 0x010fea0003800000 */
[----:B------:R-:W-:Y:S02]  /*17490*/  ULDC UR4, c[0x0][0xac8] ;  /* 0x0002b20000047ab9 */ /* 0x000fe40000000800 */
[----:B------:R-:W-:Y:S02]  /*174a0*/  ISETP.GE.AND P4, PT, R194, UR4, PT ;  /* 0x00000004c2007c0c */ /* 0x000fe4000bf86270 */
[----:B------:R-:W-:Y:S02]  /*174b0*/  ISETP.GE.AND P2, PT, R233, UR4, PT ;  /* 0x00000004e9007c0c */ /* 0x000fe4000bf46270 */
[----:B------:R-:W-:Y:S02]  /*174c0*/  ISETP.GE.AND P1, PT, R231, UR4, PT ;  /* 0x00000004e7007c0c */ /* 0x000fe4000bf26270 */
[----:B------:R-:W-:-:S07]  /*174d0*/  ISETP.GE.AND P0, PT, R213, UR4, PT ;  /* 0x00000004d5007c0c */ /* 0x000fce000bf06270 */
[----:B0-----:R-:W-:-:S04]  /*174e0*/  @!P4 LEA R6, P3, R194, R3, 0x2 ;  /* 0x00000003c206c211 */ /* 0x001fc800078610ff */
[----:B-1----:R-:W-:Y:S02]  /*174f0*/  @!P4 LEA.HI.X R7, R194, R23, R235, 0x2, P3 ;  /* 0x00000017c207c211 */ /* 0x002fe400018f14eb */
        /* <DEDUP_REMOVED lines=15> */
[----:B-1----:R-:W-:Y:S02]  /*175f0*/  @!P4 LEA R8, P2, R209, R3, 0x2 ;  /* 0x00000003d108c211 */ /* 0x002fe400078410ff */
[----:B------:R-:W-:-:S02]  /*17600*/  @!P3 LEA.HI.X R7, R211, R23, R212, 0x2, P1 ;  /* 0x00000017d307b211 */ /* 0x000fc400008f14d4 */
[----:B------:R-:W-:Y:S02]  /*17610*/  ISETP.GE.AND P1, PT, R190, UR4, PT ;  /* 0x00000004be007c0c */ /* 0x000fe4000bf26270 */
[----:B------:R-:W-:Y:S01]  /*17620*/  @!P4 LEA.HI.X R9, R209, R23, R210, 0x2, P2 ;  /* 0x00000017d109c211 */ /* 0x000fe200010f14d2 */
[----:B------:R0:W-:Y:S01]  /*17630*/  @!P3 ST.E.64 desc[UR42][R6.64], R42 ;  /* 0x0000002a0600b985 */ /* 0x0001e2000c101b2a */
[----:B------:R-:W-:Y:S02]  /*17640*/  ISETP.GE.AND P2, PT, R182, UR4, PT ;  /* 0x00000004b6007c0c */ /* 0x000fe4000bf46270 */
[C---:B----4-:R-:W-:Y:S01]  /*17650*/  @!P5 LEA R10, P6, R207.reuse, R3, 0x2 ;  /* 0x00000003cf0ad211 */ /* 0x050fe200078c10ff */
[----:B------:R1:W-:Y:S01]  /*17660*/  @!P4 ST.E.64 desc[UR42][R8.64], R46 ;  /* 0x0000002e0800c985 */ /* 0x0003e2000c101b2a */
[----:B------:R-:W-:Y:S02]  /*17670*/  ISETP.GE.AND P3, PT, R180, UR4, PT ;  /* 0x00000004b4007c0c */ /* 0x000fe4000bf66270 */
[----:B------:R-:W-:-:S02]  /*17680*/  @!P5 LEA.HI.X R11, R207, R23, R208, 0x2, P6 ;  /* 0x00000017cf0bd211 */ /* 0x000fc400030f14d0 */
[----:B------:R-:W-:-:S03]  /*17690*/  ISETP.GE.AND P4, PT, R178, UR4, PT ;  /* 0x00000004b2007c0c */ /* 0x000fc6000bf86270 */
[----:B------:R4:W-:Y:S01]  /*176a0*/  @!P5 ST.E.64 desc[UR42][R10.64], R50 ;  /* 0x000000320a00d985 */ /* 0x0009e2000c101b2a */
[CC--:B0-----:R-:W-:Y:S02]  /*176b0*/  @!P0 LEA R6, P6, R205.reuse, R3.reuse, 0x2 ;  /* 0x00000003cd068211 */ /* 0x0c1fe400078c10ff */
[C---:B-1----:R-:W-:Y:S02]  /*176c0*/  @!P1 LEA R8, P5, R190.reuse, R3, 0x2 ;  /* 0x00000003be089211 */ /* 0x042fe400078a10ff */
[-C--:B------:R-:W-:Y:S02]  /*176d0*/  @!P0 LEA.HI.X R7, R205, R23.reuse, R206, 0x2, P6 ;  /* 0x00000017cd078211 */ /* 0x080fe400030f14ce */
[----:B------:R-:W-:Y:S02]  /*176e0*/  @!P1 LEA.HI.X R9, R190, R23, R202, 0x2, P5 ;  /* 0x00000017be099211 */ /* 0x000fe400028f14ca */
[----:B------:R-:W-:Y:S01]  /*176f0*/  ISETP.GE.AND P5, PT, R176, UR4, PT ;  /* 0x00000004b0007c0c */ /* 0x000fe2000bfa6270 */
[----:B------:R0:W-:Y:S01]  /*17700*/  @!P0 ST.E.64 desc[UR42][R6.64], R54 ;  /* 0x0000003606008985 */ /* 0x0001e2000c101b2a */
[----:B----4-:R-:W-:-:S02]  /*17710*/  @!P2 LEA R10, P6, R182, R3, 0x2 ;  /* 0x00000003b60aa211 */ /* 0x010fc400078c10ff */
[----:B------:R-:W-:Y:S01]  /*17720*/  ISETP.GE.AND P0, PT, R174, UR4, PT ;  /* 0x00000004ae007c0c */ /* 0x000fe2000bf06270 */
[----:B------:R1:W-:Y:S01]  /*17730*/  @!P1 ST.E.64 desc[UR42][R8.64], R58 ;  /* 0x0000003a08009985 */ /* 0x0003e2000c101b2a */
[----:B------:R-:W-:Y:S02]  /*17740*/  @!P2 LEA.HI.X R11, R182, R23, R183, 0x2, P6 ;  /* 0x00000017b60ba211 */ /* 0x000fe400030f14b7 */
[----:B------:R-:W-:-:S03]  /*17750*/  ISETP.GE.AND P1, PT, R172, UR4, PT ;  /* 0x00000004ac007c0c */ /* 0x000fc6000bf26270 */
[----:B------:R4:W-:Y:S01]  /*17760*/  @!P2 ST.E.64 desc[UR42][R10.64], R62 ;  /* 0x0000003e0a00a985 */ /* 0x0009e2000c101b2a */
[-C--:B0-----:R-:W-:Y:S02]  /*17770*/  @!P3 LEA R6, P6, R180, R3.reuse, 0x2 ;  /* 0x00000003b406b211 */ /* 0x081fe400078c10ff */
[----:B-1----:R-:W-:Y:S02]  /*17780*/  @!P4 LEA R8, P2, R178, R3, 0x2 ;  /* 0x00000003b208c211 */ /* 0x002fe400078410ff */
[-C--:B------:R-:W-:Y:S02]  /*17790*/  @!P3 LEA.HI.X R7, R180, R23.reuse, R181, 0x2, P6 ;  /* 0x00000017b407b211 */ /* 0x080fe400030f14b5 */
[----:B------:R-:W-:Y:S02]  /*177a0*/  @!P4 LEA.HI.X R9, R178, R23, R179, 0x2, P2 ;  /* 0x00000017b209c211 */ /* 0x000fe400010f14b3 */
[----:B------:R-:W-:Y:S01]  /*177b0*/  ISETP.GE.AND P2, PT, R170, UR4, PT ;  /* 0x00000004aa007c0c */ /* 0x000fe2000bf46270 */
[----:B------:R0:W-:Y:S01]  /*177c0*/  @!P3 ST.E.64 desc[UR42][R6.64], R66 ;  /* 0x000000420600b985 */ /* 0x0001e2000c101b2a */
[----:B----4-:R-:W-:-:S03]  /*177d0*/  @!P5 LEA R10, P6, R176, R3, 0x2 ;  /* 0x00000003b00ad211 */ /* 0x010fc600078c10ff */
[----:B------:R1:W-:Y:S01]  /*177e0*/  @!P4 ST.E.64 desc[UR42][R8.64], R70 ;  /* 0x000000460800c985 */ /* 0x0003e2000c101b2a */
[----:B------:R-:W-:-:S05]  /*177f0*/  @!P5 LEA.HI.X R11, R176, R23, R177, 0x2, P6 ;  /* 0x00000017b00bd211 */ /* 0x000fca00030f14b1 */
[----:B------:R4:W-:Y:S01]  /*17800*/  @!P5 ST.E.64 desc[UR42][R10.64], R74 ;  /* 0x0000004a0a00d985 */ /* 0x0009e2000c101b2a */
[----:B------:R-:W-:Y:S02]  /*17810*/  ISETP.GE.AND P5, PT, R168, UR4, PT ;  /* 0x00000004a8007c0c */ /* 0x000fe4000bfa6270 */
[----:B0-----:R-:W-:-:S04]  /*17820*/  @!P0 LEA R6, P4, R174, R3, 0x2 ;  /* 0x00000003ae068211 */ /* 0x001fc800078810ff */
[----:B------:R-:W-:Y:S02]  /*17830*/  @!P0 LEA.HI.X R7, R174, R23, R175, 0x2, P4 ;  /* 0x00000017ae078211 */ /* 0x000fe400020f14af */
[----:B------:R-:W-:Y:S02]  /*17840*/  ISETP.GE.AND P4, PT, R166, UR4, PT ;  /* 0x00000004a6007c0c */ /* 0x000fe4000bf86270 */
[-C--:B-1----:R-:W-:Y:S01]  /*17850*/  @!P1 LEA R8, P3, R172, R3.reuse, 0x2 ;  /* 0x00000003ac089211 */ /* 0x082fe200078610ff */
[----:B------:R0:W-:Y:S01]  /*17860*/  @!P0 ST.E.64 desc[UR42][R6.64], R4 ;  /* 0x0000000406008985 */ /* 0x0001e2000c101b2a */
[----:B----4-:R-:W-:Y:S02]  /*17870*/  @!P2 LEA R10, P6, R170, R3, 0x2 ;  /* 0x00000003aa0aa211 */ /* 0x010fe400078c10ff */
[----:B------:R-:W-:Y:S02]  /*17880*/  @!P1 LEA.HI.X R9, R172, R23, R173, 0x2, P3 ;  /* 0x00000017ac099211 */ /* 0x000fe400018f14ad */
[----:B------:R-:W-:-:S02]  /*17890*/  ISETP.GE.AND P3, PT, R164, UR4, PT ;  /* 0x00000004a4007c0c */ /* 0x000fc4000bf66270 */
[----:B------:R-:W-:Y:S01]  /*178a0*/  @!P2 LEA.HI.X R11, R170, R23, R171, 0x2, P6 ;  /* 0x00000017aa0ba211 */ /* 0x000fe200030f14ab */
[----:B------:R1:W-:Y:S01]  /*178b0*/  @!P1 ST.E.64 desc[UR42][R8.64], R82 ;  /* 0x0000005208009985 */ /* 0x0003e2000c101b2a */
[-C--:B------:R-:W-:Y:S02]  /*178c0*/  @!P5 LEA R12, P6, R168, R3.reuse, 0x2 ;  /* 0x00000003a80cd211 */ /* 0x080fe400078c10ff */
[----:B------:R-:W-:Y:S01]  /*178d0*/  @!P4 LEA R14, P0, R166, R3, 0x2 ;  /* 0x00000003a60ec211 */ /* 0x000fe200078010ff */
[----:B------:R4:W-:Y:S01]  /*178e0*/  @!P2 ST.E.64 desc[UR42][R10.64], R86 ;  /* 0x000000560a00a985 */ /* 0x0009e2000c101b2a */
[----:B------:R-:W-:Y:S02]  /*178f0*/  ISETP.GE.AND P2, PT, R162, UR4, PT ;  /* 0x00000004a2007c0c */ /* 0x000fe4000bf46270 */
[----:B------:R-:W-:Y:S02]  /*17900*/  ISETP.GE.AND P1, PT, R237, UR4, PT ;  /* 0x00000004ed007c0c */ /* 0x000fe4000bf26270 */
[----:B---3--:R-:W-:-:S02]  /*17910*/  @!P4 LEA.HI.X R15, R166, R23, R167, 0x2, P0 ;  /* 0x00000017a60fc211 */ /* 0x008fc400000f14a7 */
[----:B------:R-:W-:Y:S02]  /*17920*/  @!P5 LEA.HI.X R13, R168, R23, R169, 0x2, P6 ;  /* 0x00000017a80dd211 */ /* 0x000fe400030f14a9 */
[----:B------:R-:W-:Y:S02]  /*17930*/  ISETP.GE.AND P0, PT, R236, UR4, PT ;  /* 0x00000004ec007c0c */ /* 0x000fe4000bf06270 */
[----:B------:R-:W-:Y:S01]  /*17940*/  @!P3 LEA R20, P6, R164, R3, 0x2 ;  /* 0x00000003a414b211 */ /* 0x000fe200078c10ff */
[----:B------:R3:W-:Y:S01]  /*17950*/  @!P5 ST.E.64 desc[UR42][R12.64], R90 ;  /* 0x0000005a0c00d985 */ /* 0x0007e2000c101b2a */
[----:B------:R-:W-:Y:S02]  /*17960*/  ISETP.GE.AND P5, PT, R230, UR4, PT ;  /* 0x00000004e6007c0c */ /* 0x000fe4000bfa6270 */
[----:B------:R-:W-:Y:S01]  /*17970*/  @!P3 LEA.HI.X R21, R164, R23, R165, 0x2, P6 ;  /* 0x00000017a415b211 */ /* 0x000fe200030f14a5 */
[----:B------:R5:W-:Y:S01]  /*17980*/  @!P4 ST.E.64 desc[UR42][R14.64], R94 ;  /* 0x0000005e0e00c985 */ /* 0x000be2000c101b2a */
[----:B0-----:R-:W-:-:S02]  /*17990*/  @!P2 LEA R4, P6, R162, R3, 0x2 ;  /* 0x00000003a204a211 */ /* 0x001fc400078c10ff */
[----:B------:R-:W-:Y:S01]  /*179a0*/  ISETP.GE.AND P4, PT, R229, UR4, PT ;  /* 0x00000004e5007c0c */ /* 0x000fe2000bf86270 */
[----:B------:R-:W-:Y:S01]  /*179b0*/  @!P3 ST.E.64 desc[UR42][R20.64], R98 ;  /* 0x000000621400b985 */ /* 0x000fe2000c101b2a */
[C---:B------:R-:W-:Y:S02]  /*179c0*/  @!P1 LEA R6, P3, R237.reuse, R3, 0x2 ;  /* 0x00000003ed069211 */ /* 0x040fe400078610ff */
[----:B------:R-:W-:Y:S02]  /*179d0*/  @!P2 LEA.HI.X R5, R162, R23, R163, 0x2, P6 ;  /* 0x00000017a205a211 */ /* 0x000fe400030f14a3 */
[----:B-1----:R-:W-:Y:S02]  /*179e0*/  @!P0 LEA R8, P6, R236, R3, 0x2 ;  /* 0x00000003ec088211 */ /* 0x002fe400078c10ff */
[----:B------:R-:W-:Y:S01]  /*179f0*/  @!P1 LEA.HI.X R7, R237, R23, R161, 0x2, P3 ;  /* 0x00000017ed079211 */ /* 0x000fe200018f14a1 */
[----:B------:R0:W-:Y:S01]  /*17a00*/  @!P2 ST.E.64 desc[UR42][R4.64], R102 ;  /* 0x000000660400a985 */ /* 0x0001e2000c101b2a */
[----:B------:R-:W-:-:S02]  /*17a10*/  ISETP.GE.AND P3, PT, R228, UR4, PT ;  /* 0x00000004e4007c0c */ /* 0x000fc4000bf66270 */
[----:B------:R-:W-:Y:S01]  /*17a20*/  @!P0 LEA.HI.X R9, R236, R23, R160, 0x2, P6 ;  /* 0x00000017ec098211 */ /* 0x000fe200030f14a0 */
[----:B------:R1:W-:Y:S01]  /*17a30*/  @!P1 ST.E.64 desc[UR42][R6.64], R106 ;  /* 0x0000006a06009985 */ /* 0x0003e2000c101b2a */
[CC--:B----4-:R-:W-:Y:S02]  /*17a40*/  @!P5 LEA R10, P1, R230.reuse, R3.reuse, 0x2 ;  /* 0x00000003e60ad211 */ /* 0x0d0fe400078210ff */
[----:B---3--:R-:W-:Y:S01]  /*17a50*/  @!P4 LEA R12, P2, R229, R3, 0x2 ;  /* 0x00000003e50cc211 */ /* 0x008fe200078410ff */
[----:B------:R3:W-:Y:S01]  /*17a60*/  @!P0 ST.E.64 desc[UR42][R8.64], R110 ;  /* 0x0000006e08008985 */ /* 0x0007e2000c101b2a */
[----:B------:R-:W-:Y:S02]  /*17a70*/  ISETP.GE.AND P0, PT, R227, UR4, PT ;  /* 0x00000004e3007c0c */ /* 0x000fe4000bf06270 */
[----:B------:R-:W-:Y:S02]  /*17a80*/  @!P5 LEA.HI.X R11, R230, R23, R159, 0x2, P1 ;  /* 0x00000017e60bd211 */ /* 0x000fe400008f149f */
[----:B------:R-:W-:-:S02]  /*17a90*/  ISETP.GE.AND P1, PT, R226, UR4, PT ;  /* 0x00000004e2007c0c */ /* 0x000fc4000bf26270 */
[C---:B-----5:R-:W-:Y:S01]  /*17aa0*/  @!P3 LEA R14, P6, R228.reuse, R3, 0x2 ;  /* 0x00000003e40eb211 */ /* 0x060fe200078c10ff */
[----:B------:R4:W-:Y:S01]  /*17ab0*/  @!P5 ST.E.64 desc[UR42][R10.64], R114 ;  /* 0x000000720a00d985 */ /* 0x0009e2000c101b2a */
[-C--:B------:R-:W-:Y:S02]  /*17ac0*/  @!P4 LEA.HI.X R13, R229, R23.reuse, R158, 0x2, P2 ;  /* 0x00000017e50dc211 */ /* 0x080fe400010f149e */
[----:B------:R-:W-:Y:S02]  /*17ad0*/  @!P3 LEA.HI.X R15, R228, R23, R157, 0x2, P6 ;  /* 0x00000017e40fb211 */ /* 0x000fe400030f149d */
[----:B------:R-:W-:Y:S01]  /*17ae0*/  ISETP.GE.AND P2, PT, R223, UR4, PT ;  /* 0x00000004df007c0c */ /* 0x000fe2000bf46270 */
[----:B------:R5:W-:Y:S01]  /*17af0*/  @!P4 ST.E.64 desc[UR42][R12.64], R118 ;  /* 0x000000760c00c985 */ /* 0x000be2000c101b2a */
[----:B------:R-:W-:Y:S02]  /*17b00*/  ISETP.GE.AND P4, PT, R225, UR4, PT ;  /* 0x00000004e1007c0c */ /* 0x000fe4000bf86270 */
[----:B0-----:R-:W-:Y:S01]  /*17b10*/  @!P0 LEA R4, P5, R227, R3, 0x2 ;  /* 0x00000003e3048211 */ /* 0x001fe200078a10ff */
[----:B------:R0:W-:Y:S01]  /*17b20*/  @!P3 ST.E.64 desc[UR42][R14.64], R122 ;  /* 0x0000007a0e00b985 */ /* 0x0001e2000c101b2a */
[----:B------:R-:W-:-:S02]  /*17b30*/  ISETP.GE.AND P3, PT, R224, UR4, PT ;  /* 0x00000004e0007c0c */ /* 0x000fc4000bf66270 */
[----:B------:R-:W-:Y:S02]  /*17b40*/  @!P0 LEA.HI.X R5, R227, R23, R156, 0x2, P5 ;  /* 0x00000017e3058211 */ /* 0x000fe400028f149c */
[----:B------:R-:W-:Y:S02]  /*17b50*/  ISETP.GE.AND P5, PT, R222, UR4, PT ;  /* 0x00000004de007c0c */ /* 0x000fe4000bfa6270 */
[CC--:B-1----:R-:W-:Y:S01]  /*17b60*/  @!P1 LEA R6, P6, R226.reuse, R3.reuse, 0x2 ;  /* 0x00000003e2069211 */ /* 0x0c2fe200078c10ff */
[----:B------:R1:W-:Y:S02]  /*17b70*/  @!P0 ST.E.64 desc[UR42][R4.64], R126 ;  /* 0x0000007e04008985 */ /* 0x0003e4000c101b2a */
[----:B---3--:R-:W-:Y:S02]  /*17b80*/  @!P4 LEA R8, P0, R225, R3, 0x2 ;  /* 0x00000003e108c211 */ /* 0x008fe400078010ff */
[----:B------:R-:W-:Y:S02]  /*17b90*/  @!P1 LEA.HI.X R7, R226, R23, R155, 0x2, P6 ;  /* 0x00000017e2079211 */ /* 0x000fe400030f149b */
[----:B----4-:R-:W-:-:S02]  /*17ba0*/  @!P3 LEA R10, P6, R224, R3, 0x2 ;  /* 0x00000003e00ab211 */ /* 0x010fc400078c10ff */
[----:B------:R-:W-:Y:S01]  /*17bb0*/  @!P4 LEA.HI.X R9, R225, R23, R154, 0x2, P0 ;  /* 0x00000017e109c211 */ /* 0x000fe200000f149a */
[----:B------:R1:W-:Y:S01]  /*17bc0*/  @!P1 ST.E.64 desc[UR42][R6.64], R130 ;  /* 0x0000008206009985 */ /* 0x0003e2000c101b2a */
[CC--:B-----5:R-:W-:Y:S02]  /*17bd0*/  @!P2 LEA R12, P1, R223.reuse, R3.reuse, 0x2 ;  /* 0x00000003df0ca211 */ /* 0x0e0fe400078210ff */
[----:B0-----:R-:W-:Y:S01]  /*17be0*/  @!P5 LEA R14, P0, R222, R3, 0x2 ;  /* 0x00000003de0ed211 */ /* 0x001fe200078010ff */
[----:B------:R1:W-:Y:S01]  /*17bf0*/  @!P4 ST.E.64 desc[UR42][R8.64], R134 ;  /* 0x000000860800c985 */ /* 0x0003e2000c101b2a */
[-C--:B------:R-:W-:Y:S02]  /*17c00*/  @!P3 LEA.HI.X R11, R224, R23.reuse, R153, 0x2, P6 ;  /* 0x00000017e00bb211 */ /* 0x080fe400030f1499 */
[-C--:B------:R-:W-:Y:S02]  /*17c10*/  @!P2 LEA.HI.X R13, R223, R23.reuse, R152, 0x2, P1 ;  /* 0x00000017df0da211 */ /* 0x080fe400008f1498 */
[----:B------:R-:W-:Y:S01]  /*17c20*/  @!P5 LEA.HI.X R15, R222, R23, R76, 0x2, P0 ;  /* 0x00000017de0fd211 */ /* 0x000fe200000f144c */
[----:B------:R1:W-:Y:S01]  /*17c30*/  @!P3 ST.E.64 desc[UR42][R10.64], R138 ;  /* 0x0000008a0a00b985 */ /* 0x0003e2000c101b2a */
[----:B------:R-:W-:-:S03]  /*17c40*/  ISETP.GE.AND P0, PT, R221, UR4, PT ;  /* 0x00000004dd007c0c */ /* 0x000fc6000bf06270 */
[----:B------:R1:W-:Y:S04]  /*17c50*/  @!P2 ST.E.64 desc[UR42][R12.64], R142 ;  /* 0x0000008e0c00a985 */ /* 0x0003e8000c101b2a */
[----:B------:R1:W-:Y:S06]  /*17c60*/  @!P5 ST.E.64 desc[UR42][R14.64], R146 ;  /* 0x000000920e00d985 */ /* 0x0003ec000c101b2a */
[----:B------:R-:W-:Y:S05]  /*17c70*/  @P0 BRA `(.L_x_2802) ;  /* 0x0000000c00d80947 */ /* 0x000fea0003800000 */
[----:B-1----:R-:W-:-:S04]  /*17c80*/  LEA R4, P0, R221, R3, 0x2 ;  /* 0x00000003dd047211 */ /* 0x002fc800078010ff */
[----:B------:R-:W-:-:S05]  /*17c90*/  LEA.HI.X R5, R221, R23, R22, 0x2, P0 ;  /* 0x00000017dd057211 */ /* 0x000fca00000f1416 */
[----:B------:R0:W-:Y:S01]  /*17ca0*/  ST.E.64 desc[UR42][R4.64], R150 ;  /* 0x0000009604007985 */ /* 0x0001e2000c101b2a */
[----:B------:R-:W-:Y:S05]  /*17cb0*/  BRA `(.L_x_2802) ;  /* 0x0000000c00c87947 */ /* 0x000fea0003800000 */
.L_x_2796:
[----:B------:R-:W-:Y:S01]  /*17cc0*/  ULDC.64 UR4, c[0x0][0xc08] ;  /* 0x0003020000047ab9 */ /* 0x000fe20000000a00 */
[----:B------:R-:W4:Y:S01]  /*17cd0*/  LDC.64 R4, c[0x0][0xc00] ;  /* 0x00030000ff047b82 */ /* 0x000f220000000a00 */
[----:B------:R-:W-:Y:S01]  /*17ce0*/  ISETP.NE.U32.AND P0, PT, RZ, UR4, PT ;  /* 0x00000004ff007c0c */ /* 0x000fe2000bf05070 */
[----:B------:R-:W-:-:S03]  /*17cf0*/  IMAD.MOV.U32 R3, RZ, RZ, RZ ;  /* 0x000000ffff037224 */ /* 0x000fc600078e00ff */
[----:B------:R-:W-:Y:S01]  /*17d00*/  ISETP.NE.AND.EX P1, PT, RZ, UR5, PT, P0 ;  /* 0x00000005ff007c0c */ /* 0x000fe2000bf25300 */
[----:B------:R-:W-:Y:S02]  /*17d10*/  ULDC.64 UR4, c[0x0][0xc00] ;  /* 0x0003000000047ab9 */ /* 0x000fe40000000a00 */
[----:B------:R-:W-:-:S04]  /*17d20*/  ISETP.NE.U32.AND P0, PT, RZ, UR4, PT ;  /* 0x00000004ff007c0c */ /* 0x000fc8000bf05070 */
[----:B------:R-:W-:-:S06]  /*17d30*/  ISETP.NE.AND.EX P0, PT, RZ, UR5, PT, P0 ;  /* 0x00000005ff007c0c */ /* 0x000fcc000bf05300 */
[----:B------:R-:W0:Y:S01]  /*17d40*/  @P1 LDC.64 R6, c[0x0][0xc08] ;  /* 0x00030200ff061b82 */ /* 0x000e220000000a00 */
[----:B------:R-:W-:Y:S02]  /*17d50*/  ULDC UR4, c[0x0][0xa88] ;  /* 0x0002a20000047ab9 */ /* 0x000fe40000000800 */
[----:B------:R-:W-:Y:S02]  /*17d60*/  IMAD.U32 R0, RZ, RZ, UR4 ;  /* 0x00000004ff007e24 */ /* 0x000fe4000f8e00ff */
[----:B----4-:R-:W-:-:S05]  /*17d70*/  IMAD.WIDE R4, R214, 0x4, R4 ;  /* 0x00000004d6047825 */ /* 0x010fca00078e0204 */
[----:B------:R4:W5:Y:S01]  /*17d80*/  @P0 LDG.E R3, desc[UR42][R4.64] ;  /* 0x0000002a04030981 */ /* 0x000962000c1e1900 */
[----:B0-----:R-:W-:-:S05]  /*17d90*/  @P1 IMAD.WIDE R6, R214, 0x4, R6 ;  /* 0x00000004d6061825 */ /* 0x001fca00078e0206 */
[----:B------:R4:W5:Y:S01]  /*17da0*/  @P1 LDG.E R0, desc[UR42][R6.64] ;  /* 0x0000002a06001981 */ /* 0x000962000c1e1900 */
[----:B------:R-:W-:Y:S02]  /*17db0*/  ISETP.NE.AND P2, PT, R205, RZ, PT ;  /* 0x000000ffcd00720c */ /* 0x000fe40003f45270 */
[----:B------:R-:W-:Y:S01]  /*17dc0*/  SHF.R.S32.HI R26, RZ, 0x1f, R214 ;  /* 0x0000001fff1a7819 */ /* 0x000fe200000114d6 */
[----:B------:R-:W0:Y:S10]  /*17dd0*/  S2R R29, SR_TID.X ;  /* 0x00000000001d7919 */ /* 0x000e340000002100 */
[----:B------:R-:W1:Y:S01]  /*17de0*/  @!P2 LDC R205, c[0x0][0xad4] ;  /* 0x0002b500ffcdab82 */ /* 0x000e620000000800 */
[----:B0-----:R-:W-:Y:S01]  /*17df0*/  VIADD R8, R29, 0xffffff80 ;  /* 0xffffff801d087836 */ /* 0x001fe20000000000 */
[----:B-1----:R-:W-:-:S04]  /*17e00*/  ISETP.GT.AND P2, PT, R205, 0x1, PT ;  /* 0x00000001cd00780c */ /* 0x002fc80003f44270 */
[----:B------:R-:W-:Y:S01]  /*17e10*/  ISETP.GT.AND P3, PT, R8, 0x3f, PT ;  /* 0x0000003f0800780c */ /* 0x000fe20003f64270 */
[----:B----4-:R-:W-:-:S12]  /*17e20*/  @P1 BRA `(.L_x_2805) ;  /* 0x0000000000101947 */ /* 0x010fd80003800000 */
[----:B------:R-:W-:Y:S05]  /*17e30*/  @!P0 BRA `(.L_x_2805) ;  /* 0x00000000000c8947 */ /* 0x000fea0003800000 */
[----:B------:R-:W4:Y:S04]  /*17e40*/  LDG.E R7, desc[UR42][R4.64] ;  /* 0x0000002a04077981 */ /* 0x000f28000c1e1900 */
[----:B-----5:R-:W4:Y:S02]  /*17e50*/  LDG.E R0, desc[UR42][R4.64+0x4] ;  /* 0x0000042a04007981 */ /* 0x020f24000c1e1900 */
[----:B----4-:R-:W-:-:S07]  /*17e60*/  IMAD.IADD R0, R0, 0x1, -R7 ;  /* 0x0000000100007824 */ /* 0x010fce00078e0a07 */
.L_x_2805:
[----:B------:R-:W-:Y:S01]  /*17e70*/  BSSY B1, `(.L_x_2806) ;  /* 0x0000035000017945 */ /* 0x000fe20003800000 */
[----:B------:R-:W-:Y:S02]  /*17e80*/  SEL R27, R214, RZ, !P0 ;  /* 0x000000ffd61b7207 */ /* 0x000fe40004000000 */
[----:B------:R-:W-:Y:S02]  /*17e90*/  SEL R26, R26, RZ, !P0 ;  /* 0x000000ff1a1a7207 */ /* 0x000fe40004000000 */
[----:B-----5:R-:W-:Y:S01]  /*17ea0*/  SHF.R.S32.HI R24, RZ, 0x1f, R3 ;  /* 0x0000001fff187819 */ /* 0x020fe20000011403 */
[----:B------:R-:W-:Y:S06]  /*17eb0*/  @P3 BRA `(.L_x_2807) ;  /* 0x0000000000c03947 */ /* 0x000fec0003800000 */
[----:B------:R-:W0:Y:S01]  /*17ec0*/  LDC R31, c[0x0][0xbe8] ;  /* 0x0002fa00ff1f7b82 */ /* 0x000e220000000800 */
[----:B------:R-:W-:Y:S01]  /*17ed0*/  IADD3 R29, R192, -0x80, R29 ;  /* 0xffffff80c01d7810 */ /* 0x000fe20007ffe01d */
[----:B0-----:R-:W-:-:S05]  /*17ee0*/  IMAD R4, R0, R31, RZ ;  /* 0x0000001f00047224 */ /* 0x001fca00078e02ff */
        /* <DEDUP_REMOVED lines=9> */
[----:B------:R-:W4:Y:S08]  /*17f80*/  LDC.64 R14, c[0x0][R22+0x218] ;  /* 0x00008600160e7b82 */ /* 0x000f300000000a00 */
[----:B------:R-:W5:Y:S08]  /*17f90*/  LDC.64 R8, c[0x0][R22+0x228] ;  /* 0x00008a0016087b82 */ /* 0x000f700000000a00 */
[----:B------:R-:W2:Y:S08]  /*17fa0*/  LDC.64 R6, c[0x0][R22+0x210] ;  /* 0x0000840016067b82 */ /* 0x000eb00000000a00 */
[----:B------:R-:W3:Y:S08]  /*17fb0*/  @P1 LDC R20, c[0x0][0xbec] ;  /* 0x0002fb00ff141b82 */ /* 0x000ef00000000800 */
[----:B------:R-:W5:Y:S01]  /*17fc0*/  @P1 LDC R25, c[0x0][0xbf0] ;  /* 0x0002fc00ff191b82 */ /* 0x000f620000000800 */
[----:B-1----:R-:W-:-:S07]  /*17fd0*/  IMAD R13, R13, R27, RZ ;  /* 0x0000001b0d0d7224 */ /* 0x002fce00078e02ff */
[----:B0-----:R-:W0:Y:S01]  /*17fe0*/  @!P0 LDC R4, c[0x0][0xb50] ;  /* 0x0002d400ff048b82 */ /* 0x001e220000000800 */
[----:B------:R-:W-:-:S04]  /*17ff0*/  IMAD.WIDE.U32 R10, R12, R27, RZ ;  /* 0x0000001b0c0a7225 */ /* 0x000fc800078e00ff */
[----:B---3--:R-:W-:-:S03]  /*18000*/  @P1 IMAD.HI.U32 R20, R29, R20, RZ ;  /* 0x000000141d141227 */ /* 0x008fc600078e00ff */
[----:B------:R-:W1:Y:S01]  /*18010*/  @!P0 LDC R5, c[0x0][0xb54] ;  /* 0x0002d500ff058b82 */ /* 0x000e620000000800 */
[-C--:B----4-:R-:W-:Y:S02]  /*18020*/  IMAD R23, R15, R204.reuse, RZ ;  /* 0x000000cc0f177224 */ /* 0x090fe400078e02ff */
        /* <DEDUP_REMOVED lines=14> */
[----:B--2---:R-:W-:Y:S01]  /*18110*/  IMAD R7, R7, R11, RZ ;  /* 0x0000000b07077224 */ /* 0x004fe200078e02ff */
[----:B------:R-:W-:Y:S02]  /*18120*/  SHF.R.S32.HI R21, RZ, 0x1f, R21 ;  /* 0x0000001fff157819 */ /* 0x000fe40000011415 */
[----:B------:R-:W-:Y:S02]  /*18130*/  SHF.R.S32.HI R13, RZ, 0x1f, R11 ;  /* 0x0000001fff0d7819 */ /* 0x000fe4000001140b */
[----:B------:R-:W-:-:S03]  /*18140*/  IADD3.X R9, R21, R10, R15, P0, P1 ;  /* 0x0000000a15097210 */ /* 0x000fc600007e240f */
[C---:B------:R-:W-:Y:S02]  /*18150*/  IMAD R13, R6.reuse, R13, R7 ;  /* 0x0000000d060d7224 */ /* 0x040fe400078e0207 */
[----:B------:R-:W-:-:S04]  /*18160*/  IMAD.WIDE.U32 R6, R6, R11, R8 ;  /* 0x0000000b06067225 */ /* 0x000fc800078e0008 */
[----:B------:R-:W-:Y:S01]  /*18170*/  IMAD.IADD R7, R7, 0x1, R13 ;  /* 0x0000000107077824 */ /* 0x000fe200078e020d */
[----:B0-----:R-:W-:-:S04]  /*18180*/  LEA R4, P0, R6, R4, 0x2 ;  /* 0x0000000406047211 */ /* 0x001fc800078010ff */
[----:B-1----:R-:W-:Y:S01]  /*18190*/  LEA.HI.X R5, R6, R5, R7, 0x2, P0 ;  /* 0x0000000506057211 */ /* 0x002fe200000f1407 */
[----:B------:R-:W-:-:S05]  /*181a0*/  IMAD.MOV.U32 R7, RZ, RZ, -0x800000 ;  /* 0xff800000ff077424 */ /* 0x000fca00078e00ff */
[----:B------:R0:W-:Y:S03]  /*181b0*/  STG.E desc[UR42][R4.64], R7 ;  /* 0x0000000704007986 */ /* 0x0001e6000c10192a */
.L_x_2807:
[----:B------:R-:W-:Y:S05]  /*181c0*/  BSYNC B1 ;  /* 0x0000000000017941 */ /* 0x000fea0003800000 */
.L_x_2806:
[----:B------:R-:W-:Y:S05]  /*181d0*/  @P2 BRA `(.L_x_2802) ;  /* 0x0000000800802947 */ /* 0x000fea0003800000 */
[----:B0-----:R-:W0:Y:S01]  /*181e0*/  S2R R5, SR_TID.X ;  /* 0x0000000000057919 */ /* 0x001e220000002100 */
[----:B------:R-:W1:Y:S01]  /*181f0*/  LDC R9, c[0x0][0xbe8] ;  /* 0x0002fa00ff097b82 */ /* 0x000e620000000800 */
[----:B------:R-:W-:Y:S01]  /*18200*/  ULDC.64 UR4, c[0x0][0xaa0] ;  /* 0x0002a80000047ab9 */ /* 0x000fe20000000a00 */
[C---:B------:R-:W-:Y:S01]  /*18210*/  VIADD R29, R193.reuse, 0x140 ;  /* 0x00000140c11d7836 */ /* 0x040fe20000000000 */
[----:B------:R-:W-:Y:S01]  /*18220*/  BSSY B1, `(.L_x_2808) ;  /* 0x0000077000017945 */ /* 0x000fe20003800000 */
[----:B------:R-:W-:Y:S01]  /*18230*/  IMAD R4, R24, UR4, RZ ;  /* 0x0000000418047c24 */ /* 0x000fe2000f8e02ff */
[----:B------:R-:W-:Y:S01]  /*18240*/  SHF.R.S32.HI R30, RZ, 0x1f, R215 ;  /* 0x0000001fff1e7819 */ /* 0x000fe200000114d7 */
[----:B------:R-:W-:Y:S01]  /*18250*/  VIADD R31, R193, 0x1c0 ;  /* 0x000001c0c11f7836 */ /* 0x000fe20000000000 */
[----:B------:R-:W-:Y:S01]  /*18260*/  SHF.R.S32.HI R28, RZ, 0x1f, R29 ;  /* 0x0000001fff1c7819 */ /* 0x000fe2000001141d */
[----:B------:R-:W-:Y:S01]  /*18270*/  IMAD R7, R3, UR5, R4 ;  /* 0x0000000503077c24 */ /* 0x000fe2000f8e0204 */
[----:B------:R-:W4:Y:S01]  /*18280*/  LDC R22, c[0x0][0xac8] ;  /* 0x0002b200ff167b82 */ /* 0x000f220000000800 */
[----:B------:R-:W-:-:S02]  /*18290*/  SHF.R.S32.HI R32, RZ, 0x1f, R216 ;  /* 0x0000001fff207819 */ /* 0x000fc400000114d8 */
[----:B------:R-:W-:Y:S02]  /*182a0*/  SHF.R.S32.HI R33, RZ, 0x1f, R217 ;  /* 0x0000001fff217819 */ /* 0x000fe400000114d9 */
[----:B------:R-:W-:Y:S02]  /*182b0*/  SHF.R.S32.HI R34, RZ, 0x1f, R218 ;  /* 0x0000001fff227819 */ /* 0x000fe400000114da */
[----:B-1----:R-:W-:Y:S01]  /*182c0*/  ISETP.NE.AND P0, PT, R9, 0x1, PT ;  /* 0x000000010900780c */ /* 0x002fe20003f05270 */
[----:B------:R-:W-:Y:S02]  /*182d0*/  IMAD R25, R0, R9, RZ ;  /* 0x0000000900197224 */ /* 0x000fe400078e02ff */
[----:B0-----:R-:W-:Y:S02]  /*182e0*/  VIADD R6, R5, 0xffffff80 ;  /* 0xffffff8005067836 */ /* 0x001fe40000000000 */
[----:B------:R-:W-:Y:S01]  /*182f0*/  IMAD.WIDE.U32 R4, R3, UR4, RZ ;  /* 0x0000000403047c25 */ /* 0x000fe2000f8e00ff */
[----:B------:R-:W-:Y:S01]  /*18300*/  ULDC.64 UR4, c[0x0][0xae8] ;  /* 0x0002ba0000047ab9 */ /* 0x000fe20000000a00 */
[----:B----4-:R-:W-:-:S02]  /*18310*/  ISETP.GE.AND P1, PT, R193, R22, PT ;  /* 0x00000016c100720c */ /* 0x010fc40003f26270 */
[----:B------:R-:W-:-:S04]  /*18320*/  SHF.R.S32.HI R3, RZ, 0x1f, R6 ;  /* 0x0000001fff037819 */ /* 0x000fc80000011406 */
[----:B------:R-:W0:Y:S01]  /*18330*/  @P0 LDC R11, c[0x0][0xbec] ;  /* 0x0002fb00ff0b0b82 */ /* 0x000e220000000800 */
[----:B------:R-:W-:Y:S01]  /*18340*/  IMAD.IADD R5, R5, 0x1, R7 ;  /* 0x0000000105057824 */ /* 0x000fe200078e0207 */
[----:B------:R-:W-:Y:S02]  /*18350*/  SEL R10, RZ, 0x1, P1 ;  /* 0x00000001ff0a7807 */ /* 0x000fe40000800000 */
[----:B------:R-:W-:Y:S01]  /*18360*/  LEA.HI R3, R3, R6, RZ, 0x3 ;  /* 0x0000000603037211 */ /* 0x000fe200078f18ff */
[----:B------:R-:W-:-:S03]  /*18370*/  IMAD.WIDE.U32 R4, R204, UR4, R4 ;  /* 0x00000004cc047c25 */ /* 0x000fc6000f8e0004 */
[----:B------:R-:W1:Y:S01]  /*18380*/  @P0 LDC R13, c[0x0][0xbf0] ;  /* 0x0002fc00ff0d0b82 */ /* 0x000e620000000800 */
[----:B------:R-:W-:Y:S01]  /*18390*/  LOP3.LUT R7, R3, 0xfffffff8, RZ, 0xc0, !PT ;  /* 0xfffffff803077812 */ /* 0x000fe200078ec0ff */
[----:B------:R-:W-:Y:S01]  /*183a0*/  IMAD R5, R204, UR5, R5 ;  /* 0x00000005cc057c24 */ /* 0x000fe2000f8e0205 */
[----:B------:R-:W-:Y:S01]  /*183b0*/  SHF.R.S32.HI R12, RZ, 0x3, R3 ;  /* 0x00000003ff0c7819 */ /* 0x000fe20000011403 */
[----:B------:R-:W-:Y:S02]  /*183c0*/  ULDC.64 UR4, c[0x0][0xaf0] ;  /* 0x0002bc0000047ab9 */ /* 0x000fe40000000a00 */
[----:B------:R-:W-:Y:S02]  /*183d0*/  IMAD.IADD R7, R6, 0x1, -R7 ;  /* 0x0000000106077824 */ /* 0x000fe400078e0a07 */
[----:B------:R-:W-:Y:S01]  /*183e0*/  IMAD R3, R26, UR4, RZ ;  /* 0x000000041a037c24 */ /* 0x000fe2000f8e02ff */
[----:B------:R-:W-:Y:S01]  /*183f0*/  SHF.R.S32.HI R26, RZ, 0x1f, R31 ;  /* 0x0000001fff1a7819 */ /* 0x000fe2000001141f */
[----:B------:R-:W-:-:S02]  /*18400*/  IMAD R7, R7, 0x20, R12 ;  /* 0x0000002007077824 */ /* 0x000fc400078e020c */
[----:B------:R-:W-:-:S04]  /*18410*/  IMAD.WIDE.U32 R4, R27, UR4, R4 ;  /* 0x000000041b047c25 */ /* 0x000fc8000f8e0004 */
[----:B------:R-:W-:Y:S02]  /*18420*/  IMAD.IADD R8, R192, 0x1, R7 ;  /* 0x00000001c0087824 */ /* 0x000fe400078e0207 */
[----:B------:R-:W-:Y:S01]  /*18430*/  IMAD R7, R27, UR5, R3 ;  /* 0x000000051b077c24 */ /* 0x000fe2000f8e0203 */
[----:B------:R-:W-:Y:S01]  /*18440*/  ULDC.64 UR4, c[0x0][0xae0] ;  /* 0x0002b80000047ab9 */ /* 0x000fe20000000a00 */
[----:B0-----:R-:W-:-:S04]  /*18450*/  @P0 IMAD.HI.U32 R6, R8, R11, RZ ;  /* 0x0000000b08060227 */ /* 0x001fc800078e00ff */
[----:B------:R-:W-:Y:S01]  /*18460*/  IMAD.MOV.U32 R3, RZ, RZ, R8 ;  /* 0x000000ffff037224 */ /* 0x000fe200078e0008 */
[----:B-1----:R-:W-:Y:S01]  /*18470*/  @P0 SHF.R.U32.HI R3, RZ, R13, R6 ;  /* 0x0000000dff030219 */ /* 0x002fe20000011606 */
[----:B------:R-:W-:Y:S01]  /*18480*/  IMAD.IADD R5, R5, 0x1, R7 ;  /* 0x0000000105057824 */ /* 0x000fe200078e0207 */
[-C--:B------:R-:W-:Y:S01]  /*18490*/  ISETP.GE.AND P0, PT, R218, R22.reuse, PT ;  /* 0x00000016da00720c */ /* 0x080fe20003f06270 */
[----:B------:R-:W-:Y:S01]  /*184a0*/  IMAD.IADD R192, R12, 0x1, R192 ;  /* 0x000000010cc07824 */ /* 0x000fe200078e02c0 */
[----:B------:R-:W-:Y:S01]  /*184b0*/  SHF.R.S32.HI R6, RZ, 0x1f, R3 ;  /* 0x0000001fff067819 */ /* 0x000fe20000011403 */
[----:B------:R-:W-:Y:S01]  /*184c0*/  IMAD.WIDE.U32 R4, R3, UR4, R4 ;  /* 0x0000000403047c25 */ /* 0x000fe2000f8e0004 */
[----:B------:R-:W-:Y:S02]  /*184d0*/  SEL R7, RZ, 0xffffffff, P0 ;  /* 0xffffffffff077807 */ /* 0x000fe40000000000 */
[----:B------:R-:W-:Y:S01]  /*184e0*/  ISETP.GE.AND P0, PT, R217, R22, PT ;  /* 0x00000016d900720c */ /* 0x000fe20003f06270 */
[----:B------:R-:W-:-:S02]  /*184f0*/  IMAD R6, R6, UR4, RZ ;  /* 0x0000000406067c24 */ /* 0x000fc4000f8e02ff */
[----:B------:R-:W-:Y:S02]  /*18500*/  IMAD.SHL.U32 R11, R7, 0x2, RZ ;  /* 0x00000002070b7824 */ /* 0x000fe400078e00ff */
[----:B------:R-:W-:Y:S01]  /*18510*/  IMAD R7, R3, UR5, R6 ;  /* 0x0000000503077c24 */ /* 0x000fe2000f8e0206 */
[----:B------:R-:W-:Y:S01]  /*18520*/  SEL R6, RZ, 0xffffffff, P0 ;  /* 0xffffffffff067807 */ /* 0x000fe20000000000 */
[----:B------:R-:W-:Y:S01]  /*18530*/  IMAD.MOV R3, RZ, RZ, -R3 ;  /* 0x000000ffff037224 */ /* 0x000fe200078e0a03 */
[----:B------:R-:W-:Y:S01]  /*18540*/  ISETP.GE.AND P0, PT, R216, R22, PT ;  /* 0x00000016d800720c */ /* 0x000fe20003f06270 */
[----:B------:R-:W-:Y:S01]  /*18550*/  IMAD.IADD R5, R5, 0x1, R7 ;  /* 0x0000000105057824 */ /* 0x000fe200078e0207 */
[----:B------:R-:W-:Y:S01]  /*18560*/  LOP3.LUT R10, R11, 0x2, R10, 0xe2, !PT ;  /* 0x000000020b0a7812 */ /* 0x000fe200078ee20a */
[----:B------:R-:W-:Y:S01]  /*18570*/  IMAD R3, R9, R3, R8 ;  /* 0x0000000309037224 */ /* 0x000fe200078e0208 */
[----:B------:R-:W-:Y:S01]  /*18580*/  ULDC.64 UR4, c[0x0][0xad8] ;  /* 0x0002b60000047ab9 */ /* 0x000fe20000000a00 */
[----:B------:R-:W-:Y:S01]  /*18590*/  IMAD.SHL.U32 R7, R6, 0x4, RZ ;  /* 0x0000000406077824 */ /* 0x000fe200078e00ff */
[----:B------:R-:W-:Y:S01]  /*185a0*/  SEL R6, RZ, 0xffffffff, P0 ;  /* 0xffffffffff067807 */ /* 0x000fe20000000000 */
[----:B------:R-:W-:Y:S01]  /*185b0*/  IMAD.WIDE.U32 R4, R3, UR4, R4 ;  /* 0x0000000403047c25 */ /* 0x000fe2000f8e0004 */
[----:B------:R-:W-:-:S02]  /*185c0*/  SHF.R.S32.HI R0, RZ, 0x1f, R3 ;  /* 0x0000001fff007819 */ /* 0x000fc40000011403 */
[----:B------:R-:W-:Y:S01]  /*185d0*/  LOP3.LUT R10, R7, 0x4, R10, 0xe2, !PT ;  /* 0x00000004070a7812 */ /* 0x000fe200078ee20a */
[----:B------:R-:W-:Y:S01]  /*185e0*/  IMAD.SHL.U32 R7, R6, 0x8, RZ ;  /* 0x0000000806077824 */ /* 0x000fe200078e00ff */
[-C--:B------:R-:W-:Y:S01]  /*185f0*/  ISETP.GE.AND P0, PT, R215, R22.reuse, PT ;  /* 0x00000016d700720c */ /* 0x080fe20003f06270 */
[----:B------:R-:W-:Y:S02]  /*18600*/  IMAD R0, R0, UR4, RZ ;  /* 0x0000000400007c24 */ /* 0x000fe4000f8e02ff */
[----:B------:R-:W-:Y:S01]  /*18610*/  VIADD R27, R193, 0x180 ;  /* 0x00000180c11b7836 */ /* 0x000fe20000000000 */
[----:B------:R-:W-:Y:S02]  /*18620*/  SEL R6, RZ, 0xffffffff, P0 ;  /* 0xffffffffff067807 */ /* 0x000fe40000000000 */
[----:B------:R-:W-:Y:S01]  /*18630*/  LOP3.LUT R10, R7, 0x8, R10, 0xe2, !PT ;  /* 0x00000008070a7812 */ /* 0x000fe200078ee20a */
[----:B------:R-:W-:Y:S01]  /*18640*/  IMAD R7, R3, UR5, R0 ;  /* 0x0000000503077c24 */ /* 0x000fe2000f8e0200 */
[-C--:B------:R-:W-:Y:S01]  /*18650*/  ISETP.GE.AND P0, PT, R29, R22.reuse, PT ;  /* 0x000000161d00720c */ /* 0x080fe20003f06270 */
[----:B------:R-:W-:Y:S01]  /*18660*/  ULDC.64 UR4, c[0x0][0xa80] ;  /* 0x0002a00000047ab9 */ /* 0x000fe20000000a00 */
[----:B------:R-:W-:Y:S01]  /*18670*/  IMAD.SHL.U32 R9, R6, 0x10, RZ ;  /* 0x0000001006097824 */ /* 0x000fe200078e00ff */
[----:B------:R-:W-:Y:S01]  /*18680*/  ISETP.GE.AND P1, PT, R27, R22, PT ;  /* 0x000000161b00720c */ /* 0x000fe20003f26270 */
[----:B------:R-:W-:Y:S01]  /*18690*/  IMAD.IADD R3, R5, 0x1, R7 ;  /* 0x0000000105037824 */ /* 0x000fe200078e0207 */
[----:B------:R-:W-:-:S02]  /*186a0*/  SEL R0, RZ, 0xffffffff, P0 ;  /* 0xffffffffff007807 */ /* 0x000fc40000000000 */
[----:B------:R-:W-:Y:S02]  /*186b0*/  LEA R20, P0, R4, UR4, 0x1 ;  /* 0x0000000404147c11 */ /* 0x000fe4000f8008ff */
[----:B------:R-:W-:Y:S01]  /*186c0*/  LOP3.LUT R10, R9, 0x10, R10, 0xe2, !PT ;  /* 0x00000010090a7812 */ /* 0x000fe200078ee20a */
[----:B------:R-:W-:Y:S01]  /*186d0*/  IMAD.SHL.U32 R9, R0, 0x20, RZ ;  /* 0x0000002000097824 */ /* 0x000fe200078e00ff */
[----:B------:R-:W-:Y:S02]  /*186e0*/  LEA.HI.X R3, R4, UR5, R3, 0x1, P0 ;  /* 0x0000000504037c11 */ /* 0x000fe400080f0c03 */
[----:B------:R-:W-:Y:S01]  /*186f0*/  ISETP.GE.AND P0, PT, R192, R25, PT ;  /* 0x00000019c000720c */ /* 0x000fe20003f06270 */
[----:B------:R0:W1:Y:S01]  /*18700*/  SHFL.IDX PT, R4, R20, RZ, 0x181f ;  /* 0x00181fff14047589 */ /* 0x00006200000e0000 */
[----:B------:R-:W-:Y:S02]  /*18710*/  SEL R5, RZ, 0x40, P1 ;  /* 0x00000040ff057807 */ /* 0x000fe40000800000 */
[----:B------:R-:W-:-:S02]  /*18720*/  LOP3.LUT R10, R9, 0x20, R10, 0xe2, !PT ;  /* 0x00000020090a7812 */ /* 0x000fc400078ee20a */
[----:B------:R-:W-:Y:S02]  /*18730*/  ISETP.GE.AND P1, PT, R31, R22, PT ;  /* 0x000000161f00720c */ /* 0x000fe40003f26270 */
[----:B------:R-:W-:Y:S02]  /*18740*/  LOP3.LUT R21, R10, R5, RZ, 0xfc, !PT ;  /* 0x000000050a157212 */ /* 0x000fe400078efcff */
[----:B------:R-:W-:Y:S01]  /*18750*/  SEL R0, RZ, 0x80, P1 ;  /* 0x00000080ff007807 */ /* 0x000fe20000800000 */
[----:B------:R0:W4:Y:S01]  /*18760*/  SHFL.IDX PT, R5, R3, RZ, 0x181f ;  /* 0x00181fff03057589 */ /* 0x00012200000e0000 */
[----:B------:R-:W-:Y:S02]  /*18770*/  SHF.R.S32.HI R24, RZ, 0x1f, R27 ;  /* 0x0000001fff187819 */ /* 0x000fe4000001141b */
[----:B------:R-:W-:Y:S01]  /*18780*/  LOP3.LUT R23, R21, R0, RZ, 0xfc, !PT ;  /* 0x0000000015177212 */ /* 0x000fe200078efcff */
[----:B------:R-:W-:Y:S06]  /*18790*/  @P0 BRA `(.L_x_2809) ;  /* 0x00000000007c0947 */ /* 0x000fec0003800000 */
[-C--:B------:R-:W-:Y:S02]  /*187a0*/  ISETP.GE.AND P2, PT, R218, R22.reuse, PT ;  /* 0x00000016da00720c */ /* 0x080fe40003f46270 */
[-C--:B------:R-:W-:Y:S02]  /*187b0*/  ISETP.GE.AND P1, PT, R193, R22.reuse, PT ;  /* 0x00000016c100720c */ /* 0x080fe40003f26270 */
[-C--:B------:R-:W-:Y:S02]  /*187c0*/  ISETP.GE.AND P5, PT, R217, R22.reuse, PT ;  /* 0x00000016d900720c */ /* 0x080fe40003fa6270 */
[----:B------:R-:W-:-:S07]  /*187d0*/  ISETP.GE.AND P3, PT, R216, R22, PT ;  /* 0x00000016d800720c */ /* 0x000fce0003f66270 */
[CC--:B-1----:R-:W-:Y:S02]  /*187e0*/  @!P2 LEA R8, P0, R218.reuse, R4.reuse, 0x1 ;  /* 0x00000004da08a211 */ /* 0x0c2fe400078008ff */
        /* <DEDUP_REMOVED lines=26> */
.L_x_2809:
[----:B------:R-:W-:Y:S05]  /*18990*/  BSYNC B1 ;  /* 0x0000000000017941 */ /* 0x000fea0003800000 */
.L_x_2808:
[----:B------:R-:W-:Y:S01]  /*189a0*/  VIADD R0, R192, 0x20 ;  /* 0x00000020c0007836 */ /* 0x000fe20000000000 */
[----:B----4-:R4:W0:Y:S04]  /*189b0*/  SHFL.IDX PT, R5, R3, 0x1, 0x181f ;  /* 0x00381f0003057f89 */ /* 0x01082800000e0000 */
[----:B------:R-:W-:Y:S01]  /*189c0*/  ISETP.GE.AND P0, PT, R0, R25, PT ;  /* 0x000000190000720c */ /* 0x000fe20003f06270 */
[----:B-1----:R4:W1:-:S12]  /*189d0*/  SHFL.IDX PT, R4, R20, 0x1, 0x181f ;  /* 0x00381f0014047f89 */ /* 0x00285800000e0000 */
[----:B----4-:R-:W-:Y:S05]  /*189e0*/  @P0 BRA `(.L_x_2802) ;  /* 0x00000000007c0947 */ /* 0x010fea0003800000 */
[-C--:B------:R-:W-:Y:S02]  /*189f0*/  ISETP.GE.AND P5, PT, R218, R22.reuse, PT ;  /* 0x00000016da00720c */ /* 0x080fe40003fa6270 */
[-C--:B------:R-:W-:Y:S02]  /*18a00*/  ISETP.GE.AND P6, PT, R193, R22.reuse, PT ;  /* 0x00000016c100720c */ /* 0x080fe40003fc6270 */
[-C--:B------:R-:W-:Y:S02]  /*18a10*/  ISETP.GE.AND P4, PT, R217, R22.reuse, PT ;  /* 0x00000016d900720c */ /* 0x080fe40003f86270 */
[-C--:B------:R-:W-:Y:S02]  /*18a20*/  ISETP.GE.AND P3, PT, R216, R22.reuse, PT ;  /* 0x00000016d800720c */ /* 0x080fe40003f66270 */
[-C--:B------:R-:W-:Y:S02]  /*18a30*/  ISETP.GE.AND P2, PT, R215, R22.reuse, PT ;  /* 0x00000016d700720c */ /* 0x080fe40003f46270 */
[----:B------:R-:W-:-:S03]  /*18a40*/  ISETP.GE.AND P1, PT, R29, R22, PT ;  /* 0x000000161d00720c */ /* 0x000fc60003f26270 */
[CC--:B-1----:R-:W-:Y:S02]  /*18a50*/  @!P5 LEA R8, P0, R218.reuse, R4.reuse, 0x1 ;  /* 0x00000004da08d211 */ /* 0x0c2fe400078008ff */
[----:B0-----:R-:W-:Y:S02]  /*18a60*/  @!P6 IMAD.WIDE R6, R193, 0x2, R4 ;  /* 0x00000002c106e825 */ /* 0x001fe400078e0204 */
[----:B------:R-:W-:Y:S02]  /*18a70*/  @!P5 LEA.HI.X R9, R218, R5, R34, 0x1, P0 ;  /* 0x00000005da09d211 */ /* 0x000fe400000f0c22 */
[----:B------:R-:W-:Y:S01]  /*18a80*/  LOP3.LUT P0, RZ, R21, 0x40, RZ, 0xc0, !PT ;  /* 0x0000004015ff7812 */ /* 0x000fe2000780c0ff */
[----:B------:R0:W-:Y:S01]  /*18a90*/  @!P6 ST.E.128 desc[UR42][R6.64], RZ ;  /* 0x000000ff0600e985 */ /* 0x0001e2000c101d2a */
[----:B------:R-:W-:-:S03]  /*18aa0*/  @!P4 LEA R10, P6, R217, R4, 0x1 ;  /* 0x00000004d90ac211 */ /* 0x000fc600078c08ff */
[----:B------:R4:W-:Y:S01]  /*18ab0*/  @!P5 ST.E.128 desc[UR42][R8.64], RZ ;  /* 0x000000ff0800d985 */ /* 0x0009e2000c101d2a */
[CC--:B------:R-:W-:Y:S02]  /*18ac0*/  @!P3 LEA R12, P5, R216.reuse, R4.reuse, 0x1 ;  /* 0x00000004d80cb211 */ /* 0x0c0fe400078a08ff */
[-C--:B------:R-:W-:Y:S02]  /*18ad0*/  @!P4 LEA.HI.X R11, R217, R5.reuse, R33, 0x1, P6 ;  /* 0x00000005d90bc211 */ /* 0x080fe400030f0c21 */
[-C--:B------:R-:W-:Y:S02]  /*18ae0*/  @!P2 LEA R14, P6, R215, R4.reuse, 0x1 ;  /* 0x00000004d70ea211 */ /* 0x080fe400078c08ff */
[-C--:B------:R-:W-:Y:S01]  /*18af0*/  @!P3 LEA.HI.X R13, R216, R5.reuse, R32, 0x1, P5 ;  /* 0x00000005d80db211 */ /* 0x080fe200028f0c20 */
[----:B------:R4:W-:Y:S01]  /*18b00*/  @!P4 ST.E.128 desc[UR42][R10.64], RZ ;  /* 0x000000ff0a00c985 */ /* 0x0009e2000c101d2a */
[----:B------:R-:W-:Y:S02]  /*18b10*/  LOP3.LUT P5, RZ, R23, 0x80, RZ, 0xc0, !PT ;  /* 0x0000008017ff7812 */ /* 0x000fe400078ac0ff */
[----:B------:R-:W-:Y:S01]  /*18b20*/  @!P2 LEA.HI.X R15, R215, R5, R30, 0x1, P6 ;  /* 0x00000005d70fa211 */ /* 0x000fe200030f0c1e */
[----:B------:R4:W-:Y:S01]  /*18b30*/  @!P3 ST.E.128 desc[UR42][R12.64], RZ ;  /* 0x000000ff0c00b985 */ /* 0x0009e2000c101d2a */
[----:B------:R-:W-:-:S03]  /*18b40*/  @!P1 LEA R20, P6, R29, R4, 0x1 ;  /* 0x000000041d149211 */ /* 0x000fc600078c08ff */
[----:B------:R4:W-:Y:S01]  /*18b50*/  @!P2 ST.E.128 desc[UR42][R14.64], RZ ;  /* 0x000000ff0e00a985 */ /* 0x0009e2000c101d2a */
[----:B------:R-:W-:Y:S02]  /*18b60*/  @!P1 LEA.HI.X R21, R29, R5, R28, 0x1, P6 ;  /* 0x000000051d159211 */ /* 0x000fe400030f0c1c */
[----:B0-----:R-:W-:-:S03]  /*18b70*/  @P0 LEA R6, P6, R27, R4, 0x1 ;  /* 0x000000041b060211 */ /* 0x001fc600078c08ff */
[----:B------:R4:W-:Y:S01]  /*18b80*/  @!P1 ST.E.128 desc[UR42][R20.64], RZ ;  /* 0x000000ff14009985 */ /* 0x0009e2000c101d2a */
[----:B------:R-:W-:Y:S02]  /*18b90*/  @P0 LEA.HI.X R7, R27, R5, R24, 0x1, P6 ;  /* 0x000000051b070211 */ /* 0x000fe400030f0c18 */
[----:B------:R-:W-:-:S03]  /*18ba0*/  @P5 LEA R4, P6, R31, R4, 0x1 ;  /* 0x000000041f045211 */ /* 0x000fc600078c08ff */
[----:B------:R4:W-:Y:S01]  /*18bb0*/  @P0 ST.E.128 desc[UR42][R6.64], RZ ;  /* 0x000000ff06000985 */ /* 0x0009e2000c101d2a */
[----:B------:R-:W-:-:S05]  /*18bc0*/  @P5 LEA.HI.X R5, R31, R5, R26, 0x1, P6 ;  /* 0x000000051f055211 */ /* 0x000fca00030f0c1a */
[----:B------:R4:W-:Y:S04]  /*18bd0*/  @P5 ST.E.128 desc[UR42][R4.64], RZ ;  /* 0x000000ff04005985 */ /* 0x0009e8000c101d2a */
.L_x_2802:
[----:B------:R-:W-:Y:S05]  /*18be0*/  BSYNC B0 ;  /* 0x0000000000007941 */ /* 0x000fea0003800000 */
.L_x_2795:
[----:B------:R-:W-:Y:S02]  /*18bf0*/  ULDC UR4, c[0x0][0xc3c] ;  /* 0x00030f0000047ab9 */ /* 0x000fe40000000800 */
[----:B---3--:R-:W-:-:S13]  /*18c00*/  ISETP.GE.AND P0, PT, R79, UR4, PT ;  /* 0x000000044f007c0c */ /* 0x008fda000bf06270 */
[----:B------:R-:W-:Y:S05]  /*18c10*/  @!P0 BRA `(.L_x_2810) ;  /* 0xfffffe88005c8947 */ /* 0x000fea000383ffff */
[----:B------:R-:W-:Y:S05]  /*18c20*/  BRA `(.L_x_2592) ;  /* 0x000000a000447947 */ /* 0x000fea0003800000 */
.L_x_2590:
        /* <DEDUP_REMOVED lines=20> */
.L_x_2811:
        /* <DEDUP_REMOVED lines=43> */
.L_x_2815:
        /* <DEDUP_REMOVED lines=39> */
.L_x_2813:
        /* <DEDUP_REMOVED lines=12> */
.L_x_2816:
        /* <DEDUP_REMOVED lines=63> */
.L_x_2817:
        /* <DEDUP_REMOVED lines=61> */
.L_x_2818:
[----:B01----:R-:W-:-:S05]  /*19b10*/  LOP3.LUT R3, RZ, R2, RZ, 0x33, !PT ;  /* 0x00000002ff037212 */ /* 0x003fca00078e33ff */
[----:B------:R-:W-:-:S05]  /*19b20*/  IMAD.IADD R2, R4, 0x1, R3 ;  /* 0x0000000104027824 */ /* 0x000fca00078e0203 */
[----:B------:R1:W-:Y:S01]  /*19b30*/  STL [R1+0x4], R2 ;  /* 0x0000040201007387 */ /* 0x0003e20000100800 */
[----:B------:R-:W-:Y:S05]  /*19b40*/  BRA `(.L_x_2819) ;  /* 0x0000000000107947 */ /* 0x000fea0003800000 */
.L_x_2814:
[----:B------:R-:W-:Y:S01]  /*19b50*/  IMAD.U32 R2, RZ, RZ, UR6 ;  /* 0x00000006ff027e24 */ /* 0x000fe2000f8e00ff */
[----:B------:R0:W-:Y:S04]  /*19b60*/  STL [R1+0x4], RZ ;  /* 0x000004ff01007387 */ /* 0x0001e80000100800 */
[----:B------:R0:W-:Y:S04]  /*19b70*/  STL [R1+0x8], RZ ;  /* 0x000008ff01007387 */ /* 0x0001e80000100800 */
[----:B------:R0:W-:Y:S02]  /*19b80*/  STL [R1], R2 ;  /* 0x0000000201007387 */ /* 0x0001e40000100800 */
.L_x_2819:
        /* <DEDUP_REMOVED lines=10> */
.L_x_2812:
        /* <DEDUP_REMOVED lines=8> */
[----:B------:R-:W4:Y:S01]  /*19cb0*/  S2UR UR5, SR_CgaCtaId ;  /* 0x00000000000579c3 */ /* 0x000f220000008800 */
        /* <DEDUP_REMOVED lines=15> */
[----:B----4-:R-:W-:-:S06]  /*19db0*/  ULEA UR4, UR5, UR4, 0x18 ;  /* 0x0000000405047291 */ /* 0x010fcc000f8ec03f */
[----:B------:R-:W-:-:S04]  /*19dc0*/  IMAD.U32 R18, RZ, RZ, UR4 ;  /* 0x00000004ff127e24 */ /* 0x000fc8000f8e00ff */
[----:B------:R-:W-:-:S05]  /*19dd0*/  IMAD R2, R3, 0x2, R18 ;  /* 0x0000000203027824 */ /* 0x000fca00078e0212 */
[----:B------:R0:W-:Y:S04]  /*19de0*/  STL [R1+0x60], R2 ;  /* 0x0000600201007387 */ /* 0x0001e80000100800 */
[----:B------:R0:W-:Y:S04]  /*19df0*/  STL [R1+0x54], RZ ;  /* 0x000054ff01007387 */ /* 0x0001e80000100800 */
[----:B------:R0:W-:Y:S04]  /*19e00*/  STL [R1+0x18], R0 ;  /* 0x0000180001007387 */ /* 0x0001e80000100800 */
[----:B------:R0:W-:Y:S04]  /*19e10*/  STL [R1+0x10], RZ ;  /* 0x000010ff01007387 */ /* 0x0001e80000100800 */
[----:B------:R0:W-:Y:S02]  /*19e20*/  STL [R1+0x14], R0 ;  /* 0x0000140001007387 */ /* 0x0001e40000100800 */
.L_x_3004:
[----:B------:R-:W2:Y:S01]  /*19e30*/  LDL R14, [R1+0xc] ;  /* 0x00000c00010e7983 */ /* 0x000ea20000100800 */
[----:B------:R-:W-:Y:S05]  /*19e40*/  YIELD ;  /* 0x0000000000007946 */ /* 0x000fea0003800000 */
[----:B------:R-:W-:Y:S01]  /*19e50*/  ULDC.64 UR4, c[0x0][0xa28] ;  /* 0x00028a0000047ab9 */ /* 0x000fe20000000a00 */
[----:B01----:R-:W-:Y:S02]  /*19e60*/  CS2R R6, SRZ ;  /* 0x0000000000067805 */ /* 0x003fe4000001ff00 */
[----:B------:R-:W-:Y:S01]  /*19e70*/  ISETP.NE.U32.AND P0, PT, RZ, UR4, PT ;  /* 0x00000004ff007c0c */ /* 0x000fe2000bf05070 */
[----:B------:R-:W1:Y:S01]  /*19e80*/  LDC.64 R12, c[0x0][0xa00] ;  /* 0x00028000ff0c7b82 */ /* 0x000e620000000a00 */
[----:B------:R-:W-:Y:S01]  /*19e90*/  ULDC.64 UR6, c[0x0][0xa08] ;  /* 0x0002820000067ab9 */ /* 0x000fe20000000a00 */
[----:B------:R-:W-:Y:S01]  /*19ea0*/  ULDC.64 UR8, c[0x0][0xa10] ;  /* 0x0002840000087ab9 */ /* 0x000fe20000000a00 */
[----:B------:R-:W-:Y:S01]  /*19eb0*/  ISETP.NE.AND.EX P0, PT, RZ, UR5, PT, P0 ;  /* 0x00000005ff007c0c */ /* 0x000fe2000bf05300 */
[----:B------:R-:W-:-:S04]  /*19ec0*/  ULDC.64 UR4, c[0x0][0xa18] ;  /* 0x0002860000047ab9 */ /* 0x000fc80000000a00 */
[----:B------:R-:W4:Y:S08]  /*19ed0*/  LDC.64 R4, c[0x0][0xa08] ;  /* 0x00028200ff047b82 */ /* 0x000f300000000a00 */
[----:B0-----:R-:W2:Y:S02]  /*19ee0*/  @P0 LDC.64 R2, c[0x0][0xa28] ;  /* 0x00028a00ff020b82 */ /* 0x001ea40000000a00 */
[----:B--2---:R-:W-:-:S05]  /*19ef0*/  @P0 IMAD.WIDE R2, R14, 0x4, R2 ;  /* 0x000000040e020825 */ /* 0x004fca00078e0202 */
[----:B------:R0:W5:Y:S01]  /*19f00*/  @P0 LDG.E R6, desc[UR42][R2.64] ;  /* 0x0000002a02060981 */ /* 0x000162000c1e1900 */
[----:B------:R-:W-:Y:S01]  /*19f10*/  ISETP.NE.U32.AND P0, PT, RZ, UR4, PT ;  /* 0x00000004ff007c0c */ /* 0x000fe2000bf05070 */
[----:B-1----:R-:W-:Y:S01]  /*19f20*/  IMAD.WIDE R12, R14, 0x4, R12 ;  /* 0x000000040e0c7825 */ /* 0x002fe200078e020c */
[----:B------:R-:W-:Y:S02]  /*19f30*/  ISETP.NE.U32.AND P2, PT, RZ, UR6, PT ;  /* 0x00000006ff007c0c */ /* 0x000fe4000bf45070 */
[----:B------:R-:W-:Y:S01]  /*19f40*/  ISETP.NE.AND.EX P0, PT, RZ, UR5, PT, P0 ;  /* 0x00000005ff007c0c */ /* 0x000fe2000bf05300 */
[----:B------:R-:W-:Y:S01]  /*19f50*/  ULDC.64 UR4, c[0x0][0xa00] ;  /* 0x0002800000047ab9 */ /* 0x000fe20000000a00 */
[----:B------:R-:W-:Y:S01]  /*19f60*/  ISETP.NE.U32.AND P4, PT, RZ, UR8, PT ;  /* 0x00000008ff007c0c */ /* 0x000fe2000bf85070 */
[----:B---3--:R-:W-:Y:S01]  /*19f70*/  IMAD.MOV.U32 R8, RZ, RZ, RZ ;  /* 0x000000ffff087224 */ /* 0x008fe200078e00ff */
[----:B------:R-:W-:Y:S01]  /*19f80*/  ISETP.NE.U32.AND P1, PT, RZ, UR4, PT ;  /* 0x00000004ff007c0c */ /* 0x000fe2000bf25070 */
[----:B0-----:R-:W0:Y:S01]  /*19f90*/  LDC.64 R2, c[0x0][0xa10] ;  /* 0x00028400ff027b82 */ /* 0x001e220000000a00 */
[----:B------:R-:W-:-:S02]  /*19fa0*/  IMAD.MOV.U32 R0, RZ, RZ, RZ ;  /* 0x000000ffff007224 */ /* 0x000fc400078e00ff */
[----:B------:R-:W-:Y:S01]  /*19fb0*/  ISETP.NE.AND.EX P3, PT, RZ, UR5, PT, P1 ;  /* 0x00000005ff007c0c */ /* 0x000fe2000bf65310 */
[----:B----4-:R-:W-:-:S04]  /*19fc0*/  IMAD.WIDE R4, R14, 0x4, R4 ;  /* 0x000000040e047825 */ /* 0x010fc800078e0204 */
[----:B------:R-:W1:Y:S01]  /*19fd0*/  @P0 LDC.64 R10, c[0x0][0xa18] ;  /* 0x00028600ff0a0b82 */ /* 0x000e620000000a00 */
[----:B------:R-:W-:Y:S01]  /*19fe0*/  ULDC UR4, c[0x0][0x288] ;  /* 0x0000a20000047ab9 */ /* 0x000fe20000000800 */
[----:B------:R-:W-:Y:S02]  /*19ff0*/  ISETP.NE.AND.EX P1, PT, RZ, UR7, PT, P2 ;  /* 0x00000007ff007c0c */ /* 0x000fe4000bf25320 */
[----:B------:R-:W-:-:S04]  /*1a000*/  ISETP.NE.AND.EX P2, PT, RZ, UR9, PT, P4 ;  /* 0x00000009ff007c0c */ /* 0x000fc8000bf45340 */
[----:B------:R-:W2:Y:S07]  /*1a010*/  @P3 LDG.E R7, desc[UR42][R12.64] ;  /* 0x0000002a0c073981 */ /* 0x000eae000c1e1900 */
[----:B------:R3:W5:Y:S01]  /*1a020*/  @P1 LDG.E R8, desc[UR42][R4.64] ;  /* 0x0000002a04081981 */ /* 0x000762000c1e1900 */
[----:B0-----:R-:W-:-:S05]  /*1a030*/  IMAD.WIDE R2, R14, 0x4, R2 ;  /* 0x000000040e027825 */ /* 0x001fca00078e0202 */
[----:B------:R3:W5:Y:S01]  /*1a040*/  @P2 LDG.E R0, desc[UR42][R2.64] ;  /* 0x0000002a02002981 */ /* 0x000762000c1e1900 */
[----:B-1----:R-:W-:-:S03]  /*1a050*/  @P0 IMAD.WIDE R10, R14, 0x4, R10 ;  /* 0x000000040e0a0825 */ /* 0x002fc600078e020a */
[----:B--2---:R0:W-:Y:S02]  /*1a060*/  STL [R1+0x40], R7 ;  /* 0x0000400701007387 */ /* 0x0041e40000100800 */
[----:B0-----:R-:W-:Y:S01]  /*1a070*/  IMAD.U32 R7, RZ, RZ, UR4 ;  /* 0x00000004ff077e24 */ /* 0x001fe2000f8e00ff */
[----:B------:R-:W-:-:S05]  /*1a080*/  ULDC.64 UR4, c[0x0][0x418] ;  /* 0x0001060000047ab9 */ /* 0x000fca0000000a00 */
[----:B------:R-:W2:Y:S01]  /*1a090*/  @P0 LDG.E R7, desc[UR42][R10.64] ;  /* 0x0000002a0a070981 */ /* 0x000ea2000c1e1900 */
[----:B------:R-:W-:-:S03]  /*1a0a0*/  UISETP.NE.U32.AND UP0, UPT, UR4, URZ, UPT ;  /* 0x0000003f0400728c */ /* 0x000fc6000bf05070 */
[----:B------:R-:W-:Y:S01]  /*1a0b0*/  ULDC UR4, c[0x0][0x424] ;  /* 0x0001090000047ab9 */ /* 0x000fe20000000800 */
[----:B------:R-:W-:-:S03]  /*1a0c0*/  UISETP.NE.AND.EX UP0, UPT, UR5, URZ, UPT, UP0 ;  /* 0x0000003f0500728c */ /* 0x000fc6000bf05300 */
[----:B------:R-:W-:Y:S01]  /*1a0d0*/  ULDC UR5, c[0x0][0x2f0] ;  /* 0x0000bc0000057ab9 */ /* 0x000fe20000000800 */
[----:B------:R-:W-:Y:S01]  /*1a0e0*/  USEL UR4, UR4, 0x1, UP0 ;  /* 0x0000000104047887 */ /* 0x000fe20008000000 */
[----:B--2---:R0:W-:Y:S04]  /*1a0f0*/  STL [R1+0x38], R7 ;  /* 0x0000380701007387 */ /* 0x0041e80000100800 */
[----:B------:R3:W5:Y:S01]  /*1a100*/  LDL R15, [R1+0x38] ;  /* 0x00003800010f7983 */ /* 0x0007620000100800 */
[----:B------:R-:W-:-:S03]  /*1a110*/  UIMAD UR4, UR4, UR5, URZ ;  /* 0x00000005040472a4 */ /* 0x000fc6000f8e023f */
[----:B------:R-:W-:Y:S02]  /*1a120*/  ULDC UR5, c[0x0][0x348] ;  /* 0x0000d20000057ab9 */ /* 0x000fe40000000800 */
[----:B------:R-:W-:Y:S02]  /*1a130*/  IMAD.U32 R10, RZ, RZ, UR5 ;  /* 0x00000005ff0a7e24 */ /* 0x000fe4000f8e00ff */
[----:B0-----:R-:W-:Y:S01]  /*1a140*/  IMAD.U32 R7, RZ, RZ, UR4 ;  /* 0x00000004ff077e24 */ /* 0x001fe2000f8e00ff */
[----:B---3--:R-:W-:Y:S06]  /*1a150*/  @P0 BRA `(.L_x_2821) ;  /* 0x0000000000140947 */ /* 0x008fec0003800000 */
[----:B------:R-:W-:Y:S05]  /*1a160*/  @!P3 BRA `(.L_x_2821) ;  /* 0x000000000010b947 */ /* 0x000fea0003800000 */
[----:B------:R-:W2:Y:S04]  /*1a170*/  LDG.E R9, desc[UR42][R12.64] ;  /* 0x0000002a0c097981 */ /* 0x000ea8000c1e1900 */
[----:B------:R-:W2:Y:S02]  /*1a180*/  LDG.E R12, desc[UR42][R12.64+0x4] ;  /* 0x0000042a0c0c7981 */ /* 0x000ea4000c1e1900 */
[----:B--2--5:R-:W-:-:S05]  /*1a190*/  IMAD.IADD R15, R12, 0x1, -R9 ;  /* 0x000000010c0f7824 */ /* 0x024fca00078e0a09 */
[----:B------:R0:W-:Y:S02]  /*1a1a0*/  STL [R1+0x38], R15 ;  /* 0x0000380f01007387 */ /* 0x0001e40000100800 */
.L_x_2821:
[----:B------:R-:W2:Y:S01]  /*1a1b0*/  LDL.LU R12, [R1+0x8] ;  /* 0x00000800010c7983 */ /* 0x000ea20000300800 */
[----:B-----5:R-:W-:Y:S01]  /*1a1c0*/  IMAD.IADD R8, R8, 0x1, R6 ;  /* 0x0000000108087824 */ /* 0x020fe200078e0206 */
[----:B------:R-:W-:Y:S02]  /*1a1d0*/  ULDC.64 UR4, c[0x0][0xa20] ;  /* 0x0002880000047ab9 */ /* 0x000fe40000000a00 */
[----:B------:R-:W-:Y:S02]  /*1a1e0*/  ISETP.NE.U32.AND P0, PT, RZ, UR4, PT ;  /* 0x00000004ff007c0c */ /* 0x000fe4000bf05070 */
[----:B------:R1:W-:Y:S02]  /*1a1f0*/  STL [R1+0x20], R8 ;  /* 0x0000200801007387 */ /* 0x0003e40000100800 */
[----:B------:R-:W-:Y:S02]  /*1a200*/  ISETP.NE.AND.EX P0, PT, RZ, UR5, PT, P0 ;  /* 0x00000005ff007c0c */ /* 0x000fe4000bf05300 */
[----:B--2---:R-:W-:-:S02]  /*1a210*/  LOP3.LUT R11, R12, 0xff000000, RZ, 0xc0, !PT ;  /* 0xff0000000c0b7812 */ /* 0x004fc400078ec0ff */
[C---:B------:R-:W-:Y:S02]  /*1a220*/  LOP3.LUT R9, R12.reuse, 0xff0000, RZ, 0xc0, !PT ;  /* 0x00ff00000c097812 */ /* 0x040fe400078ec0ff */
[----:B------:R-:W-:Y:S02]  /*1a230*/  SHF.R.U32.HI R11, RZ, 0x8, R11 ;  /* 0x00000008ff0b7819 */ /* 0x000fe4000001160b */
[----:B------:R-:W-:Y:S02]  /*1a240*/  LOP3.LUT R16, R12, 0xffff, RZ, 0xc0, !PT ;  /* 0x0000ffff0c107812 */ /* 0x000fe400078ec0ff */
[----:B------:R-:W-:-:S03]  /*1a250*/  LEA.HI R11, R9, R11, RZ, 0x10 ;  /* 0x0000000b090b7211 */ /* 0x000fc600078f80ff */
[----:B-1----:R-:W-:Y:S05]  /*1a260*/  @!P0 BRA `(.L_x_2822) ;  /* 0x0000000000108947 */ /* 0x002fea0003800000 */
[----:B------:R-:W1:Y:S02]  /*1a270*/  LDC.64 R4, c[0x0][0xa20] ;  /* 0x00028800ff047b82 */ /* 0x000e640000000a00 */
[----:B-1----:R-:W-:-:S05]  /*1a280*/  IMAD.WIDE R4, R14, 0x4, R4 ;  /* 0x000000040e047825 */ /* 0x002fca00078e0204 */
[----:B------:R1:W5:Y:S01]  /*1a290*/  LDG.E R7, desc[UR42][R4.64] ;  /* 0x0000002a04077981 */ /* 0x000362000c1e1900 */
[----:B------:R-:W-:Y:S05]  /*1a2a0*/  BRA `(.L_x_2823) ;  /* 0x0000000000107947 */ /* 0x000fea0003800000 */
.L_x_2822:
[----:B------:R-:W-:Y:S05]  /*1a2b0*/  @!P1 BRA `(.L_x_2823) ;  /* 0x00000000000c9947 */ /* 0x000fea0003800000 */
[----:B------:R-:W2:Y:S04]  /*1a2c0*/  LDG.E R7, desc[UR42][R4.64] ;  /* 0x0000002a04077981 */ /* 0x000ea8000c1e1900 */
[----:B------:R-:W2:Y:S02]  /*1a2d0*/  LDG.E R4, desc[UR42][R4.64+0x4] ;  /* 0x0000042a04047981 */ /* 0x000ea4000c1e1900 */
[----:B--2---:R-:W-:-:S07]  /*1a2e0*/  IMAD.IADD R7, R4, 0x1, -R7 ;  /* 0x0000000104077824 */ /* 0x004fce00078e0a07 */
.L_x_2823:
[----:B------:R-:W2:Y:S04]  /*1a2f0*/  LDL.LU R8, [R1+0x4] ;  /* 0x0000040001087983 */ /* 0x000ea80000300800 */
[----:B-1----:R-:W3:Y:S04]  /*1a300*/  @P2 LDG.E R4, desc[UR42][R2.64] ;  /* 0x0000002a02042981 */ /* 0x002ee8000c1e1900 */
[----:B------:R1:W3:Y:S01]  /*1a310*/  @P2 LDG.E R2, desc[UR42][R2.64+0x4] ;  /* 0x0000042a02022981 */ /* 0x0002e2000c1e1900 */
[----:B-----5:R-:W-:Y:S01]  /*1a320*/  IMAD.IADD R9, R7, 0x1, -R6 ;  /* 0x0000000107097824 */ /* 0x020fe200078e0a06 */
[----:B-1----:R-:W1:Y:S02]  /*1a330*/  LDC R3, c[0x0][0x448] ;  /* 0x00011200ff037b82 */ /* 0x002e640000000800 */
[----:B-1----:R-:W-:-:S13]  /*1a340*/  ISETP.NE.AND P1, PT, R3, 0x1, PT ;  /* 0x000000010300780c */ /* 0x002fda0003f25270 */
[----:B------:R-:W1:Y:S08]  /*1a350*/  @P1 LDC R3, c[0x0][0x44c] ;  /* 0x00011300ff031b82 */ /* 0x000e700000000800 */
[----:B------:R-:W4:Y:S01]  /*1a360*/  @P1 LDC R5, c[0x0][0x450] ;  /* 0x00011400ff051b82 */ /* 0x000f220000000800 */
[----:B--2---:R-:W-:-:S04]  /*1a370*/  IMAD.SHL.U32 R13, R8, 0x40, RZ ;  /* 0x00000040080d7824 */ /* 0x004fc800078e00ff */
[----:B------:R-:W-:Y:S01]  /*1a380*/  VIADD R7, R13, 0x3f ;  /* 0x0000003f0d077836 */ /* 0x000fe20000000000 */
[----:B------:R2:W-:Y:S01]  /*1a390*/  STL [R1+0x28], R13 ;  /* 0x0000280d01007387 */ /* 0x0005e20000100800 */
[----:B---3--:R-:W-:Y:S02]  /*1a3a0*/  @P2 IMAD.IADD R10, R2, 0x1, -R4 ;  /* 0x00000001020a2824 */ /* 0x008fe400078e0a04 */
[----:B-1----:R-:W-:-:S04]  /*1a3b0*/  @P1 IMAD.HI.U32 R2, R7, R3, RZ ;  /* 0x0000000307021227 */ /* 0x002fc800078e00ff */
[----:B------:R-:W-:Y:S01]  /*1a3c0*/  IMAD.IADD R6, R9, 0x1, R10 ;  /* 0x0000000109067824 */ /* 0x000fe200078e020a */
[----:B----4-:R-:W-:-:S03]  /*1a3d0*/  @P1 SHF.R.U32.HI R7, RZ, R5, R2 ;  /* 0x00000005ff071219 */ /* 0x010fc60000011602 */
[C---:B------:R-:W-:Y:S01]  /*1a3e0*/  VIADD R2, R6.reuse, 0x3f ;  /* 0x0000003f06027836 */ /* 0x040fe20000000000 */
[----:B------:R-:W-:-:S04]  /*1a3f0*/  IADD3 R20, R6, 0x1, -R15 ;  /* 0x0000000106147810 */ /* 0x000fc80007ffe80f */
[----:B------:R-:W-:Y:S01]  /*1a400*/  SHF.R.S32.HI R3, RZ, 0x1f, R2 ;  /* 0x0000001fff037819 */ /* 0x000fe20000011402 */
[----:B------:R-:W-:-:S03]  /*1a410*/  IMAD.IADD R7, R20, 0x1, R7 ;  /* 0x0000000114077824 */ /* 0x000fc600078e0207 */
[----:B------:R-:W-:Y:S02]  /*1a420*/  LEA.HI R4, R3, R2, RZ, 0x6 ;  /* 0x0000000203047211 */ /* 0x000fe400078f30ff */
[----:B------:R-:W1:Y:S02]  /*1a430*/  LDC.64 R2, c[0x0][0x9e0] ;  /* 0x00027800ff027b82 */ /* 0x000e640000000a00 */
[----:B------:R-:W-:-:S05]  /*1a440*/  SHF.R.S32.HI R12, RZ, 0x6, R4 ;  /* 0x00000006ff0c7819 */ /* 0x000fca0000011404 */
[----:B------:R2:W-:Y:S01]  /*1a450*/  STL [R1+0x5c], R12 ;  /* 0x00005c0c01007387 */ /* 0x0005e20000100800 */
[----:B-1----:R-:W-:Y:S01]  /*1a460*/  ISETP.GE.AND P3, PT, R3, 0x1, PT ;  /* 0x000000010300780c */ /* 0x002fe20003f66270 */
        /* <DEDUP_REMOVED lines=8> */
[----:B------:R-:W1:Y:S02]  /*1a4f0*/  @P0 LDC.64 R4, c[0x0][0x9e8] ;  /* 0x00027a00ff040b82 */ /* 0x000e640000000a00 */
[----:B-1----:R-:W-:-:S05]  /*1a500*/  @P0 IMAD.HI.U32 R4, R7, R4, RZ ;  /* 0x0000000407040227 */ /* 0x002fca00078e00ff */
[----:B------:R-:W-:-:S04]  /*1a510*/  @P0 SHF.R.U32.HI R7, RZ, R5, R4 ;  /* 0x00000005ff070219 */ /* 0x000fc80000011604 */
[----:B------:R-:W-:Y:S01]  /*1a520*/  LOP3.LUT R8, RZ, R7, RZ, 0x33, !PT ;  /* 0x00000007ff087212 */ /* 0x000fe200078e33ff */
[----:B------:R-:W-:Y:S06]  /*1a530*/  BRA `(.L_x_2827) ;  /* 0x0000000000107947 */ /* 0x000fec0003800000 */
.L_x_2826:
[----:B------:R-:W-:-:S13]  /*1a540*/  ISETP.NE.AND P0, PT, R3, 0x1, PT ;  /* 0x000000010300780c */ /* 0x000fda0003f05270 */
[----:B------:R-:W1:Y:S02]  /*1a550*/  @P0 LDC.64 R4, c[0x0][0x9e8] ;  /* 0x00027a00ff040b82 */ /* 0x000e640000000a00 */
[----:B-1----:R-:W-:-:S05]  /*1a560*/  @P0 IMAD.HI.U32 R4, R8, R4, RZ ;  /* 0x0000000408040227 */ /* 0x002fca00078e00ff */
[----:B------:R-:W-:-:S07]  /*1a570*/  @P0 SHF.R.U32.HI R8, RZ, R5, R4 ;  /* 0x00000005ff080219 */ /* 0x000fce0000011604 */
.L_x_2827:
[----:B------:R-:W-:Y:S05]  /*1a580*/  BSYNC B0 ;  /* 0x0000000000007941 */ /* 0x000fea0003800000 */
.L_x_2825:
[----:B------:R-:W-:-:S05]  /*1a590*/  IMAD R8, R8, R3, R3 ;  /* 0x0000000308087224 */ /* 0x000fca00078e0203 */
[----:B------:R-:W-:-:S07]  /*1a5a0*/  VIMNMX R2, R2, R8, PT ;  /* 0x0000000802027248 */ /* 0x000fce0003fe0100 */
.L_x_2824:
[----:B------:R-:W1:Y:S01]  /*1a5b0*/  @P1 LDC R5, c[0x0][0x44c] ;  /* 0x00011300ff051b82 */ /* 0x000e620000000800 */
[----:B------:R-:W-:Y:S01]  /*1a5c0*/  VIADD R2, R2, 0x3f ;  /* 0x0000003f02027836 */ /* 0x000fe20000000000 */
[----:B------:R-:W-:Y:S01]  /*1a5d0*/  ULDC UR4, c[0x0][0x9dc] ;  /* 0x0002770000047ab9 */ /* 0x000fe20000000800 */
[----:B------:R-:W-:Y:S02]  /*1a5e0*/  IMAD.MOV.U32 R4, RZ, RZ, R13 ;  /* 0x000000ffff047224 */ /* 0x000fe400078e000d */
[----:B------:R-:W-:-:S03]  /*1a5f0*/  IMAD.IADD R17, R6, 0x1, -R15 ;  /* 0x0000000106117824 */ /* 0x000fc600078e0a0f */
[----:B------:R-:W2:Y:S01]  /*1a600*/  @P1 LDC R7, c[0x0][0x450] ;  /* 0x00011400ff071b82 */ /* 0x000ea20000000800 */
[----:B-1----:R-:W-:-:S05]  /*1a610*/  @P1 IMAD.HI.U32 R5, R13, R5, RZ ;  /* 0x000000050d051227 */ /* 0x002fca00078e00ff */
[----:B--2---:R-:W-:Y:S02]  /*1a620*/  @P1 SHF.R.U32.HI R4, RZ, R7, R5 ;  /* 0x00000007ff041219 */ /* 0x004fe40000011605 */
[----:B------:R-:W-:-:S03]  /*1a630*/  SHF.R.S32.HI R7, RZ, 0x1f, R2 ;  /* 0x0000001fff077819 */ /* 0x000fc60000011402 */
[----:B------:R-:W-:Y:S01]  /*1a640*/  IMAD.IADD R6, R17, 0x1, R4 ;  /* 0x0000000111067824 */ /* 0x000fe200078e0204 */
[----:B------:R-:W-:-:S03]  /*1a650*/  LEA.HI R7, R7, R2, RZ, 0x6 ;  /* 0x0000000207077211 */ /* 0x000fc600078f30ff */
[----:B------:R-:W-:Y:S01]  /*1a660*/  VIADD R2, R6, -UR4 ;  /* 0x8000000406027c36 */ /* 0x000fe20008000000 */
[----:B------:R-:W-:-:S04]  /*1a670*/  SHF.R.S32.HI R7, RZ, 0x6, R7 ;  /* 0x00000006ff077819 */ /* 0x000fc80000011407 */
[----:B------:R-:W-:Y:S01]  /*1a680*/  VIMNMX R7, R12, R7, PT ;  /* 0x000000070c077248 */ /* 0x000fe20003fe0100 */
[----:B------:R-:W-:Y:S06]  /*1a690*/  @!P3 BRA `(.L_x_2828) ;  /* 0x000000000044b947 */ /* 0x000fec0003800000 */
[----:B------:R-:W-:Y:S01]  /*1a6a0*/  ISETP.GT.AND P0, PT, R6, -0x1, PT ;  /* 0xffffffff0600780c */ /* 0x000fe20003f04270 */
[----:B------:R-:W-:-:S12]  /*1a6b0*/  BSSY B0, `(.L_x_2829) ;  /* 0x000000d000007945 */ /* 0x000fd80003800000 */
        /* <DEDUP_REMOVED lines=8> */
.L_x_2830:
[----:B------:R-:W-:-:S13]  /*1a740*/  ISETP.NE.AND P0, PT, R3, 0x1, PT ;  /* 0x000000010300780c */ /* 0x000fda0003f05270 */
[----:B------:R-:W1:Y:S02]  /*1a750*/  @P0 LDC.64 R4, c[0x0][0x9e8] ;  /* 0x00027a00ff040b82 */ /* 0x000e640000000a00 */
[----:B-1----:R-:W-:-:S05]  /*1a760*/  @P0 IMAD.HI.U32 R4, R6, R4, RZ ;  /* 0x0000000406040227 */ /* 0x002fca00078e00ff */
[----:B------:R-:W-:-:S07]  /*1a770*/  @P0 SHF.R.U32.HI R6, RZ, R5, R4 ;  /* 0x00000005ff060219 */ /* 0x000fce0000011604 */
.L_x_2831:
[----:B------:R-:W-:Y:S05]  /*1a780*/  BSYNC B0 ;  /* 0x0000000000007941 */ /* 0x000fea0003800000 */
.L_x_2829:
[----:B------:R-:W-:-:S05]  /*1a790*/  IMAD R3, R6, R3, RZ ;  /* 0x0000000306037224 */ /* 0x000fca00078e02ff */
[----:B------:R-:W-:-:S07]  /*1a7a0*/  VIMNMX R2, R2, R3, !PT ;  /* 0x0000000302027248 */ /* 0x000fce0007fe0100 */
.L_x_2828:
[----:B------:R-:W-:Y:S01]  /*1a7b0*/  SHF.R.S32.HI R5, RZ, 0x1f, R2 ;  /* 0x0000001fff057819 */ /* 0x000fe20000011402 */
[----:B------:R-:W-:Y:S01]  /*1a7c0*/  BSSY B0, `(.L_x_2832) ;  /* 0x0000028000007945 */ /* 0x000fe20003800000 */
[----:B------:R-:W-:Y:S02]  /*1a7d0*/  LOP3.LUT R13, R11, 0xff, RZ, 0xc0, !PT ;  /* 0x000000ff0b0d7812 */ /* 0x000fe400078ec0ff */
[----:B------:R-:W-:Y:S01]  /*1a7e0*/  LEA.HI R5, R5, R2, RZ, 0x6 ;  /* 0x0000000205057211 */ /* 0x000fe200078f30ff */
[----:B------:R-:W-:Y:S01]  /*1a7f0*/  IMAD.MOV.U32 R2, RZ, RZ, RZ ;  /* 0x000000ffff027224 */ /* 0x000fe200078e00ff */
[----:B------:R-:W-:Y:S01]  /*1a800*/  SHF.R.U32.HI R4, RZ, 0x10, R11 ;  /* 0x00000010ff047819 */ /* 0x000fe2000001160b */
[----:B------:R1:W-:Y:S01]  /*1a810*/  STL [R1+0x50], R13 ;  /* 0x0000500d01007387 */ /* 0x0003e20000100800 */
[----:B------:R-:W-:-:S04]  /*1a820*/  SHF.R.S32.HI R5, RZ, 0x6, R5 ;  /* 0x00000006ff057819 */ /* 0x000fc80000011405 */
[----:B------:R-:W-:-:S04]  /*1a830*/  VIMNMX R5, RZ, R5, !PT ;  /* 0x00000005ff057248 */ /* 0x000fc80007fe0100 */
[----:B------:R-:W-:-:S13]  /*1a840*/  ISETP.GT.AND P0, PT, R7, R5, PT ;  /* 0x000000050700720c */ /* 0x000fda0003f04270 */
[----:B-1----:R-:W-:Y:S05]  /*1a850*/  @!P0 BRA `(.L_x_2833) ;  /* 0x0000000000788947 */ /* 0x002fea0003800000 */
[----:B------:R-:W-:Y:S01]  /*1a860*/  ISETP.NE.AND P0, PT, R4, RZ, PT ;  /* 0x000000ff0400720c */ /* 0x000fe20003f05270 */
[----:B------:R-:W-:-:S03]  /*1a870*/  ULDC UR4, c[0x0][0x9f0] ;  /* 0x00027c0000047ab9 */ /* 0x000fc60000000800 */
[----:B------:R-:W-:-:S04]  /*1a880*/  SEL R6, R4, UR4, P0 ;  /* 0x0000000404067c07 */ /* 0x000fc80008000000 */
[----:B------:R-:W-:Y:S02]  /*1a890*/  IABS R8, R6 ;  /* 0x0000000600087213 */ /* 0x000fe40000000000 */
[----:B------:R-:W-:Y:S02]  /*1a8a0*/  IADD3 R11, R6, -0x1, R7 ;  /* 0xffffffff060b7810 */ /* 0x000fe40007ffe007 */
[----:B------:R-:W1:Y:S03]  /*1a8b0*/  I2F.RP R2, R8 ;  /* 0x0000000800027306 */ /* 0x000e660000209400 */
[----:B------:R-:W-:-:S05]  /*1a8c0*/  IMAD.IADD R11, R11, 0x1, -R5 ;  /* 0x000000010b0b7824 */ /* 0x000fca00078e0a05 */
        /* <DEDUP_REMOVED lines=23> */
.L_x_2833:
[----:B------:R-:W-:Y:S05]  /*1aa40*/  BSYNC B0 ;  /* 0x0000000000007941 */ /* 0x000fea0003800000 */
.L_x_2832:
[-C--:B------:R-:W-:Y:S01]  /*1aa50*/  IMAD R5, R13, R2.reuse, R5 ;  /* 0x000000020d057224 */ /* 0x080fe200078e0205 */
[----:B------:R-:W-:Y:S04]  /*1aa60*/  BSSY B0, `(.L_x_2834) ;  /* 0x00001b8000007945 */ /* 0x000fe80003800000 */
[C---:B------:R-:W-:Y:S01]  /*1aa70*/  VIADDMNMX R2, R5.reuse, R2, R7, PT ;  /* 0x0000000205027246 */ /* 0x040fe20003800107 */
[----:B------:R-:W-:-:S04]  /*1aa80*/  IMAD R5, R5, 0x40, -R9 ;  /* 0x0000004005057824 */ /* 0x000fc800078e0a09 */
[----:B------:R-:W-:Y:S01]  /*1aa90*/  IMAD R2, R2, 0x40, -R9 ;  /* 0x0000004002027824 */ /* 0x000fe200078e0a09 */
[----:B------:R-:W-:-:S04]  /*1aaa0*/  VIMNMX R5, RZ, R5, !PT ;  /* 0x00000005ff057248 */ /* 0x000fc80007fe0100 */
[----:B------:R-:W-:Y:S02]  /*1aab0*/  VIMNMX R2, R2, R10, PT ;  /* 0x0000000a02027248 */ /* 0x000fe40003fe0100 */
[----:B------:R-:W-:Y:S02]  /*1aac0*/  SHF.R.U32.HI R3, RZ, 0x6, R5 ;  /* 0x00000006ff037819 */ /* 0x000fe40000011605 */
[----:B------:R-:W-:-:S13]  /*1aad0*/  ISETP.GT.AND P0, PT, R2, R5, PT ;  /* 0x000000050200720c */ /* 0x000fda0003f04270 */
[----:B------:R-:W-:-:S05]  /*1aae0*/  @P0 VIADD R2, R2, 0x3f ;  /* 0x0000003f02020836 */ /* 0x000fca0000000000 */
[----:B------:R-:W-:-:S04]  /*1aaf0*/  @P0 SHF.R.S32.HI R5, RZ, 0x1f, R2 ;  /* 0x0000001fff050819 */ /* 0x000fc80000011402 */
[----:B------:R-:W-:Y:S01]  /*1ab00*/  @P0 LEA.HI R2, R5, R2, RZ, 0x6 ;  /* 0x0000000205020211 */ /* 0x000fe200078f30ff */
[----:B------:R-:W-:-:S03]  /*1ab10*/  IMAD.MOV.U32 R5, RZ, RZ, R3 ;  /* 0x000000ffff057224 */ /* 0x000fc600078e0003 */
        /* <DEDUP_REMOVED lines=10> */
[----:B------:R1:W2:Y:S02]  /*1abc0*/  SHFL.IDX PT, R14, R6, RZ, 0x1f ;  /* 0x00001fff060e7589 */ /* 0x0002a400000e0000 */
.L_x_3048:
[----:B--2---:R-:W-:Y:S02]  /*1abd0*/  ISETP.NE.AND P0, PT, R14, RZ, PT ;  /* 0x000000ff0e00720c */ /* 0x004fe40003f05270 */
[----:B------:R-:W-:-:S11]  /*1abe0*/  PLOP3.LUT P6, PT, PT, PT, PT, 0x8, 0x0 ;  /* 0x000000000000781c */ /* 0x000fd60003fce170 */
[----:B------:R-:W-:Y:S05]  /*1abf0*/  @P0 BRA `(.L_x_2837) ;  /* 0x00000000000c0947 */ /* 0x000fea0003800000 */
[----:B------:R-:W-:-:S03]  /*1ac00*/  UMOV UR4, 0xffffffff ;  /* 0xffffffff00047882 */ /* 0x000fc60000000000 */
[----:B------:R-:W-:Y:S05]  /*1ac10*/  BRA.DIV UR4, `(.L_x_2838) ;  /* 0x0000008e04987947 */ /* 0x000fea000b800000 */
[----:B------:R-:W-:-:S13]  /*1ac20*/  ELECT P6, URZ, PT ;  /* 0x00000000003f782f */ /* 0x000fda00038c0000 */
.L_x_2837:
[----:B-1----:R-:W2:Y:S01]  /*1ac30*/  LDL R6, [R1+0x54] ;  /* 0x0000540001067983 */ /* 0x002ea20000100800 */
[----:B------:R-:W-:Y:S01]  /*1ac40*/  BSSY B1, `(.L_x_2839) ;  /* 0x0000008000017945 */ /* 0x000fe20003800000 */
[----:B--2---:R-:W-:-:S05]  /*1ac50*/  VIADD R6, R6, 0x1 ;  /* 0x0000000106067836 */ /* 0x004fca0000000000 */
[----:B------:R-:W-:-:S04]  /*1ac60*/  LEA.HI R7, R6, R6, RZ, 0x1 ;  /* 0x0000000606077211 */ /* 0x000fc800078f08ff */
[----:B------:R-:W-:-:S05]  /*1ac70*/  LOP3.LUT R7, R7, 0xfffffffe, RZ, 0xc0, !PT ;  /* 0xfffffffe07077812 */ /* 0x000fca00078ec0ff */
[----:B------:R-:W-:-:S05]  /*1ac80*/  IMAD.IADD R6, R6, 0x1, -R7 ;  /* 0x0000000106067824 */ /* 0x000fca00078e0a07 */
[----:B------:R-:W-:-:S04]  /*1ac90*/  SHF.L.U32 R6, R6, 0x1f, RZ ;  /* 0x0000001f06067819 */ /* 0x000fc800000006ff */
[----:B------:R-:W1:Y:S02]  /*1aca0*/  SYNCS.PHASECHK.TRANS64.TRYWAIT P0, [R18+URZ+0x28c20], R6 ;  /* 0x028c2006120075a7 */ /* 0x000e64000800017f */
[----:B-1----:R-:W-:Y:S05]  /*1acb0*/  @!P0 BRA `(.L_x_2840) ;  /* 0x0000008c00908947 */ /* 0x002fea0003800000 */
.L_x_3051:
[----:B------:R-:W-:Y:S05]  /*1acc0*/  BSYNC B1 ;  /* 0x0000000000017941 */ /* 0x000fea0003800000 */
.L_x_2839:
[----:B------:R-:W-:Y:S04]  /*1acd0*/  BSSY B1, `(.L_x_2841) ;  /* 0x00000bb000017945 */ /* 0x000fe80003800000 */
[----:B------:R-:W-:Y:S05]  /*1ace0*/  @!P6 BRA `(.L_x_2842) ;  /* 0x0000000800e4e947 */ /* 0x000fea0003800000 */
[----:B------:R-:W2:Y:S04]  /*1acf0*/  LDL R7, [R1+0x10] ;  /* 0x0000100001077983 */ /* 0x000ea80000100800 */
[----:B------:R-:W3:Y:S01]  /*1ad00*/  LDL R9, [R1+0x18] ;  /* 0x0000180001097983 */ /* 0x000ee20000100800 */
[----:B------:R-:W-:Y:S01]  /*1ad10*/  BSSY B2, `(.L_x_2843) ;  /* 0x0000008000027945 */ /* 0x000fe20003800000 */
[----:B------:R-:W4:Y:S02]  /*1ad20*/  S2R R8, SR_TID.X ;  /* 0x0000000000087919 */ /* 0x000f240000002100 */
[----:B----4-:R-:W-:-:S04]  /*1ad30*/  LOP3.LUT R8, R8, 0x7f, RZ, 0xc0, !PT ;  /* 0x0000007f08087812 */ /* 0x010fc800078ec0ff */
[----:B------:R-:W-:Y:S01]  /*1ad40*/  ISETP.NE.AND P1, PT, R8, RZ, PT ;  /* 0x000000ff0800720c */ /* 0x000fe20003f25270 */
[----:B--2---:R-:W-:Y:S01]  /*1ad50*/  IMAD R7, R7, 0x8, R18 ;  /* 0x0000000807077824 */ /* 0x004fe200078e0212 */
[----:B---3--:R-:W-:-:S04]  /*1ad60*/  SHF.L.U32 R10, R9, 0x1f, RZ ;  /* 0x0000001f090a7819 */ /* 0x008fc800000006ff */
[----:B------:R-:W2:Y:S02]  /*1ad70*/  SYNCS.PHASECHK.TRANS64.TRYWAIT P0, [R7+URZ+0x28ca0], R10 ;  /* 0x028ca00a070075a7 */ /* 0x000ea4000800017f */
[----:B--2---:R-:W-:Y:S05]  /*1ad80*/  @!P0 BRA `(.L_x_2844) ;  /* 0x0000008c00708947 */ /* 0x004fea0003800000 */
.L_x_3052:
[----:B------:R-:W-:Y:S05]  /*1ad90*/  BSYNC B2 ;  /* 0x0000000000027941 */ /* 0x000fea0003800000 */
.L_x_2843:
[----:B------:R-:W-:Y:S04]  /*1ada0*/  BSSY B2, `(.L_x_2845) ;  /* 0x0000009000027945 */ /* 0x000fe80003800000 */
[----:B------:R-:W-:Y:S05]  /*1adb0*/  @P1 BRA `(.L_x_2846) ;  /* 0x00000000001c1947 */ /* 0x000fea0003800000 */
[----:B------:R-:W3:Y:S01]  /*1adc0*/  S2R R8, SR_TID.X ;  /* 0x0000000000087919 */ /* 0x000ee20000002100 */
[----:B-1----:R-:W-:-:S04]  /*1add0*/  IMAD.MOV.U32 R6, RZ, RZ, 0x2000 ;  /* 0x00002000ff067424 */ /* 0x002fc800078e00ff */
[----:B------:R4:W-:Y:S01]  /*1ade0*/  SYNCS.ARRIVE.TRANS64 RZ, [R7+URZ+0x28c90], R6 ;  /* 0x028c900607ff79a7 */ /* 0x0009e2000800003f */
[----:B---3--:R-:W-:-:S04]  /*1adf0*/  LOP3.LUT R8, R8, 0x1f, RZ, 0xc0, !PT ;  /* 0x0000001f08087812 */ /* 0x008fc800078ec0ff */
[----:B------:R-:W-:-:S13]  /*1ae00*/  ISETP.NE.AND P0, PT, R8, RZ, PT ;  /* 0x000000ff0800720c */ /* 0x000fda0003f05270 */
[----:B----4-:R-:W-:Y:S05]  /*1ae10*/  @!P0 BRA `(.L_x_2846) ;  /* 0x0000000000048947 */ /* 0x010fea0003800000 */
[----:B------:R-:W-:Y:S01]  /*1ae20*/  BPT.TRAP 0x1 ;  /* 0x000000040000795c */ /* 0x000fe20000300000 */
.L_x_2846:
[----:B------:R-:W-:Y:S05]  /*1ae30*/  BSYNC B2 ;  /* 0x0000000000027941 */ /* 0x000fea0003800000 */
.L_x_2845:
[----:B------:R-:W3:Y:S01]  /*1ae40*/  LDL R8, [R1+0x10] ;  /* 0x0000100001087983 */ /* 0x000ee20000100800 */
[----:B------:R-:W-:Y:S01]  /*1ae50*/  IMAD.MOV.U32 R12, RZ, RZ, RZ ;  /* 0x000000ffff0c7224 */ /* 0x000fe200078e00ff */
[----:B------:R-:W-:Y:S01]  /*1ae60*/  UIADD3 UR4, UP0, UR40, 0x570, URZ ;  /* 0x0000057028047890 */ /* 0x000fe2000ff1e03f */
[----:B-1----:R-:W-:Y:S01]  /*1ae70*/  IMAD R6, R5, 0x40, R0 ;  /* 0x0000004005067824 */ /* 0x002fe200078e0200 */
[----:B------:R-:W-:Y:S01]  /*1ae80*/  PLOP3.LUT P0, PT, PT, PT, PT, 0x80, 0x0 ;  /* 0x000000000000781c */ /* 0x000fe20003f0f070 */
[----:B------:R-:W-:Y:S01]  /*1ae90*/  VIADD R9, R7, 0x28c90 ;  /* 0x00028c9007097836 */ /* 0x000fe20000000000 */
[----:B------:R-:W-:Y:S01]  /*1aea0*/  R2UR UR10, R12 ;  /* 0x000000000c0a72ca */ /* 0x000fe200000e0000 */
[----:B------:R-:W-:Y:S01]  /*1aeb0*/  VIADD R6, R6, 0xffffffc0 ;  /* 0xffffffc006067836 */ /* 0x000fe20000000000 */
[----:B------:R-:W-:Y:S01]  /*1aec0*/  UIADD3.X UR5, URZ, UR41, URZ, UP0, !UPT ;  /* 0x000000293f057290 */ /* 0x000fe200087fe43f */
[----:B------:R-:W-:Y:S01]  /*1aed0*/  UMOV UR6, 0x0 ;  /* 0x0000000000067882 */ /* 0x000fe20000000000 */
[----:B------:R-:W-:Y:S01]  /*1aee0*/  UMOV UR7, 0x12f00000 ;  /* 0x12f0000000077882 */ /* 0x000fe20000000000 */
[----:B---3--:R-:W-:-:S04]  /*1aef0*/  IMAD R8, R8, 0x2000, R18 ;  /* 0x0000200008087824 */ /* 0x008fc800078e0212 */
[----:B------:R-:W-:-:S07]  /*1af00*/  VIADD R8, R8, 0x22400 ;  /* 0x0002240008087836 */ /* 0x000fce0000000000 */
.L_x_2847:
        /* <DEDUP_REMOVED lines=13> */
.L_x_3053:
[----:B------:R-:W-:Y:S05]  /*1afe0*/  BSYNC B2 ;  /* 0x0000000000027941 */ /* 0x000fea0003800000 */
.L_x_2848:
[----:B------:R-:W-:Y:S01]  /*1aff0*/  BSSY B2, `(.L_x_2850) ;  /* 0x000000b000027945 */ /* 0x000fe20003800000 */
[----:B-12---:R-:W-:Y:S02]  /*1b000*/  IMAD.MOV.U32 R10, RZ, RZ, 0x0 ;  /* 0x00000000ff0a7424 */ /* 0x006fe400078e00ff */
[----:B------:R-:W-:Y:S01]  /*1b010*/  IMAD.MOV.U32 R11, RZ, RZ, 0x12f00000 ;  /* 0x12f00000ff0b7424 */ /* 0x000fe200078e00ff */
[----:B------:R-:W-:Y:S06]  /*1b020*/  @P1 BRA `(.L_x_2851) ;  /* 0x00000000001c1947 */ /* 0x000fec0003800000 */
[----:B------:R-:W1:Y:S01]  /*1b030*/  S2R R9, SR_TID.X ;  /* 0x0000000000097919 */ /* 0x000e620000002100 */
[----:B------:R-:W-:-:S04]  /*1b040*/  IMAD.MOV.U32 R8, RZ, RZ, 0x10000 ;  /* 0x00010000ff087424 */ /* 0x000fc800078e00ff */
[----:B------:R2:W-:Y:S01]  /*1b050*/  SYNCS.ARRIVE.TRANS64 RZ, [R7+URZ+0x28cb0], R8 ;  /* 0x028cb00807ff79a7 */ /* 0x0005e2000800003f */
[----:B-1----:R-:W-:-:S04]  /*1b060*/  LOP3.LUT R9, R9, 0x1f, RZ, 0xc0, !PT ;  /* 0x0000001f09097812 */ /* 0x002fc800078ec0ff */
[----:B------:R-:W-:-:S13]  /*1b070*/  ISETP.NE.AND P0, PT, R9, RZ, PT ;  /* 0x000000ff0900720c */ /* 0x000fda0003f05270 */
[----:B--2---:R-:W-:Y:S05]  /*1b080*/  @!P0 BRA `(.L_x_2851) ;  /* 0x0000000000048947 */ /* 0x004fea0003800000 */
[----:B------:R-:W-:Y:S01]  /*1b090*/  BPT.TRAP 0x1 ;  /* 0x000000040000795c */ /* 0x000fe20000300000 */
.L_x_2851:
[----:B------:R-:W-:Y:S05]  /*1b0a0*/  BSYNC B2 ;  /* 0x0000000000027941 */ /* 0x000fea0003800000 */
.L_x_2850:
        /* <DEDUP_REMOVED lines=10> */
.L_x_2852:
        /* <DEDUP_REMOVED lines=10> */
[----:B------:R-:W-:Y:S01]  /*1b1f0*/  R2UR UR6, R10 ;  /* 0x000000000a0672ca */ /* 0x000fe200000e0000 */
[----:B------:R-:W-:Y:S01]  /*1b200*/  VIADD R9, R8, 0x2400 ;  /* 0x0000240008097836 */ /* 0x000fe20000000000 */
[----:B------:R-:W-:Y:S01]  /*1b210*/  R2UR UR7, R11 ;  /* 0x000000000b0772ca */ /* 0x000fe200000e0000 */
[----:B------:R-:W-:Y:S01]  /*1b220*/  UMOV UR10, 0x40 ;  /* 0x00000040000a7882 */ /* 0x000fe20000000000 */
[----:B------:R-:W-:-:S13]  /*1b230*/  PLOP3.LUT P0, PT, PT, PT, PT, 0x80, 0x0 ;  /* 0x000000000000781c */ /* 0x000fda0003f0f070 */
.L_x_2853:
        /* <DEDUP_REMOVED lines=15> */
.L_x_2854:
        /* <DEDUP_REMOVED lines=15> */
.L_x_2855:
        /* <DEDUP_REMOVED lines=15> */
.L_x_2856:
        /* <DEDUP_REMOVED lines=15> */
.L_x_2857:
        /* <DEDUP_REMOVED lines=15> */
.L_x_2858:
        /* <DEDUP_REMOVED lines=15> */
.L_x_2859:
        /* <DEDUP_REMOVED lines=10> */
.L_x_2842:
[----:B------:R-:W-:Y:S05]  /*1b880*/  BSYNC B1 ;  /* 0x0000000000017941 */ /* 0x000fea0003800000 */
.L_x_2841:
[----:B------:R-:W1:Y:S04]  /*1b890*/  LDL.LU R10, [R1+0x10] ;  /* 0x00001000010a7983 */ /* 0x000e680000300800 */
[----:B------:R-:W2:Y:S01]  /*1b8a0*/  LDL.LU R9, [R1+0x18] ;  /* 0x0000180001097983 */ /* 0x000ea20000300800 */
[----:B------:R-:W-:Y:S01]  /*1b8b0*/  VIADD R5, R5, 0xfffffffe ;  /* 0xfffffffe05057836 */ /* 0x000fe20000000000 */
[----:B------:R-:W-:-:S04]  /*1b8c0*/  PLOP3.LUT P0, PT, PT, PT, PT, 0x8, 0x0 ;  /* 0x000000000000781c */ /* 0x000fc80003f0e170 */
[----:B------:R-:W-:Y:S01]  /*1b8d0*/  ISETP.GE.AND P2, PT, R5, R3, PT ;  /* 0x000000030500720c */ /* 0x000fe20003f46270 */
[----:B-1----:R-:W-:-:S05]  /*1b8e0*/  VIADD R6, R10, 0x1 ;  /* 0x000000010a067836 */ /* 0x002fca0000000000 */
[----:B------:R-:W-:-:S04]  /*1b8f0*/  ISETP.NE.AND P1, PT, R6, 0x2, PT ;  /* 0x000000020600780c */ /* 0x000fc80003f25270 */
[----:B------:R-:W-:Y:S02]  /*1b900*/  SEL R7, RZ, 0x1, P1 ;  /* 0x00000001ff077807 */ /* 0x000fe40000800000 */
[----:B------:R-:W-:Y:S02]  /*1b910*/  SEL R6, R6, RZ, P1 ;  /* 0x000000ff06067207 */ /* 0x000fe40000800000 */
[----:B--2---:R-:W-:-:S03]  /*1b920*/  LOP3.LUT R9, R9, R7, RZ, 0x3c, !PT ;  /* 0x0000000709097212 */ /* 0x004fc600078e3cff */
[----:B------:R1:W-:Y:S04]  /*1b930*/  STL [R1+0x10], R6 ;  /* 0x0000100601007387 */ /* 0x0003e80000100800 */
[----:B------:R1:W-:Y:S01]  /*1b940*/  STL [R1+0x18], R9 ;  /* 0x0000180901007387 */ /* 0x0003e20000100800 */
[----:B------:R-:W-:Y:S05]  /*1b950*/  @!P2 BRA `(.L_x_2835) ;  /* 0x0000000c0020a947 */ /* 0x000fea0003800000 */
.L_x_2879:
[----:B------:R-:W-:Y:S05]  /*1b960*/  YIELD ;  /* 0x0000000000007946 */ /* 0x000fea0003800000 */
[----:B------:R-:W-:Y:S04]  /*1b970*/  BSSY B1, `(.L_x_2860) ;  /* 0x00000ba000017945 */ /* 0x000fe80003800000 */
[----:B--2---:R-:W-:Y:S05]  /*1b980*/  @!P6 BRA `(.L_x_2861) ;  /* 0x0000000800e0e947 */ /* 0x004fea0003800000 */
[----:B-1----:R-:W2:Y:S04]  /*1b990*/  LDL R6, [R1+0x10] ;  /* 0x0000100001067983 */ /* 0x002ea80000100800 */
        /* <DEDUP_REMOVED lines=9> */
.L_x_3054:
[----:B------:R-:W-:Y:S05]  /*1ba30*/  BSYNC B2 ;  /* 0x0000000000027941 */ /* 0x000fea0003800000 */
.L_x_2862:
        /* <DEDUP_REMOVED lines=9> */
.L_x_2865:
[----:B------:R-:W-:Y:S05]  /*1bad0*/  BSYNC B2 ;  /* 0x0000000000027941 */ /* 0x000fea0003800000 */
.L_x_2864:
        /* <DEDUP_REMOVED lines=12> */
.L_x_2866:
        /* <DEDUP_REMOVED lines=13> */
.L_x_3055:
[----:B------:R-:W-:Y:S05]  /*1bc70*/  BSYNC B2 ;  /* 0x0000000000027941 */ /* 0x000fea0003800000 */
.L_x_2867:
[----:B------:R-:W-:Y:S01]  /*1bc80*/  BSSY B2, `(.L_x_2869) ;  /* 0x000000b000027945 */ /* 0x000fe20003800000 */
[----:B------:R-:W-:Y:S02]  /*1bc90*/  IMAD.MOV.U32 R10, RZ, RZ, 0x0 ;  /* 0x00000000ff0a7424 */ /* 0x000fe400078e00ff */
[----:B------:R-:W-:Y:S01]  /*1bca0*/  IMAD.MOV.U32 R11, RZ, RZ, 0x12f00000 ;  /* 0x12f00000ff0b7424 */ /* 0x000fe200078e00ff */
[----:B------:R-:W-:Y:S06]  /*1bcb0*/  @P2 BRA `(.L_x_2870) ;  /* 0x00000000001c2947 */ /* 0x000fec0003800000 */
[----:B------:R-:W3:Y:S01]  /*1bcc0*/  S2R R8, SR_TID.X ;  /* 0x0000000000087919 */ /* 0x000ee20000002100 */
[----:B-12---:R-:W-:-:S04]  /*1bcd0*/  IMAD.MOV.U32 R7, RZ, RZ, 0x10000 ;  /* 0x00010000ff077424 */ /* 0x006fc800078e00ff */
[----:B------:R4:W-:Y:S01]  /*1bce0*/  SYNCS.ARRIVE.TRANS64 RZ, [R6+URZ+0x28cb0], R7 ;  /* 0x028cb00706ff79a7 */ /* 0x0009e2000800003f */
[----:B---3--:R-:W-:-:S04]  /*1bcf0*/  LOP3.LUT R8, R8, 0x1f, RZ, 0xc0, !PT ;  /* 0x0000001f08087812 */ /* 0x008fc800078ec0ff */
[----:B------:R-:W-:-:S13]  /*1bd00*/  ISETP.NE.AND P1, PT, R8, RZ, PT ;  /* 0x000000ff0800720c */ /* 0x000fda0003f25270 */
[----:B----4-:R-:W-:Y:S05]  /*1bd10*/  @!P1 BRA `(.L_x_2870) ;  /* 0x0000000000049947 */ /* 0x010fea0003800000 */
[----:B------:R-:W-:Y:S01]  /*1bd20*/  BPT.TRAP 0x1 ;  /* 0x000000040000795c */ /* 0x000fe20000300000 */
.L_x_2870:
[----:B------:R-:W-:Y:S05]  /*1bd30*/  BSYNC B2 ;  /* 0x0000000000027941 */ /* 0x000fea0003800000 */
.L_x_2869:
        /* <DEDUP_REMOVED lines=10> */
.L_x_2871:
        /* <DEDUP_REMOVED lines=15> */
.L_x_2872:
        /* <DEDUP_REMOVED lines=15> */
.L_x_2873:
        /* <DEDUP_REMOVED lines=15> */
.L_x_2874:
        /* <DEDUP_REMOVED lines=15> */
.L_x_2875:
        /* <DEDUP_REMOVED lines=15> */
.L_x_2876:
        /* <DEDUP_REMOVED lines=15> */
.L_x_2877:
        /* <DEDUP_REMOVED lines=15> */
.L_x_2878:
        /* <DEDUP_REMOVED lines=10> */
.L_x_2861:
[----:B------:R-:W-:Y:S05]  /*1c510*/  BSYNC B1 ;  /* 0x0000000000017941 */ /* 0x000fea0003800000 */
.L_x_2860:
[----:B------:R-:W1:Y:S04]  /*1c520*/  LDL.LU R10, [R1+0x10] ;  /* 0x00001000010a7983 */ /* 0x000e680000300800 */
[----:B------:R-:W2:Y:S01]  /*1c530*/  LDL.LU R8, [R1+0x18] ;  /* 0x0000180001087983 */ /* 0x000ea20000300800 */
[C---:B------:R-:W-:Y:S01]  /*1c540*/  ISETP.GT.AND P2, PT, R5.reuse, R3, PT ;  /* 0x000000030500720c */ /* 0x040fe20003f44270 */
[----:B------:R-:W-:Y:S02]  /*1c550*/  VIADD R5, R5, 0xffffffff ;  /* 0xffffffff05057836 */ /* 0x000fe40000000000 */
[----:B-1----:R-:W-:-:S05]  /*1c560*/  VIADD R6, R10, 0x1 ;  /* 0x000000010a067836 */ /* 0x002fca0000000000 */
[----:B------:R-:W-:-:S04]  /*1c570*/  ISETP.NE.AND P1, PT, R6, 0x2, PT ;  /* 0x000000020600780c */ /* 0x000fc80003f25270 */
[----:B------:R-:W-:Y:S02]  /*1c580*/  SEL R7, RZ, 0x1, P1 ;  /* 0x00000001ff077807 */ /* 0x000fe40000800000 */
[----:B------:R-:W-:Y:S02]  /*1c590*/  SEL R6, R6, RZ, P1 ;  /* 0x000000ff06067207 */ /* 0x000fe40000800000 */
[----:B--2---:R-:W-:-:S05]  /*1c5a0*/  LOP3.LUT R8, R8, R7, RZ, 0x3c, !PT ;  /* 0x0000000708087212 */ /* 0x004fca00078e3cff */
[----:B------:R2:W-:Y:S04]  /*1c5b0*/  STL [R1+0x18], R8 ;  /* 0x0000180801007387 */ /* 0x0005e80000100800 */
[----:B------:R2:W-:Y:S01]  /*1c5c0*/  STL [R1+0x10], R6 ;  /* 0x0000100601007387 */ /* 0x0005e20000100800 */
[----:B------:R-:W-:Y:S05]  /*1c5d0*/  @P2 BRA `(.L_x_2879) ;  /* 0xfffffff000e02947 */ /* 0x000fea000383ffff */
.L_x_2835:
[----:B------:R-:W-:Y:S05]  /*1c5e0*/  BSYNC B0 ;  /* 0x0000000000007941 */ /* 0x000fea0003800000 */
.L_x_2834:
[----:B--2---:R-:W2:Y:S01]  /*1c5f0*/  LDL R8, [R1+0x28] ;  /* 0x0000280001087983 */ /* 0x004ea20000100800 */
[----:B------:R-:W3:Y:S01]  /*1c600*/  LDC R0, c[0x0][0x448] ;  /* 0x00011200ff007b82 */ /* 0x000ee20000000800 */
[----:B------:R-:W-:Y:S07]  /*1c610*/  @!P0 WARPSYNC.ALL ;  /* 0x0000000000008948 */ /* 0x000fee0003800000 */
[----:B------:R-:W-:Y:S01]  /*1c620*/  @!P0 BAR.SYNC.DEFER_BLOCKING 0xc, 0x180 ;  /* 0x0306000000008b1d */ /* 0x000fe20000010000 */
[----:B---3--:R-:W-:-:S13]  /*1c630*/  ISETP.NE.AND P1, PT, R0, 0x1, PT ;  /* 0x000000010000780c */ /* 0x008fda0003f25270 */
[----:B------:R-:W3:Y:S08]  /*1c640*/  @P1 LDC R0, c[0x0][0x44c] ;  /* 0x00011300ff001b82 */ /* 0x000ef00000000800 */
[----:B------:R-:W4:Y:S01]  /*1c650*/  @P1 LDC R3, c[0x0][0x450] ;  /* 0x00011400ff031b82 */ /* 0x000f220000000800 */
[----:B--2---:R-:W-:-:S04]  /*1c660*/  VIADD R2, R8, 0x3f ;  /* 0x0000003f08027836 */ /* 0x004fc80000000000 */
[----:B---3--:R-:W-:-:S05]  /*1c670*/  @P1 IMAD.HI.U32 R0, R2, R0, RZ ;  /* 0x0000000002001227 */ /* 0x008fca00078e00ff */
[----:B----4-:R-:W-:-:S05]  /*1c680*/  @P1 SHF.R.U32.HI R2, RZ, R3, R0 ;  /* 0x00000003ff021219 */ /* 0x010fca0000011600 */
[----:B------:R-:W-:Y:S02]  /*1c690*/  IMAD.IADD R0, R20, 0x1, R2 ;  /* 0x0000000114007824 */ /* 0x000fe400078e0202 */
[----:B------:R-:W2:Y:S02]  /*1c6a0*/  LDC.64 R2, c[0x0][0x9e0] ;  /* 0x00027800ff027b82 */ /* 0x000ea40000000a00 */
[----:B--2---:R-:W-:Y:S01]  /*1c6b0*/  ISETP.GE.AND P2, PT, R3, 0x1, PT ;  /* 0x000000010300780c */ /* 0x004fe20003f46270 */
[----:B------:R-:W-:-:S12]  /*1c6c0*/  IMAD.IADD R2, R0, 0x1, R2 ;  /* 0x0000000100027824 */ /* 0x000fd800078e0202 */
[----:B------:R-:W-:Y:S05]  /*1c6d0*/  @!P2 BRA `(.L_x_2880) ;  /* 0x000000000048a947 */ /* 0x000fea0003800000 */
[C---:B------:R-:W-:Y:S01]  /*1c6e0*/  ISETP.GT.AND P0, PT, R0.reuse, RZ, PT ;  /* 0x000000ff0000720c */ /* 0x040fe20003f04270 */
[----:B------:R-:W-:Y:S01]  /*1c6f0*/  BSSY B0, `(.L_x_2881) ;  /* 0x000000e000007945 */ /* 0x000fe20003800000 */
[----:B------:R-:W-:-:S11]  /*1c700*/  VIADD R5, R0, 0xffffffff ;  /* 0xffffffff00057836 */ /* 0x000fd60000000000 */
[----:B------:R-:W-:Y:S05]  /*1c710*/  @P0 BRA `(.L_x_2882) ;  /* 0x00000000001c0947 */ /* 0x000fea0003800000 */
[----:B------:R-:W-:Y:S01]  /*1c720*/  ISETP.NE.AND P0, PT, R3, 0x1, PT ;  /* 0x000000010300780c */ /* 0x000fe20003f05270 */
[----:B------:R-:W-:-:S12]  /*1c730*/  IMAD.MOV R0, RZ, RZ, -R0 ;  /* 0x000000ffff007224 */ /* 0x000fd800078e0a00 */
[----:B-1----:R-:W1:Y:S02]  /*1c740*/  @P0 LDC.64 R6, c[0x0][0x9e8] ;  /* 0x00027a00ff060b82 */ /* 0x002e640000000a00 */
[----:B-1----:R-:W-:-:S05]  /*1c750*/  @P0 IMAD.HI.U32 R6, R0, R6, RZ ;  /* 0x0000000600060227 */ /* 0x002fca00078e00ff */
[----:B------:R-:W-:-:S04]  /*1c760*/  @P0 SHF.R.U32.HI R0, RZ, R7, R6 ;  /* 0x00000007ff000219 */ /* 0x000fc80000011606 */
[----:B------:R-:W-:Y:S01]  /*1c770*/  LOP3.LUT R5, RZ, R0, RZ, 0x33, !PT ;  /* 0x00000000ff057212 */ /* 0x000fe200078e33ff */
[----:B------:R-:W-:Y:S06]  /*1c780*/  BRA `(.L_x_2883) ;  /* 0x0000000000107947 */ /* 0x000fec0003800000 */
.L_x_2882:
[----:B------:R-:W-:-:S13]  /*1c790*/  ISETP.NE.AND P0, PT, R3, 0x1, PT ;  /* 0x000000010300780c */ /* 0x000fda0003f05270 */
[----:B-1----:R-:W1:Y:S02]  /*1c7a0*/  @P0 LDC.64 R6, c[0x0][0x9e8] ;  /* 0x00027a00ff060b82 */ /* 0x002e640000000a00 */
[----:B-1----:R-:W-:-:S05]  /*1c7b0*/  @P0 IMAD.HI.U32 R6, R5, R6, RZ ;  /* 0x0000000605060227 */ /* 0x002fca00078e00ff */
[----:B------:R-:W-:-:S07]  /*1c7c0*/  @P0 SHF.R.U32.HI R5, RZ, R7, R6 ;  /* 0x00000007ff050219 */ /* 0x000fce0000011606 */
.L_x_2883:
[----:B------:R-:W-:Y:S05]  /*1c7d0*/  BSYNC B0 ;  /* 0x0000000000007941 */ /* 0x000fea0003800000 */
.L_x_2881:
[----:B------:R-:W-:-:S05]  /*1c7e0*/  IMAD R5, R5, R3, R3 ;  /* 0x0000000305057224 */ /* 0x000fca00078e0203 */
[----:B------:R-:W-:-:S07]  /*1c7f0*/  VIMNMX R2, R2, R5, PT ;  /* 0x0000000502027248 */ /* 0x000fce0003fe0100 */
.L_x_2880:
[----:B------:R-:W2:Y:S01]  /*1c800*/  LDL R7, [R1+0x5c] ;  /* 0x00005c0001077983 */ /* 0x000ea20000100800 */
[----:B------:R-:W3:Y:S01]  /*1c810*/  @P1 LDC R5, c[0x0][0x44c] ;  /* 0x00011300ff051b82 */ /* 0x000ee20000000800 */
[----:B------:R-:W-:Y:S01]  /*1c820*/  IMAD.MOV.U32 R0, RZ, RZ, R8 ;  /* 0x000000ffff007224 */ /* 0x000fe200078e0008 */
[----:B------:R-:W-:-:S06]  /*1c830*/  ULDC UR4, c[0x0][0x9dc] ;  /* 0x0002770000047ab9 */ /* 0x000fcc0000000800 */
[----:B-1----:R-:W1:Y:S01]  /*1c840*/  @P1 LDC R6, c[0x0][0x450] ;  /* 0x00011400ff061b82 */ /* 0x002e620000000800 */
[----:B---3--:R-:W-:-:S05]  /*1c850*/  @P1 IMAD.HI.U32 R5, R8, R5, RZ ;  /* 0x0000000508051227 */ /* 0x008fca00078e00ff */
[----:B-1----:R-:W-:Y:S01]  /*1c860*/  @P1 SHF.R.U32.HI R0, RZ, R6, R5 ;  /* 0x00000006ff001219 */ /* 0x002fe20000011605 */
[----:B------:R-:W-:-:S04]  /*1c870*/  VIADD R5, R2, 0x3f ;  /* 0x0000003f02057836 */ /* 0x000fc80000000000 */
[----:B------:R-:W-:Y:S01]  /*1c880*/  IMAD.IADD R2, R17, 0x1, R0 ;  /* 0x0000000111027824 */ /* 0x000fe200078e0200 */
[----:B------:R-:W-:-:S04]  /*1c890*/  SHF.R.S32.HI R0, RZ, 0x1f, R5 ;  /* 0x0000001fff007819 */ /* 0x000fc80000011405 */
[----:B------:R-:W-:-:S04]  /*1c8a0*/  LEA.HI R0, R0, R5, RZ, 0x6 ;  /* 0x0000000500007211 */ /* 0x000fc800078f30ff */
[----:B------:R-:W-:Y:S01]  /*1c8b0*/  SHF.R.S32.HI R8, RZ, 0x6, R0 ;  /* 0x00000006ff087819 */ /* 0x000fe20000011400 */
[----:B------:R-:W-:-:S04]  /*1c8c0*/  VIADD R0, R2, -UR4 ;  /* 0x8000000402007c36 */ /* 0x000fc80008000000 */
[----:B------:R1:W-:Y:S01]  /*1c8d0*/  STL [R1+0x58], R8 ;  /* 0x0000580801007387 */ /* 0x0003e20000100800 */
[----:B--2---:R-:W-:Y:S01]  /*1c8e0*/  VIMNMX R5, R7, R8, PT ;  /* 0x0000000807057248 */ /* 0x004fe20003fe0100 */
[----:B-1----:R-:W-:Y:S06]  /*1c8f0*/  @!P2 BRA `(.L_x_2884) ;  /* 0x000000000044a947 */ /* 0x002fec0003800000 */
        /* <DEDUP_REMOVED lines=10> */
.L_x_2886:
[----:B------:R-:W-:-:S13]  /*1c9a0*/  ISETP.NE.AND P0, PT, R3, 0x1, PT ;  /* 0x000000010300780c */ /* 0x000fda0003f05270 */
[----:B------:R-:W1:Y:S02]  /*1c9b0*/  @P0 LDC.64 R6, c[0x0][0x9e8] ;  /* 0x00027a00ff060b82 */ /* 0x000e640000000a00 */
[----:B-1----:R-:W-:-:S05]  /*1c9c0*/  @P0 IMAD.HI.U32 R6, R2, R6, RZ ;  /* 0x0000000602060227 */ /* 0x002fca00078e00ff */
[----:B------:R-:W-:-:S07]  /*1c9d0*/  @P0 SHF.R.U32.HI R2, RZ, R7, R6 ;  /* 0x00000007ff020219 */ /* 0x000fce0000011606 */
.L_x_2887:
[----:B------:R-:W-:Y:S05]  /*1c9e0*/  BSYNC B0 ;  /* 0x0000000000007941 */ /* 0x000fea0003800000 */
.L_x_2885:
[----:B------:R-:W-:-:S05]  /*1c9f0*/  IMAD R2, R2, R3, RZ ;  /* 0x0000000302027224 */ /* 0x000fca00078e02ff */
[----:B------:R-:W-:-:S07]  /*1ca00*/  VIMNMX R0, R0, R2, !PT ;  /* 0x0000000200007248 */ /* 0x000fce0007fe0100 */
.L_x_2884:
[----:B------:R-:W-:Y:S01]  /*1ca10*/  SHF.R.S32.HI R2, RZ, 0x1f, R0 ;  /* 0x0000001fff027819 */ /* 0x000fe20000011400 */
[----:B------:R-:W-:Y:S01]  /*1ca20*/  BSSY B0, `(.L_x_2888) ;  /* 0x0000025000007945 */ /* 0x000fe20003800000 */
[----:B------:R-:W-:Y:S02]  /*1ca30*/  ISETP.NE.AND P1, PT, R4, RZ, PT ;  /* 0x000000ff0400720c */ /* 0x000fe40003f25270 */
[----:B------:R-:W-:-:S04]  /*1ca40*/  LEA.HI R2, R2, R0, RZ, 0x6 ;  /* 0x0000000002027211 */ /* 0x000fc800078f30ff */
[----:B------:R-:W-:-:S04]  /*1ca50*/  SHF.R.S32.HI R2, RZ, 0x6, R2 ;  /* 0x00000006ff027819 */ /* 0x000fc80000011402 */
[----:B------:R-:W-:-:S03]  /*1ca60*/  VIMNMX R8, RZ, R2, !PT ;  /* 0x00000002ff087248 */ /* 0x000fc60007fe0100 */
[----:B------:R-:W1:Y:S01]  /*1ca70*/  @!P1 LDC R4, c[0x0][0x9f0] ;  /* 0x00027c00ff049b82 */ /* 0x000e620000000800 */
[----:B------:R-:W-:Y:S01]  /*1ca80*/  ISETP.GT.AND P0, PT, R5, R8, PT ;  /* 0x000000080500720c */ /* 0x000fe20003f04270 */
[----:B------:R2:W-:Y:S04]  /*1ca90*/  STL [R1+0x34], R8 ;  /* 0x0000340801007387 */ /* 0x0005e80000100800 */
[----:B------:R2:W-:Y:S08]  /*1caa0*/  STL [R1+0x3c], RZ ;  /* 0x00003cff01007387 */ /* 0x0005f00000100800 */
[----:B--2---:R-:W-:Y:S05]  /*1cab0*/  @!P0 BRA `(.L_x_2889) ;  /* 0x00000000006c8947 */ /* 0x004fea0003800000 */
[-C--:B-1----:R-:W-:Y:S02]  /*1cac0*/  IABS R0, R4.reuse ;  /* 0x0000000400007213 */ /* 0x082fe40000000000 */
[----:B------:R-:W-:Y:S02]  /*1cad0*/  IABS R7, R4 ;  /* 0x0000000400077213 */ /* 0x000fe40000000000 */
[----:B------:R-:W1:Y:S03]  /*1cae0*/  I2F.RP R2, R0 ;  /* 0x0000000000027306 */ /* 0x000e660000209400 */
[----:B------:R-:W-:-:S05]  /*1caf0*/  IMAD.MOV R7, RZ, RZ, -R7 ;  /* 0x000000ffff077224 */ /* 0x000fca00078e0a07 */
[----:B-1----:R-:W1:Y:S02]  /*1cb00*/  MUFU.RCP R2, R2 ;  /* 0x0000000200027308 */ /* 0x002e640000001000 */
[----:B-1----:R-:W-:-:S06]  /*1cb10*/  VIADD R2, R2, 0xffffffe ;  /* 0x0ffffffe02027836 */ /* 0x002fcc0000000000 */
[----:B------:R-:W1:Y:S02]  /*1cb20*/  F2I.FTZ.U32.TRUNC.NTZ R3, R2 ;  /* 0x0000000200037305 */ /* 0x000e64000021f000 */
[----:B-1----:R-:W-:-:S04]  /*1cb30*/  IMAD.MOV R2, RZ, RZ, -R3 ;  /* 0x000000ffff027224 */ /* 0x002fc800078e0a03 */
        /* <DEDUP_REMOVED lines=19> */
.L_x_2889:
[----:B------:R-:W-:Y:S05]  /*1cc70*/  BSYNC B0 ;  /* 0x0000000000007941 */ /* 0x000fea0003800000 */
.L_x_2888:
[----:B------:R-:W3:Y:S04]  /*1cc80*/  LDL R0, [R1+0x3c] ;  /* 0x00003c0001007983 */ /* 0x000ee80000100800 */
[----:B--2---:R-:W3:Y:S01]  /*1cc90*/  LDL R2, [R1+0x50] ;  /* 0x0000500001027983 */ /* 0x004ee20000100800 */
[----:B------:R-:W-:Y:S01]  /*1cca0*/  BSSY B7, `(.L_x_2890) ;  /* 0x00004b2000077945 */ /* 0x000fe20003800000 */
[----:B---3--:R-:W-:-:S05]  /*1ccb0*/  IMAD R2, R2, R0, R8 ;  /* 0x0000000002027224 */ /* 0x008fca00078e0208 */
[----:B------:R-:W-:Y:S01]  /*1ccc0*/  VIADDMNMX R0, R2, R0, R5, PT ;  /* 0x0000000002007246 */ /* 0x000fe20003800105 */
        /* <DEDUP_REMOVED lines=10> */
[----:B------:R-:W3:Y:S01]  /*1cd70*/  LDC.64 R2, c[0x0][0xc60] ;  /* 0x00031800ff027b82 */ /* 0x000ee20000000a00 */
[----:B------:R-:W2:Y:S02]  /*1cd80*/  FLO.U32 R0, UR4 ;  /* 0x0000000400007d00 */ /* 0x000ea400080e0000 */
[----:B--2---:R-:W-:-:S06]  /*1cd90*/  ISETP.EQ.U32.AND P0, PT, R0, R5, PT ;  /* 0x000000050000720c */ /* 0x004fcc0003f02070 */
[----:B------:R-:W3:Y:S07]  /*1cda0*/  POPC R5, UR4 ;  /* 0x0000000400057d09 */ /* 0x000eee0008000000 */
[----:B---3--:R-:W2:Y:S01]  /*1cdb0*/  @P0 ATOMG.E.ADD.STRONG.GPU PT, R3, desc[UR42][R2.64], R5 ;  /* 0x00000005020309a8 */ /* 0x008ea200081ee1ea */
[----:B-1----:R-:W1:Y:S02]  /*1cdc0*/  S2R R4, SR_LTMASK ;  /* 0x0000000000047919 */ /* 0x002e640000003900 */
[----:B-1----:R-:W-:-:S04]  /*1cdd0*/  LOP3.LUT R4, R4, UR4, RZ, 0xc0, !PT ;  /* 0x0000000404047c12 */ /* 0x002fc8000f8ec0ff */
[----:B------:R-:W1:Y:S01]  /*1cde0*/  POPC R7, R4 ;  /* 0x0000000400077309 */ /* 0x000e620000000000 */
[----:B--2---:R-:W1:Y:S02]  /*1cdf0*/  SHFL.IDX PT, R0, R3, R0, 0x1f ;  /* 0x00001f0003007589 */ /* 0x004e6400000e0000 */
[----:B-1----:R-:W-:-:S05]  /*1ce00*/  IADD3 R0, R0, UR37, R7 ;  /* 0x0000002500007c10 */ /* 0x002fca000fffe007 */
[----:B------:R2:W-:Y:S01]  /*1ce10*/  STL [R1], R0 ;  /* 0x0000000001007387 */ /* 0x0005e20000100800 */
[----:B------:R-:W-:Y:S05]  /*1ce20*/  BRA `(.L_x_2892) ;  /* 0x0000004800647947 */ /* 0x000fea0003800000 */
.L_x_2891:
        /* <DEDUP_REMOVED lines=19> */
[----:B01----:R-:W-:Y:S05]  /*1cf60*/  CALL.ABS.NOINC R2 ;  /* 0x0000000002007343 */ /* 0x003fea0003c00000 */
.L_x_2894:
[----:B------:R-:W-:Y:S05]  /*1cf70*/  BSYNC B6 ;  /* 0x0000000000067941 */ /* 0x000fea0003800000 */
.L_x_2893:
        /* <DEDUP_REMOVED lines=8> */
[----:B------:R2:W3:Y:S01]  /*1d000*/  LDC.64 R2, c[0x4][R17] ;  /* 0x0100000011027b82 */ /* 0x0004e20000000a00 */
[----:B-1----:R-:W-:Y:S02]  /*1d010*/  IMAD.U32 R4, RZ, RZ, UR6 ;  /* 0x00000006ff047e24 */ /* 0x002fe4000f8e00ff */
[----:B------:R-:W-:Y:S02]  /*1d020*/  IMAD.U32 R5, RZ, RZ, UR7 ;  /* 0x00000007ff057e24 */ /* 0x000fe4000f8e00ff */
[----:B------:R-:W-:Y:S02]  /*1d030*/  IMAD.U32 R6, RZ, RZ, UR8 ;  /* 0x00000008ff067e24 */ /* 0x000fe4000f8e00ff */
[----:B------:R-:W-:-:S02]  /*1d040*/  IMAD.U32 R7, RZ, RZ, UR9 ;  /* 0x00000009ff077e24 */ /* 0x000fc4000f8e00ff */
[----:B------:R-:W-:Y:S02]  /*1d050*/  IMAD.U32 R10, RZ, RZ, UR4 ;  /* 0x00000004ff0a7e24 */ /* 0x000fe4000f8e00ff */
[----:B------:R-:W-:Y:S02]  /*1d060*/  IMAD.U32 R11, RZ, RZ, UR5 ;  /* 0x00000005ff0b7e24 */ /* 0x000fe4000f8e00ff */
[----:B------:R-:W-:Y:S02]  /*1d070*/  IMAD.MOV.U32 R8, RZ, RZ, 0x70 ;  /* 0x00000070ff087424 */ /* 0x000fe400078e00ff */
[----:B------:R-:W-:Y:S02]  /*1d080*/  IMAD.MOV.U32 R12, RZ, RZ, 0x1 ;  /* 0x00000001ff0c7424 */ /* 0x000fe400078e00ff */
[----:B--2---:R-:W-:-:S07]  /*1d090*/  IMAD.MOV.U32 R13, RZ, RZ, RZ ;  /* 0x000000ffff0d7224 */ /* 0x004fce00078e00ff */
[----:B------:R-:W-:-:S07]  /*1d0a0*/  LEPC R20, `(.L_x_2897) ;  /* 0x000000001014794e */ /* 0x000fce0000000000 */
[----:B0--3--:R-:W-:Y:S05]  /*1d0b0*/  CALL.ABS.NOINC R2 ;  /* 0x0000000002007343 */ /* 0x009fea0003c00000 */
.L_x_2897:
        /* <DEDUP_REMOVED lines=15> */
.L_x_2896:
[----:B------:R-:W-:Y:S05]  /*1d1b0*/  BSYNC B6 ;  /* 0x0000000000067941 */ /* 0x000fea0003800000 */
.L_x_2895:
[----:B------:R-:W2:Y:S01]  /*1d1c0*/  LDL R0, [R1+0xc] ;  /* 0x00000c0001007983 */ /* 0x000ea20000100800 */
[----:B------:R-:W-:Y:S02]  /*1d1d0*/  ULDC.64 UR4, c[0x0][0x9f8] ;  /* 0x00027e0000047ab9 */ /* 0x000fe40000000a00 */
[----:B------:R-:W-:Y:S01]  /*1d1e0*/  ISETP.NE.U32.AND P0, PT, RZ, UR4, PT ;  /* 0x00000004ff007c0c */ /* 0x000fe2000bf05070 */
[----:B------:R-:W3:Y:S03]  /*1d1f0*/  LDL R17, [R1+0x30] ;  /* 0x0000300001117983 */ /* 0x000ee60000100800 */
[----:B------:R-:W-:Y:S01]  /*1d200*/  ISETP.NE.AND.EX P0, PT, RZ, UR5, PT, P0 ;  /* 0x00000005ff007c0c */ /* 0x000fe2000bf05300 */
[----:B------:R-:W-:-:S12]  /*1d210*/  ULDC.64 UR4, c[0x0][0xa08] ;  /* 0x0002820000047ab9 */ /* 0x000fd80000000a00 */
[----:B------:R-:W4:Y:S01]  /*1d220*/  @P0 LDC.64 R2, c[0x0][0x9f8] ;  /* 0x00027e00ff020b82 */ /* 0x000f220000000a00 */
[----:B--2---:R-:W-:Y:S02]  /*1d230*/  IMAD.MOV.U32 R7, RZ, RZ, R0 ;  /* 0x000000ffff077224 */ /* 0x004fe400078e0000 */
[----:B----4-:R-:W-:-:S05]  /*1d240*/  @P0 IMAD.WIDE R2, R0, 0x4, R2 ;  /* 0x0000000400020825 */ /* 0x010fca00078e0202 */
[----:B------:R2:W4:Y:S01]  /*1d250*/  @P0 LDG.E R7, desc[UR42][R2.64] ;  /* 0x0000002a02070981 */ /* 0x000522000c1e1900 */
[----:B---3--:R-:W-:Y:S01]  /*1d260*/  VIADD R0, R17, 0xffffffff ;  /* 0xffffffff11007836 */ /* 0x008fe20000000000 */
[----:B--2---:R-:W2:Y:S02]  /*1d270*/  LDC.64 R2, c[0x0][0x418] ;  /* 0x00010600ff027b82 */ /* 0x004ea40000000a00 */
[----:B--2---:R-:W-:Y:S01]  /*1d280*/  LOP3.LUT P0, RZ, R2, UR4, RZ, 0xfc, !PT ;  /* 0x0000000402ff7c12 */ /* 0x004fe2000f80fcff */
[----:B------:R-:W-:-:S03]  /*1d290*/  UMOV UR4, 0xffffffff ;  /* 0xffffffff00047882 */ /* 0x000fc60000000000 */
[----:B------:R-:W-:Y:S02]  /*1d2a0*/  LOP3.LUT P0, RZ, R3, UR5, RZ, 0xfc, P0 ;  /* 0x0000000503ff7c12 */ /* 0x000fe4000800fcff */
[----:B----4-:R-:W-:Y:S01]  /*1d2b0*/  SHF.R.S32.HI R8, RZ, 0x1f, R7 ;  /* 0x0000001fff087819 */ /* 0x010fe20000011407 */
        /* <DEDUP_REMOVED lines=8> */
.L_x_3058:
[----:B-1----:R-:W4:Y:S01]  /*1d340*/  LDL.LU R4, [R1+0x1c] ;  /* 0x00001c0001047983 */ /* 0x002f220000300800 */
[----:B------:R-:W-:Y:S02]  /*1d350*/  PLOP3.LUT P1, PT, PT, PT, PT, 0x8, 0x0 ;  /* 0x000000000000781c */ /* 0x000fe40003f2e170 */
[----:B---3--:R-:W-:Y:S01]  /*1d360*/  ISETP.NE.AND P0, PT, R14, RZ, PT ;  /* 0x000000ff0e00720c */ /* 0x008fe20003f05270 */
[----:B------:R1:W-:Y:S01]  /*1d370*/  STL [R1+0x2c], R0 ;  /* 0x00002c0001007387 */ /* 0x0003e20000100800 */
[----:B----4-:R-:W-:-:S09]  /*1d380*/  LOP3.LUT R4, R4, 0xfffffffe, RZ, 0xc0, !PT ;  /* 0xfffffffe04047812 */ /* 0x010fd200078ec0ff */
[----:B------:R-:W-:-:S05]  /*1d390*/  @P1 LOP3.LUT R4, R4, 0x1, RZ, 0xfc, !PT ;  /* 0x0000000104041812 */ /* 0x000fca00078efcff */
[----:B------:R1:W-:Y:S01]  /*1d3a0*/  STL [R1+0x1c], R4 ;  /* 0x00001c0401007387 */ /* 0x0003e20000100800 */
[----:B------:R-:W-:Y:S05]  /*1d3b0*/  @P0 BRA `(.L_x_2899) ;  /* 0x00000004000c0947 */ /* 0x000fea0003800000 */
[----:B------:R-:W-:-:S03]  /*1d3c0*/  UMOV UR4, 0xffffffff ;  /* 0xffffffff00047882 */ /* 0x000fc60000000000 */
[----:B------:R-:W-:Y:S05]  /*1d3d0*/  BRA.DIV UR4, `(.L_x_2900) ;  /* 0x0000006a04607947 */ /* 0x000fea000b800000 */
[----:B------:R-:W-:-:S13]  /*1d3e0*/  ELECT P6, URZ, PT ;  /* 0x00000000003f782f */ /* 0x000fda00038c0000 */
.L_x_3061:
[----:B------:R-:W-:Y:S05]  /*1d3f0*/  @!P6 BRA `(.L_x_2899) ;  /* 0x0000000000fce947 */ /* 0x000fea0003800000 */
[----:B------:R-:W-:-:S04]  /*1d400*/  ISETP.NE.U32.AND P0, PT, R2, RZ, PT ;  /* 0x000000ff0200720c */ /* 0x000fc80003f05070 */
[----:B------:R-:W-:-:S13]  /*1d410*/  ISETP.NE.AND.EX P0, PT, R3, RZ, PT, P0 ;  /* 0x000000ff0300720c */ /* 0x000fda0003f05300 */
[----:B------:R-:W-:Y:S05]  /*1d420*/  @!P0 BRA `(.L_x_2901) ;  /* 0x0000000000508947 */ /* 0x000fea0003800000 */
[----:B------:R-:W3:Y:S01]  /*1d430*/  LDC R6, c[0x0][0x43c] ;  /* 0x00010f00ff067b82 */ /* 0x000ee20000000800 */
[----:B------:R-:W-:Y:S01]  /*1d440*/  IMAD.MOV.U32 R9, RZ, RZ, R0 ;  /* 0x000000ffff097224 */ /* 0x000fe200078e0000 */
[----:B------:R-:W-:-:S03]  /*1d450*/  ULDC.64 UR4, c[0x0][0x428] ;  /* 0x00010a0000047ab9 */ /* 0x000fc60000000a00 */
[----:B-1----:R-:W-:Y:S01]  /*1d460*/  IMAD.MOV.U32 R0, RZ, RZ, R9 ;  /* 0x000000ffff007224 */ /* 0x002fe200078e0009 */
[----:B---3--:R-:W-:-:S13]  /*1d470*/  ISETP.NE.AND P0, PT, R6, 0x1, PT ;  /* 0x000000010600780c */ /* 0x008fda0003f05270 */
        /* <DEDUP_REMOVED lines=15> */
.L_x_2901:
[----:B---3--:R-:W3:Y:S01]  /*1d570*/  LDL R2, [R1+0x14] ;  /* 0x0000140001027983 */ /* 0x008ee20000100800 */
[----:B-1----:R-:W-:Y:S01]  /*1d580*/  IMAD R0, R19, 0x8, R18 ;  /* 0x0000000813007824 */ /* 0x002fe200078e0212 */
[----:B---3--:R-:W-:-:S04]  /*1d590*/  SHF.L.U32 R2, R2, 0x1f, RZ ;  /* 0x0000001f02027819 */ /* 0x008fc800000006ff */
[----:B------:R-:W1:Y:S02]  /*1d5a0*/  SYNCS.PHASECHK.TRANS64.TRYWAIT P0, [R0+URZ+0x28c40], R2 ;  /* 0x028c4002000075a7 */ /* 0x000e64000800017f */
[----:B-1----:R-:W-:Y:S05]  /*1d5b0*/  @!P0 BRA `(.L_x_2902) ;  /* 0x0000006800088947 */ /* 0x002fea0003800000 */
.L_x_3062:
[----:B------:R-:W3:Y:S02]  /*1d5c0*/  S2R R3, SR_TID.X ;  /* 0x0000000000037919 */ /* 0x000ee40000002100 */
[----:B---3--:R-:W-:-:S04]  /*1d5d0*/  LOP3.LUT R3, R3, 0x7f, RZ, 0xc0, !PT ;  /* 0x0000007f03037812 */ /* 0x008fc800078ec0ff */
[----:B------:R-:W-:-:S13]  /*1d5e0*/  ISETP.NE.AND P0, PT, R3, RZ, PT ;  /* 0x000000ff0300720c */ /* 0x000fda0003f05270 */
        /* <DEDUP_REMOVED lines=8> */
.L_x_2903:
[----:B------:R-:W3:Y:S04]  /*1d670*/  LDL R4, [R1+0x2c] ;  /* 0x00002c0001047983 */ /* 0x000ee80000100800 */
[----:B------:R-:W4:Y:S04]  /*1d680*/  LDL R3, [R1+0x20] ;  /* 0x0000200001037983 */ /* 0x000f280000100800 */
[----:B-1----:R-:W2:Y:S01]  /*1d690*/  LDL.LU R2, [R1+0x1c] ;  /* 0x00001c0001027983 */ /* 0x002ea20000300800 */
        /* <DEDUP_REMOVED lines=12> */
[----:B---3--:R-:W-:Y:S02]  /*1d760*/  R2UR UR11, R4 ;  /* 0x00000000040b72ca */ /* 0x008fe400000e0000 */
[----:B----4-:R-:W-:Y:S02]  /*1d770*/  R2UR UR4, R3 ;  /* 0x00000000030472ca */ /* 0x010fe400000e0000 */
[----:B--2---:R-:W-:-:S04]  /*1d780*/  LOP3.LUT R2, R2, 0xfffffffe, RZ, 0xc0, !PT ;  /* 0xfffffffe02027812 */ /* 0x004fc800078ec0ff */
[----:B------:R-:W-:-:S07]  /*1d790*/  @P0 LOP3.LUT R2, R2, 0x1, RZ, 0xfc, !PT ;  /* 0x0000000102020812 */ /* 0x000fce00078efcff */
[----:B------:R-:W-:Y:S01]  /*1d7a0*/  ULEA UR11, UR11, UR4, 0x6 ;  /* 0x000000040b0b7291 */ /* 0x000fe2000f8e303f */
[----:B------:R3:W-:Y:S02]  /*1d7b0*/  STL [R1+0x1c], R2 ;  /* 0x00001c0201007387 */ /* 0x0007e40000100800 */
[----:B------:R-:W-:-:S06]  /*1d7c0*/  UMOV UR4, 0x0 ;  /* 0x0000000000047882 */ /* 0x000fcc0000000000 */
[----:B------:R3:W-:Y:S01]  /*1d7d0*/  UTMALDG.4D [UR8], [UR6], desc[UR4] ;  /* 0x00000408060075b4 */ /* 0x0007e20008019000 */
[----:B------:R-:W-:Y:S02]  /*1d7e0*/  NOP ;  /* 0x0000000000007918 */ /* 0x000fe40000000000 */
.L_x_2899:
[----:B------:R-:W1:Y:S01]  /*1d7f0*/  LDL.LU R3, [R1+0x40] ;  /* 0x0000400001037983 */ /* 0x000e620000300800 */
[----:B------:R-:W-:Y:S05]  /*1d800*/  WARPSYNC.ALL ;  /* 0x0000000000007948 */ /* 0x000fea0003800000 */
[----:B---3--:R-:W-:Y:S01]  /*1d810*/  ULDC.64 UR4, c[0x0][0x298] ;  /* 0x0000a60000047ab9 */ /* 0x008fe20000000a00 */
[----:B------:R-:W-:Y:S01]  /*1d820*/  BSSY B6, `(.L_x_2904) ;  /* 0x000001c000067945 */ /* 0x000fe20003800000 */
[----:B------:R-:W-:Y:S01]  /*1d830*/  BAR.SYNC.DEFER_BLOCKING 0x8, 0x100 ;  /* 0x0204000000007b1d */ /* 0x000fe20000010000 */
[----:B-1----:R-:W-:Y:S01]  /*1d840*/  SHF.R.S32.HI R0, RZ, 0x1f, R3 ;  /* 0x0000001fff007819 */ /* 0x002fe20000011403 */
[----:B------:R-:W-:-:S04]  /*1d850*/  IMAD.WIDE.U32 R4, R3, UR4, RZ ;  /* 0x0000000403047c25 */ /* 0x000fc8000f8e00ff */
        /* <DEDUP_REMOVED lines=17> */
[----:B------:R-:W-:Y:S02]  /*1d970*/  IMAD.U32 R10, RZ, RZ, UR8 ;  /* 0x00000008ff0a7e24 */ /* 0x000fe4000f8e00ff */
[----:B------:R-:W-:Y:S02]  /*1d980*/  IMAD.U32 R11, RZ, RZ, UR9 ;  /* 0x00000009ff0b7e24 */ /* 0x000fe4000f8e00ff */
[----:B------:R-:W-:Y:S02]  /*1d990*/  IMAD.MOV.U32 R8, RZ, RZ, 0x70 ;  /* 0x00000070ff087424 */ /* 0x000fe400078e00ff */
[----:B------:R-:W-:Y:S02]  /*1d9a0*/  IMAD.MOV.U32 R12, RZ, RZ, 0x1 ;  /* 0x00000001ff0c7424 */ /* 0x000fe400078e00ff */
[----:B------:R-:W-:-:S07]  /*1d9b0*/  IMAD.MOV.U32 R13, RZ, RZ, RZ ;  /* 0x000000ffff0d7224 */ /* 0x000fce00078e00ff */
[----:B------:R-:W-:-:S07]  /*1d9c0*/  LEPC R20, `(.L_x_2905) ;  /* 0x000000001014794e */ /* 0x000fce0000000000 */
[----:B01----:R-:W-:Y:S05]  /*1d9d0*/  CALL.ABS.NOINC R2 ;  /* 0x0000000002007343 */ /* 0x003fea0003c00000 */
.L_x_2905:
[----:B------:R-:W-:Y:S05]  /*1d9e0*/  BSYNC B6 ;  /* 0x0000000000067941 */ /* 0x000fea0003800000 */
.L_x_2904:
[----:B-1----:R-:W3:Y:S01]  /*1d9f0*/  LDL.LU R0, [R1+0x40] ;  /* 0x0000400001007983 */ /* 0x002ee20000300800 */
[----:B------:R-:W-:Y:S01]  /*1da00*/  ULDC.64 UR6, c[0x0][0xa00] ;  /* 0x0002800000067ab9 */ /* 0x000fe20000000a00 */
[----:B------:R-:W-:Y:S01]  /*1da10*/  ULDC.64 UR4, c[0x0][0x2d8] ;  /* 0x0000b60000047ab9 */ /* 0x000fe20000000a00 */
[----:B--2---:R-:W1:Y:S01]  /*1da20*/  LDC R7, c[0x0][0x448] ;  /* 0x00011200ff077b82 */ /* 0x004e620000000800 */
[----:B------:R-:W3:Y:S04]  /*1da30*/  LDL.LU.64 R2, [R1+0x48] ;  /* 0x0000480001027983 */ /* 0x000ee80000300a00 */
[----:B------:R-:W2:Y:S04]  /*1da40*/  LDL R5, [R1+0xc] ;  /* 0x00000c0001057983 */ /* 0x000ea80000100800 */
[----:B------:R-:W4:Y:S01]  /*1da50*/  LDL R12, [R1+0x28] ;  /* 0x00002800010c7983 */ /* 0x000f220000100800 */
[----:B------:R-:W-:Y:S01]  /*1da60*/  ISETP.NE.U32.AND P0, PT, RZ, UR6, PT ;  /* 0x00000006ff007c0c */ /* 0x000fe2000bf05070 */
[----:B------:R-:W-:-:S03]  /*1da70*/  ULDC UR6, c[0x0][0x2b8] ;  /* 0x0000ae0000067ab9 */ /* 0x000fc60000000800 */
[----:B------:R-:W-:Y:S01]  /*1da80*/  ISETP.NE.AND.EX P0, PT, RZ, UR7, PT, P0 ;  /* 0x00000007ff007c0c */ /* 0x000fe2000bf05300 */
[----:B------:R-:W0:Y:S02]  /*1da90*/  S2R R8, SR_TID.X ;  /* 0x0000000000087919 */ /* 0x000e240000002100 */
[----:B0-----:R-:W-:Y:S02]  /*1daa0*/  IMAD.SHL.U32 R8, R8, 0x10, RZ ;  /* 0x0000001008087824 */ /* 0x001fe400078e00ff */
[----:B---3--:R-:W-:Y:S01]  /*1dab0*/  IMAD.MOV.U32 R3, RZ, RZ, R0 ;  /* 0x000000ffff037224 */ /* 0x008fe200078e0000 */
[----:B--2---:R-:W-:-:S04]  /*1dac0*/  SHF.R.S32.HI R0, RZ, 0x1f, R5 ;  /* 0x0000001fff007819 */ /* 0x004fc80000011405 */
[----:B------:R-:W-:Y:S02]  /*1dad0*/  SEL R4, R0, RZ, !P0 ;  /* 0x000000ff00047207 */ /* 0x000fe40004000000 */
[----:B------:R-:W-:Y:S02]  /*1dae0*/  SEL R0, R5, RZ, !P0 ;  /* 0x000000ff05007207 */ /* 0x000fe40004000000 */
[----:B------:R-:W0:Y:S01]  /*1daf0*/  S2R R5, SR_TID.X ;  /* 0x0000000000057919 */ /* 0x000e220000002100 */
[----:B------:R-:W-:-:S04]  /*1db00*/  IMAD.WIDE.U32 R2, R16, UR4, R2 ;  /* 0x0000000410027c25 */ /* 0x000fc8000f8e0002 */
[----:B------:R-:W-:Y:S01]  /*1db10*/  IMAD R3, R16, UR5, R3 ;  /* 0x0000000510037c24 */ /* 0x000fe2000f8e0203 */
[----:B------:R-:W-:Y:S02]  /*1db20*/  ULDC.64 UR4, c[0x0][0x2e0] ;  /* 0x0000b80000047ab9 */ /* 0x000fe40000000a00 */
[----:B------:R-:W-:Y:S02]  /*1db30*/  IMAD R4, R4, UR4, RZ ;  /* 0x0000000404047c24 */ /* 0x000fe4000f8e02ff */
[----:B------:R-:W-:-:S04]  /*1db40*/  IMAD.WIDE.U32 R2, R0, UR4, R2 ;  /* 0x0000000400027c25 */ /* 0x000fc8000f8e0002 */
[----:B------:R-:W-:Y:S01]  /*1db50*/  IMAD R0, R0, UR5, R4 ;  /* 0x0000000500007c24 */ /* 0x000fe2000f8e0204 */
[----:B-1----:R-:W-:Y:S01]  /*1db60*/  ISETP.NE.AND P0, PT, R7, 0x1, PT ;  /* 0x000000010700780c */ /* 0x002fe20003f05270 */
[----:B------:R-:W1:Y:S01]  /*1db70*/  S2R R9, SR_TID.X ;  /* 0x0000000000097919 */ /* 0x000e620000002100 */
[----:B------:R-:W-:-:S11]  /*1db80*/  ULDC.64 UR4, c[0x0][0x2d0] ;  /* 0x0000b40000047ab9 */ /* 0x000fd60000000a00 */
[----:B------:R-:W2:Y:S01]  /*1db90*/  @P0 LDC R6, c[0x0][0x450] ;  /* 0x00011400ff060b82 */ /* 0x000ea20000000800 */
[----:B0-----:R-:W-:-:S04]  /*1dba0*/  LOP3.LUT R5, R5, 0x7f, RZ, 0xc0, !PT ;  /* 0x0000007f05057812 */ /* 0x001fc800078ec0ff */
[----:B------:R-:W-:-:S04]  /*1dbb0*/  SHF.R.U32.HI R5, RZ, 0x3, R5 ;  /* 0x00000003ff057819 */ /* 0x000fc80000011605 */
[----:B------:R-:W-:Y:S02]  /*1dbc0*/  LOP3.LUT R8, R5, 0x70, R8, 0xf8, !PT ;  /* 0x0000007005087812 */ /* 0x000fe400078ef808 */
[----:B------:R-:W0:Y:S03]  /*1dbd0*/  @P0 LDC R5, c[0x0][0x44c] ;  /* 0x00011300ff050b82 */ /* 0x000e260000000800 */
[----:B----4-:R-:W-:Y:S02]  /*1dbe0*/  IMAD.IADD R4, R8, 0x1, R12 ;  /* 0x0000000108047824 */ /* 0x010fe400078e020c */
[----:B------:R3:W5:Y:S01]  /*1dbf0*/  LDL R8, [R1+0x60] ;  /* 0x0000600001087983 */ /* 0x0007620000100800 */
[----:B------:R-:W-:Y:S02]  /*1dc00*/  IMAD.IADD R3, R3, 0x1, R0 ;  /* 0x0000000103037824 */ /* 0x000fe400078e0200 */
[----:B------:R-:W-:Y:S01]  /*1dc10*/  IMAD.MOV.U32 R0, RZ, RZ, R4 ;  /* 0x000000ffff007224 */ /* 0x000fe200078e0004 */
[----:B------:R-:W4:Y:S01]  /*1dc20*/  S2R R10, SR_TID.X ;  /* 0x00000000000a7919 */ /* 0x000f220000002100 */
[----:B0-----:R-:W-:-:S05]  /*1dc30*/  @P0 IMAD.HI.U32 R5, R4, R5, RZ ;  /* 0x0000000504050227 */ /* 0x001fca00078e00ff */
[----:B--2---:R-:W-:-:S05]  /*1dc40*/  @P0 SHF.R.U32.HI R0, RZ, R6, R5 ;  /* 0x00000006ff000219 */ /* 0x004fca0000011605 */
        /* <DEDUP_REMOVED lines=9> */
[----:B-1----:R-:W-:-:S04]  /*1dce0*/  IMAD.SHL.U32 R9, R9, 0x8, RZ ;  /* 0x0000000809097824 */ /* 0x002fc800078e00ff */
        /* <DEDUP_REMOVED lines=12> */
[----:B---3--:R-:W-:Y:S08]  /*1ddb0*/  BRA.DIV UR4, `(.L_x_2906) ;  /* 0x00000062041c7947 */ /* 0x008ff0000b800000 */
        /* <DEDUP_REMOVED lines=34> */
.L_x_3071:
        /* <DEDUP_REMOVED lines=10> */
.L_x_2907:
        /* <DEDUP_REMOVED lines=18> */
.L_x_3072:
[----:B------:R-:W-:Y:S05]  /*1e1a0*/  BSYNC B0 ;  /* 0x0000000000007941 */ /* 0x000fea0003800000 */
.L_x_2908:
        /* <DEDUP_REMOVED lines=13> */
.L_x_3073:
[----:B------:R-:W-:Y:S05]  /*1e280*/  BSYNC B1 ;  /* 0x0000000000017941 */ /* 0x000fea0003800000 */
.L_x_2912:
        /* <DEDUP_REMOVED lines=9> */
.L_x_2915:
[----:B------:R-:W-:Y:S05]  /*1e320*/  BSYNC B1 ;  /* 0x0000000000017941 */ /* 0x000fea0003800000 */
.L_x_2914:
        /* <DEDUP_REMOVED lines=12> */
.L_x_2916:
        /* <DEDUP_REMOVED lines=15> */
.L_x_2917:
        /* <DEDUP_REMOVED lines=15> */
.L_x_2918:
        /* <DEDUP_REMOVED lines=15> */
.L_x_2919:
        /* <DEDUP_REMOVED lines=15> */
.L_x_2920:
        /* <DEDUP_REMOVED lines=15> */
.L_x_2921:
        /* <DEDUP_REMOVED lines=15> */
.L_x_2922:
        /* <DEDUP_REMOVED lines=15> */
.L_x_2923:
        /* <DEDUP_REMOVED lines=10> */
.L_x_2911:
[----:B------:R-:W-:Y:S05]  /*1eb20*/  BSYNC B0 ;  /* 0x0000000000007941 */ /* 0x000fea0003800000 */
.L_x_2910:
        /* <DEDUP_REMOVED lines=8> */
[----:B------:R-:W4:Y:S04]  /*1ebb0*/  LDL.LU R7, [R1+0x58] ;  /* 0x0000580001077983 */ /* 0x000f280000300800 */
[----:B------:R-:W5:Y:S04]  /*1ebc0*/  LDL.LU R6, [R1+0x34] ;  /* 0x0000340001067983 */ /* 0x000f680000300800 */
[----:B------:R-:W5:Y:S01]  /*1ebd0*/  LDL.LU R4, [R1+0x5c] ;  /* 0x00005c0001047983 */ /* 0x000f620000300800 */
[----:B------:R-:W-:Y:S01]  /*1ebe0*/  BSSY B2, `(.L_x_2926) ;  /* 0x00000e9000027945 */ /* 0x000fe20003800000 */
[----:B--2---:R-:W-:-:S04]  /*1ebf0*/  VIADD R2, R9, 0x1 ;  /* 0x0000000109027836 */ /* 0x004fc80000000000 */
[----:B---3--:R-:W-:Y:S01]  /*1ec00*/  IMAD R2, R2, R8, RZ ;  /* 0x0000000802027224 */ /* 0x008fe200078e02ff */
[----:B------:R-:W-:Y:S02]  /*1ec10*/  LOP3.LUT R8, RZ, R5, RZ, 0x33, !PT ;  /* 0x00000005ff087212 */ /* 0x000fe400078e33ff */
[----:B----4-:R-:W-:Y:S02]  /*1ec20*/  LOP3.LUT R3, RZ, R7, RZ, 0x33, !PT ;  /* 0x00000007ff037212 */ /* 0x010fe400078e33ff */
        /* <DEDUP_REMOVED lines=44> */
.L_x_2930:
        /* <DEDUP_REMOVED lines=8> */
.L_x_3074:
[----:B------:R-:W-:Y:S05]  /*1ef70*/  BSYNC B3 ;  /* 0x0000000000037941 */ /* 0x000fea0003800000 */
.L_x_2931:
        /* <DEDUP_REMOVED lines=9> */
.L_x_2934:
[----:B------:R-:W-:Y:S05]  /*1f010*/  BSYNC B3 ;  /* 0x0000000000037941 */ /* 0x000fea0003800000 */
.L_x_2933:
        /* <DEDUP_REMOVED lines=12> */
.L_x_2935:
        /* <DEDUP_REMOVED lines=13> */
.L_x_3075:
[----:B------:R-:W-:Y:S05]  /*1f1b0*/  BSYNC B3 ;  /* 0x0000000000037941 */ /* 0x000fea0003800000 */
.L_x_2936:
        /* <DEDUP_REMOVED lines=11> */
.L_x_2939:
[----:B------:R-:W-:Y:S05]  /*1f270*/  BSYNC B3 ;  /* 0x0000000000037941 */ /* 0x000fea0003800000 */
.L_x_2938:
        /* <DEDUP_REMOVED lines=9> */
.L_x_2940:
        /* <DEDUP_REMOVED lines=15> */
.L_x_2941:
        /* <DEDUP_REMOVED lines=15> */
.L_x_2942:
        /* <DEDUP_REMOVED lines=15> */
.L_x_2943:
        /* <DEDUP_REMOVED lines=15> */
.L_x_2944:
        /* <DEDUP_REMOVED lines=15> */
.L_x_2945:
        /* <DEDUP_REMOVED lines=15> */
.L_x_2946:
        /* <DEDUP_REMOVED lines=15> */
.L_x_2947:
        /* <DEDUP_REMOVED lines=10> */
.L_x_2929:
[----:B------:R-:W-:Y:S05]  /*1fa40*/  BSYNC B1 ;  /* 0x0000000000017941 */ /* 0x000fea0003800000 */
.L_x_2928:
[----:B------:R-:W2:Y:S02]  /*1fa50*/  LDL.LU R5, [R1+0x30] ;  /* 0x0000300001057983 */ /* 0x000ea40000300800 */
[----:B--2---:R-:W-:-:S07]  /*1fa60*/  VIADD R0, R5, 0xfffffffd ;  /* 0xfffffffd05007836 */ /* 0x004fce0000000000 */
.L_x_2927:
[----:B------:R-:W-:Y:S05]  /*1fa70*/  BSYNC B2 ;  /* 0x0000000000027941 */ /* 0x000fea0003800000 */
.L_x_2926:
[----:B------:R-:W-:-:S05]  /*1fa80*/  VIADD R8, R8, 0xfffffffe ;  /* 0xfffffffe08087836 */ /* 0x000fca0000000000 */
[----:B------:R-:W-:-:S13]  /*1fa90*/  ISETP.NE.AND P0, PT, R8, R4, PT ;  /* 0x000000040800720c */ /* 0x000fda0003f05270 */
[----:B------:R-:W-:Y:S05]  /*1faa0*/  @!P0 BRA `(.L_x_2925) ;  /* 0x0000001800d88947 */ /* 0x000fea0003800000 */
.L_x_2988:
        /* <DEDUP_REMOVED lines=35> */
.L_x_2950:
        /* <DEDUP_REMOVED lines=8> */
.L_x_3076:
[----:B------:R-:W-:Y:S05]  /*1fd60*/  BSYNC B2 ;  /* 0x0000000000027941 */ /* 0x000fea0003800000 */
.L_x_2951:
        /* <DEDUP_REMOVED lines=9> */
.L_x_2954:
[----:B------:R-:W-:Y:S05]  /*1fe00*/  BSYNC B2 ;  /* 0x0000000000027941 */ /* 0x000fea0003800000 */
.L_x_2953:
        /* <DEDUP_REMOVED lines=12> */
.L_x_2955:
        /* <DEDUP_REMOVED lines=13> */
.L_x_3077:
[----:B------:R-:W-:Y:S05]  /*1ffa0*/  BSYNC B2 ;  /* 0x0000000000027941 */ /* 0x000fea0003800000 */
.L_x_2956:
        /* <DEDUP_REMOVED lines=11> */
.L_x_2959:
[----:B------:R-:W-:Y:S05]  /*20060*/  BSYNC B2 ;  /* 0x0000000000027941 */ /* 0x000fea0003800000 */
.L_x_2958:
        /* <DEDUP_REMOVED lines=9> */
.L_x_2960:
        /* <DEDUP_REMOVED lines=15> */
.L_x_2961:
        /* <DEDUP_REMOVED lines=15> */
.L_x_2962:
        /* <DEDUP_REMOVED lines=15> */
.L_x_2963:
        /* <DEDUP_REMOVED lines=15> */
.L_x_2964:
        /* <DEDUP_REMOVED lines=15> */
.L_x_2965:
        /* <DEDUP_REMOVED lines=15> */
.L_x_2966:
        /* <DEDUP_REMOVED lines=15> */
.L_x_2967:
        /* <DEDUP_REMOVED lines=10> */
.L_x_2949:
[----:B------:R-:W-:Y:S05]  /*20830*/  BSYNC B1 ;  /* 0x0000000000017941 */ /* 0x000fea0003800000 */
.L_x_2948:
        /* <DEDUP_REMOVED lines=35> */
.L_x_2970:
        /* <DEDUP_REMOVED lines=8> */
.L_x_3078:
[----:B------:R-:W-:Y:S05]  /*20af0*/  BSYNC B2 ;  /* 0x0000000000027941 */ /* 0x000fea0003800000 */
.L_x_2971:
        /* <DEDUP_REMOVED lines=9> */
.L_x_2974:
[----:B------:R-:W-:Y:S05]  /*20b90*/  BSYNC B2 ;  /* 0x0000000000027941 */ /* 0x000fea0003800000 */
.L_x_2973:
        /* <DEDUP_REMOVED lines=12> */
.L_x_2975:
        /* <DEDUP_REMOVED lines=13> */
.L_x_3079:
[----:B------:R-:W-:Y:S05]  /*20d30*/  BSYNC B2 ;  /* 0x0000000000027941 */ /* 0x000fea0003800000 */
.L_x_2976:
        /* <DEDUP_REMOVED lines=11> */
.L_x_2979:
[----:B------:R-:W-:Y:S05]  /*20df0*/  BSYNC B2 ;  /* 0x0000000000027941 */ /* 0x000fea0003800000 */
.L_x_2978:
        /* <DEDUP_REMOVED lines=9> */
.L_x_2980:
        /* <DEDUP_REMOVED lines=15> */
.L_x_2981:
        /* <DEDUP_REMOVED lines=15> */
.L_x_2982:
        /* <DEDUP_REMOVED lines=15> */
.L_x_2983:
        /* <DEDUP_REMOVED lines=15> */
.L_x_2984:
        /* <DEDUP_REMOVED lines=15> */
.L_x_2985:
        /* <DEDUP_REMOVED lines=15> */
.L_x_2986:
        /* <DEDUP_REMOVED lines=15> */
.L_x_2987:
        /* <DEDUP_REMOVED lines=10> */
.L_x_2969:
[----:B------:R-:W-:Y:S05]  /*215c0*/  BSYNC B1 ;  /* 0x0000000000017941 */ /* 0x000fea0003800000 */
.L_x_2968:
[----:B------:R-:W2:Y:S01]  /*215d0*/  LDL R5, [R1+0x24] ;  /* 0x0000240001057983 */ /* 0x000ea20000100800 */
[----:B------:R-:W-:Y:S01]  /*215e0*/  VIADD R0, R0, 0xfffffffe ;  /* 0xfffffffe00007836 */ /* 0x000fe20000000000 */
[----:B--2---:R-:W-:-:S13]  /*215f0*/  ISETP.GT.AND P0, PT, R6, R5, PT ;  /* 0x000000050600720c */ /* 0x004fda0003f04270 */
[----:B------:R-:W-:Y:S05]  /*21600*/  @P0 BRA `(.L_x_2988) ;  /* 0xffffffe400280947 */ /* 0x000fea000383ffff */
.L_x_2925:
[----:B------:R-:W-:Y:S05]  /*21610*/  BSYNC B0 ;  /* 0x0000000000007941 */ /* 0x000fea0003800000 */
.L_x_2924:
        /* <DEDUP_REMOVED lines=24> */
.L_x_2990:
[----:B------:R-:W-:Y:S05]  /*217a0*/  BSYNC B0 ;  /* 0x0000000000007941 */ /* 0x000fea0003800000 */
.L_x_2989:
[----:B------:R-:W-:-:S07]  /*217b0*/  SEL R19, R19, RZ, P0 ;  /* 0x000000ff13137207 */ /* 0x000fce0000000000 */
.L_x_2892:
[----:B------:R-:W-:Y:S05]  /*217c0*/  BSYNC B7 ;  /* 0x0000000000077941 */ /* 0x000fea0003800000 */
.L_x_2890:
[----:B--2---:R-:W2:Y:S02]  /*217d0*/  LDL R0, [R1+0x1c] ;  /* 0x00001c0001007983 */ /* 0x004ea40000100800 */
        /* <DEDUP_REMOVED lines=13> */
.L_x_2991:
[----:B------:R-:W2:Y:S01]  /*218b0*/  S2R R16, SR_TID.X ;  /* 0x0000000000107919 */ /* 0x000ea20000002100 */
[----:B------:R-:W-:Y:S01]  /*218c0*/  UMOV UR4, 0xffffffff ;  /* 0xffffffff00047882 */ /* 0x000fe20000000000 */
[----:B--2---:R-:W-:-:S04]  /*218d0*/  LOP3.LUT R16, R16, 0x1f, RZ, 0xc0, !PT ;  /* 0x0000001f10107812 */ /* 0x004fc800078ec0ff */
[----:B------:R-:W-:Y:S01]  /*218e0*/  ISETP.NE.AND P0, PT, R16, 0x1f, PT ;  /* 0x0000001f1000780c */ /* 0x000fe20003f05270 */
[----:B------:R-:W-:-:S12]  /*218f0*/  BRA.DIV UR4, `(.L_x_2993) ;  /* 0x0000002e04307947 */ /* 0x000fd8000b800000 */
[----:B-1----:R-:W2:Y:S01]  /*21900*/  LDL.LU R2, [R1] ;  /* 0x0000000001027983 */ /* 0x002ea20000300800 */
        /* <DEDUP_REMOVED lines=15> */
[----:B------:R-:W-:Y:S01]  /*21a00*/  SHFL.IDX PT, R0, R10, 0x1, 0x1f ;  /* 0x00201f000a007f89 */ /* 0x000fe200000e0000 */
        /* <DEDUP_REMOVED lines=10> */
[----:B------:R-:W-:Y:S04]  /*21ab0*/  SHFL.IDX PT, R5, R10, RZ, 0x1f ;  /* 0x00001fff0a057589 */ /* 0x000fe800000e0000 */
        /* <DEDUP_REMOVED lines=13> */
.L_x_3089:
[----:B------:R-:W-:Y:S02]  /*21b90*/  ULDC UR4, c[0x0][0xc38] ;  /* 0x00030e0000047ab9 */ /* 0x000fe40000000800 */
[----:B------:R-:W-:-:S04]  /*21ba0*/  IMAD.U32 R2, RZ, RZ, UR4 ;  /* 0x00000004ff027e24 */ /* 0x000fc8000f8e00ff */
[----:B-1----:R-:W-:-:S04]  /*21bb0*/  IMAD R9, R9, R2, RZ ;  /* 0x0000000209097224 */ /* 0x002fc800078e02ff */
[----:B------:R-:W-:-:S05]  /*21bc0*/  IMAD.IADD R0, R0, 0x1, R9 ;  /* 0x0000000100007824 */ /* 0x000fca00078e0209 */
[----:B------:R-:W-:-:S13]  /*21bd0*/  ISETP.GT.AND P6, PT, R0, R5, PT ;  /* 0x000000050000720c */ /* 0x000fda0003fc4270 */
[----:B------:R-:W-:Y:S05]  /*21be0*/  @P6 BRA `(.L_x_2994) ;  /* 0x0000000000ac6947 */ /* 0x000fea0003800000 */
.L_x_2997:
        /* <DEDUP_REMOVED lines=37> */
.L_x_3097:
[----:B------:R-:W-:Y:S02]  /*21e40*/  ULDC UR4, c[0x0][0xc38] ;  /* 0x00030e0000047ab9 */ /* 0x000fe40000000800 */
[----:B------:R-:W-:-:S04]  /*21e50*/  IMAD.U32 R2, RZ, RZ, UR4 ;  /* 0x00000004ff027e24 */ /* 0x000fc8000f8e00ff */
[----:B-1----:R-:W-:-:S04]  /*21e60*/  IMAD R9, R9, R2, RZ ;  /* 0x0000000209097224 */ /* 0x002fc800078e02ff */
[----:B------:R-:W-:-:S05]  /*21e70*/  IMAD.IADD R0, R9, 0x1, R0 ;  /* 0x0000000109007824 */ /* 0x000fca00078e0200 */
[----:B------:R-:W-:-:S13]  /*21e80*/  ISETP.GT.AND P6, PT, R0, R5, PT ;  /* 0x000000050000720c */ /* 0x000fda0003fc4270 */
[----:B------:R-:W-:Y:S05]  /*21e90*/  @!P6 BRA `(.L_x_2997) ;  /* 0xfffffffc0054e947 */ /* 0x000fea000383ffff */
.L_x_2994:
        /* <DEDUP_REMOVED lines=8> */
[----:B-1----:R1:W3:Y:S04]  /*21f20*/  SHFL.IDX PT, R4, R4, R7, 0x1f ;  /* 0x00001f0704047589 */ /* 0x0022e800000e0000 */
[----:B------:R1:W4:Y:S01]  /*21f30*/  SHFL.IDX PT, R6, R6, R7, 0x1f ;  /* 0x00001f0706067589 */ /* 0x00032200000e0000 */
[----:B--2---:R-:W-:-:S05]  /*21f40*/  IMAD.IADD R10, R7, 0x1, R10 ;  /* 0x00000001070a7824 */ /* 0x004fca00078e020a */
[----:B---34-:R1:W-:Y:S02]  /*21f50*/  STL [R1+0xc], R10 ;  /* 0x00000c0a01007387 */ /* 0x0183e40000100800 */
.L_x_3102:
[----:B------:R-:W-:-:S13]  /*21f60*/  ISETP.NE.AND P0, PT, R0, RZ, PT ;  /* 0x000000ff0000720c */ /* 0x000fda0003f05270 */
[----:B------:R-:W-:Y:S05]  /*21f70*/  @!P0 BRA `(.L_x_2999) ;  /* 0x0000000000108947 */ /* 0x000fea0003800000 */
[----:B------:R-:W-:Y:S01]  /*21f80*/  UMOV UR4, 0xffffffff ;  /* 0xffffffff00047882 */ /* 0x000fe20000000000 */
[----:B-1----:R-:W-:Y:S02]  /*21f90*/  VIADD R7, R7, 0xffffffff ;  /* 0xffffffff07077836 */ /* 0x002fe40000000000 */
[----:B------:R-:W-:Y:S05]  /*21fa0*/  BRA.DIV UR4, `(.L_x_3000) ;  /* 0x0000003204247947 */ /* 0x000fea000b800000 */
[----:B------:R3:W4:Y:S02]  /*21fb0*/  SHFL.IDX PT, R8, R3, R7, 0x1f ;  /* 0x00001f0703087589 */ /* 0x00072400000e0000 */
.L_x_2999:
[----:B------:R-:W-:Y:S01]  /*21fc0*/  ISETP.NE.AND P0, PT, R6, 0x1, PT ;  /* 0x000000010600780c */ /* 0x000fe20003f05270 */
[----:B----4-:R-:W-:-:S05]  /*21fd0*/  IMAD R0, R8, R2, R9 ;  /* 0x0000000208007224 */ /* 0x010fca00078e0209 */
[----:B------:R4:W-:Y:S02]  /*21fe0*/  STL [R1], R0 ;  /* 0x0000000001007387 */ /* 0x0009e40000100800 */
[----:B----4-:R-:W-:-:S05]  /*21ff0*/  IMAD.IADD R0, R5, 0x1, -R0 ;  /* 0x0000000105007824 */ /* 0x010fca00078e0a00 */
[----:B------:R-:W-:Y:S05]  /*22000*/  @!P0 BRA `(.L_x_3001) ;  /* 0x0000000000e48947 */ /* 0x000fea0003800000 */
[----:B------:R-:W-:-:S04]  /*22010*/  IABS R5, R4 ;  /* 0x0000000400057213 */ /* 0x000fc80000000000 */
[----:B-1-3--:R-:W1:Y:S08]  /*22020*/  I2F.RP R7, R5 ;  /* 0x0000000500077306 */ /* 0x00ae700000209400 */
[----:B-1----:R-:W1:Y:S02]  /*22030*/  MUFU.RCP R7, R7 ;  /* 0x0000000700077308 */ /* 0x002e640000001000 */
[----:B-1----:R-:W-:-:S06]  /*22040*/  VIADD R9, R7, 0xffffffe ;  /* 0x0ffffffe07097836 */ /* 0x002fcc0000000000 */
[----:B0-----:R-:W0:Y:S02]  /*22050*/  F2I.FTZ.U32.TRUNC.NTZ R3, R9 ;  /* 0x0000000900037305 */ /* 0x001e24000021f000 */
        /* <DEDUP_REMOVED lines=39> */
[----:B------:R-:W-:-:S04]  /*222d0*/  IMAD.MOV R2, RZ, RZ, -R3 ;  /* 0x000000ffff027224 */ /* 0x000fc800078e0a03 */
[----:B------:R-:W-:Y:S01]  /*222e0*/  IMAD R0, R4, R2, R0 ;  /* 0x0000000204007224 */ /* 0x000fe200078e0200 */
[----:B------:R-:W-:-:S04]  /*222f0*/  LOP3.LUT R2, R3, R6, RZ, 0x3c, !PT ;  /* 0x0000000603027212 */ /* 0x000fc800078e3cff */
[----:B------:R-:W-:-:S03]  /*22300*/  ISETP.GE.AND P2, PT, R2, RZ, PT ;  /* 0x000000ff0200720c */ /* 0x000fc60003f46270 */
[----:B------:R-:W-:-:S10]  /*22310*/  @P0 VIADD R7, R7, 0x1 ;  /* 0x0000000107070836 */ /* 0x000fd40000000000 */
        /* <DEDUP_REMOVED lines=8> */
.L_x_3001:
[----:B0--3--:R-:W3:Y:S01]  /*223a0*/  LDL R3, [R1+0xc] ;  /* 0x00000c0001037983 */ /* 0x009ee20000100800 */
[----:B-1----:R-:W3:Y:S02]  /*223b0*/  LDC.64 R6, c[0x0][0xc90] ;  /* 0x00032400ff067b82 */ /* 0x002ee40000000a00 */
[----:B---3--:R-:W-:-:S05]  /*223c0*/  IMAD.WIDE R6, R3, 0x4, R6 ;  /* 0x0000000403067825 */ /* 0x008fca00078e0206 */
[----:B------:R-:W3:Y:S02]  /*223d0*/  LDG.E R3, desc[UR42][R6.64] ;  /* 0x0000002a06037981 */ /* 0x000ee4000c1e1900 */
[----:B---3--:R-:W-:-:S05]  /*223e0*/  IMAD R5, R4, R3, RZ ;  /* 0x0000000304057224 */ /* 0x008fca00078e02ff */
        /* <DEDUP_REMOVED lines=34> */
[----:B------:R0:W1:Y:S02]  /*22610*/  F2I.FTZ.U32.TRUNC.NTZ R3, R2 ;  /* 0x0000000200037305 */ /* 0x000064000021f000 */
[----:B0-----:R-:W-:Y:S02]  /*22620*/  IMAD.MOV.U32 R2, RZ, RZ, RZ ;  /* 0x000000ffff027224 */ /* 0x001fe400078e00ff */
[----:B-1----:R-:W-:-:S04]  /*22630*/  IMAD.MOV R0, RZ, RZ, -R3 ;  /* 0x000000ffff007224 */ /* 0x002fc800078e0a03 */
[----:B------:R-:W-:-:S04]  /*22640*/  IMAD R0, R0, R9, RZ ;  /* 0x0000000900007224 */ /* 0x000fc800078e02ff */
        /* <DEDUP_REMOVED lines=13> */
[----:B------:R-:W-:-:S04]  /*22720*/  @P0 VIADD R2, R2, 0x1 ;  /* 0x0000000102020836 */ /* 0x000fc80000000000 */
[----:B------:R-:W-:-:S04]  /*22730*/  IMAD.MOV.U32 R0, RZ, RZ, R2 ;  /* 0x000000ffff007224 */ /* 0x000fc800078e0002 */
[----:B------:R-:W-:Y:S01]  /*22740*/  @!P2 IMAD.MOV R0, RZ, RZ, -R0 ;  /* 0x000000ffff00a224 */ /* 0x000fe200078e0a00 */
[----:B------:R-:W-:Y:S01]  /*22750*/  @!P1 LOP3.LUT R0, RZ, R8, RZ, 0x33, !PT ;  /* 0x00000008ff009212 */ /* 0x000fe200078e33ff */
[----:B------:R-:W-:-:S04]  /*22760*/  IMAD.MOV R8, RZ, RZ, -R8 ;  /* 0x000000ffff087224 */ /* 0x000fc800078e0a08 */
[----:B------:R-:W-:-:S05]  /*22770*/  IMAD R2, R0, R8, R7 ;  /* 0x0000000800027224 */ /* 0x000fca00078e0207 */
[----:B------:R0:W-:Y:S02]  /*22780*/  STL [R1+0x8], R2 ;  /* 0x0000080201007387 */ /* 0x0001e40000100800 */
.L_x_3002:
[----:B------:R-:W-:-:S05]  /*22790*/  LOP3.LUT R3, RZ, R0, RZ, 0x33, !PT ;  /* 0x00000000ff037212 */ /* 0x000fca00078e33ff */
[----:B------:R-:W-:-:S05]  /*227a0*/  IMAD.IADD R0, R4, 0x1, R3 ;  /* 0x0000000104007824 */ /* 0x000fca00078e0203 */
[----:B------:R3:W-:Y:S01]  /*227b0*/  STL [R1+0x4], R0 ;  /* 0x0000040001007387 */ /* 0x0007e20000100800 */
[----:B------:R-:W-:Y:S05]  /*227c0*/  BRA `(.L_x_3003) ;  /* 0x0000000000287947 */ /* 0x000fea0003800000 */
.L_x_2995:
        /* <DEDUP_REMOVED lines=10> */
.L_x_3003:
[----:B0-----:R-:W4:Y:S04]  /*22870*/  LDL R3, [R1+0x8] ;  /* 0x0000080001037983 */ /* 0x001f280000100800 */
[----:B-1----:R-:W5:Y:S04]  /*22880*/  LDL R2, [R1+0xc] ;  /* 0x00000c0001027983 */ /* 0x002f680000100800 */
[----:B------:R-:W2:Y:S04]  /*22890*/  LDL R5, [R1+0x4] ;  /* 0x0000040001057983 */ /* 0x000ea80000100800 */
[----:B------:R-:W2:Y:S01]  /*228a0*/  LDL R4, [R1] ;  /* 0x0000000001047983 */ /* 0x000ea20000100800 */
[----:B---3--:R-:W0:Y:S01]  /*228b0*/  S2R R0, SR_TID.X ;  /* 0x0000000000007919 */ /* 0x008e220000002100 */
[----:B------:R-:W-:Y:S05]  /*228c0*/  WARPSYNC.ALL ;  /* 0x0000000000007948 */ /* 0x000fea0003800000 */
[----:B0-----:R-:W-:Y:S01]  /*228d0*/  LOP3.LUT R0, R0, 0x1f, RZ, 0xc0, !PT ;  /* 0x0000001f00007812 */ /* 0x001fe200078ec0ff */
[----:B------:R-:W-:Y:S03]  /*228e0*/  BAR.SYNC.DEFER_BLOCKING 0x4, 0x180 ;  /* 0x0106000000007b1d */ /* 0x000fe60000010000 */
[----:B------:R-:W-:-:S13]  /*228f0*/  ISETP.NE.AND P0, PT, R0, RZ, PT ;  /* 0x000000ff0000720c */ /* 0x000fda0003f05270 */
[----:B------:R-:W-:Y:S01]  /*22900*/  @!P0 MOV R0, 0x400 ;  /* 0x0000040000008802 */ /* 0x000fe20000000f00 */
[----:B----4-:R-:W-:Y:S02]  /*22910*/  IMAD.MOV.U32 R6, RZ, RZ, R3 ;  /* 0x000000ffff067224 */ /* 0x010fe400078e0003 */
[----:B------:R-:W0:Y:S01]  /*22920*/  @!P0 S2R R3, SR_CgaCtaId ;  /* 0x0000000000038919 */ /* 0x000e220000008800 */
[----:B-----5:R-:W-:Y:S01]  /*22930*/  IMAD.MOV.U32 R7, RZ, RZ, R2 ;  /* 0x000000ffff077224 */ /* 0x020fe200078e0002 */
[----:B0-----:R-:W-:-:S05]  /*22940*/  @!P0 LEA R18, R3, R0, 0x18 ;  /* 0x0000000003128211 */ /* 0x001fca00078ec0ff */
[----:B--2---:R0:W-:Y:S01]  /*22950*/  @!P0 STS.128 [R18+0x28cd0], R4 ;  /* 0x028cd00412008388 */ /* 0x0041e20000000c00 */
[----:B------:R-:W-:Y:S06]  /*22960*/  BAR.ARV 0x5, 0x180 ;  /* 0x0146000000007b1d */ /* 0x000fec0000002000 */
.L_x_2992:
[----:B------:R-:W2:Y:S01]  /*22970*/  LDL R0, [R1+0xc] ;  /* 0x00000c0001007983 */ /* 0x000ea20000100800 */
[----:B------:R-:W-:Y:S02]  /*22980*/  ULDC UR4, c[0x0][0xc3c] ;  /* 0x00030f0000047ab9 */ /* 0x000fe40000000800 */
[----:B--2---:R-:W-:-:S13]  /*22990*/  ISETP.GE.AND P0, PT, R0, UR4, PT ;  /* 0x0000000400007c0c */ /* 0x004fda000bf06270 */
[----:B------:R-:W-:Y:S05]  /*229a0*/  @!P0 BRA `(.L_x_3004) ;  /* 0xffffff7400208947 */ /* 0x000fea000383ffff */
[----:B------:R-:W-:Y:S05]  /*229b0*/  BSYNC B8 ;  /* 0x0000000000087941 */ /* 0x000fea0003800000 */
.L_x_2820:
        /* <DEDUP_REMOVED lines=12> */
.L_x_3105:
[----:B------:R-:W-:Y:S05]  /*22a80*/  BSYNC B0 ;  /* 0x0000000000007941 */ /* 0x000fea0003800000 */
.L_x_3005:
[----:B------:R-:W-:-:S03]  /*22a90*/  UMOV UR4, 0xffffffff ;  /* 0xffffffff00047882 */ /* 0x000fc60000000000 */
[----:B------:R-:W-:Y:S05]  /*22aa0*/  BRA.DIV UR4, `(.L_x_3007) ;  /* 0x0000002604a47947 */ /* 0x000fea000b800000 */
[----:B------:R-:W1:Y:S02]  /*22ab0*/  S2R R2, SR_TID.X ;  /* 0x0000000000027919 */ /* 0x000e640000002100 */
[----:B-1----:R-:W-:-:S04]  /*22ac0*/  SHF.R.U32.HI R2, RZ, 0x5, R2 ;  /* 0x00000005ff027819 */ /* 0x002fc80000011602 */
[----:B------:R-:W-:-:S05]  /*22ad0*/  LOP3.LUT R2, R2, 0x3, RZ, 0xc0, !PT ;  /* 0x0000000302027812 */ /* 0x000fca00078ec0ff */
[----:B------:R1:W2:Y:S02]  /*22ae0*/  SHFL.IDX PT, R14, R2, RZ, 0x1f ;  /* 0x00001fff020e7589 */ /* 0x0002a400000e0000 */
.L_x_3108:
[----:B--2---:R-:W-:-:S13]  /*22af0*/  ISETP.NE.AND P0, PT, R14, RZ, PT ;  /* 0x000000ff0e00720c */ /* 0x004fda0003f05270 */
[----:B------:R-:W-:Y:S05]  /*22b00*/  @P0 BRA `(.L_x_2592) ;  /* 0x00000000008c0947 */ /* 0x000fea0003800000 */
[----:B------:R-:W-:-:S03]  /*22b10*/  UMOV UR4, 0xffffffff ;  /* 0xffffffff00047882 */ /* 0x000fc60000000000 */
[----:B------:R-:W-:Y:S05]  /*22b20*/  BRA.DIV UR4, `(.L_x_3008) ;  /* 0x0000002604b87947 */ /* 0x000fea000b800000 */
[----:B------:R-:W-:-:S13]  /*22b30*/  ELECT P6, URZ, PT ;  /* 0x00000000003f782f */ /* 0x000fda00038c0000 */
.L_x_3111:
[----:B------:R-:W-:Y:S05]  /*22b40*/  @!P6 BRA `(.L_x_2592) ;  /* 0x00000000007ce947 */ /* 0x000fea0003800000 */
[----:B------:R-:W-:-:S06]  /*22b50*/  ULOP3.LUT UR4, UR36, 0x2, URZ, 0xfc, !UPT ;  /* 0x0000000224047892 */ /* 0x000fcc000f8efc3f */
[----:B-1----:R-:W-:-:S05]  /*22b60*/  IMAD.U32 R2, RZ, RZ, UR4 ;  /* 0x00000004ff027e24 */ /* 0x002fca000f8e00ff */
[----:B------:R-:W-:-:S13]  /*22b70*/  ISETP.NE.AND P2, PT, R2, 0x3, PT ;  /* 0x000000030200780c */ /* 0x000fda0003f45270 */
[----:B------:R-:W-:Y:S05]  /*22b80*/  @!P2 BRA `(.L_x_3009) ;  /* 0x000000000004a947 */ /* 0x000fea0003800000 */
[----:B------:R-:W-:Y:S01]  /*22b90*/  BPT.TRAP 0x1 ;  /* 0x000000040000795c */ /* 0x000fe20000300000 */
.L_x_3009:
        /* <DEDUP_REMOVED lines=13> */
.L_x_3112:
[----:B------:R-:W1:Y:S02]  /*22c70*/  SYNCS.PHASECHK.TRANS64.TRYWAIT P0, [R7+URZ], R2 ;  /* 0x00000002070075a7 */ /* 0x000e64000800017f */
[----:B-1----:R-:W-:Y:S05]  /*22c80*/  @!P0 BRA `(.L_x_3011) ;  /* 0x0000002400948947 */ /* 0x002fea0003800000 */
.L_x_3113:
[----:B------:R-:W-:Y:S05]  /*22c90*/  @!P2 BRA `(.L_x_3012) ;  /* 0x000000000004a947 */ /* 0x000fea0003800000 */
[----:B------:R-:W-:Y:S01]  /*22ca0*/  BPT.TRAP 0x1 ;  /* 0x000000040000795c */ /* 0x000fe20000300000 */
.L_x_3012:
[----:B------:R-:W-:-:S04]  /*22cb0*/  VIADD R0, R0, 0x28c60 ;  /* 0x00028c6000007836 */ /* 0x000fc80000000000 */
[----:B------:R-:W-:-:S04]  /*22cc0*/  IMAD R4, R19, 0x8, R0 ;  /* 0x0000000813047824 */ /* 0x000fc800078e0200 */
[----:B------:R-:W2:Y:S02]  /*22cd0*/  SYNCS.PHASECHK.TRANS64.TRYWAIT P0, [R4+URZ], R5 ;  /* 0x00000005040075a7 */ /* 0x000ea4000800017f */
[----:B--2---:R-:W-:Y:S05]  /*22ce0*/  @!P0 BRA `(.L_x_3013) ;  /* 0x0000002400908947 */ /* 0x004fea0003800000 */
.L_x_3114:
[----:B------:R-:W-:-:S07]  /*22cf0*/  IMAD R3, R3, 0x8, R0 ;  /* 0x0000000803037824 */ /* 0x000fce00078e0200 */
.L_x_3014:
[----:B----4-:R4:W0:Y:S02]  /*22d00*/  SYNCS.PHASECHK.TRANS64.TRYWAIT P0, [R3+URZ], R2 ;  /* 0x00000002030075a7 */ /* 0x010824000800017f */
[----:B0-----:R-:W-:Y:S05]  /*22d10*/  @!P0 NANOSLEEP.SYNCS 0x989680 ;  /* 0x009896800000895d */ /* 0x001fea0003900000 */
[----:B------:R-:W0:Y:S02]  /*22d20*/  @!P0 SYNCS.PHASECHK.TRANS64 P0, [R3+URZ], R2 ;  /* 0x00000002030085a7 */ /* 0x000e24000800007f */
[----:B0-----:R-:W-:Y:S05]  /*22d30*/  @!P0 BRA `(.L_x_3014) ;  /* 0xfffffffc00f08947 */ /* 0x001fea000383ffff */
.L_x_2592:
[----:B------:R-:W-:Y:S05]  /*22d40*/  BSYNC B9 ;  /* 0x0000000000097941 */ /* 0x000fea0003800000 */
.L_x_2589:
[----:B------:R-:W-:Y:S05]  /*22d50*/  EXIT ;  /* 0x000000000000794d */ /* 0x000fea0003800000 */
.L_x_2618:
[----:B0-----:R0:W1:Y:S02]  /*22d60*/  SYNCS.PHASECHK.TRANS64.TRYWAIT P5, [R74+URZ+0x28c90], R77 ;  /* 0x028c904d4a0075a7 */ /* 0x00106400080a017f */
[----:B-1----:R-:W-:Y:S05]  /*22d70*/  @!P5 NANOSLEEP.SYNCS 0x989680 ;  /* 0x009896800000d95d */ /* 0x002fea0003900000 */
[----:B------:R-:W1:Y:S02]  /*22d80*/  @!P5 SYNCS.PHASECHK.TRANS64 P5, [R74+URZ+0x28c90], R77 ;  /* 0x028c904d4a00d5a7 */ /* 0x000e6400080a007f */
[----:B-1----:R-:W-:Y:S05]  /*22d90*/  @!P5 BRA `(.L_x_2618) ;  /* 0xfffffffc00f0d947 */ /* 0x002fea000383ffff */
[----:B------:R-:W-:Y:S05]  /*22da0*/  BRA `(.L_x_3015) ;  /* 0xfffffe0000b47947 */ /* 0x000fea000383ffff */
.L_x_2628:
[----:B0-----:R0:W1:Y:S02]  /*22db0*/  SYNCS.PHASECHK.TRANS64.TRYWAIT P5, [R74+URZ+0x28c90], R77 ;  /* 0x028c904d4a0075a7 */ /* 0x00106400080a017f */
[----:B-1----:R-:W-:Y:S05]  /*22dc0*/  @!P5 NANOSLEEP.SYNCS 0x989680 ;  /* 0x009896800000d95d */ /* 0x002fea0003900000 */
[----:B------:R-:W1:Y:S02]  /*22dd0*/  @!P5 SYNCS.PHASECHK.TRANS64 P5, [R74+URZ+0x28c90], R77 ;  /* 0x028c904d4a00d5a7 */ /* 0x000e6400080a007f */
[----:B-1----:R-:W-:Y:S05]  /*22de0*/  @!P5 BRA `(.L_x_2628) ;  /* 0xfffffffc00f0d947 */ /* 0x002fea000383ffff */
[----:B------:R-:W-:Y:S05]  /*22df0*/  BRA `(.L_x_3016) ;  /* 0xfffffe0c00287947 */ /* 0x000fea000383ffff */
.L_x_2633:
[----:B0-----:R0:W1:Y:S02]  /*22e00*/  SYNCS.PHASECHK.TRANS64.TRYWAIT P5, [R74+URZ+0x28c90], R77 ;  /* 0x028c904d4a0075a7 */ /* 0x00106400080a017f */
[----:B-1----:R-:W-:Y:S05]  /*22e10*/  @!P5 NANOSLEEP.SYNCS 0x989680 ;  /* 0x009896800000d95d */ /* 0x002fea0003900000 */
[----:B------:R-:W1:Y:S02]  /*22e20*/  @!P5 SYNCS.PHASECHK.TRANS64 P5, [R74+URZ+0x28c90], R77 ;  /* 0x028c904d4a00d5a7 */ /* 0x000e6400080a007f */
[----:B-1----:R-:W-:Y:S05]  /*22e30*/  @!P5 BRA `(.L_x_2633) ;  /* 0xfffffffc00f0d947 */ /* 0x002fea000383ffff */
[----:B------:R-:W-:Y:S05]  /*22e40*/  BRA `(.L_x_3017) ;  /* 0xfffffe1400607947 */ /* 0x000fea000383ffff */
.L_x_2637:
[----:B------:R0:W0:Y:S02]  /*22e50*/  SYNCS.PHASECHK.TRANS64.TRYWAIT P5, [R74+URZ+0x28cb0], R77 ;  /* 0x028cb04d4a0075a7 */ /* 0x00002400080a017f */
[----:B0-----:R-:W-:Y:S05]  /*22e60*/  @!P5 NANOSLEEP.SYNCS 0x989680 ;  /* 0x009896800000d95d */ /* 0x001fea0003900000 */
[----:B------:R-:W0:Y:S02]  /*22e70*/  @!P5 SYNCS.PHASECHK.TRANS64 P5, [R74+URZ+0x28cb0], R77 ;  /* 0x028cb04d4a00d5a7 */ /* 0x000e2400080a007f */
[----:B0-----:R-:W-:Y:S05]  /*22e80*/  @!P5 BRA `(.L_x_2637) ;  /* 0xfffffffc00f0d947 */ /* 0x001fea000383ffff */
[----:B------:R-:W-:Y:S05]  /*22e90*/  BRA `(.L_x_3018) ;  /* 0xfffffe1400dc7947 */ /* 0x000fea000383ffff */
.L_x_2658:
[----:B0-----:R0:W1:Y:S02]  /*22ea0*/  SYNCS.PHASECHK.TRANS64.TRYWAIT P1, [R9+URZ+0x28c50], R10 ;  /* 0x028c500a090075a7 */ /* 0x001064000802017f */
[----:B-1----:R-:W-:Y:S05]  /*22eb0*/  @!P1 NANOSLEEP.SYNCS 0x989680 ;  /* 0x009896800000995d */ /* 0x002fea0003900000 */
[----:B------:R-:W1:Y:S02]  /*22ec0*/  @!P1 SYNCS.PHASECHK.TRANS64 P1, [R9+URZ+0x28c50], R10 ;  /* 0x028c500a090095a7 */ /* 0x000e64000802007f */
[----:B-1----:R-:W-:Y:S05]  /*22ed0*/  @!P1 BRA `(.L_x_2658) ;  /* 0xfffffffc00f09947 */ /* 0x002fea000383ffff */
[----:B------:R-:W-:Y:S05]  /*22ee0*/  BRA `(.L_x_3019) ;  /* 0xfffffe2800947947 */ /* 0x000fea000383ffff */
.L_x_2665:
[----:B-1----:R1:W2:Y:S02]  /*22ef0*/  SYNCS.PHASECHK.TRANS64.TRYWAIT P2, [R21+URZ+0x28c50], R8 ;  /* 0x028c5008150075a7 */ /* 0x0022a4000804017f */
[----:B--2---:R-:W-:Y:S05]  /*22f00*/  @!P2 NANOSLEEP.SYNCS 0x989680 ;  /* 0x009896800000a95d */ /* 0x004fea0003900000 */
[----:B------:R-:W2:Y:S02]  /*22f10*/  @!P2 SYNCS.PHASECHK.TRANS64 P2, [R21+URZ+0x28c50], R8 ;  /* 0x028c50081500a5a7 */ /* 0x000ea4000804007f */
[----:B--2---:R-:W-:Y:S05]  /*22f20*/  @!P2 BRA `(.L_x_2665) ;  /* 0xfffffffc00f0a947 */ /* 0x004fea000383ffff */
[----:B------:R-:W-:Y:S05]  /*22f30*/  BRA `(.L_x_2664) ;  /* 0xfffffe3400c47947 */ /* 0x000fea000383ffff */
.L_x_2688:
        /* <DEDUP_REMOVED lines=8> */
.L_x_3021:
[----:B------:R-:W-:Y:S05]  /*22fc0*/  BSYNC B1 ;  /* 0x0000000000017941 */ /* 0x000fea0003800000 */
.L_x_3020:
        /* <DEDUP_REMOVED lines=8> */
.L_x_3022:
[----:B------:R-:W-:Y:S02]  /*23050*/  IMAD.MOV.U32 R13, RZ, RZ, R7 ;  /* 0x000000ffff0d7224 */ /* 0x000fe400078e0007 */
[----:B------:R-:W-:-:S07]  /*23060*/  IMAD.MOV.U32 R0, RZ, RZ, R14 ;  /* 0x000000ffff007224 */ /* 0x000fce00078e000e */
[----:B------:R-:W-:Y:S05]  /*23070*/  WARPSYNC.COLLECTIVE R15, `(.L_x_3023) ;  /* 0x000000000f087348 */ /* 0x000fea0003c00000 */
[----:B------:R0:W1:Y:S02]  /*23080*/  SHFL.IDX P6, R14, R13, R12, R11 ;  /* 0x0000000c0d0e7389 */ /* 0x00006400000c000b */
[----:B01----:R-:W-:Y:S01]  /*23090*/  ENDCOLLECTIVE ;  /* 0x000000000000791b */ /* 0x003fe20003800000 */
.L_x_3023:
[----:B------:R-:W-:Y:S02]  /*230a0*/  IMAD.MOV.U32 R13, RZ, RZ, R30 ;  /* 0x000000ffff0d7224 */ /* 0x000fe400078e001e */
[----:B------:R-:W-:-:S07]  /*230b0*/  IMAD.MOV.U32 R5, RZ, RZ, R14 ;  /* 0x000000ffff057224 */ /* 0x000fce00078e000e */
[----:B------:R-:W-:Y:S05]  /*230c0*/  WARPSYNC.COLLECTIVE R15, `(.L_x_3024) ;  /* 0x000000000f087348 */ /* 0x000fea0003c00000 */
[----:B------:R0:W1:Y:S02]  /*230d0*/  SHFL.IDX P6, R14, R13, R12, R11 ;  /* 0x0000000c0d0e7389 */ /* 0x00006400000c000b */
[----:B01----:R-:W-:Y:S01]  /*230e0*/  ENDCOLLECTIVE ;  /* 0x000000000000791b */ /* 0x003fe20003800000 */
.L_x_3024:
[----:B------:R-:W-:Y:S05]  /*230f0*/  BRA `(.L_x_3025) ;  /* 0xfffffe5000f87947 */ /* 0x000fea000383ffff */
.L_x_2691:
[----:B------:R-:W-:Y:S01]  /*23100*/  BSSY B1, `(.L_x_3026) ;  /* 0x0000008000017945 */ /* 0x000fe20003800000 */
[----:B------:R-:W-:Y:S02]  /*23110*/  IMAD.MOV.U32 R13, RZ, RZ, R6 ;  /* 0x000000ffff0d7224 */ /* 0x000fe400078e0006 */
[----:B------:R-:W-:Y:S02]  /*23120*/  IMAD.MOV.U32 R12, RZ, RZ, 0x1 ;  /* 0x00000001ff0c7424 */ /* 0x000fe400078e00ff */
[----:B------:R-:W-:Y:S02]  /*23130*/  IMAD.MOV.U32 R11, RZ, RZ, 0x1c1f ;  /* 0x00001c1fff0b7424 */ /* 0x000fe400078e00ff */
[----:B------:R-:W-:-:S07]  /*23140*/  IMAD.MOV.U32 R15, RZ, RZ, -0x1 ;  /* 0xffffffffff0f7424 */ /* 0x000fce00078e00ff */
[----:B0---4-:R-:W-:Y:S05]  /*23150*/  WARPSYNC.COLLECTIVE R15, `(.L_x_3027) ;  /* 0x000000000f087348 */ /* 0x011fea0003c00000 */
[----:B----4-:R1:W2:Y:S02]  /*23160*/  SHFL.IDX P6, R14, R13, R12, R11 ;  /* 0x0000000c0d0e7389 */ /* 0x0102a400000c000b */
[----:B012---:R-:W-:Y:S01]  /*23170*/  ENDCOLLECTIVE ;  /* 0x000000000000791b */ /* 0x007fe20003800000 */
.L_x_3027:
[----:B------:R-:W-:Y:S05]  /*23180*/  BSYNC B1 ;  /* 0x0000000000017941 */ /* 0x000fea0003800000 */
.L_x_3026:
[----:B------:R-:W-:Y:S02]  /*23190*/  IMAD.MOV.U32 R13, RZ, RZ, R4 ;  /* 0x000000ffff0d7224 */ /* 0x000fe400078e0004 */
[----:B------:R-:W-:Y:S02]  /*231a0*/  IMAD.MOV.U32 R12, RZ, RZ, 0x1 ;  /* 0x00000001ff0c7424 */ /* 0x000fe400078e00ff */
[----:B------:R-:W-:Y:S02]  /*231b0*/  IMAD.MOV.U32 R11, RZ, RZ, 0x1c1f ;  /* 0x00001c1fff0b7424 */ /* 0x000fe400078e00ff */
[----:B------:R-:W-:Y:S02]  /*231c0*/  IMAD.MOV.U32 R15, RZ, RZ, -0x1 ;  /* 0xffffffffff0f7424 */ /* 0x000fe400078e00ff */
[----:B------:R-:W-:-:S07]  /*231d0*/  IMAD.MOV.U32 R3, RZ, RZ, R14 ;  /* 0x000000ffff037224 */ /* 0x000fce00078e000e */
[----:B------:R-:W-:Y:S05]  /*231e0*/  WARPSYNC.COLLECTIVE R15, `(.L_x_3028) ;  /* 0x000000000f087348 */ /* 0x000fea0003c00000 */
[----:B------:R0:W1:Y:S02]  /*231f0*/  SHFL.IDX P6, R14, R13, R12, R11 ;  /* 0x0000000c0d0e7389 */ /* 0x00006400000c000b */
[----:B01----:R-:W-:Y:S01]  /*23200*/  ENDCOLLECTIVE ;  /* 0x000000000000791b */ /* 0x003fe20003800000 */
.L_x_3028:
[----:B------:R-:W-:Y:S02]  /*23210*/  IMAD.MOV.U32 R13, RZ, RZ, R7 ;  /* 0x000000ffff0d7224 */ /* 0x000fe400078e0007 */
[----:B------:R-:W-:-:S07]  /*23220*/  IMAD.MOV.U32 R4, RZ, RZ, R14 ;  /* 0x000000ffff047224 */ /* 0x000fce00078e000e */
[----:B------:R-:W-:Y:S05]  /*23230*/  WARPSYNC.COLLECTIVE R15, `(.L_x_3029) ;  /* 0x000000000f087348 */ /* 0x000fea0003c00000 */
[----:B------:R0:W1:Y:S02]  /*23240*/  SHFL.IDX P6, R14, R13, R12, R11 ;  /* 0x0000000c0d0e7389 */ /* 0x00006400000c000b */
[----:B01----:R-:W-:Y:S01]  /*23250*/  ENDCOLLECTIVE ;  /* 0x000000000000791b */ /* 0x003fe20003800000 */
.L_x_3029:
[----:B------:R-:W-:Y:S02]  /*23260*/  IMAD.MOV.U32 R13, RZ, RZ, R30 ;  /* 0x000000ffff0d7224 */ /* 0x000fe400078e001e */
[----:B------:R-:W-:-:S07]  /*23270*/  IMAD.MOV.U32 R7, RZ, RZ, R14 ;  /* 0x000000ffff077224 */ /* 0x000fce00078e000e */
[----:B------:R-:W-:Y:S05]  /*23280*/  WARPSYNC.COLLECTIVE R15, `(.L_x_3030) ;  /* 0x000000000f087348 */ /* 0x000fea0003c00000 */
[----:B------:R0:W1:Y:S02]  /*23290*/  SHFL.IDX P6, R14, R13, R12, R11 ;  /* 0x0000000c0d0e7389 */ /* 0x00006400000c000b */
[----:B01----:R-:W-:Y:S01]  /*232a0*/  ENDCOLLECTIVE ;  /* 0x000000000000791b */ /* 0x003fe20003800000 */
.L_x_3030:
[----:B------:R-:W-:Y:S01]  /*232b0*/  IMAD.MOV.U32 R0, RZ, RZ, R14 ;  /* 0x000000ffff007224 */ /* 0x000fe200078e000e */
[----:B------:R-:W-:Y:S06]  /*232c0*/  BRA `(.L_x_3031) ;  /* 0xfffffe5400587947 */ /* 0x000fec000383ffff */
.L_x_2695:
[----:B0-----:R0:W1:Y:S02]  /*232d0*/  SYNCS.PHASECHK.TRANS64.TRYWAIT P0, [R2+URZ+0x28c00], R35 ;  /* 0x028c0023020075a7 */ /* 0x001064000800017f */
[----:B-1----:R-:W-:Y:S05]  /*232e0*/  @!P0 NANOSLEEP.SYNCS 0x989680 ;  /* 0x009896800000895d */ /* 0x002fea0003900000 */
[----:B------:R-:W1:Y:S02]  /*232f0*/  @!P0 SYNCS.PHASECHK.TRANS64 P0, [R2+URZ+0x28c00], R35 ;  /* 0x028c0023020085a7 */ /* 0x000e64000800007f */
[----:B-1----:R-:W-:Y:S05]  /*23300*/  @!P0 BRA `(.L_x_2695) ;  /* 0xfffffffc00f08947 */ /* 0x002fea000383ffff */
[----:B------:R-:W-:Y:S05]  /*23310*/  BRA `(.L_x_3032) ;  /* 0xfffffe58003c7947 */ /* 0x000fea000383ffff */
.L_x_2703:
        /* <DEDUP_REMOVED lines=8> */
.L_x_3034:
[----:B------:R-:W-:Y:S05]  /*233a0*/  BSYNC B1 ;  /* 0x0000000000017941 */ /* 0x000fea0003800000 */
.L_x_3033:
        /* <DEDUP_REMOVED lines=8> */
.L_x_3035:
[----:B------:R-:W-:Y:S02]  /*23430*/  IMAD.MOV.U32 R13, RZ, RZ, R7 ;  /* 0x000000ffff0d7224 */ /* 0x000fe400078e0007 */
[----:B------:R-:W-:-:S07]  /*23440*/  IMAD.MOV.U32 R0, RZ, RZ, R14 ;  /* 0x000000ffff007224 */ /* 0x000fce00078e000e */
[----:B------:R-:W-:Y:S05]  /*23450*/  WARPSYNC.COLLECTIVE R15, `(.L_x_3036) ;  /* 0x000000000f087348 */ /* 0x000fea0003c00000 */
[----:B------:R0:W1:Y:S02]  /*23460*/  SHFL.IDX P6, R14, R13, R12, R11 ;  /* 0x0000000c0d0e7389 */ /* 0x00006400000c000b */
[----:B01----:R-:W-:Y:S01]  /*23470*/  ENDCOLLECTIVE ;  /* 0x000000000000791b */ /* 0x003fe20003800000 */
.L_x_3036:
[----:B------:R-:W-:Y:S02]  /*23480*/  IMAD.MOV.U32 R10, RZ, RZ, R0 ;  /* 0x000000ffff0a7224 */ /* 0x000fe400078e0000 */
[----:B------:R-:W-:Y:S02]  /*23490*/  IMAD.MOV.U32 R13, RZ, RZ, R9 ;  /* 0x000000ffff0d7224 */ /* 0x000fe400078e0009 */
[----:B------:R-:W-:-:S07]  /*234a0*/  IMAD.MOV.U32 R5, RZ, RZ, R14 ;  /* 0x000000ffff057224 */ /* 0x000fce00078e000e */
[----:B------:R-:W-:Y:S05]  /*234b0*/  WARPSYNC.COLLECTIVE R15, `(.L_x_3037) ;  /* 0x000000000f087348 */ /* 0x000fea0003c00000 */
[----:B------:R0:W1:Y:S02]  /*234c0*/  SHFL.IDX P6, R14, R13, R12, R11 ;  /* 0x0000000c0d0e7389 */ /* 0x00006400000c000b */
[----:B01----:R-:W-:Y:S01]  /*234d0*/  ENDCOLLECTIVE ;  /* 0x000000000000791b */ /* 0x003fe20003800000 */
.L_x_3037:
[----:B------:R-:W-:Y:S01]  /*234e0*/  IMAD.MOV.U32 R11, RZ, RZ, R3 ;  /* 0x000000ffff0b7224 */ /* 0x000fe200078e0003 */
[----:B------:R-:W-:Y:S06]  /*234f0*/  BRA `(.L_x_3038) ;  /* 0xfffffe6400907947 */ /* 0x000fec000383ffff */
.L_x_2706:
[----:B------:R-:W-:Y:S01]  /*23500*/  BSSY B1, `(.L_x_3039) ;  /* 0x0000008000017945 */ /* 0x000fe20003800000 */
[----:B------:R-:W-:Y:S02]  /*23510*/  IMAD.MOV.U32 R13, RZ, RZ, R8 ;  /* 0x000000ffff0d7224 */ /* 0x000fe400078e0008 */
[----:B------:R-:W-:Y:S02]  /*23520*/  IMAD.MOV.U32 R12, RZ, RZ, 0x1 ;  /* 0x00000001ff0c7424 */ /* 0x000fe400078e00ff */
[----:B0-----:R-:W-:Y:S02]  /*23530*/  IMAD.MOV.U32 R11, RZ, RZ, 0x1c1f ;  /* 0x00001c1fff0b7424 */ /* 0x001fe400078e00ff */
[----:B------:R-:W-:-:S07]  /*23540*/  IMAD.MOV.U32 R15, RZ, RZ, -0x1 ;  /* 0xffffffffff0f7424 */ /* 0x000fce00078e00ff */
[----:B----4-:R-:W-:Y:S05]  /*23550*/  WARPSYNC.COLLECTIVE R15, `(.L_x_3040) ;  /* 0x000000000f087348 */ /* 0x010fea0003c00000 */
[----:B----4-:R0:W1:Y:S02]  /*23560*/  SHFL.IDX P6, R14, R13, R12, R11 ;  /* 0x0000000c0d0e7389 */ /* 0x01006400000c000b */
[----:B01----:R-:W-:Y:S01]  /*23570*/  ENDCOLLECTIVE ;  /* 0x000000000000791b */ /* 0x003fe20003800000 */
.L_x_3040:
[----:B------:R-:W-:Y:S05]  /*23580*/  BSYNC B1 ;  /* 0x0000000000017941 */ /* 0x000fea0003800000 */
.L_x_3039:
        /* <DEDUP_REMOVED lines=8> */
.L_x_3041:
[----:B------:R-:W-:Y:S02]  /*23610*/  IMAD.MOV.U32 R13, RZ, RZ, R7 ;  /* 0x000000ffff0d7224 */ /* 0x000fe400078e0007 */
[----:B------:R-:W-:-:S07]  /*23620*/  IMAD.MOV.U32 R0, RZ, RZ, R14 ;  /* 0x000000ffff007224 */ /* 0x000fce00078e000e */
[----:B------:R-:W-:Y:S05]  /*23630*/  WARPSYNC.COLLECTIVE R15, `(.L_x_3042) ;  /* 0x000000000f087348 */ /* 0x000fea0003c00000 */
[----:B------:R0:W1:Y:S02]  /*23640*/  SHFL.IDX P6, R14, R13, R12, R11 ;  /* 0x0000000c0d0e7389 */ /* 0x00006400000c000b */
[----:B01----:R-:W-:Y:S01]  /*23650*/  ENDCOLLECTIVE ;  /* 0x000000000000791b */ /* 0x003fe20003800000 */
.L_x_3042:
[----:B------:R-:W-:Y:S02]  /*23660*/  IMAD.MOV.U32 R13, RZ, RZ, R9 ;  /* 0x000000ffff0d7224 */ /* 0x000fe400078e0009 */
[----:B------:R-:W-:-:S07]  /*23670*/  IMAD.MOV.U32 R7, RZ, RZ, R14 ;  /* 0x000000ffff077224 */ /* 0x000fce00078e000e */
[----:B------:R-:W-:Y:S05]  /*23680*/  WARPSYNC.COLLECTIVE R15, `(.L_x_3043) ;  /* 0x000000000f087348 */ /* 0x000fea0003c00000 */
[----:B------:R0:W1:Y:S02]  /*23690*/  SHFL.IDX P6, R14, R13, R12, R11 ;  /* 0x0000000c0d0e7389 */ /* 0x00006400000c000b */
[----:B01----:R-:W-:Y:S01]  /*236a0*/  ENDCOLLECTIVE ;  /* 0x000000000000791b */ /* 0x003fe20003800000 */
.L_x_3043:
[----:B------:R-:W-:Y:S02]  /*236b0*/  IMAD.MOV.U32 R12, RZ, RZ, R0 ;  /* 0x000000ffff0c7224 */ /* 0x000fe400078e0000 */
[----:B------:R-:W-:Y:S01]  /*236c0*/  IMAD.MOV.U32 R13, RZ, RZ, R3 ;  /* 0x000000ffff0d7224 */ /* 0x000fe200078e0003 */
[----:B------:R-:W-:Y:S06]  /*236d0*/  BRA `(.L_x_3044) ;  /* 0xfffffe6400bc7947 */ /* 0x000fec000383ffff */
.L_x_2710:
[----:B0-----:R0:W1:Y:S02]  /*236e0*/  SYNCS.PHASECHK.TRANS64.TRYWAIT P1, [R2+URZ+0x28c00], R21 ;  /* 0x028c0015020075a7 */ /* 0x001064000802017f */
[----:B-1----:R-:W-:Y:S05]  /*236f0*/  @!P1 NANOSLEEP.SYNCS 0x989680 ;  /* 0x009896800000995d */ /* 0x002fea0003900000 */
[----:B------:R-:W1:Y:S02]  /*23700*/  @!P1 SYNCS.PHASECHK.TRANS64 P1, [R2+URZ+0x28c00], R21 ;  /* 0x028c0015020095a7 */ /* 0x000e64000802007f */
[----:B-1----:R-:W-:Y:S05]  /*23710*/  @!P1 BRA `(.L_x_2710) ;  /* 0xfffffffc00f09947 */ /* 0x002fea000383ffff */
[----:B------:R-:W-:Y:S05]  /*23720*/  BRA `(.L_x_3045) ;  /* 0xfffffe6800587947 */ /* 0x000fea000383ffff */
.L_x_2716:
[----:B--2---:R2:W4:Y:S02]  /*23730*/  SYNCS.PHASECHK.TRANS64.TRYWAIT P2, [R14+URZ+0x28c30], R57 ;  /* 0x028c30390e0075a7 */ /* 0x004524000804017f */
[----:B----4-:R-:W-:Y:S05]  /*23740*/  @!P2 NANOSLEEP.SYNCS 0x989680 ;  /* 0x009896800000a95d */ /* 0x010fea0003900000 */
[----:B------:R-:W4:Y:S02]  /*23750*/  @!P2 SYNCS.PHASECHK.TRANS64 P2, [R14+URZ+0x28c30], R57 ;  /* 0x028c30390e00a5a7 */ /* 0x000f24000804007f */
[----:B----4-:R-:W-:Y:S05]  /*23760*/  @!P2 BRA `(.L_x_2716) ;  /* 0xfffffffc00f0a947 */ /* 0x010fea000383ffff */
[----:B------:R-:W-:Y:S05]  /*23770*/  BRA `(.L_x_2715) ;  /* 0xfffffe7800087947 */ /* 0x000fea000383ffff */
.L_x_2729:
[----:B----4-:R4:W0:Y:S02]  /*23780*/  SYNCS.PHASECHK.TRANS64.TRYWAIT P3, [R14+URZ+0x28c50], R57 ;  /* 0x028c50390e0075a7 */ /* 0x010824000806017f */
[----:B0-----:R-:W-:Y:S05]  /*23790*/  @!P3 NANOSLEEP.SYNCS 0x989680 ;  /* 0x009896800000b95d */ /* 0x001fea0003900000 */
[----:B------:R-:W0:Y:S02]  /*237a0*/  @!P3 SYNCS.PHASECHK.TRANS64 P3, [R14+URZ+0x28c50], R57 ;  /* 0x028c50390e00b5a7 */ /* 0x000e24000806007f */
[----:B0-----:R-:W-:Y:S05]  /*237b0*/  @!P3 BRA `(.L_x_2729) ;  /* 0xfffffffc00f0b947 */ /* 0x001fea000383ffff */
[----:B------:R-:W-:Y:S05]  /*237c0*/  BRA `(.L_x_2728) ;  /* 0xfffffe9000f47947 */ /* 0x000fea000383ffff */
.L_x_2741:
[----:B-1----:R1:W2:Y:S02]  /*237d0*/  SYNCS.PHASECHK.TRANS64.TRYWAIT P3, [R212+URZ+0x28c30], R213 ;  /* 0x028c30d5d40075a7 */ /* 0x0022a4000806017f */
[----:B--2---:R-:W-:Y:S05]  /*237e0*/  @!P3 NANOSLEEP.SYNCS 0x989680 ;  /* 0x009896800000b95d */ /* 0x004fea0003900000 */
[----:B------:R-:W2:Y:S02]  /*237f0*/  @!P3 SYNCS.PHASECHK.TRANS64 P3, [R212+URZ+0x28c30], R213 ;  /* 0x028c30d5d400b5a7 */ /* 0x000ea4000806007f */
[----:B--2---:R-:W-:Y:S05]  /*23800*/  @!P3 BRA `(.L_x_2741) ;  /* 0xfffffffc00f0b947 */ /* 0x004fea000383ffff */
[----:B------:R-:W-:Y:S05]  /*23810*/  BRA `(.L_x_2740) ;  /* 0xfffffe9800687947 */ /* 0x000fea000383ffff */
.L_x_2754:
[----:B---3--:R3:W4:Y:S02]  /*23820*/  SYNCS.PHASECHK.TRANS64.TRYWAIT P3, [R212+URZ+0x28c50], R213 ;  /* 0x028c50d5d40075a7 */ /* 0x008724000806017f */
[----:B----4-:R-:W-:Y:S05]  /*23830*/  @!P3 NANOSLEEP.SYNCS 0x989680 ;  /* 0x009896800000b95d */ /* 0x010fea0003900000 */
[----:B------:R-:W4:Y:S02]  /*23840*/  @!P3 SYNCS.PHASECHK.TRANS64 P3, [R212+URZ+0x28c50], R213 ;  /* 0x028c50d5d400b5a7 */ /* 0x000f24000806007f */
[----:B----4-:R-:W-:Y:S05]  /*23850*/  @!P3 BRA `(.L_x_2754) ;  /* 0xfffffffc00f0b947 */ /* 0x010fea000383ffff */
[----:B------:R-:W-:Y:S05]  /*23860*/  BRA `(.L_x_2753) ;  /* 0xfffffeb800687947 */ /* 0x000fea000383ffff */
.L_x_2767:
[----:B--2---:R2:W3:Y:S02]  /*23870*/  SYNCS.PHASECHK.TRANS64.TRYWAIT P3, [R14+URZ+0x28c30], R207 ;  /* 0x028c30cf0e0075a7 */ /* 0x0044e4000806017f */
[----:B---3--:R-:W-:Y:S05]  /*23880*/  @!P3 NANOSLEEP.SYNCS 0x989680 ;  /* 0x009896800000b95d */ /* 0x008fea0003900000 */
[----:B------:R-:W3:Y:S02]  /*23890*/  @!P3 SYNCS.PHASECHK.TRANS64 P3, [R14+URZ+0x28c30], R207 ;  /* 0x028c30cf0e00b5a7 */ /* 0x000ee4000806007f */
[----:B---3--:R-:W-:Y:S05]  /*238a0*/  @!P3 BRA `(.L_x_2767) ;  /* 0xfffffffc00f0b947 */ /* 0x008fea000383ffff */
[----:B------:R-:W-:Y:S05]  /*238b0*/  BRA `(.L_x_2766) ;  /* 0xfffffec0002c7947 */ /* 0x000fea000383ffff */
.L_x_2772:
[----:B----4-:R4:W0:Y:S02]  /*238c0*/  SYNCS.PHASECHK.TRANS64.TRYWAIT P3, [R14+URZ+0x28c50], R207 ;  /* 0x028c50cf0e0075a7 */ /* 0x010824000806017f */
[----:B0-----:R-:W-:Y:S05]  /*238d0*/  @!P3 NANOSLEEP.SYNCS 0x989680 ;  /* 0x009896800000b95d */ /* 0x001fea0003900000 */
[----:B------:R-:W0:Y:S02]  /*238e0*/  @!P3 SYNCS.PHASECHK.TRANS64 P3, [R14+URZ+0x28c50], R207 ;  /* 0x028c50cf0e00b5a7 */ /* 0x000e24000806007f */
[----:B0-----:R-:W-:Y:S05]  /*238f0*/  @!P3 BRA `(.L_x_2772) ;  /* 0xfffffffc00f0b947 */ /* 0x001fea000383ffff */
[----:B------:R-:W-:Y:S05]  /*23900*/  BRA `(.L_x_2771) ;  /* 0xfffffed400847947 */ /* 0x000fea000383ffff */
.L_x_2780:
[----:B--2---:R2:W3:Y:S02]  /*23910*/  SYNCS.PHASECHK.TRANS64.TRYWAIT P2, [R206+URZ+0x28c30], R207 ;  /* 0x028c30cfce0075a7 */ /* 0x0044e4000804017f */
[----:B---3--:R-:W-:Y:S05]  /*23920*/  @!P2 NANOSLEEP.SYNCS 0x989680 ;  /* 0x009896800000a95d */ /* 0x008fea0003900000 */
[----:B------:R-:W3:Y:S02]  /*23930*/  @!P2 SYNCS.PHASECHK.TRANS64 P2, [R206+URZ+0x28c30], R207 ;  /* 0x028c30cfce00a5a7 */ /* 0x000ee4000804007f */
[----:B---3--:R-:W-:Y:S05]  /*23940*/  @!P2 BRA `(.L_x_2780) ;  /* 0xfffffffc00f0a947 */ /* 0x008fea000383ffff */
[----:B------:R-:W-:Y:S05]  /*23950*/  BRA `(.L_x_2779) ;  /* 0xfffffed800947947 */ /* 0x000fea000383ffff */
.L_x_2793:
[----:B----4-:R4:W0:Y:S02]  /*23960*/  SYNCS.PHASECHK.TRANS64.TRYWAIT P2, [R206+URZ+0x28c50], R207 ;  /* 0x028c50cfce0075a7 */ /* 0x010824000804017f */
[----:B0-----:R-:W-:Y:S05]  /*23970*/  @!P2 NANOSLEEP.SYNCS 0x989680 ;  /* 0x009896800000a95d */ /* 0x001fea0003900000 */
[----:B------:R-:W0:Y:S02]  /*23980*/  @!P2 SYNCS.PHASECHK.TRANS64 P2, [R206+URZ+0x28c50], R207 ;  /* 0x028c50cfce00a5a7 */ /* 0x000e24000804007f */
[----:B0-----:R-:W-:Y:S05]  /*23990*/  @!P2 BRA `(.L_x_2793) ;  /* 0xfffffffc00f0a947 */ /* 0x001fea000383ffff */
[----:B------:R-:W-:Y:S05]  /*239a0*/  BRA `(.L_x_2792) ;  /* 0xfffffef8009c7947 */ /* 0x000fea000383ffff */
.L_x_2836:
[----:B------:R-:W1:Y:S01]  /*239b0*/  S2R R6, SR_TID.X ;  /* 0x0000000000067919 */ /* 0x000e620000002100 */
[----:B------:R-:W-:Y:S01]  /*239c0*/  BSSY B1, `(.L_x_3046) ;  /* 0x000000a000017945 */ /* 0x000fe20003800000 */
[----:B------:R-:W-:Y:S02]  /*239d0*/  IMAD.MOV.U32 R12, RZ, RZ, RZ ;  /* 0x000000ffff0c7224 */ /* 0x000fe400078e00ff */
[----:B------:R-:W-:Y:S02]  /*239e0*/  IMAD.MOV.U32 R11, RZ, RZ, 0x1f ;  /* 0x0000001fff0b7424 */ /* 0x000fe400078e00ff */
[----:B0-----:R-:W-:Y:S01]  /*239f0*/  IMAD.MOV.U32 R15, RZ, RZ, -0x1 ;  /* 0xffffffffff0f7424 */ /* 0x001fe200078e00ff */
[----:B-1----:R-:W-:-:S04]  /*23a00*/  SHF.R.U32.HI R6, RZ, 0x5, R6 ;  /* 0x00000005ff067819 */ /* 0x002fc80000011606 */
[----:B------:R-:W-:-:S05]  /*23a10*/  LOP3.LUT R6, R6, 0x3, RZ, 0xc0, !PT ;  /* 0x0000000306067812 */ /* 0x000fca00078ec0ff */
[----:B------:R-:W-:-:S07]  /*23a20*/  IMAD.MOV.U32 R13, RZ, RZ, R6 ;  /* 0x000000ffff0d7224 */ /* 0x000fce00078e0006 */
[----:B------:R-:W-:Y:S05]  /*23a30*/  WARPSYNC.COLLECTIVE R15, `(.L_x_3047) ;  /* 0x000000000f087348 */ /* 0x000fea0003c00000 */
[----:B------:R0:W1:Y:S02]  /*23a40*/  SHFL.IDX P6, R14, R13, R12, R11 ;  /* 0x0000000c0d0e7389 */ /* 0x00006400000c000b */
[----:B01----:R-:W-:Y:S01]  /*23a50*/  ENDCOLLECTIVE ;  /* 0x000000000000791b */ /* 0x003fe20003800000 */
.L_x_3047:
[----:B------:R-:W-:Y:S05]  /*23a60*/  BSYNC B1 ;  /* 0x0000000000017941 */ /* 0x000fea0003800000 */
.L_x_3046:
[----:B------:R-:W-:Y:S05]  /*23a70*/  BRA `(.L_x_3048) ;  /* 0xffffff7000547947 */ /* 0x000fea000383ffff */
.L_x_2838:
[----:B------:R-:W-:Y:S01]  /*23a80*/  BSSY B1, `(.L_x_3049) ;  /* 0x0000006000017945 */ /* 0x000fe20003800000 */
[----:B0-----:R-:W-:-:S07]  /*23a90*/  IMAD.MOV.U32 R15, RZ, RZ, -0x1 ;  /* 0xffffffffff0f7424 */ /* 0x001fce00078e00ff */
[----:B-1----:R-:W-:Y:S05]  /*23aa0*/  WARPSYNC.COLLECTIVE R15, `(.L_x_3050) ;  /* 0x000000000f0c7348 */ /* 0x002fea0003c00000 */
[----:B------:R-:W-:Y:S02]  /*23ab0*/  ELECT P6, UR62, PT ;  /* 0x00000000003e782f */ /* 0x000fe400038c0000 */
[----:B------:R-:W-:Y:S01]  /*23ac0*/  MOV R14, UR62 ;  /* 0x0000003e000e7c02 */ /* 0x000fe20008000f00 */
[----:B-1----:R-:W-:Y:S10]  /*23ad0*/  ENDCOLLECTIVE ;  /* 0x000000000000791b */ /* 0x002ff40003800000 */
.L_x_3050:
[----:B------:R-:W-:Y:S05]  /*23ae0*/  BSYNC B1 ;  /* 0x0000000000017941 */ /* 0x000fea0003800000 */
.L_x_3049:
[----:B------:R-:W-:Y:S05]  /*23af0*/  BRA `(.L_x_2837) ;  /* 0xffffff70004c7947 */ /* 0x000fea000383ffff */
.L_x_2840:
[----:B-1----:R1:W2:Y:S02]  /*23b00*/  SYNCS.PHASECHK.TRANS64.TRYWAIT P0, [R18+URZ+0x28c20], R6 ;  /* 0x028c2006120075a7 */ /* 0x0022a4000800017f */
[----:B--2---:R-:W-:Y:S05]  /*23b10*/  @!P0 NANOSLEEP.SYNCS 0x989680 ;  /* 0x009896800000895d */ /* 0x004fea0003900000 */
[----:B------:R-:W2:Y:S02]  /*23b20*/  @!P0 SYNCS.PHASECHK.TRANS64 P0, [R18+URZ+0x28c20], R6 ;  /* 0x028c2006120085a7 */ /* 0x000ea4000800007f */
[----:B--2---:R-:W-:Y:S05]  /*23b30*/  @!P0 BRA `(.L_x_2840) ;  /* 0xfffffffc00f08947 */ /* 0x004fea000383ffff */
[----:B------:R-:W-:Y:S05]  /*23b40*/  BRA `(.L_x_3051) ;  /* 0xffffff70005c7947 */ /* 0x000fea000383ffff */
.L_x_2844:
[----:B--2---:R2:W3:Y:S02]  /*23b50*/  SYNCS.PHASECHK.TRANS64.TRYWAIT P0, [R7+URZ+0x28ca0], R10 ;  /* 0x028ca00a070075a7 */ /* 0x0044e4000800017f */
[----:B---3--:R-:W-:Y:S05]  /*23b60*/  @!P0 NANOSLEEP.SYNCS 0x989680 ;  /* 0x009896800000895d */ /* 0x008fea0003900000 */
[----:B------:R-:W3:Y:S02]  /*23b70*/  @!P0 SYNCS.PHASECHK.TRANS64 P0, [R7+URZ+0x28ca0], R10 ;  /* 0x028ca00a070085a7 */ /* 0x000ee4000800007f */
[----:B---3--:R-:W-:Y:S05]  /*23b80*/  @!P0 BRA `(.L_x_2844) ;  /* 0xfffffffc00f08947 */ /* 0x008fea000383ffff */
[----:B------:R-:W-:Y:S05]  /*23b90*/  BRA `(.L_x_3052) ;  /* 0xffffff70007c7947 */ /* 0x000fea000383ffff */
.L_x_2849:
[----:B-1----:R1:W3:Y:S02]  /*23ba0*/  SYNCS.PHASECHK.TRANS64.TRYWAIT P0, [R7+URZ+0x28cc0], R10 ;  /* 0x028cc00a070075a7 */ /* 0x0022e4000800017f */
[----:B---3--:R-:W-:Y:S05]  /*23bb0*/  @!P0 NANOSLEEP.SYNCS 0x989680 ;  /* 0x009896800000895d */ /* 0x008fea0003900000 */
[----:B------:R-:W3:Y:S02]  /*23bc0*/  @!P0 SYNCS.PHASECHK.TRANS64 P0, [R7+URZ+0x28cc0], R10 ;  /* 0x028cc00a070085a7 */ /* 0x000ee4000800007f */
[----:B---3--:R-:W-:Y:S05]  /*23bd0*/  @!P0 BRA `(.L_x_2849) ;  /* 0xfffffffc00f08947 */ /* 0x008fea000383ffff */
[----:B------:R-:W-:Y:S05]  /*23be0*/  BRA `(.L_x_3053) ;  /* 0xffffff7000fc7947 */ /* 0x000fea000383ffff */
.L_x_2863:
[----:B-1----:R1:W2:Y:S02]  /*23bf0*/  SYNCS.PHASECHK.TRANS64.TRYWAIT P1, [R6+URZ+0x28ca0], R7 ;  /* 0x028ca007060075a7 */ /* 0x0022a4000802017f */
[----:B--2---:R-:W-:Y:S05]  /*23c00*/  @!P1 NANOSLEEP.SYNCS 0x989680 ;  /* 0x009896800000995d */ /* 0x004fea0003900000 */
[----:B------:R-:W2:Y:S02]  /*23c10*/  @!P1 SYNCS.PHASECHK.TRANS64 P1, [R6+URZ+0x28ca0], R7 ;  /* 0x028ca007060095a7 */ /* 0x000ea4000802007f */
[----:B--2---:R-:W-:Y:S05]  /*23c20*/  @!P1 BRA `(.L_x_2863) ;  /* 0xfffffffc00f09947 */ /* 0x004fea000383ffff */
[----:B------:R-:W-:Y:S05]  /*23c30*/  BRA `(.L_x_3054) ;  /* 0xffffff7c007c7947 */ /* 0x000fea000383ffff */
.L_x_2868:
[----:B--2---:R2:W3:Y:S02]  /*23c40*/  SYNCS.PHASECHK.TRANS64.TRYWAIT P1, [R6+URZ+0x28cc0], R7 ;  /* 0x028cc007060075a7 */ /* 0x0044e4000802017f */
[----:B---3--:R-:W-:Y:S05]  /*23c50*/  @!P1 NANOSLEEP.SYNCS 0x989680 ;  /* 0x009896800000995d */ /* 0x008fea0003900000 */
[----:B------:R-:W3:Y:S02]  /*23c60*/  @!P1 SYNCS.PHASECHK.TRANS64 P1, [R6+URZ+0x28cc0], R7 ;  /* 0x028cc007060095a7 */ /* 0x000ee4000802007f */
[----:B---3--:R-:W-:Y:S05]  /*23c70*/  @!P1 BRA `(.L_x_2868) ;  /* 0xfffffffc00f09947 */ /* 0x008fea000383ffff */
[----:B------:R-:W-:Y:S05]  /*23c80*/  BRA `(.L_x_3055) ;  /* 0xffffff7c00f87947 */ /* 0x000fea000383ffff */
.L_x_2898:
[----:B-1----:R-:W1:Y:S01]  /*23c90*/  S2R R4, SR_TID.X ;  /* 0x0000000000047919 */ /* 0x002e620000002100 */
[----:B------:R-:W-:Y:S01]  /*23ca0*/  BSSY B0, `(.L_x_3056) ;  /* 0x000000a000007945 */ /* 0x000fe20003800000 */
[----:B------:R-:W-:Y:S02]  /*23cb0*/  IMAD.MOV.U32 R12, RZ, RZ, RZ ;  /* 0x000000ffff0c7224 */ /* 0x000fe400078e00ff */
[----:B------:R-:W-:Y:S02]  /*23cc0*/  IMAD.MOV.U32 R11, RZ, RZ, 0x1f ;  /* 0x0000001fff0b7424 */ /* 0x000fe400078e00ff */
[----:B0-----:R-:W-:Y:S01]  /*23cd0*/  IMAD.MOV.U32 R15, RZ, RZ, -0x1 ;  /* 0xffffffffff0f7424 */ /* 0x001fe200078e00ff */
[----:B-1----:R-:W-:-:S04]  /*23ce0*/  SHF.R.U32.HI R4, RZ, 0x5, R4 ;  /* 0x00000005ff047819 */ /* 0x002fc80000011604 */
[----:B------:R-:W-:-:S05]  /*23cf0*/  LOP3.LUT R4, R4, 0x3, RZ, 0xc0, !PT ;  /* 0x0000000304047812 */ /* 0x000fca00078ec0ff */
[----:B------:R-:W-:-:S07]  /*23d00*/  IMAD.MOV.U32 R13, RZ, RZ, R4 ;  /* 0x000000ffff0d7224 */ /* 0x000fce00078e0004 */
[----:B--2---:R-:W-:Y:S05]  /*23d10*/  WARPSYNC.COLLECTIVE R15, `(.L_x_3057) ;  /* 0x000000000f087348 */ /* 0x004fea0003c00000 */
[----:B------:R0:W1:Y:S02]  /*23d20*/  SHFL.IDX P6, R14, R13, R12, R11 ;  /* 0x0000000c0d0e7389 */ /* 0x00006400000c000b */
[----:B012---:R-:W-:Y:S01]  /*23d30*/  ENDCOLLECTIVE ;  /* 0x000000000000791b */ /* 0x007fe20003800000 */
.L_x_3057:
[----:B------:R-:W-:Y:S05]  /*23d40*/  BSYNC B0 ;  /* 0x0000000000007941 */ /* 0x000fea0003800000 */
.L_x_3056:
[----:B------:R-:W-:Y:S05]  /*23d50*/  BRA `(.L_x_3058) ;  /* 0xffffff9400787947 */ /* 0x000fea000383ffff */
.L_x_2900:
[----:B------:R-:W-:Y:S01]  /*23d60*/  BSSY B0, `(.L_x_3059) ;  /* 0x0000006000007945 */ /* 0x000fe20003800000 */
[----:B0-----:R-:W-:-:S07]  /*23d70*/  IMAD.MOV.U32 R15, RZ, RZ, -0x1 ;  /* 0xffffffffff0f7424 */ /* 0x001fce00078e00ff */
[----:B-12---:R-:W-:Y:S05]  /*23d80*/  WARPSYNC.COLLECTIVE R15, `(.L_x_3060) ;  /* 0x000000000f0c7348 */ /* 0x006fea0003c00000 */
[----:B------:R-:W-:Y:S02]  /*23d90*/  ELECT P6, UR62, PT ;  /* 0x00000000003e782f */ /* 0x000fe400038c0000 */
[----:B------:R-:W-:Y:S01]  /*23da0*/  MOV R14, UR62 ;  /* 0x0000003e000e7c02 */ /* 0x000fe20008000f00 */
[----:B-12---:R-:W-:Y:S10]  /*23db0*/  ENDCOLLECTIVE ;  /* 0x000000000000791b */ /* 0x006ff40003800000 */
.L_x_3060:
[----:B------:R-:W-:Y:S05]  /*23dc0*/  BSYNC B0 ;  /* 0x0000000000007941 */ /* 0x000fea0003800000 */
.L_x_3059:
[----:B------:R-:W-:Y:S05]  /*23dd0*/  BRA `(.L_x_3061) ;  /* 0xffffff9400847947 */ /* 0x000fea000383ffff */
.L_x_2902:
[----:B-1----:R1:W3:Y:S02]  /*23de0*/  SYNCS.PHASECHK.TRANS64.TRYWAIT P0, [R0+URZ+0x28c40], R2 ;  /* 0x028c4002000075a7 */ /* 0x0022e4000800017f */
[----:B---3--:R-:W-:Y:S05]  /*23df0*/  @!P0 NANOSLEEP.SYNCS 0x989680 ;  /* 0x009896800000895d */ /* 0x008fea0003900000 */
[----:B------:R-:W3:Y:S02]  /*23e00*/  @!P0 SYNCS.PHASECHK.TRANS64 P0, [R0+URZ+0x28c40], R2 ;  /* 0x028c4002000085a7 */ /* 0x000ee4000800007f */
[----:B---3--:R-:W-:Y:S05]  /*23e10*/  @!P0 BRA `(.L_x_2902) ;  /* 0xfffffffc00f08947 */ /* 0x008fea000383ffff */
[----:B------:R-:W-:Y:S05]  /*23e20*/  BRA `(.L_x_3062) ;  /* 0xffffff9400e47947 */ /* 0x000fea000383ffff */
.L_x_2906:
        /* <DEDUP_REMOVED lines=13> */
.L_x_3063:
[----:B------:R-:W-:Y:S02]  /*23f00*/  IMAD.MOV.U32 R13, RZ, RZ, R4 ;  /* 0x000000ffff0d7224 */ /* 0x000fe400078e0004 */
[----:B------:R-:W-:-:S07]  /*23f10*/  IMAD.MOV.U32 R6, RZ, RZ, R14 ;  /* 0x000000ffff067224 */ /* 0x000fce00078e000e */
[----:B------:R-:W-:Y:S05]  /*23f20*/  WARPSYNC.COLLECTIVE R15, `(.L_x_3064) ;  /* 0x000000000f087348 */ /* 0x000fea0003c00000 */
[----:B------:R0:W1:Y:S02]  /*23f30*/  SHFL.IDX P6, R14, R13, R12, R11 ;  /* 0x0000000c0d0e7389 */ /* 0x00006400000c000b */
[----:B01----:R-:W-:Y:S01]  /*23f40*/  ENDCOLLECTIVE ;  /* 0x000000000000791b */ /* 0x003fe20003800000 */
.L_x_3064:
[----:B------:R-:W-:Y:S02]  /*23f50*/  IMAD.MOV.U32 R13, RZ, RZ, R3 ;  /* 0x000000ffff0d7224 */ /* 0x000fe400078e0003 */
[----:B------:R-:W-:Y:S02]  /*23f60*/  IMAD.MOV.U32 R12, RZ, RZ, 0x1 ;  /* 0x00000001ff0c7424 */ /* 0x000fe400078e00ff */
[----:B------:R-:W-:-:S07]  /*23f70*/  IMAD.MOV.U32 R7, RZ, RZ, R14 ;  /* 0x000000ffff077224 */ /* 0x000fce00078e000e */
[----:B------:R-:W-:Y:S05]  /*23f80*/  WARPSYNC.COLLECTIVE R15, `(.L_x_3065) ;  /* 0x000000000f087348 */ /* 0x000fea0003c00000 */
[----:B------:R0:W1:Y:S02]  /*23f90*/  SHFL.IDX P6, R14, R13, R12, R11 ;  /* 0x0000000c0d0e7389 */ /* 0x00006400000c000b */
[----:B01----:R-:W-:Y:S01]  /*23fa0*/  ENDCOLLECTIVE ;  /* 0x000000000000791b */ /* 0x003fe20003800000 */
.L_x_3065:
        /* <DEDUP_REMOVED lines=15> */
.L_x_3066:
[----:B------:R-:W-:Y:S02]  /*240a0*/  IMAD.MOV.U32 R13, RZ, RZ, R3 ;  /* 0x000000ffff0d7224 */ /* 0x000fe400078e0003 */
[----:B------:R-:W-:Y:S02]  /*240b0*/  IMAD.MOV.U32 R12, RZ, RZ, 0x2 ;  /* 0x00000002ff0c7424 */ /* 0x000fe400078e00ff */
[----:B------:R-:W-:-:S07]  /*240c0*/  IMAD.MOV.U32 R5, RZ, RZ, R14 ;  /* 0x000000ffff057224 */ /* 0x000fce00078e000e */
[----:B------:R-:W-:Y:S05]  /*240d0*/  WARPSYNC.COLLECTIVE R15, `(.L_x_3067) ;  /* 0x000000000f087348 */ /* 0x000fea0003c00000 */
[----:B------:R0:W1:Y:S02]  /*240e0*/  SHFL.IDX P6, R14, R13, R12, R11 ;  /* 0x0000000c0d0e7389 */ /* 0x00006400000c000b */
[----:B01----:R-:W-:Y:S01]  /*240f0*/  ENDCOLLECTIVE ;  /* 0x000000000000791b */ /* 0x003fe20003800000 */
.L_x_3067:
        /* <DEDUP_REMOVED lines=15> */
.L_x_3068:
[----:B------:R-:W-:Y:S02]  /*241f0*/  IMAD.MOV.U32 R13, RZ, RZ, R3 ;  /* 0x000000ffff0d7224 */ /* 0x000fe400078e0003 */
[----:B------:R-:W-:Y:S02]  /*24200*/  IMAD.MOV.U32 R12, RZ, RZ, 0x3 ;  /* 0x00000003ff0c7424 */ /* 0x000fe400078e00ff */
[----:B------:R-:W-:-:S07]  /*24210*/  IMAD.MOV.U32 R5, RZ, RZ, R14 ;  /* 0x000000ffff057224 */ /* 0x000fce00078e000e */
[----:B------:R-:W-:Y:S05]  /*24220*/  WARPSYNC.COLLECTIVE R15, `(.L_x_3069) ;  /* 0x000000000f087348 */ /* 0x000fea0003c00000 */
[----:B------:R0:W1:Y:S02]  /*24230*/  SHFL.IDX P6, R14, R13, R12, R11 ;  /* 0x0000000c0d0e7389 */ /* 0x00006400000c000b */
[----:B01----:R-:W-:Y:S01]  /*24240*/  ENDCOLLECTIVE ;  /* 0x000000000000791b */ /* 0x003fe20003800000 */
.L_x_3069:
        /* <DEDUP_REMOVED lines=13> */
.L_x_3070:
[----:B------:R-:W-:Y:S01]  /*24320*/  IMAD.MOV.U32 R3, RZ, RZ, R14 ;  /* 0x000000ffff037224 */ /* 0x000fe200078e000e */
[----:B------:R-:W-:Y:S06]  /*24330*/  BRA `(.L_x_3071) ;  /* 0xffffff9c00287947 */ /* 0x000fec000383ffff */
.L_x_2909:
[----:B0-----:R0:W1:Y:S02]  /*24340*/  SYNCS.PHASECHK.TRANS64.TRYWAIT P0, [R18+URZ+0x28c20], R0 ;  /* 0x028c2000120075a7 */ /* 0x001064000800017f */
[----:B-1----:R-:W-:Y:S05]  /*24350*/  @!P0 NANOSLEEP.SYNCS 0x989680 ;  /* 0x009896800000895d */ /* 0x002fea0003900000 */
[----:B------:R-:W1:Y:S02]  /*24360*/  @!P0 SYNCS.PHASECHK.TRANS64 P0, [R18+URZ+0x28c20], R0 ;  /* 0x028c2000120085a7 */ /* 0x000e64000800007f */
[----:B-1----:R-:W-:Y:S05]  /*24370*/  @!P0 BRA `(.L_x_2909) ;  /* 0xfffffffc00f08947 */ /* 0x002fea000383ffff */
[----:B------:R-:W-:Y:S05]  /*24380*/  BRA `(.L_x_3072) ;  /* 0xffffff9c00847947 */ /* 0x000fea000383ffff */
.L_x_2913:
[----:B0-----:R0:W1:Y:S02]  /*24390*/  SYNCS.PHASECHK.TRANS64.TRYWAIT P0, [R0+URZ+0x28c60], R2 ;  /* 0x028c6002000075a7 */ /* 0x001064000800017f */
[----:B-1----:R-:W-:Y:S05]  /*243a0*/  @!P0 NANOSLEEP.SYNCS 0x989680 ;  /* 0x009896800000895d */ /* 0x002fea0003900000 */
[----:B------:R-:W1:Y:S02]  /*243b0*/  @!P0 SYNCS.PHASECHK.TRANS64 P0, [R0+URZ+0x28c60], R2 ;  /* 0x028c6002000085a7 */ /* 0x000e64000800007f */
[----:B-1----:R-:W-:Y:S05]  /*243c0*/  @!P0 BRA `(.L_x_2913) ;  /* 0xfffffffc00f08947 */ /* 0x002fea000383ffff */
[----:B------:R-:W-:Y:S05]  /*243d0*/  BRA `(.L_x_3073) ;  /* 0xffffff9c00a87947 */ /* 0x000fea000383ffff */
.L_x_2932:
[----:B-1----:R1:W2:Y:S02]  /*243e0*/  SYNCS.PHASECHK.TRANS64.TRYWAIT P0, [R2+URZ+0x28c40], R6 ;  /* 0x028c4006020075a7 */ /* 0x0022a4000800017f */
[----:B--2---:R-:W-:Y:S05]  /*243f0*/  @!P0 NANOSLEEP.SYNCS 0x989680 ;  /* 0x009896800000895d */ /* 0x004fea0003900000 */
[----:B------:R-:W2:Y:S02]  /*24400*/  @!P0 SYNCS.PHASECHK.TRANS64 P0, [R2+URZ+0x28c40], R6 ;  /* 0x028c4006020085a7 */ /* 0x000ea4000800007f */
[----:B--2---:R-:W-:Y:S05]  /*24410*/  @!P0 BRA `(.L_x_2932) ;  /* 0xfffffffc00f08947 */ /* 0x004fea000383ffff */
[----:B------:R-:W-:Y:S05]  /*24420*/  BRA `(.L_x_3074) ;  /* 0xffffffa800d07947 */ /* 0x000fea000383ffff */
.L_x_2937:
[----:B0-----:R0:W2:Y:S02]  /*24430*/  SYNCS.PHASECHK.TRANS64.TRYWAIT P0, [R2+URZ+0x28c60], R6 ;  /* 0x028c6006020075a7 */ /* 0x0010a4000800017f */
[----:B--2---:R-:W-:Y:S05]  /*24440*/  @!P0 NANOSLEEP.SYNCS 0x989680 ;  /* 0x009896800000895d */ /* 0x004fea0003900000 */
[----:B------:R-:W2:Y:S02]  /*24450*/  @!P0 SYNCS.PHASECHK.TRANS64 P0, [R2+URZ+0x28c60], R6 ;  /* 0x028c6006020085a7 */ /* 0x000ea4000800007f */
[----:B--2---:R-:W-:Y:S05]  /*24460*/  @!P0 BRA `(.L_x_2937) ;  /* 0xfffffffc00f08947 */ /* 0x004fea000383ffff */
[----:B------:R-:W-:Y:S05]  /*24470*/  BRA `(.L_x_3075) ;  /* 0xffffffac004c7947 */ /* 0x000fea000383ffff */
.L_x_2952:
[----:B-1----:R1:W2:Y:S02]  /*24480*/  SYNCS.PHASECHK.TRANS64.TRYWAIT P0, [R2+URZ+0x28c40], R3 ;  /* 0x028c4003020075a7 */ /* 0x0022a4000800017f */
[----:B--2---:R-:W-:Y:S05]  /*24490*/  @!P0 NANOSLEEP.SYNCS 0x989680 ;  /* 0x009896800000895d */ /* 0x004fea0003900000 */
[----:B------:R-:W2:Y:S02]  /*244a0*/  @!P0 SYNCS.PHASECHK.TRANS64 P0, [R2+URZ+0x28c40], R3 ;  /* 0x028c4003020085a7 */ /* 0x000ea4000800007f */
[----:B--2---:R-:W-:Y:S05]  /*244b0*/  @!P0 BRA `(.L_x_2952) ;  /* 0xfffffffc00f08947 */ /* 0x004fea000383ffff */
[----:B------:R-:W-:Y:S05]  /*244c0*/  BRA `(.L_x_3076) ;  /* 0xffffffb800247947 */ /* 0x000fea000383ffff */
.L_x_2957:
[----:B--2---:R2:W3:Y:S02]  /*244d0*/  SYNCS.PHASECHK.TRANS64.TRYWAIT P0, [R2+URZ+0x28c60], R3 ;  /* 0x028c6003020075a7 */ /* 0x0044e4000800017f */
[----:B---3--:R-:W-:Y:S05]  /*244e0*/  @!P0 NANOSLEEP.SYNCS 0x989680 ;  /* 0x009896800000895d */ /* 0x008fea0003900000 */
[----:B------:R-:W3:Y:S02]  /*244f0*/  @!P0 SYNCS.PHASECHK.TRANS64 P0, [R2+URZ+0x28c60], R3 ;  /* 0x028c6003020085a7 */ /* 0x000ee4000800007f */
[----:B---3--:R-:W-:Y:S05]  /*24500*/  @!P0 BRA `(.L_x_2957) ;  /* 0xfffffffc00f08947 */ /* 0x008fea000383ffff */
[----:B------:R-:W-:Y:S05]  /*24510*/  BRA `(.L_x_3077) ;  /* 0xffffffb800a07947 */ /* 0x000fea000383ffff */
.L_x_2972:
[----:B-1----:R1:W2:Y:S02]  /*24520*/  SYNCS.PHASECHK.TRANS64.TRYWAIT P0, [R3+URZ+0x28c40], R2 ;  /* 0x028c4002030075a7 */ /* 0x0022a4000800017f */
[----:B--2---:R-:W-:Y:S05]  /*24530*/  @!P0 NANOSLEEP.SYNCS 0x989680 ;  /* 0x009896800000895d */ /* 0x004fea0003900000 */
[----:B------:R-:W2:Y:S02]  /*24540*/  @!P0 SYNCS.PHASECHK.TRANS64 P0, [R3+URZ+0x28c40], R2 ;  /* 0x028c4002030085a7 */ /* 0x000ea4000800007f */
[----:B--2---:R-:W-:Y:S05]  /*24550*/  @!P0 BRA `(.L_x_2972) ;  /* 0xfffffffc00f08947 */ /* 0x004fea000383ffff */
[----:B------:R-:W-:Y:S05]  /*24560*/  BRA `(.L_x_3078) ;  /* 0xffffffc400607947 */ /* 0x000fea000383ffff */
.L_x_2977:
[----:B--2---:R2:W3:Y:S02]  /*24570*/  SYNCS.PHASECHK.TRANS64.TRYWAIT P0, [R3+URZ+0x28c60], R2 ;  /* 0x028c6002030075a7 */ /* 0x0044e4000800017f */
[----:B---3--:R-:W-:Y:S05]  /*24580*/  @!P0 NANOSLEEP.SYNCS 0x989680 ;  /* 0x009896800000895d */ /* 0x008fea0003900000 */
[----:B------:R-:W3:Y:S02]  /*24590*/  @!P0 SYNCS.PHASECHK.TRANS64 P0, [R3+URZ+0x28c60], R2 ;  /* 0x028c6002030085a7 */ /* 0x000ee4000800007f */
[----:B---3--:R-:W-:Y:S05]  /*245a0*/  @!P0 BRA `(.L_x_2977) ;  /* 0xfffffffc00f08947 */ /* 0x008fea000383ffff */
[----:B------:R-:W-:Y:S05]  /*245b0*/  BRA `(.L_x_3079) ;  /* 0xffffffc400dc7947 */ /* 0x000fea000383ffff */
.L_x_2993:
[----:B------:R-:W2:Y:S01]  /*245c0*/  LDL R0, [R1] ;  /* 0x0000000001007983 */ /* 0x000ea20000100800 */
[----:B------:R-:W-:Y:S01]  /*245d0*/  BSSY B0, `(.L_x_3080) ;  /* 0x0000008000007945 */ /* 0x000fe20003800000 */
[----:B------:R-:W-:Y:S02]  /*245e0*/  IMAD.MOV.U32 R12, RZ, RZ, RZ ;  /* 0x000000ffff0c7224 */ /* 0x000fe400078e00ff */
[----:B------:R-:W-:Y:S02]  /*245f0*/  IMAD.MOV.U32 R11, RZ, RZ, 0x1f ;  /* 0x0000001fff0b7424 */ /* 0x000fe400078e00ff */
[----:B0-----:R-:W-:Y:S02]  /*24600*/  IMAD.MOV.U32 R15, RZ, RZ, -0x1 ;  /* 0xffffffffff0f7424 */ /* 0x001fe400078e00ff */
[----:B--2---:R-:W-:-:S07]  /*24610*/  IMAD.MOV.U32 R13, RZ, RZ, R0 ;  /* 0x000000ffff0d7224 */ /* 0x004fce00078e0000 */
[----:B-1----:R-:W-:Y:S05]  /*24620*/  WARPSYNC.COLLECTIVE R15, `(.L_x_3081) ;  /* 0x000000000f087348 */ /* 0x002fea0003c00000 */
[----:B------:R0:W2:Y:S02]  /*24630*/  SHFL.IDX P6, R14, R13, R12, R11 ;  /* 0x0000000c0d0e7389 */ /* 0x0000a400000c000b */
[----:B012---:R-:W-:Y:S01]  /*24640*/  ENDCOLLECTIVE ;  /* 0x000000000000791b */ /* 0x007fe20003800000 */
.L_x_3081:
[----:B------:R-:W-:Y:S05]  /*24650*/  BSYNC B0 ;  /* 0x0000000000007941 */ /* 0x000fea0003800000 */
.L_x_3080:
        /* <DEDUP_REMOVED lines=9> */
.L_x_3082:
        /* <DEDUP_REMOVED lines=26> */
.L_x_3083:
        /* <DEDUP_REMOVED lines=8> */
.L_x_3084:
        /* <DEDUP_REMOVED lines=8> */
.L_x_3085:
        /* <DEDUP_REMOVED lines=8> */
.L_x_3086:
        /* <DEDUP_REMOVED lines=8> */
.L_x_3087:
        /* <DEDUP_REMOVED lines=9> */
.L_x_3088:
[----:B------:R-:W-:Y:S01]  /*24b20*/  IMAD.MOV.U32 R9, RZ, RZ, R14 ;  /* 0x000000ffff097224 */ /* 0x000fe200078e000e */
[----:B------:R-:W-:Y:S06]  /*24b30*/  BRA `(.L_x_3089) ;  /* 0xffffffd000147947 */ /* 0x000fec000383ffff */
.L_x_2996:
        /* <DEDUP_REMOVED lines=8> */
.L_x_3091:
[----:B------:R-:W-:Y:S05]  /*24bc0*/  BSYNC B0 ;  /* 0x0000000000007941 */ /* 0x000fea0003800000 */
.L_x_3090:
        /* <DEDUP_REMOVED lines=10> */
.L_x_3092:
        /* <DEDUP_REMOVED lines=8> */
.L_x_3093:
        /* <DEDUP_REMOVED lines=8> */
.L_x_3094:
        /* <DEDUP_REMOVED lines=8> */
.L_x_3095:
        /* <DEDUP_REMOVED lines=9> */
.L_x_3096:
[----:B------:R-:W-:Y:S01]  /*24e80*/  IMAD.MOV.U32 R9, RZ, RZ, R14 ;  /* 0x000000ffff097224 */ /* 0x000fe200078e000e */
[----:B------:R-:W-:Y:S06]  /*24e90*/  BRA `(.L_x_3097) ;  /* 0xffffffcc00e87947 */ /* 0x000fec000383ffff */
.L_x_2998:
[----:B------:R-:W-:Y:S01]  /*24ea0*/  BSSY B0, `(.L_x_3098) ;  /* 0x0000006000007945 */ /* 0x000fe20003800000 */
[----:B------:R-:W-:Y:S01]  /*24eb0*/  PLOP3.LUT P6, PT, P6, PT, PT, 0x8, 0x0 ;  /* 0x000000000000781c */ /* 0x000fe200037ce170 */
[----:B------:R-:W-:-:S12]  /*24ec0*/  IMAD.MOV.U32 R15, RZ, RZ, -0x1 ;  /* 0xffffffffff0f7424 */ /* 0x000fd800078e00ff */
[----:B0-----:R-:W-:Y:S05]  /*24ed0*/  WARPSYNC.COLLECTIVE R15, `(.L_x_3099) ;  /* 0x000000000f087348 */ /* 0x001fea0003c00000 */
[----:B------:R-:W-:Y:S01]  /*24ee0*/  VOTE.ANY R14, PT, P6 ;  /* 0x00000000000e7806 */ /* 0x000fe200030e0100 */
[----:B0-----:R-:W-:Y:S06]  /*24ef0*/  ENDCOLLECTIVE ;  /* 0x000000000000791b */ /* 0x001fec0003800000 */
.L_x_3099:
[----:B------:R-:W-:Y:S05]  /*24f00*/  BSYNC B0 ;  /* 0x0000000000007941 */ /* 0x000fea0003800000 */
.L_x_3098:
        /* <DEDUP_REMOVED lines=10> */
.L_x_3100:
[----:B------:R-:W-:Y:S02]  /*24fb0*/  IMAD.MOV.U32 R13, RZ, RZ, R6 ;  /* 0x000000ffff0d7224 */ /* 0x000fe400078e0006 */
[----:B------:R-:W-:-:S07]  /*24fc0*/  IMAD.MOV.U32 R4, RZ, RZ, R14 ;  /* 0x000000ffff047224 */ /* 0x000fce00078e000e */
[----:B------:R-:W-:Y:S05]  /*24fd0*/  WARPSYNC.COLLECTIVE R15, `(.L_x_3101) ;  /* 0x000000000f087348 */ /* 0x000fea0003c00000 */
[----:B------:R0:W1:Y:S02]  /*24fe0*/  SHFL.IDX P6, R14, R13, R12, R11 ;  /* 0x0000000c0d0e7389 */ /* 0x00006400000c000b */
[----:B01----:R-:W-:Y:S01]  /*24ff0*/  ENDCOLLECTIVE ;  /* 0x000000000000791b */ /* 0x003fe20003800000 */
.L_x_3101:
[----:B------:R-:W-:Y:S02]  /*25000*/  IMAD.MOV.U32 R6, RZ, RZ, R14 ;  /* 0x000000ffff067224 */ /* 0x000fe400078e000e */
[----:B------:R-:W-:-:S05]  /*25010*/  IMAD.IADD R10, R7, 0x1, R10 ;  /* 0x00000001070a7824 */ /* 0x000fca00078e020a */
[----:B------:R2:W-:Y:S01]  /*25020*/  STL [R1+0xc], R10 ;  /* 0x00000c0a01007387 */ /* 0x0005e20000100800 */
[----:B------:R-:W-:Y:S05]  /*25030*/  BRA `(.L_x_3102) ;  /* 0xffffffcc00c87947 */ /* 0x000fea000383ffff */
.L_x_3000:
[----:B------:R-:W-:Y:S01]  /*25040*/  BSSY B0, `(.L_x_3103) ;  /* 0x0000008000007945 */ /* 0x000fe20003800000 */
[----:B------:R-:W-:Y:S02]  /*25050*/  IMAD.MOV.U32 R13, RZ, RZ, R3 ;  /* 0x000000ffff0d7224 */ /* 0x000fe400078e0003 */
[----:B------:R-:W-:Y:S02]  /*25060*/  IMAD.MOV.U32 R12, RZ, RZ, R7 ;  /* 0x000000ffff0c7224 */ /* 0x000fe400078e0007 */
[----:B------:R-:W-:Y:S02]  /*25070*/  IMAD.MOV.U32 R11, RZ, RZ, 0x1f ;  /* 0x0000001fff0b7424 */ /* 0x000fe400078e00ff */
[----:B------:R-:W-:-:S07]  /*25080*/  IMAD.MOV.U32 R15, RZ, RZ, -0x1 ;  /* 0xffffffffff0f7424 */ /* 0x000fce00078e00ff */
[----:B0-2---:R-:W-:Y:S05]  /*25090*/  WARPSYNC.COLLECTIVE R15, `(.L_x_3104) ;  /* 0x000000000f087348 */ /* 0x005fea0003c00000 */
[----:B------:R1:W3:Y:S02]  /*250a0*/  SHFL.IDX P6, R14, R13, R12, R11 ;  /* 0x0000000c0d0e7389 */ /* 0x0002e400000c000b */
[----:B0123--:R-:W-:Y:S01]  /*250b0*/  ENDCOLLECTIVE ;  /* 0x000000000000791b */ /* 0x00ffe20003800000 */
.L_x_3104:
[----:B------:R-:W-:Y:S05]  /*250c0*/  BSYNC B0 ;  /* 0x0000000000007941 */ /* 0x000fea0003800000 */
.L_x_3103:
[----:B------:R-:W-:Y:S01]  /*250d0*/  IMAD.MOV.U32 R8, RZ, RZ, R14 ;  /* 0x000000ffff087224 */ /* 0x000fe200078e000e */
[----:B------:R-:W-:Y:S06]  /*250e0*/  BRA `(.L_x_2999) ;  /* 0xffffffcc00b47947 */ /* 0x000fec000383ffff */
.L_x_3006:
[----:B0-----:R0:W1:Y:S02]  /*250f0*/  SYNCS.PHASECHK.TRANS64.TRYWAIT P0, [R0+URZ+0x28c20], R3 ;  /* 0x028c2003000075a7 */ /* 0x001064000800017f */
[----:B-1----:R-:W-:Y:S05]  /*25100*/  @!P0 NANOSLEEP.SYNCS 0x989680 ;  /* 0x009896800000895d */ /* 0x002fea0003900000 */
[----:B------:R-:W1:Y:S02]  /*25110*/  @!P0 SYNCS.PHASECHK.TRANS64 P0, [R0+URZ+0x28c20], R3 ;  /* 0x028c2003000085a7 */ /* 0x000e64000800007f */
[----:B-1----:R-:W-:Y:S05]  /*25120*/  @!P0 BRA `(.L_x_3006) ;  /* 0xfffffffc00f08947 */ /* 0x002fea000383ffff */
[----:B------:R-:W-:Y:S05]  /*25130*/  BRA `(.L_x_3105) ;  /* 0xffffffd800507947 */ /* 0x000fea000383ffff */
.L_x_3007:
[----:B------:R-:W1:Y:S01]  /*25140*/  S2R R2, SR_TID.X ;  /* 0x0000000000027919 */ /* 0x000e620000002100 */
[----:B------:R-:W-:Y:S01]  /*25150*/  BSSY B0, `(.L_x_3106) ;  /* 0x000000a000007945 */ /* 0x000fe20003800000 */
[----:B------:R-:W-:Y:S02]  /*25160*/  IMAD.MOV.U32 R12, RZ, RZ, RZ ;  /* 0x000000ffff0c7224 */ /* 0x000fe400078e00ff */
[----:B---3--:R-:W-:Y:S02]  /*25170*/  IMAD.MOV.U32 R11, RZ, RZ, 0x1f ;  /* 0x0000001fff0b7424 */ /* 0x008fe400078e00ff */
[----:B------:R-:W-:Y:S01]  /*25180*/  IMAD.MOV.U32 R15, RZ, RZ, -0x1 ;  /* 0xffffffffff0f7424 */ /* 0x000fe200078e00ff */
[----:B-1----:R-:W-:-:S04]  /*25190*/  SHF.R.U32.HI R2, RZ, 0x5, R2 ;  /* 0x00000005ff027819 */ /* 0x002fc80000011602 */
[----:B------:R-:W-:-:S05]  /*251a0*/  LOP3.LUT R2, R2, 0x3, RZ, 0xc0, !PT ;  /* 0x0000000302027812 */ /* 0x000fca00078ec0ff */
[----:B------:R-:W-:-:S07]  /*251b0*/  IMAD.MOV.U32 R13, RZ, RZ, R2 ;  /* 0x000000ffff0d7224 */ /* 0x000fce00078e0002 */
[----:B0-----:R-:W-:Y:S05]  /*251c0*/  WARPSYNC.COLLECTIVE R15, `(.L_x_3107) ;  /* 0x000000000f087348 */ /* 0x001fea0003c00000 */
[----:B------:R1:W2:Y:S02]  /*251d0*/  SHFL.IDX P6, R14, R13, R12, R11 ;  /* 0x0000000c0d0e7389 */ /* 0x0002a400000c000b */
[----:B012---:R-:W-:Y:S01]  /*251e0*/  ENDCOLLECTIVE ;  /* 0x000000000000791b */ /* 0x007fe20003800000 */
.L_x_3107:
[----:B------:R-:W-:Y:S05]  /*251f0*/  BSYNC B0 ;  /* 0x0000000000007941 */ /* 0x000fea0003800000 */
.L_x_3106:
[----:B------:R-:W-:Y:S05]  /*25200*/  BRA `(.L_x_3108) ;  /* 0xffffffd800387947 */ /* 0x000fea000383ffff */
.L_x_3008:
[----:B------:R-:W-:Y:S01]  /*25210*/  BSSY B0, `(.L_x_3109) ;  /* 0x0000006000007945 */ /* 0x000fe20003800000 */
[----:B------:R-:W-:-:S07]  /*25220*/  IMAD.MOV.U32 R15, RZ, RZ, -0x1 ;  /* 0xffffffffff0f7424 */ /* 0x000fce00078e00ff */
[----:B01-3--:R-:W-:Y:S05]  /*25230*/  WARPSYNC.COLLECTIVE R15, `(.L_x_3110) ;  /* 0x000000000f0c7348 */ /* 0x00bfea0003c00000 */
[----:B------:R-:W-:Y:S02]  /*25240*/  ELECT P6, UR62, PT ;  /* 0x00000000003e782f */ /* 0x000fe400038c0000 */
[----:B------:R-:W-:Y:S01]  /*25250*/  MOV R14, UR62 ;  /* 0x0000003e000e7c02 */ /* 0x000fe20008000f00 */
[----:B01-3--:R-:W-:Y:S10]  /*25260*/  ENDCOLLECTIVE ;  /* 0x000000000000791b */ /* 0x00bff40003800000 */
.L_x_3110:
[----:B------:R-:W-:Y:S05]  /*25270*/  BSYNC B0 ;  /* 0x0000000000007941 */ /* 0x000fea0003800000 */
.L_x_3109:
[----:B------:R-:W-:Y:S05]  /*25280*/  BRA `(.L_x_3111) ;  /* 0xffffffd8002c7947 */ /* 0x000fea000383ffff */
.L_x_3010:
[----:B0-----:R0:W1:Y:S02]  /*25290*/  SYNCS.PHASECHK.TRANS64.TRYWAIT P0, [R6+URZ], R5 ;  /* 0x00000005060075a7 */ /* 0x001064000800017f */
[----:B-1----:R-:W-:Y:S05]  /*252a0*/  @!P0 NANOSLEEP.SYNCS 0x989680 ;  /* 0x009896800000895d */ /* 0x002fea0003900000 */
[----:B------:R-:W1:Y:S02]  /*252b0*/  @!P0 SYNCS.PHASECHK.TRANS64 P0, [R6+URZ], R5 ;  /* 0x00000005060085a7 */ /* 0x000e64000800007f */
[----:B-1----:R-:W-:Y:S05]  /*252c0*/  @!P0 BRA `(.L_x_3010) ;  /* 0xfffffffc00f08947 */ /* 0x002fea000383ffff */
[----:B------:R-:W-:Y:S05]  /*252d0*/  BRA `(.L_x_3112) ;  /* 0xffffffd800647947 */ /* 0x000fea000383ffff */
.L_x_3011:
[----:B-1----:R1:W2:Y:S02]  /*252e0*/  SYNCS.PHASECHK.TRANS64.TRYWAIT P0, [R7+URZ], R2 ;  /* 0x00000002070075a7 */ /* 0x0022a4000800017f */
[----:B--2---:R-:W-:Y:S05]  /*252f0*/  @!P0 NANOSLEEP.SYNCS 0x989680 ;  /* 0x009896800000895d */ /* 0x004fea0003900000 */
[----:B------:R-:W2:Y:S02]  /*25300*/  @!P0 SYNCS.PHASECHK.TRANS64 P0, [R7+URZ], R2 ;  /* 0x00000002070085a7 */ /* 0x000ea4000800007f */
[----:B--2---:R-:W-:Y:S05]  /*25310*/  @!P0 BRA `(.L_x_3011) ;  /* 0xfffffffc00f08947 */ /* 0x004fea000383ffff */
[----:B------:R-:W-:Y:S05]  /*25320*/  BRA `(.L_x_3113) ;  /* 0xffffffd800587947 */ /* 0x000fea000383ffff */
.L_x_3013:
[----:B--2---:R2:W4:Y:S02]  /*25330*/  SYNCS.PHASECHK.TRANS64.TRYWAIT P0, [R4+URZ], R5 ;  /* 0x00000005040075a7 */ /* 0x004524000800017f */
[----:B----4-:R-:W-:Y:S05]  /*25340*/  @!P0 NANOSLEEP.SYNCS 0x989680 ;  /* 0x009896800000895d */ /* 0x010fea0003900000 */
[----:B------:R-:W4:Y:S02]  /*25350*/  @!P0 SYNCS.PHASECHK.TRANS64 P0, [R4+URZ], R5 ;  /* 0x00000005040085a7 */ /* 0x000f24000800007f */
[----:B----4-:R-:W-:Y:S05]  /*25360*/  @!P0 BRA `(.L_x_3013) ;  /* 0xfffffffc00f08947 */ /* 0x010fea000383ffff */
[----:B------:R-:W-:Y:S05]  /*25370*/  BRA `(.L_x_3114) ;  /* 0xffffffd8005c7947 */ /* 0x000fea000383ffff */
.L_x_3115:
        /* <DEDUP_REMOVED lines=16> */
.L_x_5875:


//--------------------- .text._ZN7cutlass13device_kernelIN5flash11enable_sm90INS1_16FlashAttnFwdSm90INS1_25CollectiveMainloopFwdSm90ILi2EN4cute5tupleIJNS5_1CILi1EEES8_S8_EEENS6_IJNS7_ILi64EEESA_SA_EEELi512ENS_10bfloat16_tEfNS_4arch4Sm90ELb0ELb1ELb0ELb1ELb0ELb0ELb1ELb0ELb0ELb1ELb1ELb0EEENS1_21CollectiveEpilogueFwdINS6_IJSA_NS7_ILi512EEESA_EEES9_SC_SE_Li256ELb1ELb1ELb1ELb0EEENS1_36VarlenDynamicPersistentTileSchedulerILi64ELi64ELi256ELi128ELb1ELb1ELb1ELb1ELb0ELb1EEEEEEEEEvNT_6ParamsE --------------------------
	.section	.text._ZN7cutlass13device_kernelIN5flash11enable_sm90INS1_16FlashAttnFwdSm90INS1_25CollectiveMainloopFwdSm90ILi2EN4cute5tupleIJNS5_1CILi1EEES8_S8_EEENS6_IJNS7_ILi64EEESA_SA_EEELi512ENS_10bfloat16_tEfNS_4arch4Sm90ELb0ELb1ELb0ELb1ELb0ELb0ELb1ELb0ELb0ELb1ELb1ELb0EEENS1_21CollectiveEpilogueFwdINS6_IJSA_NS7_ILi512EEESA_EEES9_SC_SE_Li256ELb1ELb1ELb1ELb0EEENS1_36VarlenDynamicPersistentTileSchedulerILi64ELi64ELi256ELi128ELb1ELb1ELb1ELb1ELb0ELb1EEEEEEEEEvNT_6ParamsE,"ax",@progbits
	.align	128
.text._ZN7cutlass13device_kernelIN5flash11enable_sm90INS1_16FlashAttnFwdSm90INS1_25CollectiveMainloopFwdSm90ILi2EN4cute5tupleIJNS5_1CILi1EEES8_S8_EEENS6_IJNS7_ILi64EEESA_SA_EEELi512ENS_10bfloat16_tEfNS_4arch4Sm90ELb0ELb1ELb0ELb1ELb0ELb0ELb1ELb0ELb0ELb1ELb1ELb0EEENS1_21CollectiveEpilogueFwdINS6_IJSA_NS7_ILi512EEESA_EEES9_SC_SE_Li256ELb1ELb1ELb1ELb0EEENS1_36VarlenDynamicPersistentTileSchedulerILi64ELi64ELi256ELi128ELb1ELb1ELb1ELb1ELb0ELb1EEEEEEEEEvNT_6ParamsE:
        .type           _ZN7cutlass13device_kernelIN5flash11enable_sm90INS1_16FlashAttnFwdSm90INS1_25CollectiveMainloopFwdSm90ILi2EN4cute5tupleIJNS5_1CILi1EEES8_S8_EEENS6_IJNS7_ILi64EEESA_SA_EEELi512ENS_10bfloat16_tEfNS_4arch4Sm90ELb0ELb1ELb0ELb1ELb0ELb0ELb1ELb0ELb0ELb1ELb1ELb0EEENS1_21CollectiveEpilogueFwdINS6_IJSA_NS7_ILi512EEESA_EEES9_SC_SE_Li256ELb1ELb1ELb1ELb0EEENS1_36VarlenDynamicPersistentTileSchedulerILi64ELi64ELi256ELi128ELb1ELb1ELb1ELb1ELb0ELb1EEEEEEEEEvNT_6ParamsE,@function
        .size           _ZN7cutlass13device_kernelIN5flash11enable_sm90INS1_16FlashAttnFwdSm90INS1_25CollectiveMainloopFwdSm90ILi2EN4cute5tupleIJNS5_1CILi1EEES8_S8_EEENS6_IJNS7_ILi64EEESA_SA_EEELi512ENS_10bfloat16_tEfNS_4arch4Sm90ELb0ELb1ELb0ELb1ELb0ELb0ELb1ELb0ELb0ELb1ELb1ELb0EEENS1_21CollectiveEpilogueFwdINS6_IJSA_NS7_ILi512EEESA_EEES9_SC_SE_Li256ELb1ELb1ELb1ELb0EEENS1_36VarlenDynamicPersistentTileSchedulerILi64ELi64ELi256ELi128ELb1ELb1ELb1ELb1ELb0ELb1EEEEEEEEEvNT_6ParamsE,(.L_x_5876 - _ZN7cutlass13device_kernelIN5flash11enable_sm90INS1_16FlashAttnFwdSm90INS1_25CollectiveMainloopFwdSm90ILi2EN4cute5tupleIJNS5_1CILi1EEES8_S8_EEENS6_IJNS7_ILi64EEESA_SA_EEELi512ENS_10bfloat16_tEfNS_4arch4Sm90ELb0ELb1ELb0ELb1ELb0ELb0ELb1ELb0ELb0ELb1ELb1ELb0EEENS1_21CollectiveEpilogueFwdINS6_IJSA_NS7_ILi512EEESA_EEES9_SC_SE_Li256ELb1ELb1ELb1ELb0EEENS1_36VarlenDynamicPersistentTileSchedulerILi64ELi64ELi256ELi128ELb1ELb1ELb1ELb1ELb0ELb1EEEEEEEEEvNT_6ParamsE)
        .other          _ZN7cutlass13device_kernelIN5flash11enable_sm90INS1_16FlashAttnFwdSm90INS1_25CollectiveMainloopFwdSm90ILi2EN4cute5tupleIJNS5_1CILi1EEES8_S8_EEENS6_IJNS7_ILi64EEESA_SA_EEELi512ENS_10bfloat16_tEfNS_4arch4Sm90ELb0ELb1ELb0ELb1ELb0ELb0ELb1ELb0ELb0ELb1ELb1ELb0EEENS1_21CollectiveEpilogueFwdINS6_IJSA_NS7_ILi512EEESA_EEES9_SC_SE_Li256ELb1ELb1ELb1ELb0EEENS1_36VarlenDynamicPersistentTileSchedulerILi64ELi64ELi256ELi128ELb1ELb1ELb1ELb1ELb0ELb1EEEEEEEEEvNT_6ParamsE,@"STO_CUDA_ENTRY STV_DEFAULT"
_ZN7cutlass13device_kernelIN5flash11enable_sm90INS1_16FlashAttnFwdSm90INS1_25CollectiveMainloopFwdSm90ILi2EN4cute5tupleIJNS5_1CILi1EEES8_S8_EEENS6_IJNS7_ILi64EEESA_SA_EEELi512ENS_10bfloat16_tEfNS_4arch4Sm90ELb0ELb1ELb0ELb1ELb0ELb0ELb1ELb0ELb0ELb1ELb1ELb0EEENS1_21CollectiveEpilogueFwdINS6_IJSA_NS7_ILi512EEESA_EEES9_SC_SE_Li256ELb1ELb1ELb1ELb0EEENS1_36VarlenDynamicPersistentTileSchedulerILi64ELi64ELi256ELi128ELb1ELb1ELb1ELb1ELb0ELb1EEEEEEEEEvNT_6ParamsE:
        /* <DEDUP_REMOVED lines=18> */
.L_x_3117:
[----:B------:R-:W-:Y:S05]  /*0120*/  BSYNC B0 ;  /* 0x0000000000007941 */ /* 0x000fea0003800000 */
.L_x_3116:
        /* <DEDUP_REMOVED lines=39> */
.L_x_3118:
        /* <DEDUP_REMOVED lines=22> */
.L_x_3119:
        /* <DEDUP_REMOVED lines=18> */
.L_x_3120:
        /* <DEDUP_REMOVED lines=22> */
.L_x_3121:
        /* <DEDUP_REMOVED lines=22> */
.L_x_3122:
[----:B------:R-:W-:Y:S01]  /*08e0*/  PLOP3.LUT P0, PT, PT, PT, UP0, 0x80, 0x0 ;  /* 0x000000000000781c */ /* 0x000fe20003f0f008 */
[----:B------:R-:W-:Y:S01]  /*08f0*/  UMOV UR36, 0x1 ;  /* 0x0000000100247882 */ /* 0x000fe20000000000 */
[----:B------:R-:W-:Y:S01]  /*0900*/  NOP ;  /* 0x0000000000007918 */ /* 0x000fe20000000000 */
[----:B------:R-:W-:Y:S01]  /*0910*/  USEL UR36, UR36, 0x2, !UP0 ;  /* 0x0000000224247887 */ /* 0x000fe2000c000000 */
[----:B------:R-:W-:Y:S01]  /*0920*/  ULDC.64 UR38, c[0x0][0x208] ;  /* 0x0000820000267ab9 */ /* 0x000fe20000000a00 */
[----:B0123--:R-:W-:Y:S08]  /*0930*/  BAR.SYNC.DEFER_BLOCKING 0x0 ;  /* 0x0000000000007b1d */ /* 0x00fff00000010000 */
[----:B------:R-:W-:Y:S05]  /*0940*/  @!P0 BRA `(.L_x_3123) ;  /* 0x0000015400988947 */ /* 0x000fea0003800000 */
.L_x_3124:
        /* <DEDUP_REMOVED lines=21> */
[----:B------:R-:W-:Y:S01]  /*0aa0*/  UMOV UR37, URZ ;  /* 0x0000003f00257c82 */ /* 0x000fe20008000000 */
[----:B------:R-:W-:Y:S01]  /*0ab0*/  IMAD.MOV.U32 R227, RZ, RZ, RZ ;  /* 0x000000ffffe37224 */ /* 0x000fe200078e00ff */
[----:B------:R-:W-:-:S04]  /*0ac0*/  SHF.R.S32.HI R3, RZ, 0x1f, R6 ;  /* 0x0000001fff037819 */ /* 0x000fc80000011406 */
[CC--:B------:R-:W-:Y:S02]  /*0ad0*/  LEA.HI R2, R3.reuse, R6.reuse, RZ, 0x5 ;  /* 0x0000000603027211 */ /* 0x0c0fe400078f28ff */
[CC--:B------:R-:W-:Y:S02]  /*0ae0*/  LEA.HI R0, R3.reuse, R6.reuse, RZ, 0x4 ;  /* 0x0000000603007211 */ /* 0x0c0fe400078f20ff */
[CC--:B------:R-:W-:Y:S02]  /*0af0*/  LEA.HI R7, R3.reuse, R6.reuse, RZ, 0x7 ;  /* 0x0000000603077211 */ /* 0x0c0fe400078f38ff */
[CC--:B------:R-:W-:Y:S02]  /*0b00*/  LEA.HI R5, R3.reuse, R6.reuse, RZ, 0x3 ;  /* 0x0000000603057211 */ /* 0x0c0fe400078f18ff */
[----:B------:R-:W-:Y:S02]  /*0b10*/  LEA.HI R3, R3, R6, RZ, 0x2 ;  /* 0x0000000603037211 */ /* 0x000fe400078f10ff */
[----:B------:R-:W-:-:S02]  /*0b20*/  LOP3.LUT R13, R5, 0xfffffff8, RZ, 0xc0, !PT ;  /* 0xfffffff8050d7812 */ /* 0x000fc400078ec0ff */
[----:B------:R-:W-:Y:S02]  /*0b30*/  LOP3.LUT R15, R3, 0xfffffffc, RZ, 0xc0, !PT ;  /* 0xfffffffc030f7812 */ /* 0x000fe400078ec0ff */
[----:B------:R-:W-:Y:S01]  /*0b40*/  LOP3.LUT R3, R0, 0xfffffff0, RZ, 0xc0, !PT ;  /* 0xfffffff000037812 */ /* 0x000fe200078ec0ff */
[C---:B------:R-:W-:Y:S01]  /*0b50*/  IMAD.IADD R13, R6.reuse, 0x1, -R13 ;  /* 0x00000001060d7824 */ /* 0x040fe200078e0a0d */
[----:B------:R-:W-:Y:S01]  /*0b60*/  LOP3.LUT R11, R7, 0xffffff80, RZ, 0xc0, !PT ;  /* 0xffffff80070b7812 */ /* 0x000fe200078ec0ff */
[C---:B------:R-:W-:Y:S01]  /*0b70*/  IMAD.IADD R15, R6.reuse, 0x1, -R15 ;  /* 0x00000001060f7824 */ /* 0x040fe200078e0a0f */
[--C-:B------:R-:W-:Y:S01]  /*0b80*/  SHF.R.S32.HI R4, RZ, 0x5, R2.reuse ;  /* 0x00000005ff047819 */ /* 0x100fe20000011402 */
[C---:B------:R-:W-:Y:S01]  /*0b90*/  IMAD.IADD R3, R6.reuse, 0x1, -R3 ;  /* 0x0000000106037824 */ /* 0x040fe200078e0a03 */
[----:B------:R-:W-:Y:S01]  /*0ba0*/  SHF.R.S32.HI R9, RZ, 0x1f, R2 ;  /* 0x0000001fff097819 */ /* 0x000fe20000011402 */
[----:B------:R-:W-:Y:S01]  /*0bb0*/  IMAD.IADD R11, R6, 0x1, -R11 ;  /* 0x00000001060b7824 */ /* 0x000fe200078e0a0b */
[----:B------:R-:W-:Y:S01]  /*0bc0*/  SHF.R.S32.HI R5, RZ, 0x4, R0 ;  /* 0x00000004ff057819 */ /* 0x000fe20000011400 */
[----:B------:R-:W-:Y:S01]  /*0bd0*/  IMAD.SHL.U32 R22, R13, 0x8, RZ ;  /* 0x000000080d167824 */ /* 0x000fe200078e00ff */
[----:B------:R-:W-:-:S02]  /*0be0*/  LEA.HI R9, R9, R4, RZ, 0x2 ;  /* 0x0000000409097211 */ /* 0x000fc400078f10ff */
[----:B------:R-:W-:Y:S01]  /*0bf0*/  LEA.HI R0, R0, R5, RZ, 0x1 ;  /* 0x0000000500007211 */ /* 0x000fe200078f08ff */
[----:B------:R-:W-:Y:S01]  /*0c00*/  VIADD R194, R22, 0x40 ;  /* 0x0000004016c27836 */ /* 0x000fe20000000000 */
[----:B------:R-:W-:Y:S02]  /*0c10*/  SHF.R.S32.HI R6, RZ, 0x1f, R3 ;  /* 0x0000001fff067819 */ /* 0x000fe40000011403 */
[----:B------:R-:W-:Y:S02]  /*0c20*/  LOP3.LUT R0, R0, 0x1ffffffe, RZ, 0xc0, !PT ;  /* 0x1ffffffe00007812 */ /* 0x000fe400078ec0ff */
[----:B------:R-:W-:Y:S02]  /*0c30*/  SHF.R.S32.HI R228, RZ, 0x7, R7 ;  /* 0x00000007ffe47819 */ /* 0x000fe40000011407 */
[----:B------:R-:W-:Y:S01]  /*0c40*/  LOP3.LUT R9, R9, 0x3ffffc, RZ, 0xc0, !PT ;  /* 0x003ffffc09097812 */ /* 0x000fe200078ec0ff */
[----:B------:R-:W-:Y:S01]  /*0c50*/  IMAD.IADD R0, R5, 0x1, -R0 ;  /* 0x0000000105007824 */ /* 0x000fe200078e0a00 */
[----:B------:R-:W-:Y:S01]  /*0c60*/  LEA.HI R8, R15, R15, RZ, 0x1 ;  /* 0x0000000f0f087211 */ /* 0x000fe200078f08ff */
[----:B------:R-:W-:Y:S01]  /*0c70*/  IMAD R10, R228, 0x100, R3 ;  /* 0x00000100e40a7824 */ /* 0x000fe200078e0203 */
[----:B------:R-:W-:Y:S01]  /*0c80*/  LEA.HI R6, R6, R3, RZ, 0x3 ;  /* 0x0000000306067211 */ /* 0x000fe200078f18ff */
[----:B------:R-:W-:Y:S01]  /*0c90*/  IMAD.IADD R9, R4, 0x1, -R9 ;  /* 0x0000000104097824 */ /* 0x000fe200078e0a09 */
[----:B------:R-:W-:Y:S01]  /*0ca0*/  SHF.R.S32.HI R2, RZ, 0x1f, R11 ;  /* 0x0000001fff027819 */ /* 0x000fe2000001140b */
[----:B------:R-:W-:Y:S01]  /*0cb0*/  IMAD.SHL.U32 R0, R0, 0x8, RZ ;  /* 0x0000000800007824 */ /* 0x000fe200078e00ff */
[----:B------:R-:W-:Y:S01]  /*0cc0*/  LOP3.LUT R12, R8, 0x1ffffffe, RZ, 0xc0, !PT ;  /* 0x1ffffffe080c7812 */ /* 0x000fe200078ec0ff */
[----:B------:R-:W-:Y:S01]  /*0cd0*/  IMAD R19, R9, 0x10, R10 ;  /* 0x0000001009137824 */ /* 0x000fe200078e020a */
[C---:B------:R-:W-:Y:S01]  /*0ce0*/  LOP3.LUT R8, R6.reuse, 0xfffffff8, RZ, 0xc0, !PT ;  /* 0xfffffff806087812 */ /* 0x040fe200078ec0ff */
[----:B------:R-:W-:Y:S01]  /*0cf0*/  IMAD.SHL.U32 R9, R6, 0x40, RZ ;  /* 0x0000004006097824 */ /* 0x000fe200078e00ff */
[----:B------:R-:W-:Y:S01]  /*0d00*/  LEA.HI R5, R2, R11, RZ, 0x2 ;  /* 0x0000000b02057211 */ /* 0x000fe200078f10ff */
[----:B------:R-:W-:Y:S01]  /*0d10*/  IMAD.IADD R12, R15, 0x1, -R12 ;  /* 0x000000010f0c7824 */ /* 0x000fe200078e0a0c */
[----:B------:R-:W-:Y:S01]  /*0d20*/  LEA.HI R7, R7, R228, RZ, 0x1 ;  /* 0x000000e407077211 */ /* 0x000fe200078f08ff */
[----:B------:R-:W-:Y:S01]  /*0d30*/  IMAD.IADD R8, R3, 0x1, -R8 ;  /* 0x0000000103087824 */ /* 0x000fe200078e0a08 */
[----:B------:R-:W-:-:S02]  /*0d40*/  LOP3.LUT R10, R5, 0x7ffffffc, RZ, 0xc0, !PT ;  /* 0x7ffffffc050a7812 */ /* 0x000fc400078ec0ff */
[----:B------:R-:W-:Y:S01]  /*0d50*/  LEA.HI R3, R2, R11, RZ, 0x5 ;  /* 0x0000000b02037211 */ /* 0x000fe200078f28ff */
[----:B------:R-:W-:Y:S01]  /*0d60*/  IMAD.SHL.U32 R6, R8, 0x40, RZ ;  /* 0x0000004008067824 */ /* 0x000fe200078e00ff */
[----:B------:R-:W-:Y:S01]  /*0d70*/  LOP3.LUT R7, R7, 0xfffffe, RZ, 0xc0, !PT ;  /* 0x00fffffe07077812 */ /* 0x000fe200078ec0ff */
[----:B------:R-:W-:Y:S01]  /*0d80*/  IMAD.IADD R10, R11, 0x1, -R10 ;  /* 0x000000010b0a7824 */ /* 0x000fe200078e0a0a */
[----:B------:R-:W-:Y:S02]  /*0d90*/  LOP3.LUT R11, R9, 0x7ffffe00, RZ, 0xc0, !PT ;  /* 0x7ffffe00090b7812 */ /* 0x000fe400078ec0ff */
[----:B------:R-:W-:Y:S01]  /*0da0*/  LOP3.LUT R9, R6, 0x1c0, RZ, 0xc0, !PT ;  /* 0x000001c006097812 */ /* 0x000fe200078ec0ff */
[----:B------:R-:W-:Y:S01]  /*0db0*/  IMAD.IADD R7, R228, 0x1, -R7 ;  /* 0x00000001e4077824 */ /* 0x000fe200078e0a07 */
[----:B------:R-:W-:Y:S01]  /*0dc0*/  SHF.R.S32.HI R2, RZ, 0x2, R5 ;  /* 0x00000002ff027819 */ /* 0x000fe20000011405 */
[----:B------:R-:W-:Y:S01]  /*0dd0*/  IMAD R11, R4, 0x400, R11 ;  /* 0x00000400040b7824 */ /* 0x000fe200078e020b */
[----:B------:R-:W-:Y:S01]  /*0de0*/  SHF.R.S32.HI R5, RZ, 0x1f, R5 ;  /* 0x0000001fff057819 */ /* 0x000fe20000011405 */
[--C-:B------:R-:W-:Y:S01]  /*0df0*/  IMAD.U32 R4, R19, 0x40, R0.reuse ;  /* 0x0000004013047824 */ /* 0x100fe200078e0000 */
[----:B------:R-:W-:Y:S01]  /*0e00*/  LOP3.LUT R0, R9, 0x8, R0, 0xf8, !PT ;  /* 0x0000000809007812 */ /* 0x000fe200078ef800 */
[----:B------:R-:W-:Y:S01]  /*0e10*/  IMAD.SHL.U32 R19, R10, 0x2, RZ ;  /* 0x000000020a137824 */ /* 0x000fe200078e00ff */
[----:B------:R-:W-:Y:S01]  /*0e20*/  SHF.R.U32.HI R9, RZ, 0x3, R9 ;  /* 0x00000003ff097819 */ /* 0x000fe20000011609 */
[----:B------:R-:W-:Y:S01]  /*0e30*/  IMAD.MOV.U32 R6, RZ, RZ, R18 ;  /* 0x000000ffff067224 */ /* 0x000fe200078e0012 */
[----:B------:R-:W-:Y:S01]  /*0e40*/  LEA.HI R5, R5, R2, RZ, 0x3 ;  /* 0x0000000205057211 */ /* 0x000fe200078f18ff */
[----:B------:R0:W-:Y:S01]  /*0e50*/  STL [R1+0x68], R4 ;  /* 0x0000680401007387 */ /* 0x0001e20000100800 */
[----:B------:R-:W-:-:S02]  /*0e60*/  LOP3.LUT R0, R0, R9, RZ, 0x3c, !PT ;  /* 0x0000000900007212 */ /* 0x000fc400078e3cff */
[----:B------:R-:W-:Y:S02]  /*0e70*/  LOP3.LUT R5, R5, 0xfffffff8, RZ, 0xc0, !PT ;  /* 0xfffffff805057812 */ /* 0x000fe400078ec0ff */
[----:B------:R-:W-:Y:S01]  /*0e80*/  R2P PR, R8, 0x6 ;  /* 0x0000000608007804 */ /* 0x000fe20000000000 */
[----:B------:R-:W-:Y:S01]  /*0e90*/  IMAD.IADD R0, R11, 0x1, R0 ;  /* 0x000000010b007824 */ /* 0x000fe200078e0200 */
[----:B------:R-:W-:Y:S01]  /*0ea0*/  SHF.R.S32.HI R3, RZ, 0x5, R3 ;  /* 0x00000005ff037819 */ /* 0x000fe20000011403 */
[----:B------:R-:W-:Y:S02]  /*0eb0*/  IMAD.IADD R2, R2, 0x1, -R5 ;  /* 0x0000000102027824 */ /* 0x000fe400078e0a05 */
[----:B0-----:R-:W-:Y:S01]  /*0ec0*/  IMAD.SHL.U32 R4, R7, 0x100, RZ ;  /* 0x0000010007047824 */ /* 0x001fe200078e00ff */
[----:B------:R-:W-:Y:S01]  /*0ed0*/  LEA R186, R0, UR41, 0x1 ;  /* 0x0000002900ba7c11 */ /* 0x000fe2000f8e08ff */
[----:B------:R-:W-:Y:S01]  /*0ee0*/  IMAD R23, R3, 0x10, R2 ;  /* 0x0000001003177824 */ /* 0x000fe200078e0202 */
[----:B------:R-:W-:Y:S01]  /*0ef0*/  SEL R188, R188, 0xffffffc0, !P2 ;  /* 0xffffffc0bcbc7807 */ /* 0x000fe20005000000 */
[----:B------:R-:W-:Y:S01]  /*0f00*/  IMAD.IADD R184, R19, 0x1, R4 ;  /* 0x0000000113b87824 */ /* 0x000fe200078e0204 */
[----:B------:R0:W-:Y:S01]  /*0f10*/  STL [R1+0x64], R4 ;  /* 0x0000640401007387 */ /* 0x0001e20000100800 */
[----:B------:R-:W-:-:S02]  /*0f20*/  VIADD R189, R186, 0x36400 ;  /* 0x00036400babd7836 */ /* 0x000fc40000000000 */
[C---:B------:R-:W-:Y:S01]  /*0f30*/  VIADD R226, R184.reuse, 0x8 ;  /* 0x00000008b8e27836 */ /* 0x040fe20000000000 */
[----:B------:R-:W-:Y:S01]  /*0f40*/  SHF.R.S32.HI R3, RZ, 0x1f, R184 ;  /* 0x0000001fff037819 */ /* 0x000fe200000114b8 */
[C---:B------:R-:W-:Y:S02]  /*0f50*/  VIADD R225, R184.reuse, 0x10 ;  /* 0x00000010b8e17836 */ /* 0x040fe40000000000 */
        /* <DEDUP_REMOVED lines=63> */
[----:B------:R-:W-:Y:S01]  /*1350*/  IMAD.MOV.U32 R5, RZ, RZ, R17 ;  /* 0x000000ffff057224 */ /* 0x000fe200078e0011 */
[----:B------:R-:W-:Y:S01]  /*1360*/  SHF.R.S32.HI R229, RZ, 0x1f, R196 ;  /* 0x0000001fffe57819 */ /* 0x000fe200000114c4 */
[----:B------:R-:W-:-:S02]  /*1370*/  IMAD.MOV.U32 R2, RZ, RZ, RZ ;  /* 0x000000ffff027224 */ /* 0x000fc400078e00ff */
[----:B------:R-:W-:Y:S02]  /*1380*/  IMAD R190, R12, 0x8, R23 ;  /* 0x000000080cbe7824 */ /* 0x000fe400078e0217 */
[----:B------:R-:W-:-:S07]  /*1390*/  IMAD.IADD R188, R188, 0x1, R187 ;  /* 0x00000001bcbc7824 */ /* 0x000fce00078e02bb */
.L_x_3232:
[----:B------:R-:W-:Y:S01]  /*13a0*/  ULDC.64 UR6, c[0x0][0xb20] ;  /* 0x0002c80000067ab9 */ /* 0x000fe20000000a00 */
[----:B012-4-:R-:W0:Y:S01]  /*13b0*/  LDC R17, c[0x0][0x288] ;  /* 0x0000a200ff117b82 */ /* 0x017e220000000800 */
[----:B------:R-:W-:Y:S01]  /*13c0*/  UISETP.NE.U32.AND UP0, UPT, UR6, URZ, UPT ;  /* 0x0000003f0600728c */ /* 0x000fe2000bf05070 */
[----:B------:R-:W-:-:S03]  /*13d0*/  IMAD.MOV.U32 R13, RZ, RZ, RZ ;  /* 0x000000ffff0d7224 */ /* 0x000fc600078e00ff */
[----:B------:R-:W-:-:S03]  /*13e0*/  UISETP.NE.AND.EX UP0, UPT, UR7, URZ, UPT, UP0 ;  /* 0x0000003f0700728c */ /* 0x000fc6000bf05300 */
[----:B------:R-:W-:Y:S01]  /*13f0*/  ULDC.64 UR6, c[0x0][0xb10] ;  /* 0x0002c40000067ab9 */ /* 0x000fe20000000a00 */
[----:B------:R-:W1:Y:S01]  /*1400*/  LDC.64 R14, c[0x0][0x418] ;  /* 0x00010600ff0e7b82 */ /* 0x000e620000000a00 */
[----:B------:R-:W-:Y:S01]  /*1410*/  UISETP.NE.U32.AND UP1, UPT, UR6, URZ, UPT ;  /* 0x0000003f0600728c */ /* 0x000fe2000bf25070 */
[----:B------:R-:W-:-:S03]  /*1420*/  PLOP3.LUT P0, PT, PT, PT, UP0, 0x80, 0x0 ;  /* 0x000000000000781c */ /* 0x000fc60003f0f008 */
[----:B------:R-:W-:-:S03]  /*1430*/  UISETP.NE.AND.EX UP1, UPT, UR7, URZ, UPT, UP1 ;  /* 0x0000003f0700728c */ /* 0x000fc6000bf25310 */
[----:B------:R-:W-:Y:S01]  /*1440*/  @UP0 ULDC.64 UR6, c[0x0][0xb20] ;  /* 0x0002c80000060ab9 */ /* 0x000fe20000000a00 */
[----:B------:R-:W2:Y:S01]  /*1450*/  LDC R3, c[0x0][0x424] ;  /* 0x00010900ff037b82 */ /* 0x000ea20000000800 */
[----:B------:R-:W-:Y:S01]  /*1460*/  @UP0 UIMAD.WIDE UR6, UR4, 0x4, UR6 ;  /* 0x00000004040608a5 */ /* 0x000fe2000f8e0206 */
[----:B------:R-:W-:-:S05]  /*1470*/  PLOP3.LUT P2, PT, PT, PT, UP1, 0x80, 0x0 ;  /* 0x000000000000781c */ /* 0x000fca0003f4f018 */
[----:B------:R-:W-:Y:S01]  /*1480*/  @UP1 ULDC.64 UR8, c[0x0][0xb10] ;  /* 0x0002c40000081ab9 */ /* 0x000fe20000000a00 */
[----:B------:R-:W-:Y:S01]  /*1490*/  IMAD.U32 R8, RZ, RZ, UR6 ;  /* 0x00000006ff087e24 */ /* 0x000fe2000f8e00ff */
[----:B---3--:R-:W3:Y:S01]  /*14a0*/  LDC R16, c[0x0][0x2f0] ;  /* 0x0000bc00ff107b82 */ /* 0x008ee20000000800 */
[----:B------:R-:W-:Y:S01]  /*14b0*/  IMAD.U32 R9, RZ, RZ, UR7 ;  /* 0x00000007ff097e24 */ /* 0x000fe2000f8e00ff */
[----:B------:R-:W-:-:S04]  /*14c0*/  @UP1 UIMAD.WIDE UR6, UR4, 0x4, UR8 ;  /* 0x00000004040618a5 */ /* 0x000fc8000f8e0208 */
[----:B------:R4:W5:Y:S02]  /*14d0*/  @P0 LDG.E R13, desc[UR38][R8.64] ;  /* 0x00000026080d0981 */ /* 0x000964000c1e1900 */
[----:B------:R-:W-:Y:S02]  /*14e0*/  IMAD.U32 R10, RZ, RZ, UR6 ;  /* 0x00000006ff0a7e24 */ /* 0x000fe4000f8e00ff */
[----:B------:R-:W-:Y:S01]  /*14f0*/  IMAD.U32 R11, RZ, RZ, UR7 ;  /* 0x00000007ff0b7e24 */ /* 0x000fe2000f8e00ff */
[----:B-1----:R-:W-:Y:S01]  /*1500*/  ISETP.NE.U32.AND P0, PT, R14, RZ, PT ;  /* 0x000000ff0e00720c */ /* 0x002fe20003f05070 */
[----:B------:R-:W-:-:S03]  /*1510*/  ULDC.64 UR6, c[0x0][0xb18] ;  /* 0x0002c60000067ab9 */ /* 0x000fc60000000a00 */
[----:B0-----:R4:W5:Y:S01]  /*1520*/  @P2 LDG.E R17, desc[UR38][R10.64] ;  /* 0x000000260a112981 */ /* 0x001962000c1e1900 */
[----:B------:R-:W-:Y:S02]  /*1530*/  ISETP.NE.AND.EX P0, PT, R15, RZ, PT, P0 ;  /* 0x000000ff0f00720c */ /* 0x000fe40003f05300 */
[C---:B------:R-:W-:Y:S02]  /*1540*/  LOP3.LUT R0, R6.reuse, 0xff000000, RZ, 0xc0, !PT ;  /* 0xff00000006007812 */ /* 0x040fe400078ec0ff */
[----:B------:R-:W-:Y:S02]  /*1550*/  ISETP.NE.U32.AND P1, PT, RZ, UR6, PT ;  /* 0x00000006ff007c0c */ /* 0x000fe4000bf25070 */
[----:B--2---:R-:W-:Y:S02]  /*1560*/  SEL R3, R3, 0x1, P0 ;  /* 0x0000000103037807 */ /* 0x004fe40000000000 */
[----:B------:R-:W-:Y:S02]  /*1570*/  LOP3.LUT R195, R6, 0xff0000, RZ, 0xc0, !PT ;  /* 0x00ff000006c37812 */ /* 0x000fe400078ec0ff */
[----:B------:R-:W-:Y:S01]  /*1580*/  SHF.R.U32.HI R0, RZ, 0x8, R0 ;  /* 0x00000008ff007819 */ /* 0x000fe20000011600 */
[----:B---3--:R-:W-:Y:S01]  /*1590*/  IMAD R16, R3, R16, RZ ;  /* 0x0000001003107224 */ /* 0x008fe200078e02ff */
[----:B------:R-:W-:-:S02]  /*15a0*/  ISETP.NE.AND.EX P1, PT, RZ, UR7, PT, P1 ;  /* 0x00000007ff007c0c */ /* 0x000fc4000bf25310 */
[----:B------:R-:W-:Y:S01]  /*15b0*/  LEA.HI R195, R195, R0, RZ, 0x10 ;  /* 0x00000000c3c37211 */ /* 0x000fe200078f80ff */
[----:B----4-:R-:W-:Y:S10]  /*15c0*/  @P2 BRA `(.L_x_3125) ;  /* 0x00000000002c2947 */ /* 0x010ff40003800000 */
        /* <DEDUP_REMOVED lines=8> */
[----:B-----5:R-:W2:Y:S04]  /*1650*/  LDG.E R17, desc[UR38][R8.64] ;  /* 0x0000002608117981 */ /* 0x020ea8000c1e1900 */
[----:B------:R-:W2:Y:S02]  /*1660*/  LDG.E R0, desc[UR38][R8.64+0x4] ;  /* 0x0000042608007981 */ /* 0x000ea4000c1e1900 */
[----:B--2---:R-:W-:-:S07]  /*1670*/  IMAD.IADD R17, R0, 0x1, -R17 ;  /* 0x0000000100117824 */ /* 0x004fce00078e0a11 */
.L_x_3125:
[----:B------:R-:W-:Y:S01]  /*1680*/  LOP3.LUT R192, R6, 0xffff, RZ, 0xc0, !PT ;  /* 0x0000ffff06c07812 */ /* 0x000fe200078ec0ff */
[----:B------:R-:W-:Y:S01]  /*1690*/  IMAD.U32 R193, RZ, RZ, UR4 ;  /* 0x00000004ffc17e24 */ /* 0x000fe2000f8e00ff */
[----:B------:R-:W-:Y:S06]  /*16a0*/  @!P1 BRA `(.L_x_3126) ;  /* 0x0000000000189947 */ /* 0x000fec0003800000 */
[----:B------:R-:W-:Y:S02]  /*16b0*/  ULDC.64 UR6, c[0x0][0xb18] ;  /* 0x0002c60000067ab9 */ /* 0x000fe40000000a00 */
[----:B------:R-:W-:-:S06]  /*16c0*/  UIMAD.WIDE UR4, UR4, 0x4, UR6 ;  /* 0x00000004040478a5 */ /* 0x000fcc000f8e0206 */
[----:B------:R-:W-:Y:S02]  /*16d0*/  IMAD.U32 R6, RZ, RZ, UR4 ;  /* 0x00000004ff067e24 */ /* 0x000fe4000f8e00ff */
[----:B------:R-:W-:-:S05]  /*16e0*/  IMAD.U32 R7, RZ, RZ, UR5 ;  /* 0x00000005ff077e24 */ /* 0x000fca000f8e00ff */
[----:B------:R0:W5:Y:S01]  /*16f0*/  LDG.E R16, desc[UR38][R6.64] ;  /* 0x0000002606107981 */ /* 0x000162000c1e1900 */
[----:B------:R-:W-:Y:S05]  /*1700*/  BRA `(.L_x_3127) ;  /* 0x00000000002c7947 */ /* 0x000fea0003800000 */
.L_x_3126:
        /* <DEDUP_REMOVED lines=9> */
[----:B------:R-:W2:Y:S02]  /*17a0*/  LDG.E R3, desc[UR38][R6.64+0x4] ;  /* 0x0000042606037981 */ /* 0x000ea4000c1e1900 */
[----:B--2---:R-:W-:-:S07]  /*17b0*/  IMAD.IADD R16, R3, 0x1, -R16 ;  /* 0x0000000103107824 */ /* 0x004fce00078e0a10 */
.L_x_3127:
[----:B------:R-:W-:Y:S01]  /*17c0*/  UISETP.NE.AND UP0, UPT, UR40, 0x1, UPT ;  /* 0x000000012800788c */ /* 0x000fe2000bf05270 */
[----:B-----5:R-:W-:Y:S02]  /*17d0*/  IMAD.IADD R16, R16, 0x1, -R13 ;  /* 0x0000000110107824 */ /* 0x020fe400078e0a0d */
[----:B------:R-:W-:Y:S02]  /*17e0*/  IMAD.SHL.U32 R185, R5, 0x40, RZ ;  /* 0x0000004005b97824 */ /* 0x000fe400078e00ff */
[----:B------:R-:W-:Y:S01]  /*17f0*/  VIADD R0, R16, 0x3f ;  /* 0x0000003f10007836 */ /* 0x000fe20000000000 */
[----:B------:R-:W-:-:S04]  /*1800*/  PLOP3.LUT P0, PT, PT, PT, UP0, 0x80, 0x0 ;  /* 0x000000000000781c */ /* 0x000fc80003f0f008 */
[----:B------:R-:W-:-:S04]  /*1810*/  SHF.R.S32.HI R3, RZ, 0x1f, R0 ;  /* 0x0000001fff037819 */ /* 0x000fc80000011400 */
[----:B------:R-:W-:-:S04]  /*1820*/  LEA.HI R3, R3, R0, RZ, 0x6 ;  /* 0x0000000003037211 */ /* 0x000fc800078f30ff */
[----:B------:R-:W-:Y:S01]  /*1830*/  SHF.R.S32.HI R8, RZ, 0x6, R3 ;  /* 0x00000006ff087819 */ /* 0x000fe20000011403 */
[----:B------:R-:W-:Y:S06]  /*1840*/  @!P0 BRA `(.L_x_3128) ;  /* 0x0000002000788947 */ /* 0x000fec0003800000 */
[----:B------:R-:W1:Y:S01]  /*1850*/  LDC R0, c[0x0][0x448] ;  /* 0x00011200ff007b82 */ /* 0x000e620000000800 */
[----:B0-----:R-:W-:-:S07]  /*1860*/  IADD3 R7, R16, 0x1, -R17 ;  /* 0x0000000110077810 */ /* 0x001fce0007ffe811 */
[----:B------:R-:W0:Y:S01]  /*1870*/  LDC.64 R4, c[0x0][0xad8] ;  /* 0x0002b600ff047b82 */ /* 0x000e220000000a00 */
[----:B-1----:R-:W-:Y:S01]  /*1880*/  ISETP.NE.AND P1, PT, R0, 0x1, PT ;  /* 0x000000010000780c */ /* 0x002fe20003f25270 */
[----:B------:R-:W-:Y:S01]  /*1890*/  VIADD R0, R185, 0x3f ;  /* 0x0000003fb9007836 */ /* 0x000fe20000000000 */
[----:B0-----:R-:W-:-:S11]  /*18a0*/  ISETP.GE.AND P2, PT, R5, 0x1, PT ;  /* 0x000000010500780c */ /* 0x001fd60003f46270 */
        /* <DEDUP_REMOVED lines=8> */
[----:B------:R-:W-:-:S12]  /*1930*/  VIADD R0, R3, 0xffffffff ;  /* 0xffffffff03007836 */ /* 0x000fd80000000000 */
        /* <DEDUP_REMOVED lines=8> */
.L_x_3130:
[----:B------:R-:W-:-:S13]  /*19c0*/  ISETP.NE.AND P0, PT, R5, 0x1, PT ;  /* 0x000000010500780c */ /* 0x000fda0003f05270 */
[----:B------:R-:W0:Y:S02]  /*19d0*/  @P0 LDC.64 R6, c[0x0][0xae0] ;  /* 0x0002b800ff060b82 */ /* 0x000e240000000a00 */
[----:B0-----:R-:W-:-:S05]  /*19e0*/  @P0 IMAD.HI.U32 R6, R0, R6, RZ ;  /* 0x0000000600060227 */ /* 0x001fca00078e00ff */
[----:B------:R-:W-:-:S07]  /*19f0*/  @P0 SHF.R.U32.HI R0, RZ, R7, R6 ;  /* 0x00000007ff000219 */ /* 0x000fce0000011606 */
.L_x_3131:
[----:B------:R-:W-:-:S05]  /*1a00*/  IMAD R3, R0, R5, R5 ;  /* 0x0000000500037224 */ /* 0x000fca00078e0205 */
[----:B------:R-:W-:-:S07]  /*1a10*/  VIMNMX R4, R4, R3, PT ;  /* 0x0000000304047248 */ /* 0x000fce0003fe0100 */
.L_x_3129:
[----:B------:R-:W0:Y:S01]  /*1a20*/  @P1 LDC R6, c[0x0][0x44c] ;  /* 0x00011300ff061b82 */ /* 0x000e220000000800 */
[----:B------:R-:W-:Y:S01]  /*1a30*/  VIADD R4, R4, 0x3f ;  /* 0x0000003f04047836 */ /* 0x000fe20000000000 */
[----:B------:R-:W-:Y:S01]  /*1a40*/  ULDC UR4, c[0x0][0xad4] ;  /* 0x0002b50000047ab9 */ /* 0x000fe20000000800 */
[----:B------:R-:W-:-:S03]  /*1a50*/  IMAD.MOV.U32 R0, RZ, RZ, R185 ;  /* 0x000000ffff007224 */ /* 0x000fc600078e00b9 */
[----:B------:R-:W-:Y:S02]  /*1a60*/  SHF.R.S32.HI R3, RZ, 0x1f, R4 ;  /* 0x0000001fff037819 */ /* 0x000fe40000011404 */
[----:B------:R-:W1:Y:S02]  /*1a70*/  @P1 LDC R7, c[0x0][0x450] ;  /* 0x00011400ff071b82 */ /* 0x000e640000000800 */
[----:B------:R-:W-:-:S04]  /*1a80*/  LEA.HI R3, R3, R4, RZ, 0x6 ;  /* 0x0000000403037211 */ /* 0x000fc800078f30ff */
[----:B------:R-:W-:-:S04]  /*1a90*/  SHF.R.S32.HI R3, RZ, 0x6, R3 ;  /* 0x00000006ff037819 */ /* 0x000fc80000011403 */
[----:B------:R-:W-:Y:S01]  /*1aa0*/  VIMNMX R11, R8, R3, PT ;  /* 0x00000003080b7248 */ /* 0x000fe20003fe0100 */
[----:B0-----:R-:W-:-:S05]  /*1ab0*/  @P1 IMAD.HI.U32 R6, R185, R6, RZ ;  /* 0x00000006b9061227 */ /* 0x001fca00078e00ff */
[----:B-1----:R-:W-:-:S04]  /*1ac0*/  @P1 SHF.R.U32.HI R0, RZ, R7, R6 ;  /* 0x00000007ff001219 */ /* 0x002fc80000011606 */
[----:B------:R-:W-:-:S05]  /*1ad0*/  IADD3 R16, R0, R16, -R17 ;  /* 0x0000001000107210 */ /* 0x000fca0007ffe811 */
[----:B------:R-:W-:Y:S01]  /*1ae0*/  VIADD R0, R16, -UR4 ;  /* 0x8000000410007c36 */ /* 0x000fe20008000000 */
[----:B------:R-:W-:Y:S06]  /*1af0*/  @!P2 BRA `(.L_x_3132) ;  /* 0x00000000003ca947 */ /* 0x000fec0003800000 */
[----:B------:R-:W-:-:S13]  /*1b00*/  ISETP.GT.AND P0, PT, R16, -0x1, PT ;  /* 0xffffffff1000780c */ /* 0x000fda0003f04270 */
        /* <DEDUP_REMOVED lines=8> */
.L_x_3133:
[----:B------:R-:W-:-:S13]  /*1b90*/  ISETP.NE.AND P0, PT, R5, 0x1, PT ;  /* 0x000000010500780c */ /* 0x000fda0003f05270 */
[----:B------:R-:W0:Y:S02]  /*1ba0*/  @P0 LDC.64 R6, c[0x0][0xae0] ;  /* 0x0002b800ff060b82 */ /* 0x000e240000000a00 */
[----:B0-----:R-:W-:-:S05]  /*1bb0*/  @P0 IMAD.HI.U32 R4, R16, R6, RZ ;  /* 0x0000000610040227 */ /* 0x001fca00078e00ff */
[----:B------:R-:W-:-:S07]  /*1bc0*/  @P0 SHF.R.U32.HI R16, RZ, R7, R4 ;  /* 0x00000007ff100219 */ /* 0x000fce0000011604 */
.L_x_3134:
[----:B------:R-:W-:-:S05]  /*1bd0*/  IMAD R5, R16, R5, RZ ;  /* 0x0000000510057224 */ /* 0x000fca00078e02ff */
[----:B------:R-:W-:-:S07]  /*1be0*/  VIMNMX R0, R0, R5, !PT ;  /* 0x0000000500007248 */ /* 0x000fce0007fe0100 */
.L_x_3132:
[----:B------:R-:W-:Y:S02]  /*1bf0*/  SHF.R.S32.HI R3, RZ, 0x1f, R0 ;  /* 0x0000001fff037819 */ /* 0x000fe40000011400 */
[----:B------:R-:W-:Y:S02]  /*1c00*/  LOP3.LUT R8, R195, 0xff, RZ, 0xc0, !PT ;  /* 0x000000ffc3087812 */ /* 0x000fe400078ec0ff */
[----:B------:R-:W-:-:S04]  /*1c10*/  LEA.HI R3, R3, R0, RZ, 0x6 ;  /* 0x0000000003037211 */ /* 0x000fc800078f30ff */
[----:B------:R-:W-:-:S04]  /*1c20*/  SHF.R.S32.HI R3, RZ, 0x6, R3 ;  /* 0x00000006ff037819 */ /* 0x000fc80000011403 */
[----:B------:R-:W-:Y:S01]  /*1c30*/  VIMNMX R10, RZ, R3, !PT ;  /* 0x00000003ff0a7248 */ /* 0x000fe20007fe0100 */
[----:B------:R-:W-:-:S03]  /*1c40*/  IMAD.MOV.U32 R3, RZ, RZ, RZ ;  /* 0x000000ffff037224 */ /* 0x000fc600078e00ff */
[----:B------:R-:W-:-:S13]  /*1c50*/  ISETP.GT.AND P0, PT, R11, R10, PT ;  /* 0x0000000a0b00720c */ /* 0x000fda0003f04270 */
[----:B------:R-:W-:Y:S05]  /*1c60*/  @!P0 BRA `(.L_x_3135) ;  /* 0x00000000007c8947 */ /* 0x000fea0003800000 */
[----:B------:R-:W-:-:S04]  /*1c70*/  SHF.R.U32.HI R0, RZ, 0x10, R195 ;  /* 0x00000010ff007819 */ /* 0x000fc800000116c3 */
[----:B------:R-:W-:-:S13]  /*1c80*/  ISETP.NE.AND P0, PT, R0, RZ, PT ;  /* 0x000000ff0000720c */ /* 0x000fda0003f05270 */
[----:B------:R-:W0:Y:S02]  /*1c90*/  @!P0 LDC R0, c[0x0][0xae8] ;  /* 0x0002ba00ff008b82 */ /* 0x000e240000000800 */
[-C--:B0-----:R-:W-:Y:S02]  /*1ca0*/  IABS R7, R0.reuse ;  /* 0x0000000000077213 */ /* 0x081fe40000000000 */
[----:B------:R-:W-:Y:S02]  /*1cb0*/  IADD3 R3, R0, -0x1, R11 ;  /* 0xffffffff00037810 */ /* 0x000fe40007ffe00b */
[----:B------:R-:W0:Y:S01]  /*1cc0*/  I2F.RP R6, R7 ;  /* 0x0000000700067306 */ /* 0x000e220000209400 */
[----:B------:R-:W-:Y:S02]  /*1cd0*/  IABS R13, R0 ;  /* 0x00000000000d7213 */ /* 0x000fe40000000000 */
[----:B------:R-:W-:-:S05]  /*1ce0*/  IMAD.IADD R3, R3, 0x1, -R10 ;  /* 0x0000000103037824 */ /* 0x000fca00078e0a0a */
        /* <DEDUP_REMOVED lines=8> */
[----:B------:R-:W-:Y:S01]  /*1d70*/  LOP3.LUT R3, R3, R0, RZ, 0x3c, !PT ;  /* 0x0000000003037212 */ /* 0x000fe200078e3cff */
        /* <DEDUP_REMOVED lines=14> */
.L_x_3135:
[-C--:B------:R-:W-:Y:S01]  /*1e60*/  IMAD R0, R8, R3.reuse, R10 ;  /* 0x0000000308007224 */ /* 0x080fe200078e020a */
        /* <DEDUP_REMOVED lines=8> */
[----:B------:R-:W-:Y:S02]  /*1ef0*/  R2UR UR16, R11 ;  /* 0x000000000b1072ca */ /* 0x000fe400000e0000 */
        /* <DEDUP_REMOVED lines=120> */
.L_x_3138:
[----:B------:R-:W-:Y:S01]  /*2680*/  BAR.SYNC.DEFER_BLOCKING 0xe, 0x100 ;  /* 0x0384000000007b1d */ /* 0x000fe20000010000 */
[----:B------:R-:W-:Y:S01]  /*2690*/  IMAD.U32 R4, RZ, RZ, UR37 ;  /* 0x00000025ff047e24 */ /* 0x000fe2000f8e00ff */
[----:B------:R-:W-:Y:S01]  /*26a0*/  UIADD3 UR37, UR37, 0x1, URZ ;  /* 0x0000000125257890 */ /* 0x000fe2000fffe03f */
[----:B------:R-:W-:Y:S01]  /*26b0*/  ISETP.LT.AND P0, PT, R0, UR20, PT ;  /* 0x0000001400007c0c */ /* 0x000fe2000bf01270 */
[----:B------:R-:W-:Y:S01]  /*26c0*/  UIADD3 UR20, UR20, -0x1, URZ ;  /* 0xffffffff14147890 */ /* 0x000fe2000fffe03f */
[----:B01----:R-:W-:Y:S01]  /*26d0*/  IMAD R3, R4, 0x40, R23 ;  /* 0x0000004004037824 */ /* 0x003fe200078e0217 */
        /* <DEDUP_REMOVED lines=147> */
[----:B------:R-:W-:-:S06]  /*3010*/  USEL UR6, URZ, 0x1, UP0 ;  /* 0x000000013f067887 */ /* 0x000fcc0008000000 */
[----:B------:R-:W-:Y:S01]  /*3020*/  LOP3.LUT R2, R2, UR6, RZ, 0x3c, !PT ;  /* 0x0000000602027c12 */ /* 0x000fe2000f8e3cff */
        /* <DEDUP_REMOVED lines=16> */
.L_x_3137:
[----:B------:R-:W-:Y:S01]  /*3130*/  BAR.SYNC.DEFER_BLOCKING 0xe, 0x100 ;  /* 0x0384000000007b1d */ /* 0x000fe20000010000 */
[----:B------:R-:W-:Y:S01]  /*3140*/  IMAD.U32 R0, RZ, RZ, UR37 ;  /* 0x00000025ff007e24 */ /* 0x000fe2000f8e00ff */
[----:B------:R-:W-:Y:S01]  /*3150*/  UIADD3 UR37, UR37, 0x1, URZ ;  /* 0x0000000125257890 */ /* 0x000fe2000fffe03f */
[----:B------:R-:W-:Y:S01]  /*3160*/  PLOP3.LUT P0, PT, PT, PT, PT, 0x8, 0x0 ;  /* 0x000000000000781c */ /* 0x000fe20003f0e170 */
[----:B------:R-:W-:Y:S02]  /*3170*/  IMAD.MOV.U32 R20, RZ, RZ, RZ ;  /* 0x000000ffff147224 */ /* 0x000fe400078e00ff */
[----:B------:R-:W-:Y:S01]  /*3180*/  IMAD R0, R0, 0x40, R23 ;  /* 0x0000004000007824 */ /* 0x000fe200078e0217 */
[----:B------:R-:W-:-:S04]  /*3190*/  UISETP.NE.AND UP0, UPT, UR37, 0x2, UPT ;  /* 0x000000022500788c */ /* 0x000fc8000bf05270 */
[----:B------:R-:W-:Y:S01]  /*31a0*/  LEA R4, R0, UR41, 0x2 ;  /* 0x0000002900047c11 */ /* 0x000fe2000f8e10ff */
[----:B------:R-:W-:Y:S02]  /*31b0*/  USEL UR4, URZ, 0x1, UP0 ;  /* 0x000000013f047887 */ /* 0x000fe40008000000 */
[----:B------:R-:W-:-:S04]  /*31c0*/  USEL UR37, UR37, URZ, UP0 ;  /* 0x0000003f25257287 */ /* 0x000fc80008000000 */
[----:B------:R-:W-:Y:S01]  /*31d0*/  LOP3.LUT R2, R2, UR4, RZ, 0x3c, !PT ;  /* 0x0000000402027c12 */ /* 0x000fe2000f8e3cff */
[----:B01----:R-:W0:Y:S04]  /*31e0*/  LDS R3, [R4+0x38400] ;  /* 0x0384000004037984 */ /* 0x003e280000000800 */
        /* <DEDUP_REMOVED lines=132> */
.L_x_3128:
        /* <DEDUP_REMOVED lines=23> */
.L_x_3140:
[----:B------:R-:W-:-:S13]  /*3ba0*/  ISETP.NE.AND P0, PT, R5, 0x1, PT ;  /* 0x000000010500780c */ /* 0x000fda0003f05270 */
[----:B------:R-:W0:Y:S02]  /*3bb0*/  @P0 LDC.64 R6, c[0x0][0xae0] ;  /* 0x0002b800ff060b82 */ /* 0x000e240000000a00 */
[----:B0-----:R-:W-:-:S05]  /*3bc0*/  @P0 IMAD.HI.U32 R6, R0, R6, RZ ;  /* 0x0000000600060227 */ /* 0x001fca00078e00ff */
[----:B------:R-:W-:-:S07]  /*3bd0*/  @P0 SHF.R.U32.HI R0, RZ, R7, R6 ;  /* 0x00000007ff000219 */ /* 0x000fce0000011606 */
.L_x_3141:
[----:B------:R-:W-:-:S05]  /*3be0*/  IMAD R3, R0, R5, R5 ;  /* 0x0000000500037224 */ /* 0x000fca00078e0205 */
[----:B------:R-:W-:-:S07]  /*3bf0*/  VIMNMX R4, R4, R3, PT ;  /* 0x0000000304047248 */ /* 0x000fce0003fe0100 */
.L_x_3139:
[----:B------:R-:W0:Y:S01]  /*3c00*/  @P1 LDC R0, c[0x0][0x44c] ;  /* 0x00011300ff001b82 */ /* 0x000e220000000800 */
[----:B------:R-:W-:Y:S01]  /*3c10*/  VIADD R4, R4, 0x3f ;  /* 0x0000003f04047836 */ /* 0x000fe20000000000 */
[----:B------:R-:W-:Y:S01]  /*3c20*/  ULDC UR4, c[0x0][0xad4] ;  /* 0x0002b50000047ab9 */ /* 0x000fe20000000800 */
[----:B------:R-:W-:-:S03]  /*3c30*/  IMAD.IADD R7, R16, 0x1, -R17 ;  /* 0x0000000110077824 */ /* 0x000fc600078e0a11 */
[----:B------:R-:W-:Y:S02]  /*3c40*/  SHF.R.S32.HI R3, RZ, 0x1f, R4 ;  /* 0x0000001fff037819 */ /* 0x000fe40000011404 */
[----:B------:R-:W1:Y:S02]  /*3c50*/  @P1 LDC R9, c[0x0][0x450] ;  /* 0x00011400ff091b82 */ /* 0x000e640000000800 */
[----:B------:R-:W-:-:S04]  /*3c60*/  LEA.HI R3, R3, R4, RZ, 0x6 ;  /* 0x0000000403037211 */ /* 0x000fc800078f30ff */
[----:B------:R-:W-:-:S04]  /*3c70*/  SHF.R.S32.HI R3, RZ, 0x6, R3 ;  /* 0x00000006ff037819 */ /* 0x000fc80000011403 */
[----:B------:R-:W-:Y:S01]  /*3c80*/  VIMNMX R8, R8, R3, PT ;  /* 0x0000000308087248 */ /* 0x000fe20003fe0100 */
[----:B0-----:R-:W-:-:S04]  /*3c90*/  @P1 IMAD.HI.U32 R6, R185, R0, RZ ;  /* 0x00000000b9061227 */ /* 0x001fc800078e00ff */
[----:B------:R-:W-:Y:S01]  /*3ca0*/  IMAD.MOV.U32 R0, RZ, RZ, R185 ;  /* 0x000000ffff007224 */ /* 0x000fe200078e00b9 */
[----:B-1----:R-:W-:-:S05]  /*3cb0*/  @P1 SHF.R.U32.HI R0, RZ, R9, R6 ;  /* 0x00000009ff001219 */ /* 0x002fca0000011606 */
[----:B------:R-:W-:-:S04]  /*3cc0*/  IMAD.IADD R0, R7, 0x1, R0 ;  /* 0x0000000107007824 */ /* 0x000fc800078e0200 */
        /* <DEDUP_REMOVED lines=11> */
.L_x_3143:
[----:B------:R-:W-:-:S13]  /*3d80*/  ISETP.NE.AND P0, PT, R5, 0x1, PT ;  /* 0x000000010500780c */ /* 0x000fda0003f05270 */
[----:B------:R-:W0:Y:S02]  /*3d90*/  @P0 LDC.64 R6, c[0x0][0xae0] ;  /* 0x0002b800ff060b82 */ /* 0x000e240000000a00 */
[----:B0-----:R-:W-:-:S05]  /*3da0*/  @P0 IMAD.HI.U32 R4, R0, R6, RZ ;  /* 0x0000000600040227 */ /* 0x001fca00078e00ff */
[----:B------:R-:W-:-:S07]  /*3db0*/  @P0 SHF.R.U32.HI R0, RZ, R7, R4 ;  /* 0x00000007ff000219 */ /* 0x000fce0000011604 */
.L_x_3144:
[----:B------:R-:W-:-:S05]  /*3dc0*/  IMAD R0, R0, R5, RZ ;  /* 0x0000000500007224 */ /* 0x000fca00078e02ff */
[----:B------:R-:W-:-:S07]  /*3dd0*/  VIMNMX R3, R3, R0, !PT ;  /* 0x0000000003037248 */ /* 0x000fce0007fe0100 */
.L_x_3142:
[----:B------:R-:W-:Y:S01]  /*3de0*/  SHF.R.S32.HI R0, RZ, 0x1f, R3 ;  /* 0x0000001fff007819 */ /* 0x000fe20000011403 */
[----:B------:R-:W-:Y:S01]  /*3df0*/  IMAD.MOV.U32 R168, RZ, RZ, RZ ;  /* 0x000000ffffa87224 */ /* 0x000fe200078e00ff */
[----:B------:R-:W-:Y:S02]  /*3e00*/  LOP3.LUT R10, R195, 0xff, RZ, 0xc0, !PT ;  /* 0x000000ffc30a7812 */ /* 0x000fe400078ec0ff */
[----:B------:R-:W-:-:S04]  /*3e10*/  LEA.HI R0, R0, R3, RZ, 0x6 ;  /* 0x0000000300007211 */ /* 0x000fc800078f30ff */
[----:B------:R-:W-:-:S04]  /*3e20*/  SHF.R.S32.HI R0, RZ, 0x6, R0 ;  /* 0x00000006ff007819 */ /* 0x000fc80000011400 */
[----:B------:R-:W-:-:S04]  /*3e30*/  VIMNMX R191, RZ, R0, !PT ;  /* 0x00000000ffbf7248 */ /* 0x000fc80007fe0100 */
        /* <DEDUP_REMOVED lines=33> */
.L_x_3145:
        /* <DEDUP_REMOVED lines=101> */
.L_x_3146:
[----:B------:R-:W-:Y:S02]  /*46a0*/  LEA.HI R0, R227, R227, RZ, 0x1 ;  /* 0x000000e3e3007211 */ /* 0x000fe400078f08ff */
[----:B------:R-:W-:Y:S02]  /*46b0*/  ISETP.NE.AND P0, PT, RZ, UR40, PT ;  /* 0x00000028ff007c0c */ /* 0x000fe4000bf05270 */
[----:B------:R-:W-:-:S05]  /*46c0*/  LOP3.LUT R0, R0, 0xfffffffe, RZ, 0xc0, !PT ;  /* 0xfffffffe00007812 */ /* 0x000fca00078ec0ff */
[----:B------:R-:W-:-:S05]  /*46d0*/  IMAD.IADD R0, R227, 0x1, -R0 ;  /* 0x00000001e3007824 */ /* 0x000fca00078e0a00 */
[----:B------:R-:W-:Y:S01]  /*46e0*/  SHF.L.U32 R3, R0, 0x1f, RZ ;  /* 0x0000001f00037819 */ /* 0x000fe200000006ff */
[----:B------:R-:W-:-:S03]  /*46f0*/  IMAD.MOV.U32 R0, RZ, RZ, 0x1 ;  /* 0x00000001ff007424 */ /* 0x000fc600078e00ff */
[----:B------:R-:W0:Y:S02]  /*4700*/  SYNCS.PHASECHK.TRANS64.TRYWAIT P1, [UR41+0x38800], R3 ;  /* 0x03880003ff0075a7 */ /* 0x000e240008020169 */
[----:B------:R-:W-:-:S04]  /*4710*/  SEL R0, R0, 0x2, !P0 ;  /* 0x0000000200007807 */ /* 0x000fc80004000000 */
[----:B------:R-:W-:-:S04]  /*4720*/  LOP3.LUT R0, R0, 0x1, RZ, 0xfc, !PT ;  /* 0x0000000100007812 */ /* 0x000fc800078efcff */
[----:B------:R-:W-:Y:S01]  /*4730*/  ISETP.NE.AND P0, PT, R0, 0x3, PT ;  /* 0x000000030000780c */ /* 0x000fe20003f05270 */
[----:B0-----:R-:W-:-:S12]  /*4740*/  @!P1 BRA `(.L_x_3147) ;  /* 0x000001a400fc9947 */ /* 0x001fd80003800000 */
.L_x_3389:
[----:B------:R-:W-:Y:S05]  /*4750*/  @!P0 BRA `(.L_x_3148) ;  /* 0x0000000000048947 */ /* 0x000fea0003800000 */
[----:B------:R-:W-:Y:S01]  /*4760*/  BPT.TRAP 0x1 ;  /* 0x000000040000795c */ /* 0x000fe20000300000 */
.L_x_3148:
[----:B------:R-:W-:Y:S01]  /*4770*/  IMAD.U32 R7, RZ, RZ, UR37 ;  /* 0x00000025ff077e24 */ /* 0x000fe2000f8e00ff */
[----:B------:R-:W-:-:S04]  /*4780*/  SHF.L.U32 R4, R2, 0x1f, RZ ;  /* 0x0000001f02047819 */ /* 0x000fc800000006ff */
[----:B------:R-:W-:-:S04]  /*4790*/  LEA R7, R7, UR41, 0x3 ;  /* 0x0000002907077c11 */ /* 0x000fc8000f8e18ff */
[----:B------:R1:W2:Y:S01]  /*47a0*/  SYNCS.PHASECHK.TRANS64.TRYWAIT P1, [R7+URZ+0x38830], R4 ;  /* 0x03883004070075a7 */ /* 0x0002a2000802017f */
[----:B------:R-:W-:Y:S05]  /*47b0*/  @!P0 BRA `(.L_x_3149) ;  /* 0x0000000000048947 */ /* 0x000fea0003800000 */
[----:B------:R-:W-:Y:S01]  /*47c0*/  BPT.TRAP 0x1 ;  /* 0x000000040000795c */ /* 0x000fe20000300000 */
.L_x_3149:
[----:B--2---:R-:W-:Y:S05]  /*47d0*/  @P1 BRA `(.L_x_3150) ;  /* 0x0000000000081947 */ /* 0x004fea0003800000 */
[----:B------:R-:W2:Y:S02]  /*47e0*/  SYNCS.PHASECHK.TRANS64.TRYWAIT P1, [R7+URZ+0x38830], R4 ;  /* 0x03883004070075a7 */ /* 0x000ea4000802017f */
[----:B--2---:R-:W-:Y:S05]  /*47f0*/  @!P1 BRA `(.L_x_3151) ;  /* 0x000001a400e89947 */ /* 0x004fea0003800000 */
.L_x_3150:
        /* <DEDUP_REMOVED lines=40> */
.L_x_3390:
[----:B------:R-:W-:Y:S05]  /*4a80*/  @!P0 BRA `(.L_x_3153) ;  /* 0x0000000000048947 */ /* 0x000fea0003800000 */
[----:B------:R-:W-:Y:S01]  /*4a90*/  BPT.TRAP 0x1 ;  /* 0x000000040000795c */ /* 0x000fe20000300000 */
.L_x_3153:
[----:B------:R3:W4:Y:S01]  /*4aa0*/  SYNCS.PHASECHK.TRANS64.TRYWAIT P1, [R7+URZ+0x38850], R4 ;  /* 0x03885004070075a7 */ /* 0x000722000802017f */
[----:B------:R-:W-:Y:S05]  /*4ab0*/  @!P0 BRA `(.L_x_3154) ;  /* 0x0000000000048947 */ /* 0x000fea0003800000 */
[----:B------:R-:W-:Y:S01]  /*4ac0*/  BPT.TRAP 0x1 ;  /* 0x000000040000795c */ /* 0x000fe20000300000 */
.L_x_3154:
[----:B----4-:R-:W-:Y:S05]  /*4ad0*/  @P1 BRA `(.L_x_3155) ;  /* 0x0000000000081947 */ /* 0x010fea0003800000 */
[----:B------:R-:W4:Y:S02]  /*4ae0*/  SYNCS.PHASECHK.TRANS64.TRYWAIT P1, [R7+URZ+0x38850], R4 ;  /* 0x03885004070075a7 */ /* 0x000f24000802017f */
[----:B----4-:R-:W-:Y:S05]  /*4af0*/  @!P1 BRA `(.L_x_3156) ;  /* 0x000001a400549947 */ /* 0x010fea0003800000 */
.L_x_3155:
[----:B------:R-:W-:Y:S01]  /*4b00*/  UIADD3 UR4, UR41, 0x400, URZ ;  /* 0x0000040029047890 */ /* 0x000fe2000fffe03f */
[----:B------:R-:W-:Y:S01]  /*4b10*/  WARPGROUP.ARRIVE ;  /* 0x00000000000079c5 */ /* 0x000fe20000000000 */
[----:B------:R-:W-:-:S05]  /*4b20*/  UIADD3 UR5, UR41, 0x26400, URZ ;  /* 0x0002640029057890 */ /* 0x000fca000fffe03f */
[----:B0-----:R-:W0:Y:S01]  /*4b30*/  S2R R3, SR_TID.X ;  /* 0x0000000000037919 */ /* 0x001e220000002100 */
[----:B------:R-:W-:Y:S01]  /*4b40*/  USHF.R.U32.HI UR4, URZ, 0x4, UR4 ;  /* 0x000000043f047899 */ /* 0x000fe20008011604 */
[----:B------:R-:W-:Y:S01]  /*4b50*/  LEA R9, R168, 0xffffffc0, 0x6 ;  /* 0xffffffc0a8097811 */ /* 0x000fe200078e30ff */
[----:B------:R-:W-:Y:S01]  /*4b60*/  USHF.R.U32.HI UR5, URZ, 0x4, UR5 ;  /* 0x000000043f057899 */ /* 0x000fe20008011605 */
[----:B-1234-:R-:W1:Y:S01]  /*4b70*/  S2R R4, SR_TID.X ;  /* 0x0000000000047919 */ /* 0x01ee620000002100 */
[----:B------:R-:W-:Y:S01]  /*4b80*/  ULOP3.LUT UR4, UR4, 0x3fff, URZ, 0xc0, !UPT ;  /* 0x00003fff04047892 */ /* 0x000fe2000f8ec03f */
[----:B------:R-:W-:Y:S01]  /*4b90*/  IADD3 R8, -R19, R16, -R9 ;  /* 0x0000001013087210 */ /* 0x000fe20007ffe909 */
[----:B------:R-:W-:Y:S02]  /*4ba0*/  ULOP3.LUT UR5, UR5, 0x3fff, URZ, 0xc0, !UPT ;  /* 0x00003fff05057892 */ /* 0x000fe4000f8ec03f */
[----:B------:R-:W-:Y:S02]  /*4bb0*/  ULOP3.LUT UR4, UR4, 0x10000, URZ, 0xfc, !UPT ;  /* 0x0001000004047892 */ /* 0x000fe4000f8efc3f */
[----:B------:R-:W-:-:S02]  /*4bc0*/  ULOP3.LUT UR6, UR5, 0x10000, URZ, 0xfc, !UPT ;  /* 0x0001000005067892 */ /* 0x000fc4000f8efc3f */
[----:B------:R-:W-:Y:S01]  /*4bd0*/  ULEA UR26, UR37, UR4, 0xc ;  /* 0x00000004251a7291 */ /* 0x000fe2000f8e603f */
[----:B------:R-:W-:Y:S01]  /*4be0*/  UMOV UR25, 0x40000040 ;  /* 0x4000004000197882 */ /* 0x000fe20000000000 */
[----:B------:R-:W-:Y:S01]  /*4bf0*/  UMOV UR27, 0x40000040 ;  /* 0x40000040001b7882 */ /* 0x000fe20000000000 */
[----:B------:R-:W-:Y:S02]  /*4c00*/  UIADD3 UR28, UR6, 0x2, URZ ;  /* 0x00000002061c7890 */ /* 0x000fe4000fffe03f */
[----:B------:R-:W-:Y:S01]  /*4c10*/  UMOV UR24, UR6 ;  /* 0x0000000600187c82 */ /* 0x000fe20008000000 */
[----:B------:R-:W-:-:S03]  /*4c20*/  UIADD3 UR30, UR26, 0x2, URZ ;  /* 0x000000021a1e7890 */ /* 0x000fc6000fffe03f */
[----:B------:R-:W-:Y:S01]  /*4c30*/  HGMMA.64x64x16.F32.BF16 R24, gdesc[UR24], R24, gsb0 ;  /* 0x00e00000181879f0 */ /* 0x000fe20008001818 */
[----:B------:R-:W-:Y:S01]  /*4c40*/  UMOV UR29, 0x40000040 ;  /* 0x40000040001d7882 */ /* 0x000fe20000000000 */
[----:B------:R-:W-:Y:S01]  /*4c50*/  UMOV UR31, 0x40000040 ;  /* 0x40000040001f7882 */ /* 0x000fe20000000000 */
[----:B------:R-:W-:Y:S02]  /*4c60*/  UIADD3 UR11, UR6, 0x800, URZ ;  /* 0x00000800060b7890 */ /* 0x000fe4000fffe03f */
[----:B------:R-:W-:Y:S01]  /*4c70*/  UIADD3 UR14, UR26, 0x800, URZ ;  /* 0x000008001a0e7890 */ /* 0x000fe2000fffe03f */
[----:B0-----:R-:W-:Y:S02]  /*4c80*/  SHF.R.U32.HI R3, RZ, 0x7, R3 ;  /* 0x00000007ff037819 */ /* 0x001fe40000011603 */
[----:B-1----:R-:W-:-:S04]  /*4c90*/  LOP3.LUT R4, R4, 0x7f, RZ, 0xc0, !PT ;  /* 0x0000007f04047812 */ /* 0x002fc800078ec0ff */
[----:B------:R-:W0:Y:S01]  /*4ca0*/  SHFL.IDX PT, R3, R3, RZ, 0x1f ;  /* 0x00001fff03037589 */ /* 0x000e2200000e0000 */
[----:B------:R-:W-:Y:S02]  /*4cb0*/  ISETP.NE.AND P1, PT, R4, RZ, PT ;  /* 0x000000ff0400720c */ /* 0x000fe40003f25270 */
[----:B0-----:R-:W-:Y:S01]  /*4cc0*/  R2UR UR5, R3 ;  /* 0x00000000030572ca */ /* 0x001fe200000e0000 */
[----:B------:R-:W-:-:S04]  /*4cd0*/  IMAD.IADD R3, R190, 0x1, R185 ;  /* 0x00000001be037824 */ /* 0x000fc800078e02b9 */
[----:B------:R-:W-:-:S08]  /*4ce0*/  IMAD.MOV.U32 R4, RZ, RZ, R3 ;  /* 0x000000ffff047224 */ /* 0x000fd000078e0003 */
        /* <DEDUP_REMOVED lines=236> */
[----:B------:R-:W-:Y:S01]  /*5bb0*/  ULDC.64 UR10, c[0x0][0xad8] ;  /* 0x0002b600000a7ab9 */ /* 0x000fe20000000a00 */
[----:B------:R-:W-:Y:S02]  /*5bc0*/  USEL UR5, UR5, 0x3e, UP0 ;  /* 0x0000003e05057887 */ /* 0x000fe40008000000 */
[----:B------:R-:W-:-:S02]  /*5bd0*/  UISETP.GE.AND UP1, UPT, UR11, 0x1, UPT ;  /* 0x000000010b00788c */ /* 0x000fc4000bf26270 */
        /* <DEDUP_REMOVED lines=9> */
[----:B------:R-:W-:Y:S01]  /*5c70*/  ULDC UR26, c[0x0][0xad4] ;  /* 0x0002b500001a7ab9 */ /* 0x000fe20000000800 */
[----:B------:R-:W-:-:S06]  /*5c80*/  UISETP.NE.AND UP0, UPT, UR5, 0x1, UPT ;  /* 0x000000010500788c */ /* 0x000fcc000bf05270 */
[----:B------:R-:W-:Y:S02]  /*5c90*/  PLOP3.LUT P2, PT, PT, PT, UP0, 0x80, 0x0 ;  /* 0x000000000000781c */ /* 0x000fe40003f4f008 */
[----:B------:R-:W-:-:S03]  /*5ca0*/  PLOP3.LUT P3, PT, PT, PT, UP0, 0x80, 0x0 ;  /* 0x000000000000781c */ /* 0x000fc60003f6f008 */
[----:B------:R-:W-:-:S08]  /*5cb0*/  @UP0 ULDC UR5, c[0x0][0x44c] ;  /* 0x0001130000050ab9 */ /* 0x000fd00000000800 */
[----:B------:R-:W-:Y:S01]  /*5cc0*/  @P2 IMAD.HI.U32 R5, R3, UR5, RZ ;  /* 0x0000000503052c27 */ /* 0x000fe2000f8e00ff */
[----:B------:R-:W-:Y:S01]  /*5cd0*/  @UP0 ULDC UR5, c[0x0][0x450] ;  /* 0x0001140000050ab9 */ /* 0x000fe20000000800 */
[----:B------:R-:W-:Y:S02]  /*5ce0*/  PLOP3.LUT P2, PT, PT, PT, UP1, 0x40, 0x0 ;  /* 0x000000000000781c */ /* 0x000fe40003f4e818 */
[----:B------:R-:W-:Y:S01]  /*5cf0*/  @!P1 VIADD R3, R7, 0x38840 ;  /* 0x0003884007039836 */ /* 0x000fe20000000000 */
[----:B------:R-:W-:Y:S01]  /*5d00*/  @P3 SHF.R.U32.HI R4, RZ, UR5, R5 ;  /* 0x00000005ff043c19 */ /* 0x000fe20008011605 */
[----:B------:R-:W-:Y:S01]  /*5d10*/  IMAD.MOV.U32 R5, RZ, RZ, -0x40 ;  /* 0xffffffc0ff057424 */ /* 0x000fe200078e00ff */
[----:B------:R-:W-:Y:S02]  /*5d20*/  ULOP3.LUT UR5, URZ, UR26, URZ, 0x33, !UPT ;  /* 0x0000001a3f057292 */ /* 0x000fe4000f8e333f */
[----:B------:R-:W-:Y:S01]  /*5d30*/  @!P1 PRMT R3, RZ, 0x654, R3 ;  /* 0x00000654ff039816 */ /* 0x000fe20000000003 */
[----:B------:R-:W0:Y:S01]  /*5d40*/  SHFL.IDX PT, R13, R4, RZ, 0x1c1f ;  /* 0x001c1fff040d7589 */ /* 0x000e2200000e0000 */
[----:B------:R-:W-:-:S04]  /*5d50*/  IMAD R5, R168, R5, 0x41 ;  /* 0x00000041a8057424 */ /* 0x000fc800078e0205 */
[----:B------:R-:W-:Y:S01]  /*5d60*/  VIADD R12, R5, 0xffffffff ;  /* 0xffffffff050c7836 */ /* 0x000fe20000000000 */
[----:B------:R-:W-:-:S05]  /*5d70*/  IADD3 R6, -R19, R5, R16 ;  /* 0x0000000513067210 */ /* 0x000fca0007ffe110 */
[----:B------:R-:W-:-:S04]  /*5d80*/  IMAD.IADD R6, R6, 0x1, -R17 ;  /* 0x0000000106067824 */ /* 0x000fc800078e0a11 */
[C---:B------:R-:W-:Y:S02]  /*5d90*/  VIADD R11, R6.reuse, UR10 ;  /* 0x0000000a060b7c36 */ /* 0x040fe40008000000 */
[----:B------:R-:W-:-:S04]  /*5da0*/  VIADD R10, R6, UR5 ;  /* 0x00000005060a7c36 */ /* 0x000fc80008000000 */
[----:B0-----:R-:W-:Y:S01]  /*5db0*/  IMAD.IADD R5, R10, 0x1, R13 ;  /* 0x000000010a057824 */ /* 0x001fe200078e020d */
[----:B------:R-:W-:Y:S02]  /*5dc0*/  WARPGROUP.DEPBAR.LE gsb0, 0x0 ;  /* 0x00008000000079c5 */ /* 0x000fe40000010000 */
[----:B------:R-:W-:-:S06]  /*5dd0*/  WARPGROUP.ARRIVE ;  /* 0x00000000000079c5 */ /* 0x000fcc0000000000 */
[----:B------:R-:W-:Y:S03]  /*5de0*/  HGMMA.64x64x16.F32.BF16 R24, gdesc[UR28], R24, gsb0 ;  /* 0x00e000001c1879f0 */ /* 0x000fe60008001818 */
[----:B------:R-:W-:Y:S02]  /*5df0*/  WARPGROUP.DEPBAR.LE gsb0, 0x0 ;  /* 0x00008000000079c5 */ /* 0x000fe40000010000 */
[----:B------:R0:W-:Y:S02]  /*5e00*/  @!P1 SYNCS.ARRIVE.TRANS64.RED.A1T0 RZ, [R3+URZ], RZ ;  /* 0x000000ff03ff99a7 */ /* 0x0001e4000810043f */
[----:B0-----:R-:W-:Y:S01]  /*5e10*/  VIADDMNMX R3, R13, R11, R8, PT ;  /* 0x0000000b0d037246 */ /* 0x001fe20003800108 */
        /* <DEDUP_REMOVED lines=13> */
.L_x_3159:
[----:B------:R-:W-:-:S06]  /*5ef0*/  UISETP.NE.AND UP2, UPT, UR11, 0x1, UPT ;  /* 0x000000010b00788c */ /* 0x000fcc000bf45270 */
[----:B------:R-:W-:-:S05]  /*5f00*/  PLOP3.LUT P2, PT, PT, PT, UP2, 0x80, 0x0 ;  /* 0x000000000000781c */ /* 0x000fca0003f4f028 */
[----:B------:R-:W-:-:S08]  /*5f10*/  @UP2 ULDC.64 UR14, c[0x0][0xae0] ;  /* 0x0002b800000e2ab9 */ /* 0x000fd00000000a00 */
[----:B------:R-:W-:-:S05]  /*5f20*/  @P2 IMAD.HI.U32 R13, R6, UR14, RZ ;  /* 0x0000000e060d2c27 */ /* 0x000fca000f8e00ff */
[----:B------:R-:W-:-:S07]  /*5f30*/  @P2 SHF.R.U32.HI R6, RZ, UR15, R13 ;  /* 0x0000000fff062c19 */ /* 0x000fce000801160d */
.L_x_3160:
[----:B------:R-:W-:Y:S05]  /*5f40*/  BSYNC B0 ;  /* 0x0000000000007941 */ /* 0x000fea0003800000 */
.L_x_3158:
[----:B------:R-:W-:-:S04]  /*5f50*/  IMAD R6, R6, UR11, -R9 ;  /* 0x0000000b06067c24 */ /* 0x000fc8000f8e0a09 */
[----:B------:R-:W-:-:S05]  /*5f60*/  IMAD.IADD R6, R6, 0x1, -R19 ;  /* 0x0000000106067824 */ /* 0x000fca00078e0a13 */
[----:B------:R-:W-:Y:S02]  /*5f70*/  VIMNMX R5, R5, R6, !PT ;  /* 0x0000000605057248 */ /* 0x000fe40007fe0100 */
[----:B------:R-:W-:-:S07]  /*5f80*/  VIADDMNMX R3, R6, UR11, R3, PT ;  /* 0x0000000b06037c46 */ /* 0x000fce000b800103 */
.L_x_3157:
        /* <DEDUP_REMOVED lines=94> */
.L_x_3163:
[----:B------:R-:W-:-:S06]  /*6570*/  UISETP.NE.AND UP2, UPT, UR11, 0x1, UPT ;  /* 0x000000010b00788c */ /* 0x000fcc000bf45270 */
[----:B------:R-:W-:-:S05]  /*6580*/  PLOP3.LUT P6, PT, PT, PT, UP2, 0x80, 0x0 ;  /* 0x000000000000781c */ /* 0x000fca0003fcf028 */
[----:B------:R-:W-:-:S08]  /*6590*/  @UP2 ULDC.64 UR14, c[0x0][0xae0] ;  /* 0x0002b800000e2ab9 */ /* 0x000fd00000000a00 */
[----:B------:R-:W-:Y:S01]  /*65a0*/  @P6 IMAD.HI.U32 R5, R4, UR14, RZ ;  /* 0x0000000e04056c27 */ /* 0x000fe2000f8e00ff */
[----:B------:R-:W-:-:S13]  /*65b0*/  PLOP3.LUT P6, PT, PT, PT, UP2, 0x80, 0x0 ;  /* 0x000000000000781c */ /* 0x000fda0003fcf028 */
[----:B------:R-:W-:-:S07]  /*65c0*/  @P6 SHF.R.U32.HI R4, RZ, UR15, R5 ;  /* 0x0000000fff046c19 */ /* 0x000fce0008011605 */
.L_x_3164:
[----:B------:R-:W-:Y:S05]  /*65d0*/  BSYNC B0 ;  /* 0x0000000000007941 */ /* 0x000fea0003800000 */
.L_x_3162:
[----:B------:R-:W-:-:S04]  /*65e0*/  IMAD R4, R4, UR11, -R9 ;  /* 0x0000000b04047c24 */ /* 0x000fc8000f8e0a09 */
[----:B------:R-:W-:-:S05]  /*65f0*/  IMAD.IADD R4, R4, 0x1, -R19 ;  /* 0x0000000104047824 */ /* 0x000fca00078e0a13 */
[----:B------:R-:W-:Y:S02]  /*6600*/  VIMNMX R6, R6, R4, !PT ;  /* 0x0000000406067248 */ /* 0x000fe40007fe0100 */
[----:B------:R-:W-:-:S07]  /*6610*/  VIADDMNMX R3, R4, UR11, R3, PT ;  /* 0x0000000b04037c46 */ /* 0x000fce000b800103 */
.L_x_3161:
[----:B------:R-:W-:Y:S01]  /*6620*/  ISETP.GT.AND P2, PT, R6, 0x1, !P2 ;  /* 0x000000010600780c */ /* 0x000fe20005744270 */
[----:B------:R-:W-:Y:S01]  /*6630*/  ULDC UR19, c[0x0][0xa80] ;  /* 0x0002a00000137ab9 */ /* 0x000fe20000000800 */
[----:B------:R-:W-:Y:S01]  /*6640*/  FMNMX.FTZ R4, R24, R14, !PT ;  /* 0x0000000e18047209 */ /* 0x000fe20007810000 */
[----:B------:R-:W-:Y:S01]  /*6650*/  ULEA UR14, UR37, UR42, 0xc ;  /* 0x0000002a250e7291 */ /* 0x000fe2000f8e603f */
[----:B------:R-:W-:Y:S01]  /*6660*/  ISETP.LT.OR P2, PT, R3, 0x2, P2 ;  /* 0x000000020300780c */ /* 0x000fe20001741670 */
[----:B------:R-:W-:Y:S01]  /*6670*/  UMOV UR15, 0x40000040 ;  /* 0x40000040000f7882 */ /* 0x000fe20000000000 */
[----:B------:R-:W-:Y:S01]  /*6680*/  FMNMX.FTZ R4, R28, R4, !PT ;  /* 0x000000041c047209 */ /* 0x000fe20007810000 */
[----:B------:R-:W-:Y:S01]  /*6690*/  UIADD3 UR18, UR14, 0x80, URZ ;  /* 0x000000800e127890 */ /* 0x000fe2000fffe03f */
[----:B------:R-:W-:Y:S01]  /*66a0*/  FSEL R27, R27, -INF , !P2 ;  /* 0xff8000001b1b7808 */ /* 0x000fe20005000000 */
[----:B------:R-:W-:Y:S01]  /*66b0*/  UMOV UR23, 0x40000040 ;  /* 0x4000004000177882 */ /* 0x000fe20000000000 */
[----:B------:R-:W-:Y:S01]  /*66c0*/  ISETP.NE.AND P2, PT, R15, RZ, PT ;  /* 0x000000ff0f00720c */ /* 0x000fe20003f45270 */
[----:B------:R-:W-:Y:S01]  /*66d0*/  @!P1 VIADD R7, R7, 0x38860 ;  /* 0x0003886007079836 */ /* 0x000fe20000000000 */
[----:B------:R-:W-:-:S02]  /*66e0*/  FMNMX.FTZ R4, R20, R4, !PT ;  /* 0x0000000414047209 */ /* 0x000fc40007810000 */
[----:B------:R-:W-:Y:S01]  /*66f0*/  ISETP.GT.AND P2, PT, R6, 0x9, !P2 ;  /* 0x000000090600780c */ /* 0x000fe20005744270 */
[----:B------:R-:W-:Y:S01]  /*6700*/  UMOV UR22, UR18 ;  /* 0x0000001200167c82 */ /* 0x000fe20008000000 */
[----:B------:R-:W-:Y:S01]  /*6710*/  FMNMX.FTZ R4, R32, R4, !PT ;  /* 0x0000000420047209 */ /* 0x000fe20007810000 */
[----:B------:R-:W-:Y:S01]  /*6720*/  UIADD3 UR18, UR14, 0x100, URZ ;  /* 0x000001000e127890 */ /* 0x000fe2000fffe03f */
[----:B------:R-:W-:Y:S02]  /*6730*/  ISETP.LT.OR P2, PT, R3, 0xa, P2 ;  /* 0x0000000a0300780c */ /* 0x000fe40001741670 */
        /* <DEDUP_REMOVED lines=21> */
[----:B------:R-:W-:Y:S02]  /*6890*/  ISETP.GT.AND P3, PT, R6, 0x8, !P3 ;  /* 0x000000080600780c */ /* 0x000fe40005f64270 */
[----:B------:R-:W-:Y:S02]  /*68a0*/  FSEL R38, R38, -INF , !P2 ;  /* 0xff80000026267808 */ /* 0x000fe40005000000 */
[----:B------:R-:W-:Y:S02]  /*68b0*/  ISETP.NE.AND P2, PT, R33, RZ, PT ;  /* 0x000000ff2100720c */ /* 0x000fe40003f45270 */
[----:B------:R-:W-:Y:S02]  /*68c0*/  FMNMX.FTZ R5, R52, R5, !PT ;  /* 0x0000000534057209 */ /* 0x000fe40007810000 */
[----:B------:R-:W-:Y:S02]  /*68d0*/  ISETP.GT.AND P2, PT, R6, 0x19, !P2 ;  /* 0x000000190600780c */ /* 0x000fe40005744270 */
[----:B------:R-:W-:-:S02]  /*68e0*/  ISETP.LT.OR P3, PT, R3, 0x9, P3 ;  /* 0x000000090300780c */ /* 0x000fc40001f61670 */
[----:B------:R-:W-:Y:S02]  /*68f0*/  ISETP.LT.OR P2, PT, R3, 0x1a, P2 ;  /* 0x0000001a0300780c */ /* 0x000fe40001741670 */
[----:B------:R-:W-:Y:S02]  /*6900*/  FMNMX.FTZ R8, R66, R5, !PT ;  /* 0x0000000542087209 */ /* 0x000fe40007810000 */
[----:B------:R-:W-:Y:S02]  /*6910*/  FSEL R39, R39, -INF , !P2 ;  /* 0xff80000027277808 */ /* 0x000fe40005000000 */
[----:B------:R-:W-:Y:S01]  /*6920*/  ISETP.NE.AND P2, PT, R37, RZ, PT ;  /* 0x000000ff2500720c */ /* 0x000fe20003f45270 */
[----:B------:R-:W0:Y:S01]  /*6930*/  SHFL.BFLY PT, R5, R8, 0x2, 0x1f ;  /* 0x0c401f0008057f89 */ /* 0x000e2200000e0000 */
[----:B------:R-:W-:Y:S02]  /*6940*/  FSEL R30, R30, -INF , !P3 ;  /* 0xff8000001e1e7808 */ /* 0x000fe40005800000 */
[----:B------:R-:W-:-:S02]  /*6950*/  ISETP.GT.AND P2, PT, R6, 0x20, !P2 ;  /* 0x000000200600780c */ /* 0x000fc40005744270 */
[----:B------:R-:W-:Y:S01]  /*6960*/  ISETP.NE.AND P3, PT, R41, RZ, PT ;  /* 0x000000ff2900720c */ /* 0x000fe20003f65270 */
[----:B------:R-:W-:Y:S01]  /*6970*/  BAR.SYNC.DEFER_BLOCKING 0xf, 0x100 ;  /* 0x03c4000000007b1d */ /* 0x000fe20000010000 */
[----:B------:R-:W-:Y:S02]  /*6980*/  ISETP.LT.OR P2, PT, R3, 0x21, P2 ;  /* 0x000000210300780c */ /* 0x000fe40001741670 */
[----:B------:R-:W-:Y:S02]  /*6990*/  ISETP.NE.AND P6, PT, R13, RZ, PT ;  /* 0x000000ff0d00720c */ /* 0x000fe40003fc5270 */
[----:B------:R-:W-:Y:S02]  /*69a0*/  FSEL R42, R42, -INF , !P2 ;  /* 0xff8000002a2a7808 */ /* 0x000fe40005000000 */
[----:B------:R-:W-:Y:S02]  /*69b0*/  ISETP.NE.AND P2, PT, R57, RZ, PT ;  /* 0x000000ff3900720c */ /* 0x000fe40003f45270 */
[----:B------:R-:W-:-:S02]  /*69c0*/  ISETP.GT.AND P4, PT, R6, 0x31, !P4 ;  /* 0x000000310600780c */ /* 0x000fc40006784270 */
[C---:B------:R-:W-:Y:S02]  /*69d0*/  ISETP.GT.AND P2, PT, R6.reuse, 0x21, !P2 ;  /* 0x000000210600780c */ /* 0x040fe40005744270 */
[C---:B------:R-:W-:Y:S02]  /*69e0*/  ISETP.GT.AND P5, PT, R6.reuse, 0x38, !P5 ;  /* 0x000000380600780c */ /* 0x040fe40006fa4270 */
[C---:B------:R-:W-:Y:S02]  /*69f0*/  ISETP.LT.OR P2, PT, R3.reuse, 0x22, P2 ;  /* 0x000000220300780c */ /* 0x040fe40001741670 */
[----:B------:R-:W-:Y:S02]  /*6a00*/  ISETP.LT.OR P4, PT, R3, 0x32, P4 ;  /* 0x000000320300780c */ /* 0x000fe40002781670 */
[----:B------:R-:W-:Y:S02]  /*6a10*/  FSEL R43, R43, -INF , !P2 ;  /* 0xff8000002b2b7808 */ /* 0x000fe40005000000 */
[----:B------:R-:W-:-:S02]  /*6a20*/  ISETP.GT.AND P2, PT, R6, 0x28, !P3 ;  /* 0x000000280600780c */ /* 0x000fc40005f44270 */
[----:B0-----:R-:W-:Y:S02]  /*6a30*/  FMNMX.FTZ R10, R8, R5, !PT ;  /* 0x00000005080a7209 */ /* 0x001fe40007810000 */
[----:B------:R-:W-:Y:S02]  /*6a40*/  ISETP.LT.OR P2, PT, R3, 0x29, P2 ;  /* 0x000000290300780c */ /* 0x000fe40001741670 */
[----:B------:R-:W-:Y:S01]  /*6a50*/  ISETP.NE.AND P3, PT, R45, RZ, PT ;  /* 0x000000ff2d00720c */ /* 0x000fe20003f65270 */
[----:B------:R-:W0:Y:S01]  /*6a60*/  SHFL.BFLY PT, R11, R10, 0x1, 0x1f ;  /* 0x0c201f000a0b7f89 */ /* 0x000e2200000e0000 */
[----:B------:R-:W-:Y:S02]  /*6a70*/  FSEL R46, R46, -INF , !P2 ;  /* 0xff8000002e2e7808 */ /* 0x000fe40005000000 */
[C---:B------:R-:W-:Y:S02]  /*6a80*/  ISETP.GT.AND P2, PT, R6.reuse, RZ, !P6 ;  /* 0x000000ff0600720c */ /* 0x040fe40007744270 */
[----:B------:R-:W-:-:S02]  /*6a90*/  ISETP.GT.AND P3, PT, R6, 0x30, !P3 ;  /* 0x000000300600780c */ /* 0x000fc40005f64270 */
[C---:B------:R-:W-:Y:S02]  /*6aa0*/  ISETP.LT.OR P2, PT, R3.reuse, 0x1, P2 ;  /* 0x000000010300780c */ /* 0x040fe40001741670 */
[----:B------:R-:W-:Y:S02]  /*6ab0*/  ISETP.LT.OR P3, PT, R3, 0x31, P3 ;  /* 0x000000310300780c */ /* 0x000fe40001f61670 */
[----:B------:R-:W-:Y:S02]  /*6ac0*/  FSEL R26, R26, -INF , !P2 ;  /* 0xff8000001a1a7808 */ /* 0x000fe40005000000 */
[----:B------:R-:W-:Y:S02]  /*6ad0*/  ISETP.NE.AND P2, PT, R59, RZ, PT ;  /* 0x000000ff3b00720c */ /* 0x000fe40003f45270 */
[----:B------:R-:W-:Y:S02]  /*6ae0*/  FMNMX.FTZ R5, R26, R27, !PT ;  /* 0x0000001b1a057209 */ /* 0x000fe40007810000 */
[----:B------:R-:W-:-:S02]  /*6af0*/  ISETP.GT.AND P2, PT, R6, 0x29, !P2 ;  /* 0x000000290600780c */ /* 0x000fc40005744270 */
[----:B------:R-:W-:Y:S02]  /*6b00*/  FMNMX.FTZ R4, R30, R5, !PT ;  /* 0x000000051e047209 */ /* 0x000fe40007810000 */
[----:B------:R-:W-:Y:S02]  /*6b10*/  ISETP.LT.OR P2, PT, R3, 0x2a, P2 ;  /* 0x0000002a0300780c */ /* 0x000fe40001741670 */
[----:B------:R-:W-:Y:S02]  /*6b20*/  FMNMX.FTZ R5, R31, R4, !PT ;  /* 0x000000041f057209 */ /* 0x000fe40007810000 */
[----:B------:R-:W-:Y:S02]  /*6b30*/  FSEL R47, R47, -INF , !P2 ;  /* 0xff8000002f2f7808 */ /* 0x000fe40005000000 */
[----:B------:R-:W-:Y:S02]  /*6b40*/  FMNMX.FTZ R4, R34, R5, !PT ;  /* 0x0000000522047209 */ /* 0x000fe40007810000 */
[----:B0-----:R-:W-:-:S02]  /*6b50*/  FMNMX.FTZ R5, R10, R11, !PT ;  /* 0x0000000b0a057209 */ /* 0x001fc40007810000 */
[----:B------:R-:W-:Y:S02]  /*6b60*/  FMNMX.FTZ R9, R35, R4, !PT ;  /* 0x0000000423097209 */ /* 0x000fe40007810000 */
[C---:B------:R-:W-:Y:S01]  /*6b70*/  FSETP.NEU.FTZ.AND P2, PT, R5.reuse, -INF , PT ;  /* 0xff8000000500780b */ /* 0x040fe20003f5d000 */
[----:B------:R-:W-:Y:S01]  /*6b80*/  FMUL.FTZ R8, R5, UR19 ;  /* 0x0000001305087c20 */ /* 0x000fe20008410000 */
[----:B------:R-:W-:Y:S02]  /*6b90*/  FMNMX.FTZ R4, R38, R9, !PT ;  /* 0x0000000926047209 */ /* 0x000fe40007810000 */
[----:B------:R-:W-:Y:S02]  /*6ba0*/  ISETP.NE.AND P6, PT, R12, RZ, PT ;  /* 0x000000ff0c00720c */ /* 0x000fe40003fc5270 */
[----:B------:R-:W-:Y:S02]  /*6bb0*/  FMNMX.FTZ R9, R39, R4, !PT ;  /* 0x0000000427097209 */ /* 0x000fe40007810000 */
[----:B------:R-:W-:-:S02]  /*6bc0*/  FSEL R50, R50, -INF , !P3 ;  /* 0xff80000032327808 */ /* 0x000fc40005800000 */
        /* <DEDUP_REMOVED lines=16> */
[----:B------:R1:W2:Y:S01]  /*6cd0*/  MUFU.EX2 R9, R8 ;  /* 0x0000000800097308 */ /* 0x0002a20000000800 */
[----:B------:R-:W-:Y:S01]  /*6ce0*/  FSEL R54, R54, -INF , !P5 ;  /* 0xff80000036367808 */ /* 0x000fe20006800000 */
[--C-:B0-----:R-:W-:Y:S01]  /*6cf0*/  FFMA.FTZ R6, R28, UR19, -R11.reuse ;  /* 0x000000131c067c23 */ /* 0x101fe2000801080b */
[----:B------:R-:W-:Y:S01]  /*6d00*/  FMNMX.FTZ R3, R51, R4, !PT ;  /* 0x0000000433037209 */ /* 0x000fe20007810000 */
[--C-:B------:R-:W-:Y:S01]  /*6d10*/  FFMA.FTZ R20, R58, UR19, -R11.reuse ;  /* 0x000000133a147c23 */ /* 0x100fe2000801080b */
[----:B------:R-:W-:Y:S01]  /*6d20*/  FSEL R55, R55, -INF , !P2 ;  /* 0xff80000037377808 */ /* 0x000fe20005000000 */
[--C-:B------:R-:W-:Y:S01]  /*6d30*/  FFMA.FTZ R24, R40, UR19, -R11.reuse ;  /* 0x0000001328187c23 */ /* 0x100fe2000801080b */
[----:B------:R-:W-:Y:S01]  /*6d40*/  FMNMX.FTZ R4, R54, R3, !PT ;  /* 0x0000000336047209 */ /* 0x000fe20007810000 */
[----:B------:R-:W-:Y:S01]  /*6d50*/  MUFU.EX2 R154, R6 ;  /* 0x00000006009a7308 */ /* 0x000fe20000000800 */
[--C-:B-1----:R-:W-:Y:S01]  /*6d60*/  FFMA.FTZ R8, R56, UR19, -R11.reuse ;  /* 0x0000001338087c23 */ /* 0x102fe2000801080b */
[--C-:B------:R-:W-:Y:S01]  /*6d70*/  FFMA.FTZ R28, R64, UR19, -R11.reuse ;  /* 0x00000013401c7c23 */ /* 0x100fe2000801080b */
[----:B------:R-:W-:Y:S01]  /*6d80*/  FMNMX.FTZ R4, R55, R4, !PT ;  /* 0x0000000437047209 */ /* 0x000fe20007810000 */
[----:B------:R-:W-:Y:S01]  /*6d90*/  FFMA.FTZ R52, R52, UR19, -R11 ;  /* 0x0000001334347c23 */ /* 0x000fe2000801080b */
[----:B------:R-:W-:-:S02]  /*6da0*/  R2UR UR5, R185 ;  /* 0x00000000b90572ca */ /* 0x000fc400000e0000 */
[----:B------:R-:W-:Y:S01]  /*6db0*/  @!P1 PRMT R7, RZ, 0x654, R7 ;  /* 0x00000654ff079816 */ /* 0x000fe20000000007 */
[----:B------:R-:W0:Y:S01]  /*6dc0*/  SHFL.BFLY PT, R3, R4, 0x2, 0x1f ;  /* 0x0c401f0004037f89 */ /* 0x000e2200000e0000 */
[----:B------:R1:W-:Y:S01]  /*6dd0*/  MUFU.EX2 R13, R10 ;  /* 0x0000000a000d7308 */ /* 0x0003e20000000800 */
[----:B--2---:R-:W-:Y:S01]  /*6de0*/  FADD.FTZ R37, R152, R9 ;  /* 0x0000000998257221 */ /* 0x004fe20000010000 */
[----:B------:R-:W-:-:S06]  /*6df0*/  F2FP.BF16.F32.PACK_AB R152, R9, R152 ;  /* 0x000000980998723e */ /* 0x000fcc00000010ff */
[----:B------:R-:W-:Y:S01]  /*6e00*/  MUFU.EX2 R12, R12 ;  /* 0x0000000c000c7308 */ /* 0x000fe20000000800 */
[----:B-1----:R-:W-:-:S07]  /*6e10*/  FFMA.FTZ R10, R62, UR19, -R11 ;  /* 0x000000133e0a7c23 */ /* 0x002fce000801080b */
[----:B------:R1:W2:Y:S01]  /*6e20*/  MUFU.EX2 R15, R8 ;  /* 0x00000008000f7308 */ /* 0x0002a20000000800 */
[----:B0-----:R-:W-:Y:S01]  /*6e30*/  FMNMX.FTZ R3, R4, R3, !PT ;  /* 0x0000000304037209 */ /* 0x001fe20007810000 */
[----:B------:R-:W-:-:S06]  /*6e40*/  FFMA.FTZ R4, R60, UR19, -R11 ;  /* 0x000000133c047c23 */ /* 0x000fcc000801080b */
[----:B------:R-:W-:Y:S01]  /*6e50*/  MUFU.EX2 R14, R14 ;  /* 0x0000000e000e7308 */ /* 0x000fe20000000800 */
[----:B-1----:R-:W-:Y:S01]  /*6e60*/  FFMA.FTZ R8, R44, UR19, -R11 ;  /* 0x000000132c087c23 */ /* 0x002fe2000801080b */
[----:B------:R-:W0:Y:S06]  /*6e70*/  SHFL.BFLY PT, R6, R3, 0x1, 0x1f ;  /* 0x0c201f0003067f89 */ /* 0x000e2c00000e0000 */
[----:B------:R1:W-:Y:S01]  /*6e80*/  MUFU.EX2 R25, R4 ;  /* 0x0000000400197308 */ /* 0x0003e20000000800 */
[----:B--2---:R-:W-:-:S07]  /*6e90*/  F2FP.BF16.F32.PACK_AB R156, R15, R12 ;  /* 0x0000000c0f9c723e */ /* 0x004fce00000010ff */
[----:B------:R2:W3:Y:S01]  /*6ea0*/  MUFU.EX2 R21, R20 ;  /* 0x0000001400157308 */ /* 0x0004e20000000800 */
[----:B-1----:R-:W-:Y:S01]  /*6eb0*/  FADD.FTZ R4, R154, R37 ;  /* 0x000000259a047221 */ /* 0x002fe20000010000 */
[----:B------:R-:W-:-:S03]  /*6ec0*/  F2FP.BF16.F32.PACK_AB R154, R13, R154 ;  /* 0x0000009a0d9a723e */ /* 0x000fc600000010ff */
[----:B------:R-:W-:-:S03]  /*6ed0*/  FADD.FTZ R37, R13, R4 ;  /* 0x000000040d257221 */ /* 0x000fc60000010000 */
[----:B------:R-:W1:Y:S01]  /*6ee0*/  MUFU.EX2 R24, R24 ;  /* 0x0000001800187308 */ /* 0x000e620000000800 */
[----:B------:R-:W-:Y:S01]  /*6ef0*/  FADD.FTZ R4, R12, R37 ;  /* 0x000000250c047221 */ /* 0x000fe20000010000 */
[--C-:B--2---:R-:W-:Y:S01]  /*6f00*/  FFMA.FTZ R20, R48, UR19, -R11.reuse ;  /* 0x0000001330147c23 */ /* 0x104fe2000801080b */
[----:B0-----:R-:W-:Y:S01]  /*6f10*/  FMNMX.FTZ R6, R3, R6, !PT ;  /* 0x0000000603067209 */ /* 0x001fe20007810000 */
[----:B------:R-:W-:Y:S01]  /*6f20*/  FFMA.FTZ R11, R66, UR19, -R11 ;  /* 0x00000013420b7c23 */ /* 0x000fe2000801080b */
[----:B------:R-:W-:Y:S02]  /*6f30*/  FADD.FTZ R41, R15, R4 ;  /* 0x000000040f297221 */ /* 0x000fe40000010000 */
[C---:B------:R-:W-:Y:S01]  /*6f40*/  FSETP.NEU.FTZ.AND P2, PT, R6.reuse, -INF , PT ;  /* 0xff8000000600780b */ /* 0x040fe20003f5d000 */
[----:B------:R-:W-:Y:S01]  /*6f50*/  FMUL.FTZ R3, R6, UR19 ;  /* 0x0000001306037c20 */ /* 0x000fe20008410000 */
[----:B------:R-:W-:Y:S01]  /*6f60*/  MUFU.EX2 R8, R8 ;  /* 0x0000000800087308 */ /* 0x000fe20000000800 */
[----:B---3--:R-:W-:-:S03]  /*6f70*/  F2FP.BF16.F32.PACK_AB R158, R21, R14 ;  /* 0x0000000e159e723e */ /* 0x008fc600000010ff */
[----:B------:R-:W-:Y:S02]  /*6f80*/  FSEL R3, R3, RZ, P2 ;  /* 0x000000ff03037208 */ /* 0x000fe40001000000 */
[----:B------:R-:W-:Y:S02]  /*6f90*/  PLOP3.LUT P2, PT, PT, PT, UP1, 0x40, 0x0 ;  /* 0x000000000000781c */ /* 0x000fe40003f4e818 */
[----:B------:R0:W2:Y:S01]  /*6fa0*/  MUFU.EX2 R29, R10 ;  /* 0x0000000a001d7308 */ /* 0x0000a20000000800 */
        /* <DEDUP_REMOVED lines=9> */
[----:B------:R-:W-:Y:S01]  /*7040*/  FFMA.FTZ R42, R42, UR19, -R3 ;  /* 0x000000132a2a7c23 */ /* 0x000fe20008010803 */
[----:B0-----:R-:W-:Y:S01]  /*7050*/  FADD.FTZ R10, R14, R41 ;  /* 0x000000290e0a7221 */ /* 0x001fe20000010000 */
[--C-:B------:R-:W-:Y:S01]  /*7060*/  FFMA.FTZ R43, R43, UR19, -R3.reuse ;  /* 0x000000132b2b7c23 */ /* 0x100fe20008010803 */
[--C-:B------:R-:W-:Y:S01]  /*7070*/  FFMA.FTZ R46, R46, UR19, -R3.reuse ;  /* 0x000000132e2e7c23 */ /* 0x100fe20008010803 */
[--C-:B------:R-:W-:Y:S01]  /*7080*/  FFMA.FTZ R47, R47, UR19, -R3.reuse ;  /* 0x000000132f2f7c23 */ /* 0x100fe20008010803 */
[----:B------:R-:W-:Y:S01]  /*7090*/  FADD.FTZ R41, R21, R10 ;  /* 0x0000000a15297221 */ /* 0x000fe20000010000 */
[----:B------:R-:W0:Y:S01]  /*70a0*/  MUFU.EX2 R27, R27 ;  /* 0x0000001b001b7308 */ /* 0x000e220000000800 */
[--C-:B------:R-:W-:Y:S01]  /*70b0*/  FFMA.FTZ R50, R50, UR19, -R3.reuse ;  /* 0x0000001332327c23 */ /* 0x100fe20008010803 */
[----:B------:R-:W-:Y:S01]  /*70c0*/  FFMA.FTZ R51, R51, UR19, -R3 ;  /* 0x0000001333337c23 */ /* 0x000fe20008010803 */
[----:B-1----:R-:W-:Y:S01]  /*70d0*/  FADD.FTZ R10, R24, R41 ;  /* 0x00000029180a7221 */ /* 0x002fe20000010000 */
[--C-:B------:R-:W-:Y:S01]  /*70e0*/  FFMA.FTZ R54, R54, UR19, -R3.reuse ;  /* 0x0000001336367c23 */ /* 0x100fe20008010803 */
[----:B------:R-:W-:Y:S01]  /*70f0*/  FFMA.FTZ R55, R55, UR19, -R3 ;  /* 0x0000001337377c23 */ /* 0x000fe20008010803 */
[C---:B------:R-:W-:Y:S01]  /*7100*/  F2FP.BF16.F32.PACK_AB R160, R25.reuse, R24 ;  /* 0x0000001819a0723e */ /* 0x040fe200000010ff */
[----:B------:R-:W-:Y:S01]  /*7110*/  FADD.FTZ R41, R25, R10 ;  /* 0x0000000a19297221 */ /* 0x000fe20000010000 */
[----:B------:R-:W1:Y:S01]  /*7120*/  MUFU.EX2 R30, R30 ;  /* 0x0000001e001e7308 */ /* 0x000e620000000800 */
[----:B--2---:R-:W-:-:S02]  /*7130*/  F2FP.BF16.F32.PACK_AB R162, R29, R8 ;  /* 0x000000081da2723e */ /* 0x004fc400000010ff */
[----:B------:R-:W-:Y:S01]  /*7140*/  FADD.FTZ R10, R8, R41 ;  /* 0x00000029080a7221 */ /* 0x000fe20000010000 */
[----:B------:R-:W-:-:S03]  /*7150*/  IMAD.IADD R8, R16, 0x1, -R17 ;  /* 0x0000000110087824 */ /* 0x000fc600078e0a11 */
[----:B------:R-:W-:Y:S01]  /*7160*/  FADD.FTZ R3, R29, R10 ;  /* 0x0000000a1d037221 */ /* 0x000fe20000010000 */
[----:B------:R-:W2:Y:S01]  /*7170*/  MUFU.EX2 R31, R31 ;  /* 0x0000001f001f7308 */ /* 0x000ea20000000800 */
[----:B0-----:R-:W-:Y:S01]  /*7180*/  FADD.FTZ R37, R26, R27 ;  /* 0x0000001b1a257221 */ /* 0x001fe20000010000 */
[----:B------:R-:W-:Y:S02]  /*7190*/  F2FP.BF16.F32.PACK_AB R153, R27, R26 ;  /* 0x0000001a1b99723e */ /* 0x000fe400000010ff */
[----:B------:R-:W-:-:S04]  /*71a0*/  R2UR UR7, R8 ;  /* 0x00000000080772ca */ /* 0x000fc800000e0000 */
[----:B------:R-:W0:Y:S01]  /*71b0*/  MUFU.EX2 R34, R34 ;  /* 0x0000002200227308 */ /* 0x000e220000000800 */
[----:B-1----:R-:W-:-:S07]  /*71c0*/  FADD.FTZ R4, R30, R37 ;  /* 0x000000251e047221 */ /* 0x002fce0000010000 */
[----:B------:R-:W1:Y:S01]  /*71d0*/  MUFU.EX2 R35, R35 ;  /* 0x0000002300237308 */ /* 0x000e620000000800 */
[C---:B--2---:R-:W-:Y:S01]  /*71e0*/  FADD.FTZ R37, R31.reuse, R4 ;  /* 0x000000041f257221 */ /* 0x044fe20000010000 */
[----:B------:R-:W-:-:S05]  /*71f0*/  F2FP.BF16.F32.PACK_AB R155, R31, R30 ;  /* 0x0000001e1f9b723e */ /* 0x000fca00000010ff */
[----:B------:R2:W-:Y:S01]  /*7200*/  STSM.16.M88.4 [R186+0x36400], R152 ;  /* 0x03640098ba007844 */ /* 0x0005e20000000200 */
[----:B------:R-:W3:Y:S01]  /*7210*/  MUFU.EX2 R38, R38 ;  /* 0x0000002600267308 */ /* 0x000ee20000000800 */
[----:B0-----:R-:W-:-:S07]  /*7220*/  FADD.FTZ R4, R34, R37 ;  /* 0x0000002522047221 */ /* 0x001fce0000010000 */
[----:B------:R-:W0:Y:S01]  /*7230*/  MUFU.EX2 R39, R39 ;  /* 0x0000002700277308 */ /* 0x000e220000000800 */
[C---:B-1----:R-:W-:Y:S01]  /*7240*/  FADD.FTZ R37, R35.reuse, R4 ;  /* 0x0000000423257221 */ /* 0x042fe20000010000 */
[----:B------:R-:W-:-:S06]  /*7250*/  F2FP.BF16.F32.PACK_AB R157, R35, R34 ;  /* 0x00000022239d723e */ /* 0x000fcc00000010ff */
[----:B------:R-:W1:Y:S01]  /*7260*/  MUFU.EX2 R42, R42 ;  /* 0x0000002a002a7308 */ /* 0x000e620000000800 */
[----:B---3--:R-:W-:-:S07]  /*7270*/  FADD.FTZ R4, R38, R37 ;  /* 0x0000002526047221 */ /* 0x008fce0000010000 */
[----:B------:R-:W3:Y:S01]  /*7280*/  MUFU.EX2 R20, R20 ;  /* 0x0000001400147308 */ /* 0x000ee20000000800 */
[C---:B0-----:R-:W-:Y:S01]  /*7290*/  FADD.FTZ R37, R39.reuse, R4 ;  /* 0x0000000427257221 */ /* 0x041fe20000010000 */
[----:B------:R-:W-:-:S05]  /*72a0*/  F2FP.BF16.F32.PACK_AB R159, R39, R38 ;  /* 0x00000026279f723e */ /* 0x000fca00000010ff */
[----:B------:R2:W-:Y:S01]  /*72b0*/  STSM.16.M88.4 [R187], R156 ;  /* 0x0000009cbb007844 */ /* 0x0005e20000000200 */
[----:B------:R-:W0:Y:S01]  /*72c0*/  MUFU.EX2 R43, R43 ;  /* 0x0000002b002b7308 */ /* 0x000e220000000800 */
[----:B-1----:R-:W-:-:S07]  /*72d0*/  FADD.FTZ R4, R42, R37 ;  /* 0x000000252a047221 */ /* 0x002fce0000010000 */
[----:B------:R-:W1:Y:S01]  /*72e0*/  MUFU.EX2 R33, R28 ;  /* 0x0000001c00217308 */ /* 0x000e620000000800 */
[----:B---3--:R-:W-:-:S07]  /*72f0*/  FADD.FTZ R10, R20, R3 ;  /* 0x00000003140a7221 */ /* 0x008fce0000010000 */
[----:B------:R-:W3:Y:S01]  /*7300*/  MUFU.EX2 R46, R46 ;  /* 0x0000002e002e7308 */ /* 0x000ee20000000800 */
[C---:B0-----:R-:W-:Y:S01]  /*7310*/  FADD.FTZ R3, R43.reuse, R4 ;  /* 0x000000042b037221 */ /* 0x041fe20000010000 */
[----:B------:R-:W-:-:S06]  /*7320*/  F2FP.BF16.F32.PACK_AB R161, R43, R42 ;  /* 0x0000002a2ba1723e */ /* 0x000fcc00000010ff */
[----:B------:R-:W0:Y:S01]  /*7330*/  MUFU.EX2 R52, R52 ;  /* 0x0000003400347308 */ /* 0x000e220000000800 */
[C---:B-1----:R-:W-:Y:S01]  /*7340*/  FADD.FTZ R9, R33.reuse, R10 ;  /* 0x0000000a21097221 */ /* 0x042fe20000010000 */
[----:B------:R-:W-:-:S06]  /*7350*/  F2FP.BF16.F32.PACK_AB R164, R33, R20 ;  /* 0x0000001421a4723e */ /* 0x000fcc00000010ff */
[----:B------:R-:W1:Y:S01]  /*7360*/  MUFU.EX2 R47, R47 ;  /* 0x0000002f002f7308 */ /* 0x000e620000000800 */
[----:B---3--:R-:W-:-:S07]  /*7370*/  FADD.FTZ R4, R46, R3 ;  /* 0x000000032e047221 */ /* 0x008fce0000010000 */
[----:B------:R-:W3:Y:S01]  /*7380*/  MUFU.EX2 R50, R50 ;  /* 0x0000003200327308 */ /* 0x000ee20000000800 */
[----:B0-----:R-:W-:-:S07]  /*7390*/  FADD.FTZ R10, R52, R9 ;  /* 0x00000009340a7221 */ /* 0x001fce0000010000 */
[----:B------:R-:W0:Y:S01]  /*73a0*/  MUFU.EX2 R51, R51 ;  /* 0x0000003300337308 */ /* 0x000e220000000800 */
[C---:B-1----:R-:W-:Y:S01]  /*73b0*/  FADD.FTZ R9, R47.reuse, R4 ;  /* 0x000000042f097221 */ /* 0x042fe20000010000 */
[----:B------:R-:W-:-:S05]  /*73c0*/  F2FP.BF16.F32.PACK_AB R163, R47, R46 ;  /* 0x0000002e2fa3723e */ /* 0x000fca00000010ff */
[----:B------:R2:W-:Y:S01]  /*73d0*/  STSM.16.M88.4 [R189], R160 ;  /* 0x000000a0bd007844 */ /* 0x0005e20000000200 */
[----:B------:R-:W1:Y:S01]  /*73e0*/  MUFU.EX2 R11, R11 ;  /* 0x0000000b000b7308 */ /* 0x000e620000000800 */
[----:B---3--:R-:W-:-:S07]  /*73f0*/  FADD.FTZ R4, R50, R9 ;  /* 0x0000000932047221 */ /* 0x008fce0000010000 */
[----:B------:R-:W3:Y:S01]  /*7400*/  MUFU.EX2 R54, R54 ;  /* 0x0000003600367308 */ /* 0x000ee20000000800 */
[C---:B0-----:R-:W-:Y:S01]  /*7410*/  FADD.FTZ R9, R51.reuse, R4 ;  /* 0x0000000433097221 */ /* 0x041fe20000010000 */
[----:B------:R-:W-:-:S06]  /*7420*/  F2FP.BF16.F32.PACK_AB R165, R51, R50 ;  /* 0x0000003233a5723e */ /* 0x000fcc00000010ff */
[----:B------:R-:W0:Y:S01]  /*7430*/  MUFU.EX2 R55, R55 ;  /* 0x0000003700377308 */ /* 0x000e220000000800 */
[C---:B-1----:R-:W-:Y:S01]  /*7440*/  F2FP.BF16.F32.PACK_AB R166, R11.reuse, R52 ;  /* 0x000000340ba6723e */ /* 0x042fe200000010ff */
[----:B------:R-:W-:Y:S01]  /*7450*/  FADD.FTZ R3, R11, R10 ;  /* 0x0000000a0b037221 */ /* 0x000fe20000010000 */
[----:B---3--:R-:W-:Y:S01]  /*7460*/  FADD.FTZ R4, R54, R9 ;  /* 0x0000000936047221 */ /* 0x008fe20000010000 */
[----:B0-----:R-:W-:-:S03]  /*7470*/  F2FP.BF16.F32.PACK_AB R167, R55, R54 ;  /* 0x0000003637a7723e */ /* 0x001fc600000010ff */
[----:B------:R-:W-:Y:S02]  /*7480*/  FADD.FTZ R4, R55, R4 ;  /* 0x0000000437047221 */ /* 0x000fe40000010000 */
        /* <DEDUP_REMOVED lines=11> */
[----:B------:R-:W-:Y:S01]  /*7540*/  @UP0 ULDC UR18, c[0x0][0x450] ;  /* 0x0001140000120ab9 */ /* 0x000fe20000000800 */
[----:B------:R-:W-:Y:S02]  /*7550*/  WARPGROUP.DEPBAR.LE gsb0, 0x0 ;  /* 0x00008000000079c5 */ /* 0x000fe40000010000 */
[----:B------:R-:W-:-:S15]  /*7560*/  WARPGROUP.ARRIVE ;  /* 0x00000000000079c5 */ /* 0x000fde0000000000 */
[----:B------:R-:W-:-:S07]  /*7570*/  NOP ;  /* 0x0000000000007918 */ /* 0x000fce0000000000 */
[----:B------:R-:W-:Y:S03]  /*7580*/  HGMMA.64x256x16.F32.BF16 R24, R160, gdesc[UR20].tnspB, R24, gsb0 ;  /* 0x43e00014a0187df0 */ /* 0x000fe60008001818 */
[----:B------:R-:W-:Y:S02]  /*7590*/  WARPGROUP.DEPBAR.LE gsb0, 0x0 ;  /* 0x00008000000079c5 */ /* 0x000fe40000010000 */
[----:B------:R-:W-:-:S15]  /*75a0*/  WARPGROUP.ARRIVE ;  /* 0x00000000000079c5 */ /* 0x000fde0000000000 */
[----:B------:R-:W-:-:S08]  /*75b0*/  NOP ;  /* 0x0000000000007918 */ /* 0x000fd00000000000 */
[----:B------:R-:W-:Y:S01]  /*75c0*/  HGMMA.64x256x16.F32.BF16 R24, R164, gdesc[UR12].tnspB, R24, gsb0 ;  /* 0x43e0000ca4187df0 */ /* 0x000fe20008001818 */
[----:B------:R-:W-:Y:S02]  /*75d0*/  @UP0 ULDC UR14, c[0x0][0x44c] ;  /* 0x00011300000e0ab9 */ /* 0x000fe40000000800 */
[----:B------:R-:W-:-:S04]  /*75e0*/  UIMAD.WIDE.U32 UR14, UR5, UR14, URZ ;  /* 0x0000000e050e72a5 */ /* 0x000fc8000f8e003f */
[----:B------:R-:W-:-:S04]  /*75f0*/  @UP0 USHF.R.U32.HI UR5, URZ, UR18, UR15 ;  /* 0x000000123f050299 */ /* 0x000fc8000801160f */
[----:B------:R-:W-:-:S04]  /*7600*/  UIADD3 UR7, UR7, UR5, URZ ;  /* 0x0000000507077290 */ /* 0x000fc8000fffe03f */
[----:B------:R-:W-:Y:S01]  /*7610*/  UIADD3 UR10, UR7, UR10, URZ ;  /* 0x0000000a070a7290 */ /* 0x000fe2000fffe03f */
[----:B------:R-:W-:Y:S02]  /*7620*/  WARPGROUP.DEPBAR.LE gsb0, 0x0 ;  /* 0x00008000000079c5 */ /* 0x000fe40000010000 */
[----:B------:R-:W-:Y:S01]  /*7630*/  @!PT LDS RZ, [RZ] ;  /* 0x00000000fffff984 */ /* 0x000fe20000000800 */
[----:B------:R0:W-:Y:S06]  /*7640*/  MEMBAR.ALL.CTA ;  /* 0x0000000000007992 */ /* 0x0001ec0000008000 */
[----:B0-----:R-:W0:Y:S02]  /*7650*/  FENCE.VIEW.ASYNC.S ;  /* 0x00000000000073c6 */ /* 0x001e240000000000 */
[----:B0-----:R-:W-:Y:S01]  /*7660*/  NOP ;  /* 0x0000000000007918 */ /* 0x001fe20000000000 */
[----:B------:R-:W-:Y:S06]  /*7670*/  BAR.ARV 0xe, 0x100 ;  /* 0x0384000000007b1d */ /* 0x000fec0000002000 */
[----:B------:R0:W-:Y:S02]  /*7680*/  @!P1 SYNCS.ARRIVE.TRANS64.RED.A1T0 RZ, [R7+URZ], RZ ;  /* 0x000000ff07ff99a7 */ /* 0x0001e4000810043f */
[----:B0-----:R-:W-:Y:S01]  /*7690*/  VIADD R7, R168, 0xfffffffe ;  /* 0xfffffffea8077836 */ /* 0x001fe20000000000 */
[----:B--2---:R-:W-:Y:S06]  /*76a0*/  @P2 BRA `(.L_x_3165) ;  /* 0x0000000000442947 */ /* 0x004fec0003800000 */
        /* <DEDUP_REMOVED lines=10> */
.L_x_3166:
[----:B------:R-:W-:-:S11]  /*7750*/  UISETP.NE.AND UP2, UPT, UR11, 0x1, UPT ;  /* 0x000000010b00788c */ /* 0x000fd6000bf45270 */
[----:B------:R-:W-:Y:S02]  /*7760*/  @UP2 ULDC.64 UR22, c[0x0][0xae0] ;  /* 0x0002b80000162ab9 */ /* 0x000fe40000000a00 */
[----:B------:R-:W-:-:S04]  /*7770*/  UIMAD.WIDE.U32 UR14, UR5, UR22, URZ ;  /* 0x00000016050e72a5 */ /* 0x000fc8000f8e003f */
[----:B------:R-:W-:-:S12]  /*7780*/  @UP2 USHF.R.U32.HI UR5, URZ, UR23, UR15 ;  /* 0x000000173f052299 */ /* 0x000fd8000801160f */
.L_x_3167:
[----:B------:R-:W-:-:S04]  /*7790*/  UIMAD UR5, UR5, UR11, UR11 ;  /* 0x0000000b050572a4 */ /* 0x000fc8000f8e020b */
[----:B------:R-:W-:-:S04]  /*77a0*/  UISETP.LT.AND UP2, UPT, UR10, UR5, UPT ;  /* 0x000000050a00728c */ /* 0x000fc8000bf41270 */
[----:B------:R-:W-:-:S12]  /*77b0*/  USEL UR10, UR10, UR5, UP2 ;  /* 0x000000050a0a7287 */ /* 0x000fd80009000000 */
.L_x_3165:
[----:B------:R-:W-:Y:S01]  /*77c0*/  R2UR UR32, R191 ;  /* 0x00000000bf2072ca */ /* 0x000fe200000e0000 */
[----:B------:R-:W-:-:S04]  /*77d0*/  USHF.R.S32.HI UR5, URZ, 0x1f, UR10 ;  /* 0x0000001f3f057899 */ /* 0x000fc8000801140a */
[----:B------:R-:W-:-:S04]  /*77e0*/  ULEA.HI UR5, UR5, UR10, URZ, 0x6 ;  /* 0x0000000a05057291 */ /* 0x000fc8000f8f303f */
[----:B------:R-:W-:-:S04]  /*77f0*/  USHF.R.S32.HI UR5, URZ, 0x6, UR5 ;  /* 0x000000063f057899 */ /* 0x000fc80008011405 */
[----:B------:R-:W-:-:S04]  /*7800*/  UISETP.LT.AND UP2, UPT, UR32, UR5, UPT ;  /* 0x000000052000728c */ /* 0x000fc8000bf41270 */
[----:B------:R-:W-:-:S06]  /*7810*/  USEL UR32, UR32, UR5, !UP2 ;  /* 0x0000000520207287 */ /* 0x000fcc000d000000 */
[----:B------:R-:W-:-:S13]  /*7820*/  ISETP.GE.AND P2, PT, R7, UR32, PT ;  /* 0x0000002007007c0c */ /* 0x000fda000bf46270 */
[----:B------:R-:W-:Y:S05]  /*7830*/  @!P2 BRA `(.L_x_3168) ;  /* 0x000000340060a947 */ /* 0x000fea0003800000 */
.L_x_3185:
[----:B------:R-:W-:-:S04]  /*7840*/  UIADD3 UR7, UR37, 0x1, URZ ;  /* 0x0000000125077890 */ /* 0x000fc8000fffe03f */
[----:B------:R-:W-:-:S04]  /*7850*/  UISETP.NE.AND UP2, UPT, UR7, 0x2, UPT ;  /* 0x000000020700788c */ /* 0x000fc8000bf45270 */
[----:B------:R-:W-:Y:S02]  /*7860*/  USEL UR5, URZ, 0x1, UP2 ;  /* 0x000000013f057887 */ /* 0x000fe40009000000 */
[----:B------:R-:W-:-:S04]  /*7870*/  USEL UR7, UR7, URZ, UP2 ;  /* 0x0000003f07077287 */ /* 0x000fc80009000000 */
[----:B------:R-:W-:Y:S01]  /*7880*/  LOP3.LUT R2, R2, UR5, RZ, 0x3c, !PT ;  /* 0x0000000502027c12 */ /* 0x000fe2000f8e3cff */
[----:B--2---:R-:W-:Y:S07]  /*7890*/  @!P0 BRA `(.L_x_3169) ;  /* 0x0000000000048947 */ /* 0x004fee0003800000 */
[----:B------:R-:W-:Y:S01]  /*78a0*/  BPT.TRAP 0x1 ;  /* 0x000000040000795c */ /* 0x000fe20000300000 */
.L_x_3169:
[----:B------:R-:W-:Y:S01]  /*78b0*/  ULEA UR5, UR7, UR41, 0x3 ;  /* 0x0000002907057291 */ /* 0x000fe2000f8e183f */
[----:B------:R-:W-:-:S08]  /*78c0*/  SHF.L.U32 R8, R2, 0x1f, RZ ;  /* 0x0000001f02087819 */ /* 0x000fd000000006ff */
[----:B------:R0:W1:Y:S01]  /*78d0*/  SYNCS.PHASECHK.TRANS64.TRYWAIT P2, [UR5+0x38830], R8 ;  /* 0x03883008ff0075a7 */ /* 0x0000620008040145 */
[----:B------:R-:W-:Y:S05]  /*78e0*/  @!P0 BRA `(.L_x_3170) ;  /* 0x0000000000048947 */ /* 0x000fea0003800000 */
[----:B------:R-:W-:Y:S01]  /*78f0*/  BPT.TRAP 0x1 ;  /* 0x000000040000795c */ /* 0x000fe20000300000 */
.L_x_3170:
[----:B-1----:R-:W-:Y:S05]  /*7900*/  @P2 BRA `(.L_x_3171) ;  /* 0x0000000000082947 */ /* 0x002fea0003800000 */
[----:B------:R-:W1:Y:S02]  /*7910*/  SYNCS.PHASECHK.TRANS64.TRYWAIT P2, [UR5+0x38830], R8 ;  /* 0x03883008ff0075a7 */ /* 0x000e640008040145 */
[----:B-1----:R-:W-:Y:S05]  /*7920*/  @!P2 BRA `(.L_x_3172) ;  /* 0x0000017400dca947 */ /* 0x002fea0003800000 */
.L_x_3171:
[----:B------:R-:W-:Y:S01]  /*7930*/  R2UR UR10, R0 ;  /* 0x00000000000a72ca */ /* 0x000fe200000e0000 */
[----:B------:R-:W-:Y:S01]  /*7940*/  WARPGROUP.ARRIVE ;  /* 0x00000000000079c5 */ /* 0x000fe20000000000 */
[----:B------:R-:W-:Y:S01]  /*7950*/  UMOV UR11, 0x40000040 ;  /* 0x40000040000b7882 */ /* 0x000fe20000000000 */
[----:B------:R-:W-:Y:S01]  /*7960*/  UMOV UR15, 0x40000040 ;  /* 0x40000040000f7882 */ /* 0x000fe20000000000 */
[----:B------:R-:W-:Y:S01]  /*7970*/  UMOV UR19, 0x40000040 ;  /* 0x4000004000137882 */ /* 0x000fe20000000000 */
[----:B------:R-:W-:-:S08]  /*7980*/  UMOV UR23, 0x40000040 ;  /* 0x4000004000177882 */ /* 0x000fd00000000000 */
        /* <DEDUP_REMOVED lines=17> */
.L_x_3173:
[----:B------:R2:W3:Y:S01]  /*7aa0*/  SYNCS.PHASECHK.TRANS64.TRYWAIT P2, [UR5+0x38850], R8 ;  /* 0x03885008ff0075a7 */ /* 0x0004e20008040145 */
[----:B------:R-:W-:Y:S05]  /*7ab0*/  @!P0 BRA `(.L_x_3174) ;  /* 0x0000000000048947 */ /* 0x000fea0003800000 */
[----:B------:R-:W-:Y:S01]  /*7ac0*/  BPT.TRAP 0x1 ;  /* 0x000000040000795c */ /* 0x000fe20000300000 */
.L_x_3174:
[----:B---3--:R-:W-:Y:S05]  /*7ad0*/  @P2 BRA `(.L_x_3175) ;  /* 0x0000000000082947 */ /* 0x008fea0003800000 */
[----:B------:R-:W3:Y:S02]  /*7ae0*/  SYNCS.PHASECHK.TRANS64.TRYWAIT P2, [UR5+0x38850], R8 ;  /* 0x03885008ff0075a7 */ /* 0x000ee40008040145 */
[----:B---3--:R-:W-:Y:S05]  /*7af0*/  @!P2 BRA `(.L_x_3176) ;  /* 0x000001740080a947 */ /* 0x008fea0003800000 */
.L_x_3175:
[----:B------:R-:W-:Y:S01]  /*7b00*/  ULEA UR26, UR7, UR4, 0xc ;  /* 0x00000004071a7291 */ /* 0x000fe2000f8e603f */
[----:B------:R-:W-:Y:S01]  /*7b10*/  WARPGROUP.ARRIVE ;  /* 0x00000000000079c5 */ /* 0x000fe20000000000 */
[----:B------:R-:W-:Y:S01]  /*7b20*/  UMOV UR27, 0x40000040 ;  /* 0x40000040001b7882 */ /* 0x000fe20000000000 */
[----:B------:R-:W-:-:S04]  /*7b30*/  UIADD3 UR28, UR6, 0x2, URZ ;  /* 0x00000002061c7890 */ /* 0x000fc8000fffe03f */
[----:B-1----:R-:W1:Y:S01]  /*7b40*/  S2R R9, SR_TID.X ;  /* 0x0000000000097919 */ /* 0x002e620000002100 */
[----:B------:R-:W-:Y:S01]  /*7b50*/  UIADD3 UR30, UR26, 0x2, URZ ;  /* 0x000000021a1e7890 */ /* 0x000fe2000fffe03f */
[----:B------:R-:W-:Y:S01]  /*7b60*/  PLOP3.LUT P2, PT, PT, PT, UP0, 0x80, 0x0 ;  /* 0x000000000000781c */ /* 0x000fe20003f4f008 */
[----:B------:R-:W-:Y:S01]  /*7b70*/  UMOV UR29, 0x40000040 ;  /* 0x40000040001d7882 */ /* 0x000fe20000000000 */
[----:B------:R-:W-:Y:S01]  /*7b80*/  UMOV UR31, 0x40000040 ;  /* 0x40000040001f7882 */ /* 0x000fe20000000000 */
[----:B------:R-:W-:Y:S01]  /*7b90*/  HGMMA.64x64x16.F32.BF16 R152, gdesc[UR24], R152, gsb0 ;  /* 0x00e00000189879f0 */ /* 0x000fe20008001898 */
[----:B------:R-:W-:Y:S01]  /*7ba0*/  UIADD3 UR18, UR6, 0x800, URZ ;  /* 0x0000080006127890 */ /* 0x000fe2000fffe03f */
[----:B------:R-:W-:Y:S01]  /*7bb0*/  PLOP3.LUT P3, PT, PT, PT, UP0, 0x80, 0x0 ;  /* 0x000000000000781c */ /* 0x000fe20003f6f008 */
[----:B------:R-:W-:Y:S01]  /*7bc0*/  UIADD3 UR15, UR26, 0x800, URZ ;  /* 0x000008001a0f7890 */ /* 0x000fe2000fffe03f */
[----:B------:R-:W-:Y:S02]  /*7bd0*/  IMAD.IADD R20, R190, 0x1, R185 ;  /* 0x00000001be147824 */ /* 0x000fe400078e02b9 */
[----:B------:R-:W-:-:S02]  /*7be0*/  IMAD.SHL.U32 R11, R7, 0x40, RZ ;  /* 0x00000040070b7824 */ /* 0x000fc400078e00ff */
[----:B------:R-:W-:-:S03]  /*7bf0*/  IMAD.U32 R10, RZ, RZ, UR5 ;  /* 0x00000005ff0a7e24 */ /* 0x000fc6000f8e00ff */
[----:B------:R-:W-:-:S04]  /*7c00*/  IADD3 R14, -R19, 0x1, -R11 ;  /* 0x00000001130e7810 */ /* 0x000fc80007ffe90b */
[----:B------:R-:W-:Y:S02]  /*7c10*/  IADD3 R14, -R17, R14, R16 ;  /* 0x0000000e110e7210 */ /* 0x000fe40007ffe110 */
[----:B-1----:R-:W-:-:S05]  /*7c20*/  SHF.R.U32.HI R9, RZ, 0x7, R9 ;  /* 0x00000007ff097819 */ /* 0x002fca0000011609 */
[----:B0-2---:R-:W0:Y:S02]  /*7c30*/  SHFL.IDX PT, R8, R9, RZ, 0x1f ;  /* 0x00001fff09087589 */ /* 0x005e2400000e0000 */
[----:B0-----:R-:W-:-:S13]  /*7c40*/  R2UR UR10, R8 ;  /* 0x00000000080a72ca */ /* 0x001fda00000e0000 */
[----:B------:R-:W-:-:S03]  /*7c50*/  UISETP.GT.AND UP2, UPT, UR10, 0x7f, UPT ;  /* 0x0000007f0a00788c */ /* 0x000fc6000bf44270 */
[----:B------:R-:W-:Y:S01]  /*7c60*/  UMOV UR10, 0x4 ;  /* 0x00000004000a7882 */ /* 0x000fe20000000000 */
[----:B------:R-:W-:Y:S02]  /*7c70*/  USEL UR14, URZ, 0x2, !UP2 ;  /* 0x000000023f0e7887 */ /* 0x000fe4000d000000 */
[----:B------:R-:W-:Y:S01]  /*7c80*/  USEL UR11, UR10, 0x2, UP2 ;  /* 0x000000020a0b7887 */ /* 0x000fe20009000000 */
[----:B------:R-:W-:Y:S02]  /*7c90*/  WARPGROUP.DEPBAR.LE gsb0, 0x0 ;  /* 0x00008000000079c5 */ /* 0x000fe40000010000 */
[----:B------:R-:W-:Y:S01]  /*7ca0*/  WARPGROUP.ARRIVE ;  /* 0x00000000000079c5 */ /* 0x000fe20000000000 */
[----:B------:R-:W-:-:S05]  /*7cb0*/  USEL UR10, UR10, 0x6, !UP2 ;  /* 0x000000060a0a7887 */ /* 0x000fca000d000000 */
        /* <DEDUP_REMOVED lines=238> */
[----:B------:R-:W-:Y:S01]  /*8ba0*/  @UP0 ULDC UR10, c[0x0][0x44c] ;  /* 0x00011300000a0ab9 */ /* 0x000fe20000000800 */
[----:B------:R-:W-:Y:S01]  /*8bb0*/  ULDC UR26, c[0x0][0xad4] ;  /* 0x0002b500001a7ab9 */ /* 0x000fe20000000800 */
[----:B------:R-:W-:Y:S01]  /*8bc0*/  @P2 IMAD.HI.U32 R8, R20, UR10, RZ ;  /* 0x0000000a14082c27 */ /* 0x000fe2000f8e00ff */
[----:B------:R-:W-:Y:S01]  /*8bd0*/  @UP0 ULDC UR10, c[0x0][0x450] ;  /* 0x00011400000a0ab9 */ /* 0x000fe20000000800 */
[----:B------:R-:W-:Y:S01]  /*8be0*/  PLOP3.LUT P2, PT, PT, PT, UP1, 0x40, 0x0 ;  /* 0x000000000000781c */ /* 0x000fe20003f4e818 */
[----:B------:R-:W-:-:S02]  /*8bf0*/  ULOP3.LUT UR5, URZ, UR26, URZ, 0x33, !UPT ;  /* 0x0000001a3f057292 */ /* 0x000fc4000f8e333f */
[----:B------:R-:W-:Y:S01]  /*8c00*/  @P3 SHF.R.U32.HI R20, RZ, UR10, R8 ;  /* 0x0000000aff143c19 */ /* 0x000fe20008011608 */
[----:B------:R-:W-:Y:S01]  /*8c10*/  @!P1 VIADD R8, R10, 0x38840 ;  /* 0x000388400a089836 */ /* 0x000fe20000000000 */
[----:B------:R-:W-:Y:S02]  /*8c20*/  ULDC UR10, c[0x0][0xad8] ;  /* 0x0002b600000a7ab9 */ /* 0x000fe40000000800 */
[C---:B------:R-:W-:Y:S01]  /*8c30*/  VIADD R15, R14.reuse, UR10 ;  /* 0x0000000a0e0f7c36 */ /* 0x040fe20008000000 */
[----:B------:R-:W0:Y:S01]  /*8c40*/  SHFL.IDX PT, R21, R20, RZ, 0x1c1f ;  /* 0x001c1fff14157589 */ /* 0x000e2200000e0000 */
[----:B------:R-:W-:Y:S01]  /*8c50*/  @!P1 PRMT R8, RZ, 0x654, R8 ;  /* 0x00000654ff089816 */ /* 0x000fe20000000008 */
[----:B------:R-:W-:Y:S01]  /*8c60*/  VIADD R14, R14, UR5 ;  /* 0x000000050e0e7c36 */ /* 0x000fe20008000000 */
[----:B------:R-:W-:Y:S01]  /*8c70*/  ULDC UR5, c[0x0][0xadc] ;  /* 0x0002b70000057ab9 */ /* 0x000fe20000000800 */
[C---:B0-----:R-:W-:Y:S02]  /*8c80*/  IMAD.IADD R13, R21.reuse, 0x1, R15 ;  /* 0x00000001150d7824 */ /* 0x041fe400078e020f */
[----:B------:R-:W-:Y:S01]  /*8c90*/  IMAD.IADD R12, R21, 0x1, R14 ;  /* 0x00000001150c7824 */ /* 0x000fe200078e020e */
[----:B------:R-:W-:-:S02]  /*8ca0*/  WARPGROUP.DEPBAR.LE gsb0, 0x0 ;  /* 0x00008000000079c5 */ /* 0x000fc40000010000 */
[----:B------:R-:W-:-:S06]  /*8cb0*/  WARPGROUP.ARRIVE ;  /* 0x00000000000079c5 */ /* 0x000fcc0000000000 */
[----:B------:R-:W-:Y:S03]  /*8cc0*/  HGMMA.64x64x16.F32.BF16 R152, gdesc[UR28], R152, gsb0 ;  /* 0x00e000001c9879f0 */ /* 0x000fe60008001898 */
[----:B------:R-:W-:Y:S02]  /*8cd0*/  WARPGROUP.DEPBAR.LE gsb0, 0x0 ;  /* 0x00008000000079c5 */ /* 0x000fe40000010000 */
[----:B------:R0:W-:Y:S01]  /*8ce0*/  @!P1 SYNCS.ARRIVE.TRANS64.RED.A1T0 RZ, [R8+URZ], RZ ;  /* 0x000000ff08ff99a7 */ /* 0x0001e2000810043f */
[----:B------:R-:W-:Y:S05]  /*8cf0*/  @P2 BRA `(.L_x_3177) ;  /* 0x0000000000582947 */ /* 0x000fea0003800000 */
[----:B------:R-:W-:Y:S01]  /*8d00*/  IADD3 R21, -R17, R16, R21 ;  /* 0x0000001011157210 */ /* 0x000fe20007ffe115 */
[----:B------:R-:W-:Y:S03]  /*8d10*/  BSSY B0, `(.L_x_3178) ;  /* 0x0000010000007945 */ /* 0x000fe60003800000 */
[----:B------:R-:W-:-:S13]  /*8d20*/  ISETP.GT.AND P2, PT, R21, -0x1, PT ;  /* 0xffffffff1500780c */ /* 0x000fda0003f44270 */
[----:B------:R-:W-:Y:S05]  /*8d30*/  @P2 BRA `(.L_x_3179) ;  /* 0x0000000000202947 */ /* 0x000fea0003800000 */
[----:B------:R-:W-:Y:S01]  /*8d40*/  IMAD.U32 R234, RZ, RZ, UR5 ;  /* 0x00000005ffea7e24 */ /* 0x000fe2000f8e00ff */
[----:B------:R-:W-:-:S04]  /*8d50*/  LOP3.LUT R21, RZ, R21, RZ, 0x33, !PT ;  /* 0x00000015ff157212 */ /* 0x000fc800078e33ff */
[----:B------:R-:W-:-:S13]  /*8d60*/  ISETP.NE.AND P2, PT, R234, 0x1, PT ;  /* 0x00000001ea00780c */ /* 0x000fda0003f45270 */
[----:B0-----:R-:W0:Y:S02]  /*8d70*/  @P2 LDC.64 R8, c[0x0][0xae0] ;  /* 0x0002b800ff082b82 */ /* 0x001e240000000a00 */
[----:B0-----:R-:W-:-:S05]  /*8d80*/  @P2 IMAD.HI.U32 R8, R21, R8, RZ ;  /* 0x0000000815082227 */ /* 0x001fca00078e00ff */
[----:B------:R-:W-:-:S04]  /*8d90*/  @P2 SHF.R.U32.HI R21, RZ, R9, R8 ;  /* 0x00000009ff152219 */ /* 0x000fc80000011608 */
[----:B------:R-:W-:Y:S01]  /*8da0*/  LOP3.LUT R21, RZ, R21, RZ, 0x33, !PT ;  /* 0x00000015ff157212 */ /* 0x000fe200078e33ff */
[----:B------:R-:W-:Y:S06]  /*8db0*/  BRA `(.L_x_3180) ;  /* 0x0000000000147947 */ /* 0x000fec0003800000 */
.L_x_3179:
[----:B------:R-:W-:-:S05]  /*8dc0*/  IMAD.U32 R234, RZ, RZ, UR5 ;  /* 0x00000005ffea7e24 */ /* 0x000fca000f8e00ff */
[----:B------:R-:W-:-:S13]  /*8dd0*/  ISETP.NE.AND P2, PT, R234, 0x1, PT ;  /* 0x00000001ea00780c */ /* 0x000fda0003f45270 */
[----:B0-----:R-:W0:Y:S02]  /*8de0*/  @P2 LDC.64 R8, c[0x0][0xae0] ;  /* 0x0002b800ff082b82 */ /* 0x001e240000000a00 */
[----:B0-----:R-:W-:-:S05]  /*8df0*/  @P2 IMAD.HI.U32 R8, R21, R8, RZ ;  /* 0x0000000815082227 */ /* 0x001fca00078e00ff */
[----:B------:R-:W-:-:S07]  /*8e00*/  @P2 SHF.R.U32.HI R21, RZ, R9, R8 ;  /* 0x00000009ff152219 */ /* 0x000fce0000011608 */
.L_x_3180:
[----:B------:R-:W-:Y:S05]  /*8e10*/  BSYNC B0 ;  /* 0x0000000000007941 */ /* 0x000fea0003800000 */
.L_x_3178:
[----:B------:R-:W-:-:S04]  /*8e20*/  IMAD R21, R21, R234, -R11 ;  /* 0x000000ea15157224 */ /* 0x000fc800078e0a0b */
[----:B------:R-:W-:-:S05]  /*8e30*/  IMAD.IADD R21, R21, 0x1, -R19 ;  /* 0x0000000115157824 */ /* 0x000fca00078e0a13 */
[----:B------:R-:W-:Y:S02]  /*8e40*/  VIMNMX R12, R12, R21, !PT ;  /* 0x000000150c0c7248 */ /* 0x000fe40007fe0100 */
[----:B------:R-:W-:-:S07]  /*8e50*/  VIADDMNMX R13, R21, R234, R13, PT ;  /* 0x000000ea150d7246 */ /* 0x000fce000380010d */
.L_x_3177:
[----:B------:R-:W-:Y:S01]  /*8e60*/  ISETP.GT.AND P2, PT, R7, -0x1, PT ;  /* 0xffffffff0700780c */ /* 0x000fe20003f44270 */
[----:B0-----:R-:W0:Y:S03]  /*8e70*/  SHFL.IDX PT, R8, R20, 0x1, 0x1c1f ;  /* 0x003c1f0014087f89 */ /* 0x001e2600000e0000 */
        /* <DEDUP_REMOVED lines=11> */
[--C-:B0-----:R-:W-:Y:S01]  /*8f30*/  IMAD.IADD R15, R15, 0x1, R8.reuse ;  /* 0x000000010f0f7824 */ /* 0x101fe200078e0208 */
[C---:B------:R-:W-:Y:S01]  /*8f40*/  ISETP.LT.OR P6, PT, R13.reuse, 0x9, P6 ;  /* 0x000000090d00780c */ /* 0x040fe200037c1670 */
[----:B------:R-:W-:Y:S01]  /*8f50*/  IMAD.IADD R14, R14, 0x1, R8 ;  /* 0x000000010e0e7824 */ /* 0x000fe200078e0208 */
        /* <DEDUP_REMOVED lines=36> */
[----:B------:R-:W-:Y:S01]  /*91a0*/  FSEL R181, R181, -INF , !P3 ;  /* 0xff800000b5b57808 */ /* 0x000fe20005800000 */
        /* <DEDUP_REMOVED lines=13> */
.L_x_3183:
[----:B------:R-:W-:-:S05]  /*9280*/  IMAD.U32 R13, RZ, RZ, UR5 ;  /* 0x00000005ff0d7e24 */ /* 0x000fca000f8e00ff */
[----:B------:R-:W-:-:S13]  /*9290*/  ISETP.NE.AND P3, PT, R13, 0x1, PT ;  /* 0x000000010d00780c */ /* 0x000fda0003f65270 */
[----:B------:R-:W0:Y:S02]  /*92a0*/  @P3 LDC.64 R8, c[0x0][0xae0] ;  /* 0x0002b800ff083b82 */ /* 0x000e240000000a00 */
[----:B0-----:R-:W-:-:S05]  /*92b0*/  @P3 IMAD.HI.U32 R8, R12, R8, RZ ;  /* 0x000000080c083227 */ /* 0x001fca00078e00ff */
[----:B------:R-:W-:-:S07]  /*92c0*/  @P3 SHF.R.U32.HI R12, RZ, R9, R8 ;  /* 0x00000009ff0c3219 */ /* 0x000fce0000011608 */
.L_x_3184:
[----:B------:R-:W-:Y:S05]  /*92d0*/  BSYNC B0 ;  /* 0x0000000000007941 */ /* 0x000fea0003800000 */
.L_x_3182:
[----:B------:R-:W-:-:S04]  /*92e0*/  IMAD R11, R12, R13, -R11 ;  /* 0x0000000d0c0b7224 */ /* 0x000fc800078e0a0b */
[----:B------:R-:W-:-:S05]  /*92f0*/  IMAD.IADD R11, R11, 0x1, -R19 ;  /* 0x000000010b0b7824 */ /* 0x000fca00078e0a13 */
[----:B------:R-:W-:Y:S02]  /*9300*/  VIMNMX R14, R14, R11, !PT ;  /* 0x0000000b0e0e7248 */ /* 0x000fe40007fe0100 */
[----:B------:R-:W-:-:S07]  /*9310*/  VIADDMNMX R15, R11, R13, R15, PT ;  /* 0x0000000d0b0f7246 */ /* 0x000fce000380010f */
.L_x_3181:
[----:B------:R-:W-:Y:S01]  /*9320*/  FMNMX.FTZ R8, R152, R5, !PT ;  /* 0x0000000598087209 */ /* 0x000fe20007810000 */
[----:B------:R-:W-:Y:S01]  /*9330*/  ULDC UR19, c[0x0][0xa80] ;  /* 0x0002a00000137ab9 */ /* 0x000fe20000000800 */
[----:B------:R-:W-:Y:S01]  /*9340*/  LOP3.LUT R18, R18, 0xffffdfff, RZ, 0xc0, !PT ;  /* 0xffffdfff12127812 */ /* 0x000fe200078ec0ff */
[----:B------:R-:W-:Y:S01]  /*9350*/  ULEA UR10, UR7, UR42, 0xc ;  /* 0x0000002a070a7291 */ /* 0x000fe2000f8e603f */
[----:B------:R-:W-:Y:S01]  /*9360*/  FMNMX.FTZ R8, R153, R8, !PT ;  /* 0x0000000899087209 */ /* 0x000fe20007810000 */
[----:B------:R-:W-:Y:S01]  /*9370*/  UMOV UR11, 0x40000040 ;  /* 0x40000040000b7882 */ /* 0x000fe20000000000 */
[----:B------:R-:W-:Y:S01]  /*9380*/  @P1 LOP3.LUT R18, R18, 0x2000, RZ, 0xfc, !PT ;  /* 0x0000200012121812 */ /* 0x000fe200078efcff */
[----:B------:R-:W-:Y:S01]  /*9390*/  UIADD3 UR14, UR10, 0x80, URZ ;  /* 0x000000800a0e7890 */ /* 0x000fe2000fffe03f */
[----:B------:R-:W-:Y:S01]  /*93a0*/  FMNMX.FTZ R8, R156, R8, !PT ;  /* 0x000000089c087209 */ /* 0x000fe20007810000 */
[----:B------:R-:W-:Y:S01]  /*93b0*/  UMOV UR15, 0x40000040 ;  /* 0x40000040000f7882 */ /* 0x000fe20000000000 */
        /* <DEDUP_REMOVED lines=8> */
[C---:B------:R-:W-:Y:S02]  /*9440*/  ISETP.GT.AND P3, PT, R14.reuse, 0x1, P2 ;  /* 0x000000010e00780c */ /* 0x040fe40001764270 */
[----:B------:R-:W-:Y:S02]  /*9450*/  FMNMX.FTZ R8, R165, R8, !PT ;  /* 0x00000008a5087209 */ /* 0x000fe40007810000 */
[----:B------:R-:W-:Y:S02]  /*9460*/  ISETP.GT.AND P4, PT, R14, 0x8, P2 ;  /* 0x000000080e00780c */ /* 0x000fe40001784270 */
[----:B------:R-:W-:Y:S02]  /*9470*/  FMNMX.FTZ R8, R168, R8, !PT ;  /* 0x00000008a8087209 */ /* 0x000fe40007810000 */
[----:B------:R-:W-:-:S02]  /*9480*/  ISETP.GT.AND P5, PT, R14, 0x9, P2 ;  /* 0x000000090e00780c */ /* 0x000fc400017a4270 */
[----:B------:R-:W-:Y:S02]  /*9490*/  FMNMX.FTZ R8, R169, R8, !PT ;  /* 0x00000008a9087209 */ /* 0x000fe40007810000 */
[----:B------:R-:W-:Y:S02]  /*94a0*/  @P1 LOP3.LUT R18, R18, 0x2, RZ, 0xfc, !PT ;  /* 0x0000000212121812 */ /* 0x000fe400078efcff */
[----:B------:R-:W-:Y:S02]  /*94b0*/  FMNMX.FTZ R8, R172, R8, !PT ;  /* 0x00000008ac087209 */ /* 0x000fe40007810000 */
[----:B------:R-:W-:Y:S02]  /*94c0*/  ISETP.LT.OR P3, PT, R15, 0x2, P3 ;  /* 0x000000020f00780c */ /* 0x000fe40001f61670 */
        /* <DEDUP_REMOVED lines=17> */
[----:B------:R-:W0:Y:S01]  /*95e0*/  SHFL.BFLY PT, R9, R8, 0x2, 0x1f ;  /* 0x0c401f0008097f89 */ /* 0x000e2200000e0000 */
        /* <DEDUP_REMOVED lines=16> */
[C---:B------:R-:W-:Y:S02]  /*96f0*/  ISETP.LT.OR P0, PT, R15.reuse, 0x21, P0 ;  /* 0x000000210f00780c */ /* 0x040fe40000701670 */
[----:B0-----:R-:W-:Y:S02]  /*9700*/  FMNMX.FTZ R8, R8, R9, !PT ;  /* 0x0000000908087209 */ /* 0x001fe40007810000 */
[C---:B------:R-:W-:Y:S02]  /*9710*/  ISETP.LT.OR P1, PT, R15.reuse, 0x1, P1 ;  /* 0x000000010f00780c */ /* 0x040fe40000f21670 */
[----:B------:R-:W-:Y:S01]  /*9720*/  ISETP.LT.OR P6, PT, R15, 0x31, P6 ;  /* 0x000000310f00780c */ /* 0x000fe200037c1670 */
[----:B------:R-:W0:Y:S01]  /*9730*/  SHFL.BFLY PT, R9, R8, 0x1, 0x1f ;  /* 0x0c201f0008097f89 */ /* 0x000e2200000e0000 */
[----:B------:R-:W-:-:S02]  /*9740*/  FSEL R154, R154, -INF , !P1 ;  /* 0xff8000009a9a7808 */ /* 0x000fc40004800000 */
[----:B------:R-:W-:-:S04]  /*9750*/  @P2 LOP3.LUT R18, R18, 0x20, RZ, 0xfc, !PT ;  /* 0x0000002012122812 */ /* 0x000fc800078efcff */
[C---:B------:R-:W-:Y:S02]  /*9760*/  LOP3.LUT P2, RZ, R18.reuse, 0x8, RZ, 0xc0, !PT ;  /* 0x0000000812ff7812 */ /* 0x040fe4000784c0ff */
[----:B------:R-:W-:Y:S02]  /*9770*/  LOP3.LUT R18, R18, 0xfffffeff, RZ, 0xc0, !PT ;  /* 0xfffffeff12127812 */ /* 0x000fe400078ec0ff */
[C---:B------:R-:W-:Y:S02]  /*9780*/  ISETP.LT.OR P2, PT, R15.reuse, 0x39, P2 ;  /* 0x000000390f00780c */ /* 0x040fe40001741670 */
[----:B------:R-:W-:Y:S02]  /*9790*/  @P0 LOP3.LUT R18, R18, 0x100, RZ, 0xfc, !PT ;  /* 0x0000010012120812 */ /* 0x000fe400078efcff */
[----:B------:R-:W-:Y:S02]  /*97a0*/  ISETP.LT.OR P0, PT, R15, 0x22, P3 ;  /* 0x000000220f00780c */ /* 0x000fe40001f01670 */
[----:B------:R-:W-:-:S02]  /*97b0*/  LOP3.LUT P3, RZ, R18, 0x2, RZ, 0xc0, !PT ;  /* 0x0000000212ff7812 */ /* 0x000fc4000786c0ff */
[----:B------:R-:W-:Y:S02]  /*97c0*/  LOP3.LUT R18, R18, 0xffffffbf, RZ, 0xc0, !PT ;  /* 0xffffffbf12127812 */ /* 0x000fe400078ec0ff */
[----:B------:R-:W-:Y:S02]  /*97d0*/  ISETP.LT.OR P3, PT, R15, 0x32, P3 ;  /* 0x000000320f00780c */ /* 0x000fe40001f61670 */
[----:B------:R-:W-:Y:S02]  /*97e0*/  FSEL R182, R182, -INF , !P2 ;  /* 0xff800000b6b67808 */ /* 0x000fe40005000000 */
[----:B0-----:R-:W-:Y:S02]  /*97f0*/  FMNMX.FTZ R8, R8, R9, !PT ;  /* 0x0000000908087209 */ /* 0x001fe40007810000 */
[----:B------:R-:W-:Y:S02]  /*9800*/  FSEL R179, R179, -INF , !P3 ;  /* 0xff800000b3b37808 */ /* 0x000fe40005800000 */
[----:B------:R-:W-:-:S02]  /*9810*/  @P0 LOP3.LUT R18, R18, 0x40, RZ, 0xfc, !PT ;  /* 0x0000004012120812 */ /* 0x000fc400078efcff */
[C---:B------:R-:W-:Y:S02]  /*9820*/  ISETP.LT.OR P0, PT, R15.reuse, 0x29, P4 ;  /* 0x000000290f00780c */ /* 0x040fe40002701670 */
        /* <DEDUP_REMOVED lines=38> */
[----:B------:R-:W0:Y:S01]  /*9a90*/  MUFU.EX2 R153, R153 ;  /* 0x0000009900997308 */ /* 0x000e220000000800 */
        /* <DEDUP_REMOVED lines=9> */
[----:B------:R-:W-:Y:S01]  /*9b30*/  MUFU.EX2 R12, R160 ;  /* 0x000000a0000c7308 */ /* 0x000fe20000000800 */
        /* <DEDUP_REMOVED lines=18> */
[----:B------:R-:W-:Y:S02]  /*9c60*/  MUFU.EX2 R160, R168 ;  /* 0x000000a800a07308 */ /* 0x000fe40000000800 */
[----:B------:R-:W-:Y:S01]  /*9c70*/  @!P1 VIADD R10, R10, 0x38860 ;  /* 0x000388600a0a9836 */ /* 0x000fe20000000000 */
[----:B------:R-:W-:-:S04]  /*9c80*/  FMNMX.FTZ R9, R183, R9, !PT ;  /* 0x00000009b7097209 */ /* 0x000fc80007810000 */
[----:B------:R-:W-:Y:S01]  /*9c90*/  @!P1 PRMT R10, RZ, 0x654, R10 ;  /* 0x00000654ff0a9816 */ /* 0x000fe2000000000a */
[----:B------:R-:W1:Y:S01]  /*9ca0*/  SHFL.BFLY PT, R11, R9, 0x2, 0x1f ;  /* 0x0c401f00090b7f89 */ /* 0x000e6200000e0000 */
[----:B------:R-:W-:Y:S08]  /*9cb0*/  MUFU.EX2 R169, R169 ;  /* 0x000000a900a97308 */ /* 0x000ff00000000800 */
[----:B------:R-:W-:Y:S08]  /*9cc0*/  MUFU.EX2 R172, R172 ;  /* 0x000000ac00ac7308 */ /* 0x000ff00000000800 */
[----:B------:R-:W-:Y:S01]  /*9cd0*/  MUFU.EX2 R173, R173 ;  /* 0x000000ad00ad7308 */ /* 0x000fe20000000800 */
[----:B-1----:R-:W-:-:S07]  /*9ce0*/  FMNMX.FTZ R9, R9, R11, !PT ;  /* 0x0000000b09097209 */ /* 0x002fce0007810000 */
[----:B------:R-:W-:Y:S01]  /*9cf0*/  MUFU.EX2 R176, R176 ;  /* 0x000000b000b07308 */ /* 0x000fe20000000800 */
[----:B------:R-:W1:Y:S07]  /*9d00*/  SHFL.BFLY PT, R13, R9, 0x1, 0x1f ;  /* 0x0c201f00090d7f89 */ /* 0x000e6e00000e0000 */
[----:B------:R0:W-:Y:S08]  /*9d10*/  MUFU.EX2 R11, R156 ;  /* 0x0000009c000b7308 */ /* 0x0001f00000000800 */
[----:B------:R-:W-:Y:S01]  /*9d20*/  MUFU.EX2 R177, R177 ;  /* 0x000000b100b17308 */ /* 0x000fe20000000800 */
[----:B0-----:R-:W-:-:S07]  /*9d30*/  F2FP.BF16.F32.PACK_AB R156, R153, R152 ;  /* 0x00000098999c723e */ /* 0x001fce00000010ff */
[----:B------:R-:W-:Y:S01]  /*9d40*/  MUFU.EX2 R180, R180 ;  /* 0x000000b400b47308 */ /* 0x000fe20000000800 */
[----:B-1----:R-:W-:-:S04]  /*9d50*/  FMNMX.FTZ R9, R9, R13, !PT ;  /* 0x0000000d09097209 */ /* 0x002fc80007810000 */
[C---:B------:R-:W-:Y:S01]  /*9d60*/  FSETP.NEU.FTZ.AND P3, PT, R9.reuse, -INF , PT ;  /* 0xff8000000900780b */ /* 0x040fe20003f7d000 */
[C---:B------:R-:W-:Y:S02]  /*9d70*/  FMUL.FTZ R14, R9.reuse, UR19 ;  /* 0x00000013090e7c20 */ /* 0x040fe40008410000 */
[----:B------:R-:W-:Y:S01]  /*9d80*/  MUFU.EX2 R181, R181 ;  /* 0x000000b500b57308 */ /* 0x000fe20000000800 */
[----:B------:R-:W-:Y:S02]  /*9d90*/  FSEL R13, R9, RZ, P3 ;  /* 0x000000ff090d7208 */ /* 0x000fe40001800000 */
[----:B------:R-:W-:-:S03]  /*9da0*/  FSEL R14, R14, RZ, P3 ;  /* 0x000000ff0e0e7208 */ /* 0x000fc60001800000 */
[----:B------:R-:W-:Y:S02]  /*9db0*/  FADD.FTZ R13, -R13, R6 ;  /* 0x000000060d0d7221 */ /* 0x000fe40000010100 */
[----:B------:R0:W1:Y:S01]  /*9dc0*/  MUFU.EX2 R6, R5 ;  /* 0x0000000500067308 */ /* 0x0000620000000800 */
[--C-:B------:R-:W-:Y:S01]  /*9dd0*/  FFMA.FTZ R154, R154, UR19, -R14.reuse ;  /* 0x000000139a9a7c23 */ /* 0x100fe2000801080e */
[--C-:B------:R-:W-:Y:S01]  /*9de0*/  FFMA.FTZ R155, R155, UR19, -R14.reuse ;  /* 0x000000139b9b7c23 */ /* 0x100fe2000801080e */
[--C-:B------:R-:W-:Y:S01]  /*9df0*/  FFMA.FTZ R159, R159, UR19, -R14.reuse ;  /* 0x000000139f9f7c23 */ /* 0x100fe2000801080e */
[--C-:B------:R-:W-:Y:S01]  /*9e00*/  FFMA.FTZ R162, R162, UR19, -R14.reuse ;  /* 0x00000013a2a27c23 */ /* 0x100fe2000801080e */
[--C-:B------:R-:W-:Y:S01]  /*9e10*/  FFMA.FTZ R163, R163, UR19, -R14.reuse ;  /* 0x00000013a3a37c23 */ /* 0x100fe2000801080e */
[--C-:B------:R-:W-:Y:S01]  /*9e20*/  FFMA.FTZ R166, R166, UR19, -R14.reuse ;  /* 0x00000013a6a67c23 */ /* 0x100fe2000801080e */
[----:B------:R-:W-:Y:S01]  /*9e30*/  FFMA.FTZ R167, R167, UR19, -R14 ;  /* 0x00000013a7a77c23 */ /* 0x000fe2000801080e */
[----:B------:R-:W-:Y:S01]  /*9e40*/  MUFU.EX2 R155, R155 ;  /* 0x0000009b009b7308 */ /* 0x000fe20000000800 */
[----:B0-----:R-:W-:Y:S01]  /*9e50*/  FMUL.FTZ R5, R13, UR19 ;  /* 0x000000130d057c20 */ /* 0x001fe20008410000 */
[----:B------:R-:W-:-:S02]  /*9e60*/  IMAD.U32 R13, RZ, RZ, UR37 ;  /* 0x00000025ff0d7e24 */ /* 0x000fc4000f8e00ff */
[--C-:B------:R-:W-:Y:S01]  /*9e70*/  FFMA.FTZ R170, R170, UR19, -R14.reuse ;  /* 0x00000013aaaa7c23 */ /* 0x100fe2000801080e */
[--C-:B------:R-:W-:Y:S01]  /*9e80*/  FFMA.FTZ R171, R171, UR19, -R14.reuse ;  /* 0x00000013abab7c23 */ /* 0x100fe2000801080e */
[--C-:B------:R-:W-:Y:S01]  /*9e90*/  FFMA.FTZ R174, R174, UR19, -R14.reuse ;  /* 0x00000013aeae7c23 */ /* 0x100fe2000801080e */
[----:B------:R-:W-:Y:S02]  /*9ea0*/  @!P2 IMAD R13, R13, 0x40, R23 ;  /* 0x000000400d0da824 */ /* 0x000fe400078e0217 */
[----:B------:R-:W-:Y:S01]  /*9eb0*/  FFMA.FTZ R175, R175, UR19, -R14 ;  /* 0x00000013afaf7c23 */ /* 0x000fe2000801080e */
[----:B------:R-:W0:Y:S01]  /*9ec0*/  MUFU.EX2 R5, R5 ;  /* 0x0000000500057308 */ /* 0x000e220000000800 */
[----:B-1----:R-:W-:Y:S01]  /*9ed0*/  FFMA.FTZ R3, R6, R3, R152 ;  /* 0x0000000306037223 */ /* 0x002fe20000010098 */
[--C-:B------:R-:W-:Y:S01]  /*9ee0*/  FFMA.FTZ R178, R178, UR19, -R14.reuse ;  /* 0x00000013b2b27c23 */ /* 0x100fe2000801080e */
[----:B------:R-:W-:Y:S01]  /*9ef0*/  @!P2 LEA R13, R13, UR41, 0x2 ;  /* 0x000000290d0dac11 */ /* 0x000fe2000f8e10ff */
[--C-:B------:R-:W-:Y:S01]  /*9f00*/  FFMA.FTZ R179, R179, UR19, -R14.reuse ;  /* 0x00000013b3b37c23 */ /* 0x100fe2000801080e */
[----:B------:R-:W-:Y:S01]  /*9f10*/  FADD.FTZ R3, R153, R3 ;  /* 0x0000000399037221 */ /* 0x000fe20000010000 */
[--C-:B------:R-:W-:Y:S01]  /*9f20*/  FFMA.FTZ R182, R182, UR19, -R14.reuse ;  /* 0x00000013b6b67c23 */ /* 0x100fe2000801080e */
[----:B------:R-:W-:Y:S01]  /*9f30*/  F2FP.BF16.F32.PACK_AB R152, R161, R12 ;  /* 0x0000000ca198723e */ /* 0x000fe200000010ff */
[----:B------:R-:W-:Y:S01]  /*9f40*/  @!P2 STS [R13+0x38400], R6 ;  /* 0x038400060d00a388 */ /* 0x000fe20000000800 */
[----:B------:R-:W-:Y:S01]  /*9f50*/  FADD.FTZ R3, R11, R3 ;  /* 0x000000030b037221 */ /* 0x000fe20000010000 */
[----:B------:R-:W-:Y:S01]  /*9f60*/  MUFU.EX2 R159, R159 ;  /* 0x0000009f009f7308 */ /* 0x000fe20000000800 */
[-C--:B------:R-:W-:Y:S01]  /*9f70*/  FMUL.FTZ R24, R24, R6.reuse ;  /* 0x0000000618187220 */ /* 0x080fe20000410000 */
[-C--:B------:R-:W-:Y:S01]  /*9f80*/  FMUL.FTZ R25, R25, R6.reuse ;  /* 0x0000000619197220 */ /* 0x080fe20000410000 */
[----:B------:R-:W-:Y:S01]  /*9f90*/  FADD.FTZ R15, R157, R3 ;  /* 0x000000039d0f7221 */ /* 0x000fe20000010000 */
[-C--:B------:R-:W-:Y:S01]  /*9fa0*/  FMUL.FTZ R28, R28, R6.reuse ;  /* 0x000000061c1c7220 */ /* 0x080fe20000410000 */
[-C--:B------:R-:W-:Y:S01]  /*9fb0*/  FMUL.FTZ R29, R29, R6.reuse ;  /* 0x000000061d1d7220 */ /* 0x080fe20000410000 */
[-C--:B------:R-:W-:Y:S01]  /*9fc0*/  FMUL.FTZ R32, R32, R6.reuse ;  /* 0x0000000620207220 */ /* 0x080fe20000410000 */
[----:B0-----:R0:W-:Y:S01]  /*9fd0*/  @!P2 STS [R13+0x38420], R5 ;  /* 0x038420050d00a388 */ /* 0x0011e20000000800 */
[----:B------:R1:W2:Y:S01]  /*9fe0*/  MUFU.EX2 R3, R154 ;  /* 0x0000009a00037308 */ /* 0x0002a20000000800 */
[----:B------:R-:W-:Y:S01]  /*9ff0*/  FADD.FTZ R15, R12, R15 ;  /* 0x0000000f0c0f7221 */ /* 0x000fe20000010000 */
[-C--:B------:R-:W-:Y:S01]  /*a000*/  FMUL.FTZ R33, R33, R6.reuse ;  /* 0x0000000621217220 */ /* 0x080fe20000410000 */
[-C--:B------:R-:W-:Y:S01]  /*a010*/  FMUL.FTZ R36, R36, R6.reuse ;  /* 0x0000000624247220 */ /* 0x080fe20000410000 */
[-C--:B------:R-:W-:Y:S01]  /*a020*/  FMUL.FTZ R37, R37, R6.reuse ;  /* 0x0000000625257220 */ /* 0x080fe20000410000 */
[----:B------:R-:W-:Y:S01]  /*a030*/  FADD.FTZ R15, R161, R15 ;  /* 0x0000000fa10f7221 */ /* 0x000fe20000010000 */
[-C--:B------:R-:W-:Y:S01]  /*a040*/  FMUL.FTZ R40, R40, R6.reuse ;  /* 0x0000000628287220 */ /* 0x080fe20000410000 */
[----:B------:R-:W-:Y:S01]  /*a050*/  FMUL.FTZ R41, R41, R6 ;  /* 0x0000000629297220 */ /* 0x000fe20000410000 */
[----:B------:R3:W-:Y:S01]  /*a060*/  MUFU.EX2 R153, R162 ;  /* 0x000000a200997308 */ /* 0x0007e20000000800 */
[--C-:B0-----:R-:W-:Y:S01]  /*a070*/  FFMA.FTZ R13, R158, UR19, -R14.reuse ;  /* 0x000000139e0d7c23 */ /* 0x101fe2000801080e */
[----:B------:R-:W-:Y:S01]  /*a080*/  FFMA.FTZ R14, R183, UR19, -R14 ;  /* 0x00000013b70e7c23 */ /* 0x000fe2000801080e */
[----:B------:R-:W-:Y:S01]  /*a090*/  F2FP.BF16.F32.PACK_AB R158, R157, R11 ;  /* 0x0000000b9d9e723e */ /* 0x000fe200000010ff */
[----:B------:R-:W-:Y:S01]  /*a0a0*/  FADD.FTZ R11, R164, R15 ;  /* 0x0000000fa40b7221 */ /* 0x000fe20000010000 */
[----:B-1----:R-:W-:Y:S01]  /*a0b0*/  F2FP.BF16.F32.PACK_AB R154, R165, R164 ;  /* 0x000000a4a59a723e */ /* 0x002fe200000010ff */
[-C--:B------:R-:W-:Y:S01]  /*a0c0*/  FMUL.FTZ R44, R44, R6.reuse ;  /* 0x000000062c2c7220 */ /* 0x080fe20000410000 */
[----:B------:R-:W-:Y:S01]  /*a0d0*/  FMUL.FTZ R45, R45, R6 ;  /* 0x000000062d2d7220 */ /* 0x000fe20000410000 */
[----:B------:R-:W0:Y:S01]  /*a0e0*/  MUFU.EX2 R13, R13 ;  /* 0x0000000d000d7308 */ /* 0x000e220000000800 */
[----:B--2---:R-:W-:Y:S01]  /*a0f0*/  FFMA.FTZ R4, R5, R4, R3 ;  /* 0x0000000405047223 */ /* 0x004fe20000010003 */
[----:B------:R-:W-:Y:S01]  /*a100*/  FADD.FTZ R11, R165, R11 ;  /* 0x0000000ba50b7221 */ /* 0x000fe20000010000 */
[C---:B------:R-:W-:Y:S01]  /*a110*/  F2FP.BF16.F32.PACK_AB R157, R155.reuse, R3 ;  /* 0x000000039b9d723e */ /* 0x040fe200000010ff */
[----:B------:R-:W-:Y:S01]  /*a120*/  FMUL.FTZ R48, R48, R6 ;  /* 0x0000000630307220 */ /* 0x000fe20000410000 */
[----:B------:R-:W-:Y:S01]  /*a130*/  FADD.FTZ R4, R155, R4 ;  /* 0x000000049b047221 */ /* 0x000fe20000010000 */
[----:B------:R-:W-:Y:S01]  /*a140*/  FADD.FTZ R11, R160, R11 ;  /* 0x0000000ba00b7221 */ /* 0x000fe20000010000 */
[----:B------:R-:W-:Y:S01]  /*a150*/  F2FP.BF16.F32.PACK_AB R160, R169, R160 ;  /* 0x000000a0a9a0723e */ /* 0x000fe200000010ff */
[----:B------:R-:W1:Y:S01]  /*a160*/  MUFU.EX2 R163, R163 ;  /* 0x000000a300a37308 */ /* 0x000e620000000800 */
[----:B---3--:R-:W-:Y:S01]  /*a170*/  F2FP.BF16.F32.PACK_AB R162, R173, R172 ;  /* 0x000000acada2723e */ /* 0x008fe200000010ff */
[-C--:B------:R-:W-:Y:S01]  /*a180*/  FMUL.FTZ R49, R49, R6.reuse ;  /* 0x0000000631317220 */ /* 0x080fe20000410000 */
[-C--:B------:R-:W-:Y:S01]  /*a190*/  FMUL.FTZ R52, R52, R6.reuse ;  /* 0x0000000634347220 */ /* 0x080fe20000410000 */
[-C--:B------:R-:W-:Y:S01]  /*a1a0*/  FMUL.FTZ R53, R53, R6.reuse ;  /* 0x0000000635357220 */ /* 0x080fe20000410000 */
[-C--:B------:R-:W-:Y:S01]  /*a1b0*/  FMUL.FTZ R56, R56, R6.reuse ;  /* 0x0000000638387220 */ /* 0x080fe20000410000 */
[-C--:B------:R-:W-:Y:S01]  /*a1c0*/  FMUL.FTZ R57, R57, R6.reuse ;  /* 0x0000000639397220 */ /* 0x080fe20000410000 */
[-C--:B------:R-:W-:Y:S01]  /*a1d0*/  FMUL.FTZ R60, R60, R6.reuse ;  /* 0x000000063c3c7220 */ /* 0x080fe20000410000 */
[----:B------:R-:W2:Y:S01]  /*a1e0*/  MUFU.EX2 R166, R166 ;  /* 0x000000a600a67308 */ /* 0x000ea20000000800 */
        /* <DEDUP_REMOVED lines=9> */
[----:B-1----:R-:W-:Y:S01]  /*a280*/  F2FP.BF16.F32.PACK_AB R153, R163, R153 ;  /* 0x00000099a399723e */ /* 0x002fe200000010ff */
[-C--:B------:R-:W-:Y:S01]  /*a290*/  FMUL.FTZ R69, R69, R6.reuse ;  /* 0x0000000645457220 */ /* 0x080fe20000410000 */
[-C--:B------:R-:W-:Y:S01]  /*a2a0*/  FMUL.FTZ R72, R72, R6.reuse ;  /* 0x0000000648487220 */ /* 0x080fe20000410000 */
[----:B------:R-:W0:Y:S01]  /*a2b0*/  MUFU.EX2 R167, R167 ;  /* 0x000000a700a77308 */ /* 0x000e220000000800 */
[----:B------:R-:W-:Y:S01]  /*a2c0*/  FADD.FTZ R4, R163, R4 ;  /* 0x00000004a3047221 */ /* 0x000fe20000010000 */
[-C--:B------:R-:W-:Y:S01]  /*a2d0*/  FMUL.FTZ R73, R73, R6.reuse ;  /* 0x0000000649497220 */ /* 0x080fe20000410000 */
[-C--:B------:R-:W-:Y:S01]  /*a2e0*/  FMUL.FTZ R76, R76, R6.reuse ;  /* 0x000000064c4c7220 */ /* 0x080fe20000410000 */
[-C--:B------:R-:W-:Y:S01]  /*a2f0*/  FMUL.FTZ R77, R77, R6.reuse ;  /* 0x000000064d4d7220 */ /* 0x080fe20000410000 */
[----:B--2---:R-:W-:Y:S01]  /*a300*/  FADD.FTZ R3, R166, R4 ;  /* 0x00000004a6037221 */ /* 0x004fe20000010000 */
        /* <DEDUP_REMOVED lines=11> */
[C---:B0-----:R-:W-:Y:S01]  /*a3c0*/  F2FP.BF16.F32.PACK_AB R155, R167.reuse, R166 ;  /* 0x000000a6a79b723e */ /* 0x041fe200000010ff */
[----:B------:R-:W-:Y:S01]  /*a3d0*/  FADD.FTZ R3, R167, R3 ;  /* 0x00000003a7037221 */ /* 0x000fe20000010000 */
        /* <DEDUP_REMOVED lines=99> */
[----:B------:R-:W-:Y:S01]  /*aa10*/  F2FP.BF16.F32.PACK_AB R164, R177, R176 ;  /* 0x000000b0b1a4723e */ /* 0x000fe200000010ff */
[----:B------:R2:W-:Y:S01]  /*aa20*/  STSM.16.M88.4 [R186+0x36400], R156 ;  /* 0x0364009cba007844 */ /* 0x0005e20000000200 */
[----:B------:R-:W-:Y:S01]  /*aa30*/  F2FP.BF16.F32.PACK_AB R166, R181, R180 ;  /* 0x000000b4b5a6723e */ /* 0x000fe200000010ff */
[----:B------:R-:W-:Y:S01]  /*aa40*/  FADD.FTZ R3, R170, R3 ;  /* 0x00000003aa037221 */ /* 0x000fe20000010000 */
[----:B-1----:R-:W-:Y:S01]  /*aa50*/  F2FP.BF16.F32.PACK_AB R165, R179, R178 ;  /* 0x000000b2b3a5723e */ /* 0x002fe200000010ff */
[----:B------:R2:W-:Y:S01]  /*aa60*/  STSM.16.M88.4 [R187], R152 ;  /* 0x00000098bb007844 */ /* 0x0005e20000000200 */
[----:B0-----:R-:W-:Y:S01]  /*aa70*/  F2FP.BF16.F32.PACK_AB R167, R14, R182 ;  /* 0x000000b60ea7723e */ /* 0x001fe200000010ff */
[----:B------:R-:W-:Y:S01]  /*aa80*/  FADD.FTZ R11, R169, R11 ;  /* 0x0000000ba90b7221 */ /* 0x000fe20000010000 */
[----:B------:R-:W-:Y:S01]  /*aa90*/  FADD.FTZ R3, R171, R3 ;  /* 0x00000003ab037221 */ /* 0x000fe20000010000 */
[----:B------:R2:W-:Y:S01]  /*aaa0*/  STSM.16.M88.4 [R189], R160 ;  /* 0x000000a0bd007844 */ /* 0x0005e20000000200 */
[----:B------:R-:W-:Y:S01]  /*aab0*/  ISETP.GT.AND P2, PT, R7, UR32, PT ;  /* 0x0000002007007c0c */ /* 0x000fe2000bf44270 */
[----:B------:R-:W-:Y:S01]  /*aac0*/  FADD.FTZ R172, R172, R11 ;  /* 0x0000000bacac7221 */ /* 0x000fe20000010000 */
[----:B------:R-:W-:Y:S01]  /*aad0*/  FADD.FTZ R174, R174, R3 ;  /* 0x00000003aeae7221 */ /* 0x000fe20000010000 */
[----:B------:R2:W-:Y:S01]  /*aae0*/  STSM.16.M88.4 [R188], R164 ;  /* 0x000000a4bc007844 */ /* 0x0005e20000000200 */
[----:B------:R-:W-:Y:S01]  /*aaf0*/  WARPGROUP.ARRIVE ;  /* 0x00000000000079c5 */ /* 0x000fe20000000000 */
[----:B------:R-:W-:Y:S01]  /*ab00*/  FADD.FTZ R173, R173, R172 ;  /* 0x000000acadad7221 */ /* 0x000fe20000010000 */
[----:B------:R-:W-:Y:S01]  /*ab10*/  FADD.FTZ R175, R175, R174 ;  /* 0x000000aeafaf7221 */ /* 0x000fe20000010000 */
[----:B------:R-:W-:Y:S01]  /*ab20*/  UMOV UR37, UR7 ;  /* 0x0000000700257c82 */ /* 0x000fe20008000000 */
[----:B------:R-:W-:-:S02]  /*ab30*/  VIADD R7, R7, 0xffffffff ;  /* 0xffffffff07077836 */ /* 0x000fc40000000000 */
[----:B------:R-:W-:Y:S01]  /*ab40*/  FADD.FTZ R176, R176, R173 ;  /* 0x000000adb0b07221 */ /* 0x000fe20000010000 */
[----:B------:R-:W-:Y:S01]  /*ab50*/  HGMMA.64x256x16.F32.BF16 R24, R156, gdesc[UR8].tnspB, R24, gsb0 ;  /* 0x43e000089c187df0 */ /* 0x000fe20008001818 */
[----:B------:R-:W-:Y:S01]  /*ab60*/  UMOV UR11, 0x40000040 ;  /* 0x40000040000b7882 */ /* 0x000fe20000000000 */
[----:B------:R-:W-:Y:S01]  /*ab70*/  FADD.FTZ R178, R178, R175 ;  /* 0x000000afb2b27221 */ /* 0x000fe20000010000 */
[----:B------:R-:W-:Y:S01]  /*ab80*/  FADD.FTZ R177, R177, R176 ;  /* 0x000000b0b1b17221 */ /* 0x000fe20000010000 */
[----:B------:R-:W-:Y:S02]  /*ab90*/  IMAD.MOV.U32 R5, RZ, RZ, R8 ;  /* 0x000000ffff057224 */ /* 0x000fe400078e0008 */
[----:B------:R-:W-:Y:S01]  /*aba0*/  FADD.FTZ R179, R179, R178 ;  /* 0x000000b2b3b37221 */ /* 0x000fe20000010000 */
[----:B------:R-:W-:Y:S01]  /*abb0*/  FADD.FTZ R180, R180, R177 ;  /* 0x000000b1b4b47221 */ /* 0x000fe20000010000 */
[----:B------:R-:W-:Y:S02]  /*abc0*/  IMAD.MOV.U32 R6, RZ, RZ, R9 ;  /* 0x000000ffff067224 */ /* 0x000fe400078e0009 */
[----:B------:R-:W-:Y:S01]  /*abd0*/  FADD.FTZ R179, R182, R179 ;  /* 0x000000b3b6b37221 */ /* 0x000fe20000010000 */
[----:B------:R-:W-:-:S03]  /*abe0*/  FADD.FTZ R3, R181, R180 ;  /* 0x000000b4b5037221 */ /* 0x000fc60000010000 */
[----:B------:R-:W-:Y:S01]  /*abf0*/  FADD.FTZ R4, R14, R179 ;  /* 0x000000b30e047221 */ /* 0x000fe20000010000 */
[----:B------:R-:W-:Y:S02]  /*ac00*/  WARPGROUP.DEPBAR.LE gsb0, 0x0 ;  /* 0x00008000000079c5 */ /* 0x000fe40000010000 */
[----:B------:R-:W-:-:S11]  /*ac10*/  WARPGROUP.ARRIVE ;  /* 0x00000000000079c5 */ /* 0x000fd60000000000 */
[----:B------:R-:W-:Y:S01]  /*ac20*/  HGMMA.64x256x16.F32.BF16 R24, R152, gdesc[UR12].tnspB, R24, gsb0 ;  /* 0x43e0000c98187df0 */ /* 0x000fe20008001818 */
[----:B------:R-:W-:Y:S01]  /*ac30*/  UIADD3 UR14, UR10, 0x100, URZ ;  /* 0x000001000a0e7890 */ /* 0x000fe2000fffe03f */
[----:B------:R-:W-:Y:S01]  /*ac40*/  UMOV UR15, 0x40000040 ;  /* 0x40000040000f7882 */ /* 0x000fe20000000000 */
[----:B------:R-:W-:Y:S01]  /*ac50*/  UIADD3 UR10, UR10, 0x180, URZ ;  /* 0x000001800a0a7890 */ /* 0x000fe2000fffe03f */
[----:B------:R-:W-:Y:S02]  /*ac60*/  WARPGROUP.DEPBAR.LE gsb0, 0x0 ;  /* 0x00008000000079c5 */ /* 0x000fe40000010000 */
[----:B------:R-:W-:-:S15]  /*ac70*/  WARPGROUP.ARRIVE ;  /* 0x00000000000079c5 */ /* 0x000fde0000000000 */
[----:B------:R-:W-:-:S07]  /*ac80*/  NOP ;  /* 0x0000000000007918 */ /* 0x000fce0000000000 */
        /* <DEDUP_REMOVED lines=16> */
[----:B------:R-:W-:Y:S01]  /*ad90*/  IMAD.MOV.U32 R6, RZ, RZ, R9 ;  /* 0x000000ffff067224 */ /* 0x000fe200078e0009 */
[----:B------:R-:W-:Y:S01]  /*ada0*/  UMOV UR37, UR7 ;  /* 0x0000000700257c82 */ /* 0x000fe20008000000 */
[----:B------:R-:W-:-:S07]  /*adb0*/  IMAD.MOV.U32 R5, RZ, RZ, R8 ;  /* 0x000000ffff057224 */ /* 0x000fce00078e0008 */
.L_x_3168:
[----:B------:R-:W0:Y:S08]  /*adc0*/  LDC R8, c[0x0][0x448] ;  /* 0x00011200ff087b82 */ /* 0x000e300000000800 */
[----:B--2---:R-:W1:Y:S01]  /*add0*/  LDC R10, c[0x0][0xadc] ;  /* 0x0002b700ff0a7b82 */ /* 0x004e620000000800 */
[----:B0-----:R-:W-:Y:S01]  /*ade0*/  ISETP.NE.AND P5, PT, R8, 0x1, PT ;  /* 0x000000010800780c */ /* 0x001fe20003fa5270 */
[----:B------:R-:W-:Y:S01]  /*adf0*/  VIADD R8, R185, 0x3f ;  /* 0x0000003fb9087836 */ /* 0x000fe20000000000 */
[----:B-1----:R-:W-:-:S11]  /*ae00*/  ISETP.GE.AND P6, PT, R10, 0x1, PT ;  /* 0x000000010a00780c */ /* 0x002fd60003fc6270 */
[----:B------:R-:W0:Y:S08]  /*ae10*/  @P5 LDC R9, c[0x0][0x44c] ;  /* 0x00011300ff095b82 */ /* 0x000e300000000800 */
[----:B------:R-:W1:Y:S01]  /*ae20*/  @P5 LDC R12, c[0x0][0x450] ;  /* 0x00011400ff0c5b82 */ /* 0x000e620000000800 */
[----:B0-----:R-:W-:-:S05]  /*ae30*/  @P5 IMAD.HI.U32 R9, R8, R9, RZ ;  /* 0x0000000908095227 */ /* 0x001fca00078e00ff */
[----:B-1----:R-:W-:Y:S02]  /*ae40*/  @P5 SHF.R.U32.HI R8, RZ, R12, R9 ;  /* 0x0000000cff085219 */ /* 0x002fe40000011609 */
[----:B------:R-:W-:-:S05]  /*ae50*/  IADD3 R9, R16, 0x1, -R17 ;  /* 0x0000000110097810 */ /* 0x000fca0007ffe811 */
[----:B------:R-:W-:-:S04]  /*ae60*/  IMAD.IADD R8, R9, 0x1, R8 ;  /* 0x0000000109087824 */ /* 0x000fc800078e0208 */
[----:B------:R-:W-:Y:S01]  /*ae70*/  VIADD R12, R8, -UR26 ;  /* 0x8000001a080c7c36 */ /* 0x000fe20008000000 */
[----:B------:R-:W-:Y:S06]  /*ae80*/  @!P6 BRA `(.L_x_3186) ;  /* 0x000000000040e947 */ /* 0x000fec0003800000 */
[----:B------:R-:W-:-:S05]  /*ae90*/  IMAD.MOV.U32 R11, RZ, RZ, R8 ;  /* 0x000000ffff0b7224 */ /* 0x000fca00078e0008 */
        /* <DEDUP_REMOVED lines=9> */
.L_x_3187:
[----:B------:R-:W-:-:S13]  /*af30*/  ISETP.NE.AND P2, PT, R10, 0x1, PT ;  /* 0x000000010a00780c */ /* 0x000fda0003f45270 */
[----:B------:R-:W0:Y:S02]  /*af40*/  @P2 LDC.64 R8, c[0x0][0xae0] ;  /* 0x0002b800ff082b82 */ /* 0x000e240000000a00 */
[----:B0-----:R-:W-:-:S05]  /*af50*/  @P2 IMAD.HI.U32 R8, R11, R8, RZ ;  /* 0x000000080b082227 */ /* 0x001fca00078e00ff */
[----:B------:R-:W-:-:S07]  /*af60*/  @P2 SHF.R.U32.HI R11, RZ, R9, R8 ;  /* 0x00000009ff0b2219 */ /* 0x000fce0000011608 */
.L_x_3188:
[----:B------:R-:W-:-:S05]  /*af70*/  IMAD R11, R11, R10, RZ ;  /* 0x0000000a0b0b7224 */ /* 0x000fca00078e02ff */
[----:B------:R-:W-:-:S07]  /*af80*/  VIMNMX R12, R12, R11, !PT ;  /* 0x0000000b0c0c7248 */ /* 0x000fce0007fe0100 */
.L_x_3186:
[----:B------:R-:W-:-:S05]  /*af90*/  VIADD R12, R12, 0x3f ;  /* 0x0000003f0c0c7836 */ /* 0x000fca0000000000 */
[----:B------:R-:W-:-:S04]  /*afa0*/  SHF.R.S32.HI R9, RZ, 0x1f, R12 ;  /* 0x0000001fff097819 */ /* 0x000fc8000001140c */
[----:B------:R-:W-:-:S04]  /*afb0*/  LEA.HI R9, R9, R12, RZ, 0x6 ;  /* 0x0000000c09097211 */ /* 0x000fc800078f30ff */
[----:B------:R-:W-:-:S04]  /*afc0*/  SHF.R.S32.HI R8, RZ, 0x6, R9 ;  /* 0x00000006ff087819 */ /* 0x000fc80000011409 */
[----:B------:R-:W-:-:S04]  /*afd0*/  VIMNMX R8, R191, R8, !PT ;  /* 0x00000008bf087248 */ /* 0x000fc80007fe0100 */
[----:B------:R-:W-:-:S13]  /*afe0*/  ISETP.GE.AND P2, PT, R7, R8, PT ;  /* 0x000000080700720c */ /* 0x000fda0003f46270 */
[----:B------:R-:W-:Y:S05]  /*aff0*/  @!P2 BRA `(.L_x_3189) ;  /* 0x000000280038a947 */ /* 0x000fea0003800000 */
[----:B------:R-:W-:Y:S01]  /*b000*/  IMAD.MOV.U32 R9, RZ, RZ, R6 ;  /* 0x000000ffff097224 */ /* 0x000fe200078e0006 */
[----:B------:R-:W-:Y:S01]  /*b010*/  UMOV UR7, UR37 ;  /* 0x0000002500077c82 */ /* 0x000fe20008000000 */
[----:B------:R-:W-:-:S07]  /*b020*/  IMAD.MOV.U32 R10, RZ, RZ, R5 ;  /* 0x000000ffff0a7224 */ /* 0x000fce00078e0005 */
.L_x_3198:
[----:B------:R-:W-:Y:S01]  /*b030*/  UIADD3 UR37, UR7, 0x1, URZ ;  /* 0x0000000107257890 */ /* 0x000fe2000fffe03f */
[C---:B------:R-:W-:Y:S01]  /*b040*/  ISETP.GT.AND P2, PT, R7.reuse, R8, PT ;  /* 0x000000080700720c */ /* 0x040fe20003f44270 */
[----:B------:R-:W-:Y:S02]  /*b050*/  VIADD R7, R7, 0xffffffff ;  /* 0xffffffff07077836 */ /* 0x000fe40000000000 */
[----:B------:R-:W-:-:S04]  /*b060*/  UISETP.NE.AND UP0, UPT, UR37, 0x2, UPT ;  /* 0x000000022500788c */ /* 0x000fc8000bf05270 */
[----:B------:R-:W-:Y:S02]  /*b070*/  USEL UR5, URZ, 0x1, UP0 ;  /* 0x000000013f057887 */ /* 0x000fe40008000000 */
[----:B------:R-:W-:-:S04]  /*b080*/  USEL UR37, UR37, URZ, UP0 ;  /* 0x0000003f25257287 */ /* 0x000fc80008000000 */
[----:B------:R-:W-:Y:S01]  /*b090*/  LOP3.LUT R2, R2, UR5, RZ, 0x3c, !PT ;  /* 0x0000000502027c12 */ /* 0x000fe2000f8e3cff */
[----:B-1----:R-:W-:Y:S07]  /*b0a0*/  @!P0 BRA `(.L_x_3190) ;  /* 0x0000000000048947 */ /* 0x002fee0003800000 */
[----:B------:R-:W-:Y:S01]  /*b0b0*/  BPT.TRAP 0x1 ;  /* 0x000000040000795c */ /* 0x000fe20000300000 */
.L_x_3190:
[----:B------:R-:W-:Y:S01]  /*b0c0*/  ULEA UR5, UR37, UR41, 0x3 ;  /* 0x0000002925057291 */ /* 0x000fe2000f8e183f */
[----:B------:R-:W-:-:S08]  /*b0d0*/  SHF.L.U32 R5, R2, 0x1f, RZ ;  /* 0x0000001f02057819 */ /* 0x000fd000000006ff */
[----:B------:R0:W1:Y:S01]  /*b0e0*/  SYNCS.PHASECHK.TRANS64.TRYWAIT P3, [UR5+0x38830], R5 ;  /* 0x03883005ff0075a7 */ /* 0x0000620008060145 */
[----:B------:R-:W-:Y:S05]  /*b0f0*/  @!P0 BRA `(.L_x_3191) ;  /* 0x0000000000048947 */ /* 0x000fea0003800000 */
[----:B------:R-:W-:Y:S01]  /*b100*/  BPT.TRAP 0x1 ;  /* 0x000000040000795c */ /* 0x000fe20000300000 */
.L_x_3191:
[----:B-1----:R-:W-:Y:S05]  /*b110*/  @P3 BRA `(.L_x_3192) ;  /* 0x0000000000083947 */ /* 0x002fea0003800000 */
[----:B------:R-:W1:Y:S02]  /*b120*/  SYNCS.PHASECHK.TRANS64.TRYWAIT P3, [UR5+0x38830], R5 ;  /* 0x03883005ff0075a7 */ /* 0x000e640008060145 */
[----:B-1----:R-:W-:Y:S05]  /*b130*/  @!P3 BRA `(.L_x_3193) ;  /* 0x000001400008b947 */ /* 0x002fea0003800000 */
.L_x_3192:
        /* <DEDUP_REMOVED lines=23> */
.L_x_3194:
[----:B------:R2:W3:Y:S01]  /*b2b0*/  SYNCS.PHASECHK.TRANS64.TRYWAIT P3, [UR5+0x38850], R5 ;  /* 0x03885005ff0075a7 */ /* 0x0004e20008060145 */
[----:B------:R-:W-:Y:S05]  /*b2c0*/  @!P0 BRA `(.L_x_3195) ;  /* 0x0000000000048947 */ /* 0x000fea0003800000 */
[----:B------:R-:W-:Y:S01]  /*b2d0*/  BPT.TRAP 0x1 ;  /* 0x000000040000795c */ /* 0x000fe20000300000 */
.L_x_3195:
[----:B---3--:R-:W-:Y:S05]  /*b2e0*/  @P3 BRA `(.L_x_3196) ;  /* 0x0000000000083947 */ /* 0x008fea0003800000 */
[----:B------:R-:W3:Y:S02]  /*b2f0*/  SYNCS.PHASECHK.TRANS64.TRYWAIT P3, [UR5+0x38850], R5 ;  /* 0x03885005ff0075a7 */ /* 0x000ee40008060145 */
[----:B---3--:R-:W-:Y:S05]  /*b300*/  @!P3 BRA `(.L_x_3197) ;  /* 0x0000013c00acb947 */ /* 0x008fea0003800000 */
.L_x_3196:
[----:B------:R-:W-:Y:S01]  /*b310*/  ULEA UR26, UR37, UR4, 0xc ;  /* 0x00000004251a7291 */ /* 0x000fe2000f8e603f */
[----:B------:R-:W-:Y:S01]  /*b320*/  WARPGROUP.ARRIVE ;  /* 0x00000000000079c5 */ /* 0x000fe20000000000 */
[----:B------:R-:W-:Y:S01]  /*b330*/  UMOV UR27, 0x40000040 ;  /* 0x40000040001b7882 */ /* 0x000fe20000000000 */
[----:B------:R-:W-:-:S04]  /*b340*/  UIADD3 UR28, UR6, 0x2, URZ ;  /* 0x00000002061c7890 */ /* 0x000fc8000fffe03f */
[----:B-1----:R-:W1:Y:S01]  /*b350*/  S2R R6, SR_TID.X ;  /* 0x0000000000067919 */ /* 0x002e620000002100 */
[----:B------:R-:W-:Y:S01]  /*b360*/  UIADD3 UR30, UR26, 0x2, URZ ;  /* 0x000000021a1e7890 */ /* 0x000fe2000fffe03f */
[----:B------:R-:W-:Y:S01]  /*b370*/  IMAD.U32 R11, RZ, RZ, UR5 ;  /* 0x00000005ff0b7e24 */ /* 0x000fe2000f8e00ff */
[----:B------:R-:W-:Y:S01]  /*b380*/  UMOV UR29, 0x40000040 ;  /* 0x40000040001d7882 */ /* 0x000fe20000000000 */
[----:B------:R-:W-:Y:S01]  /*b390*/  UMOV UR31, 0x40000040 ;  /* 0x40000040001f7882 */ /* 0x000fe20000000000 */
[----:B------:R-:W-:Y:S01]  /*b3a0*/  HGMMA.64x64x16.F32.BF16 R152, gdesc[UR24], R152, gsb0 ;  /* 0x00e00000189879f0 */ /* 0x000fe20008001898 */
[----:B------:R-:W-:Y:S01]  /*b3b0*/  UIADD3 UR15, UR6, 0x800, URZ ;  /* 0x00000800060f7890 */ /* 0x000fe2000fffe03f */
[----:B------:R-:W-:Y:S01]  /*b3c0*/  ISETP.NE.AND P3, PT, R184, RZ, PT ;  /* 0x000000ffb800720c */ /* 0x000fe20003f65270 */
[----:B------:R-:W-:Y:S01]  /*b3d0*/  UIADD3 UR18, UR26, 0x800, URZ ;  /* 0x000008001a127890 */ /* 0x000fe2000fffe03f */
[----:B------:R-:W-:Y:S01]  /*b3e0*/  ULDC UR19, c[0x0][0xa80] ;  /* 0x0002a00000137ab9 */ /* 0x000fe20000000800 */
        /* <DEDUP_REMOVED lines=249> */
[----:B------:R-:W-:Y:S01]  /*c380*/  ULEA UR10, UR37, UR42, 0xc ;  /* 0x0000002a250a7291 */ /* 0x000fe2000f8e603f */
[----:B------:R-:W-:-:S03]  /*c390*/  UMOV UR11, 0x40000040 ;  /* 0x40000040000b7882 */ /* 0x000fc60000000000 */
[----:B------:R-:W-:Y:S01]  /*c3a0*/  UIADD3 UR14, UR10, 0x80, URZ ;  /* 0x000000800a0e7890 */ /* 0x000fe2000fffe03f */
        /* <DEDUP_REMOVED lines=56> */
[----:B------:R-:W-:Y:S01]  /*c730*/  FMUL.FTZ R24, R24, R10 ;  /* 0x0000000a18187220 */ /* 0x000fe20000410000 */
        /* <DEDUP_REMOVED lines=8> */
[----:B------:R-:W-:Y:S01]  /*c7c0*/  FMUL.FTZ R32, R32, R10 ;  /* 0x0000000a20207220 */ /* 0x000fe20000410000 */
[----:B------:R-:W-:Y:S01]  /*c7d0*/  FMNMX.FTZ R6, R163, R6, !PT ;  /* 0x00000006a3067209 */ /* 0x000fe20007810000 */
[-C--:B------:R-:W-:Y:S01]  /*c7e0*/  FMUL.FTZ R33, R33, R10.reuse ;  /* 0x0000000a21217220 */ /* 0x080fe20000410000 */
[-C--:B------:R-:W-:Y:S01]  /*c7f0*/  FMUL.FTZ R36, R36, R10.reuse ;  /* 0x0000000a24247220 */ /* 0x080fe20000410000 */
[----:B------:R-:W-:Y:S01]  /*c800*/  FMUL.FTZ R37, R37, R10 ;  /* 0x0000000a25257220 */ /* 0x000fe20000410000 */
[----:B------:R-:W-:Y:S01]  /*c810*/  FMNMX.FTZ R6, R166, R6, !PT ;  /* 0x00000006a6067209 */ /* 0x000fe20007810000 */
[----:B------:R-:W0:Y:S01]  /*c820*/  MUFU.EX2 R160, R160 ;  /* 0x000000a000a07308 */ /* 0x000e220000000800 */
        /* <DEDUP_REMOVED lines=8> */
[----:B-1----:R-:W-:Y:S01]  /*c8b0*/  FADD.FTZ R3, R157, R3 ;  /* 0x000000039d037221 */ /* 0x002fe20000010000 */
[----:B------:R-:W-:Y:S01]  /*c8c0*/  FMUL.FTZ R48, R48, R10 ;  /* 0x0000000a30307220 */ /* 0x000fe20000410000 */
[----:B------:R-:W-:Y:S01]  /*c8d0*/  FMNMX.FTZ R6, R171, R6, !PT ;  /* 0x00000006ab067209 */ /* 0x000fe20007810000 */
[-C--:B------:R-:W-:Y:S01]  /*c8e0*/  FMUL.FTZ R49, R49, R10.reuse ;  /* 0x0000000a31317220 */ /* 0x080fe20000410000 */
[-C--:B------:R-:W-:Y:S01]  /*c8f0*/  FMUL.FTZ R52, R52, R10.reuse ;  /* 0x0000000a34347220 */ /* 0x080fe20000410000 */
[----:B------:R-:W-:Y:S01]  /*c900*/  FMUL.FTZ R53, R53, R10 ;  /* 0x0000000a35357220 */ /* 0x000fe20000410000 */
[----:B------:R-:W-:Y:S01]  /*c910*/  FMNMX.FTZ R6, R174, R6, !PT ;  /* 0x00000006ae067209 */ /* 0x000fe20007810000 */
[----:B------:R-:W1:Y:S01]  /*c920*/  MUFU.EX2 R164, R164 ;  /* 0x000000a400a47308 */ /* 0x000e620000000800 */
[----:B0-----:R-:W-:Y:S01]  /*c930*/  FADD.FTZ R3, R160, R3 ;  /* 0x00000003a0037221 */ /* 0x001fe20000010000 */
        /* <DEDUP_REMOVED lines=75> */
[----:B------:R-:W-:-:S03]  /*cdf0*/  UMOV UR7, UR37 ;  /* 0x0000002500077c82 */ /* 0x000fc60008000000 */
[----:B------:R-:W-:Y:S01]  /*ce00*/  FADD.FTZ R9, -R6, R9 ;  /* 0x0000000906097221 */ /* 0x000fe20000010100 */
[----:B------:R-:W-:Y:S02]  /*ce10*/  @!P3 IMAD R12, R12, 0x40, R23 ;  /* 0x000000400c0cb824 */ /* 0x000fe400078e0217 */
[----:B--2---:R-:W-:Y:S01]  /*ce20*/  FADD.FTZ R3, R180, R3 ;  /* 0x00000003b4037221 */ /* 0x004fe20000010000 */
[----:B------:R-:W-:Y:S02]  /*ce30*/  FMUL.FTZ R9, R9, UR19 ;  /* 0x0000001309097c20 */ /* 0x000fe40008410000 */
        /* <DEDUP_REMOVED lines=17> */
[-C--:B------:R-:W-:Y:S01]  /*cf50*/  FMUL.FTZ R47, R47, R9.reuse ;  /* 0x000000092f2f7220 */ /* 0x080fe20000410000 */
        /* <DEDUP_REMOVED lines=19> */
[-C--:B------:R-:W-:Y:S01]  /*d090*/  FMUL.FTZ R50, R50, R9.reuse ;  /* 0x0000000932327220 */ /* 0x080fe20000410000 */
        /* <DEDUP_REMOVED lines=17> */
[----:B0-----:R-:W-:Y:S01]  /*d1b0*/  F2FP.BF16.F32.PACK_AB R158, R165, R164 ;  /* 0x000000a4a59e723e */ /* 0x001fe200000010ff */
[-C--:B------:R-:W-:Y:S01]  /*d1c0*/  FMUL.FTZ R71, R71, R9.reuse ;  /* 0x0000000947477220 */ /* 0x080fe20000410000 */
        /* <DEDUP_REMOVED lines=74> */
[----:B------:R-:W2:Y:S03]  /*d670*/  MUFU.EX2 R182, R182 ;  /* 0x000000b600b67308 */ /* 0x000ea60000000800 */
[----:B------:R-:W-:-:S05]  /*d680*/  FADD.FTZ R175, R175, R174 ;  /* 0x000000aeafaf7221 */ /* 0x000fca0000010000 */
[----:B------:R-:W3:Y:S01]  /*d690*/  MUFU.EX2 R183, R183 ;  /* 0x000000b700b77308 */ /* 0x000ee20000000800 */
[----:B0-----:R-:W-:Y:S01]  /*d6a0*/  F2FP.BF16.F32.PACK_AB R165, R179, R178 ;  /* 0x000000b2b3a5723e */ /* 0x001fe200000010ff */
        /* <DEDUP_REMOVED lines=8> */
[----:B------:R-:W-:Y:S02]  /*d730*/  UMOV UR11, 0x40000040 ;  /* 0x40000040000b7882 */ /* 0x000fe40000000000 */
[----:B------:R-:W-:Y:S02]  /*d740*/  WARPGROUP.DEPBAR.LE gsb0, 0x0 ;  /* 0x00008000000079c5 */ /* 0x000fe40000010000 */
        /* <DEDUP_REMOVED lines=25> */
.L_x_3189:
[----:B------:R-:W-:-:S13]  /*d8e0*/  ISETP.GE.AND P2, PT, R7, R191, PT ;  /* 0x000000bf0700720c */ /* 0x000fda0003f46270 */
[----:B------:R-:W-:Y:S05]  /*d8f0*/  @!P2 BRA `(.L_x_3199) ;  /* 0x0000003000dca947 */ /* 0x000fea0003800000 */
[----:B-1----:R-:W-:Y:S01]  /*d900*/  IMAD.MOV.U32 R11, RZ, RZ, R6 ;  /* 0x000000ffff0b7224 */ /* 0x002fe200078e0006 */
[----:B------:R-:W-:Y:S01]  /*d910*/  UMOV UR7, UR37 ;  /* 0x0000002500077c82 */ /* 0x000fe20008000000 */
[----:B------:R-:W-:-:S07]  /*d920*/  IMAD.MOV.U32 R12, RZ, RZ, R5 ;  /* 0x000000ffff0c7224 */ /* 0x000fce00078e0005 */
.L_x_3216:
[----:B------:R-:W-:-:S04]  /*d930*/  UIADD3 UR37, UR7, 0x1, URZ ;  /* 0x0000000107257890 */ /* 0x000fc8000fffe03f */
[----:B------:R-:W-:-:S04]  /*d940*/  UISETP.NE.AND UP0, UPT, UR37, 0x2, UPT ;  /* 0x000000022500788c */ /* 0x000fc8000bf05270 */
[----:B------:R-:W-:Y:S02]  /*d950*/  USEL UR5, URZ, 0x1, UP0 ;  /* 0x000000013f057887 */ /* 0x000fe40008000000 */
[----:B------:R-:W-:-:S04]  /*d960*/  USEL UR37, UR37, URZ, UP0 ;  /* 0x0000003f25257287 */ /* 0x000fc80008000000 */
[----:B------:R-:W-:Y:S01]  /*d970*/  LOP3.LUT R2, R2, UR5, RZ, 0x3c, !PT ;  /* 0x0000000502027c12 */ /* 0x000fe2000f8e3cff */
[----:B--2---:R-:W-:Y:S07]  /*d980*/  @!P0 BRA `(.L_x_3200) ;  /* 0x0000000000048947 */ /* 0x004fee0003800000 */
[----:B------:R-:W-:Y:S01]  /*d990*/  BPT.TRAP 0x1 ;  /* 0x000000040000795c */ /* 0x000fe20000300000 */
.L_x_3200:
[----:B------:R-:W-:Y:S01]  /*d9a0*/  ULEA UR5, UR37, UR41, 0x3 ;  /* 0x0000002925057291 */ /* 0x000fe2000f8e183f */
[----:B------:R-:W-:-:S08]  /*d9b0*/  SHF.L.U32 R5, R2, 0x1f, RZ ;  /* 0x0000001f02057819 */ /* 0x000fd000000006ff */
[----:B------:R0:W1:Y:S01]  /*d9c0*/  SYNCS.PHASECHK.TRANS64.TRYWAIT P2, [UR5+0x38830], R5 ;  /* 0x03883005ff0075a7 */ /* 0x0000620008040145 */
[----:B------:R-:W-:Y:S05]  /*d9d0*/  @!P0 BRA `(.L_x_3201) ;  /* 0x0000000000048947 */ /* 0x000fea0003800000 */
[----:B------:R-:W-:Y:S01]  /*d9e0*/  BPT.TRAP 0x1 ;  /* 0x000000040000795c */ /* 0x000fe20000300000 */
.L_x_3201:
[----:B-1----:R-:W-:Y:S05]  /*d9f0*/  @P2 BRA `(.L_x_3202) ;  /* 0x0000000000082947 */ /* 0x002fea0003800000 */
[----:B------:R-:W1:Y:S02]  /*da00*/  SYNCS.PHASECHK.TRANS64.TRYWAIT P2, [UR5+0x38830], R5 ;  /* 0x03883005ff0075a7 */ /* 0x000e640008040145 */
[----:B-1----:R-:W-:Y:S05]  /*da10*/  @!P2 BRA `(.L_x_3203) ;  /* 0x000001180000a947 */ /* 0x002fea0003800000 */
.L_x_3202:
        /* <DEDUP_REMOVED lines=23> */
.L_x_3204:
[----:B------:R2:W3:Y:S01]  /*db90*/  SYNCS.PHASECHK.TRANS64.TRYWAIT P2, [UR5+0x38850], R5 ;  /* 0x03885005ff0075a7 */ /* 0x0004e20008040145 */
[----:B------:R-:W-:Y:S05]  /*dba0*/  @!P0 BRA `(.L_x_3205) ;  /* 0x0000000000048947 */ /* 0x000fea0003800000 */
[----:B------:R-:W-:Y:S01]  /*dbb0*/  BPT.TRAP 0x1 ;  /* 0x000000040000795c */ /* 0x000fe20000300000 */
.L_x_3205:
[----:B---3--:R-:W-:Y:S05]  /*dbc0*/  @P2 BRA `(.L_x_3206) ;  /* 0x0000000000082947 */ /* 0x008fea0003800000 */
[----:B------:R-:W3:Y:S02]  /*dbd0*/  SYNCS.PHASECHK.TRANS64.TRYWAIT P2, [UR5+0x38850], R5 ;  /* 0x03885005ff0075a7 */ /* 0x000ee40008040145 */
[----:B---3--:R-:W-:Y:S05]  /*dbe0*/  @!P2 BRA `(.L_x_3207) ;  /* 0x0000011400a4a947 */ /* 0x008fea0003800000 */
.L_x_3206:
[----:B------:R-:W-:Y:S01]  /*dbf0*/  ULEA UR26, UR37, UR4, 0xc ;  /* 0x00000004251a7291 */ /* 0x000fe2000f8e603f */
[----:B------:R-:W-:Y:S01]  /*dc00*/  WARPGROUP.ARRIVE ;  /* 0x00000000000079c5 */ /* 0x000fe20000000000 */
[----:B------:R-:W-:Y:S01]  /*dc10*/  UMOV UR27, 0x40000040 ;  /* 0x40000040001b7882 */ /* 0x000fe20000000000 */
[----:B------:R-:W-:-:S04]  /*dc20*/  UIADD3 UR28, UR6, 0x2, URZ ;  /* 0x00000002061c7890 */ /* 0x000fc8000fffe03f */
[----:B-1----:R-:W1:Y:S01]  /*dc30*/  S2R R6, SR_TID.X ;  /* 0x0000000000067919 */ /* 0x002e620000002100 */
[----:B------:R-:W-:Y:S01]  /*dc40*/  UIADD3 UR30, UR26, 0x2, URZ ;  /* 0x000000021a1e7890 */ /* 0x000fe2000fffe03f */
[----:B------:R-:W3:Y:S01]  /*dc50*/  @P5 LDC R8, c[0x0][0x44c] ;  /* 0x00011300ff085b82 */ /* 0x000ee20000000800 */
[----:B------:R-:W-:Y:S01]  /*dc60*/  UMOV UR29, 0x40000040 ;  /* 0x40000040001d7882 */ /* 0x000fe20000000000 */
[----:B------:R-:W-:Y:S01]  /*dc70*/  UMOV UR31, 0x40000040 ;  /* 0x40000040001f7882 */ /* 0x000fe20000000000 */
[----:B------:R-:W-:Y:S01]  /*dc80*/  HGMMA.64x64x16.F32.BF16 R152, gdesc[UR24], R152, gsb0 ;  /* 0x00e00000189879f0 */ /* 0x000fe20008001898 */
[----:B------:R-:W-:Y:S01]  /*dc90*/  UIADD3 UR15, UR6, 0x800, URZ ;  /* 0x00000800060f7890 */ /* 0x000fe2000fffe03f */
[----:B------:R-:W-:Y:S01]  /*dca0*/  IMAD.U32 R10, RZ, RZ, UR5 ;  /* 0x00000005ff0a7e24 */ /* 0x000fe2000f8e00ff */
[----:B------:R-:W-:Y:S01]  /*dcb0*/  UIADD3 UR18, UR26, 0x800, URZ ;  /* 0x000008001a127890 */ /* 0x000fe2000fffe03f */
[----:B------:R-:W-:Y:S02]  /*dcc0*/  ULDC UR5, c[0x0][0xad4] ;  /* 0x0002b50000057ab9 */ /* 0x000fe40000000800 */
[----:B------:R-:W-:Y:S01]  /*dcd0*/  ULOP3.LUT UR5, URZ, UR5, URZ, 0x33, !UPT ;  /* 0x000000053f057292 */ /* 0x000fe2000f8e333f */
[----:B-1----:R-:W-:-:S05]  /*dce0*/  SHF.R.U32.HI R6, RZ, 0x7, R6 ;  /* 0x00000007ff067819 */ /* 0x002fca0000011606 */
[----:B0-2---:R0:W1:Y:S02]  /*dcf0*/  SHFL.IDX PT, R5, R6, RZ, 0x1f ;  /* 0x00001fff06057589 */ /* 0x00506400000e0000 */
[----:B0-----:R-:W-:-:S04]  /*dd00*/  IMAD.IADD R6, R190, 0x1, R185 ;  /* 0x00000001be067824 */ /* 0x001fc800078e02b9 */
[----:B---3--:R-:W-:Y:S01]  /*dd10*/  @P5 IMAD.HI.U32 R8, R6, R8, RZ ;  /* 0x0000000806085227 */ /* 0x008fe200078e00ff */
[----:B-1----:R-:W-:Y:S02]  /*dd20*/  R2UR UR10, R5 ;  /* 0x00000000050a72ca */ /* 0x002fe400000e0000 */
[----:B------:R-:W0:Y:S11]  /*dd30*/  @P5 LDC R5, c[0x0][0x450] ;  /* 0x00011400ff055b82 */ /* 0x000e360000000800 */
[----:B------:R-:W-:-:S03]  /*dd40*/  UISETP.GT.AND UP0, UPT, UR10, 0x7f, UPT ;  /* 0x0000007f0a00788c */ /* 0x000fc6000bf04270 */
[----:B------:R-:W-:Y:S01]  /*dd50*/  UMOV UR10, 0x4 ;  /* 0x00000004000a7882 */ /* 0x000fe20000000000 */
[----:B------:R-:W-:Y:S02]  /*dd60*/  USEL UR14, URZ, 0x2, !UP0 ;  /* 0x000000023f0e7887 */ /* 0x000fe4000c000000 */
[----:B------:R-:W-:Y:S01]  /*dd70*/  USEL UR11, UR10, 0x2, UP0 ;  /* 0x000000020a0b7887 */ /* 0x000fe20008000000 */
[----:B------:R-:W-:Y:S02]  /*dd80*/  WARPGROUP.DEPBAR.LE gsb0, 0x0 ;  /* 0x00008000000079c5 */ /* 0x000fe40000010000 */
[----:B------:R-:W-:Y:S01]  /*dd90*/  WARPGROUP.ARRIVE ;  /* 0x00000000000079c5 */ /* 0x000fe20000000000 */
[----:B------:R-:W-:Y:S01]  /*dda0*/  USEL UR10, UR10, 0x6, !UP0 ;  /* 0x000000060a0a7887 */ /* 0x000fe2000c000000 */
[----:B0-----:R-:W-:Y:S01]  /*ddb0*/  @P5 SHF.R.U32.HI R6, RZ, R5, R8 ;  /* 0x00000005ff065219 */ /* 0x001fe20000011608 */
[----:B------:R-:W-:-:S03]  /*ddc0*/  @!P1 VIADD R5, R10, 0x38840 ;  /* 0x000388400a059836 */ /* 0x000fc60000000000 */
[----:B------:R-:W-:Y:S01]  /*ddd0*/  HGMMA.64x64x16.F32.BF16 R152, gdesc[UR28], R152, gsb0 ;  /* 0x00e000001c9879f0 */ /* 0x000fe20008001898 */
[----:B------:R-:W-:Y:S02]  /*dde0*/  UIADD3 UR28, UR6, 0x4, URZ ;  /* 0x00000004061c7890 */ /* 0x000fe4000fffe03f */
[----:B------:R-:W-:Y:S01]  /*ddf0*/  UIADD3 UR30, UR26, 0x4, URZ ;  /* 0x000000041a1e7890 */ /* 0x000fe2000fffe03f */
[----:B------:R-:W0:Y:S01]  /*de00*/  SHFL.IDX PT, R21, R6, RZ, 0x1c1f ;  /* 0x001c1fff06157589 */ /* 0x000e2200000e0000 */
[----:B------:R-:W-:Y:S01]  /*de10*/  UMOV UR29, 0x40000040 ;  /* 0x40000040001d7882 */ /* 0x000fe20000000000 */
[----:B------:R-:W-:Y:S01]  /*de20*/  UMOV UR31, 0x40000040 ;  /* 0x40000040001f7882 */ /* 0x000fe20000000000 */
[----:B------:R-:W-:Y:S01]  /*de30*/  @!P1 PRMT R5, RZ, 0x654, R5 ;  /* 0x00000654ff059816 */ /* 0x000fe20000000005 */
        /* <DEDUP_REMOVED lines=238> */
[----:B------:R1:W-:Y:S02]  /*ed20*/  @!P1 SYNCS.ARRIVE.TRANS64.RED.A1T0 RZ, [R5+URZ], RZ ;  /* 0x000000ff05ff99a7 */ /* 0x0003e4000810043f */
[----:B-1----:R-:W-:-:S05]  /*ed30*/  IMAD.SHL.U32 R5, R7, 0x40, RZ ;  /* 0x0000004007057824 */ /* 0x002fca00078e00ff */
[----:B------:R-:W-:-:S04]  /*ed40*/  IADD3 R14, -R19, 0x1, -R5 ;  /* 0x00000001130e7810 */ /* 0x000fc80007ffe905 */
[----:B------:R-:W-:-:S05]  /*ed50*/  IADD3 R14, -R17, R14, R16 ;  /* 0x0000000e110e7210 */ /* 0x000fca0007ffe110 */
[C---:B------:R-:W-:Y:S02]  /*ed60*/  VIADD R13, R14.reuse, UR10 ;  /* 0x0000000a0e0d7c36 */ /* 0x040fe40008000000 */
[----:B------:R-:W-:Y:S01]  /*ed70*/  VIADD R14, R14, UR5 ;  /* 0x000000050e0e7c36 */ /* 0x000fe20008000000 */
[----:B------:R-:W-:Y:S01]  /*ed80*/  ULDC UR5, c[0x0][0xadc] ;  /* 0x0002b70000057ab9 */ /* 0x000fe20000000800 */
[--C-:B0-----:R-:W-:Y:S02]  /*ed90*/  IMAD.IADD R15, R13, 0x1, R21.reuse ;  /* 0x000000010d0f7824 */ /* 0x101fe400078e0215 */
[----:B------:R-:W-:Y:S01]  /*eda0*/  IMAD.IADD R20, R14, 0x1, R21 ;  /* 0x000000010e147824 */ /* 0x000fe200078e0215 */
[----:B------:R-:W-:Y:S06]  /*edb0*/  @!P6 BRA `(.L_x_3208) ;  /* 0x000000000058e947 */ /* 0x000fec0003800000 */
        /* <DEDUP_REMOVED lines=12> */
.L_x_3210:
[----:B------:R-:W-:-:S05]  /*ee80*/  IMAD.U32 R234, RZ, RZ, UR5 ;  /* 0x00000005ffea7e24 */ /* 0x000fca000f8e00ff */
[----:B------:R-:W-:-:S13]  /*ee90*/  ISETP.NE.AND P2, PT, R234, 0x1, PT ;  /* 0x00000001ea00780c */ /* 0x000fda0003f45270 */
[----:B------:R-:W0:Y:S02]  /*eea0*/  @P2 LDC.64 R8, c[0x0][0xae0] ;  /* 0x0002b800ff082b82 */ /* 0x000e240000000a00 */
[----:B0-----:R-:W-:-:S05]  /*eeb0*/  @P2 IMAD.HI.U32 R8, R21, R8, RZ ;  /* 0x0000000815082227 */ /* 0x001fca00078e00ff */
[----:B------:R-:W-:-:S07]  /*eec0*/  @P2 SHF.R.U32.HI R21, RZ, R9, R8 ;  /* 0x00000009ff152219 */ /* 0x000fce0000011608 */
.L_x_3211:
[----:B------:R-:W-:Y:S05]  /*eed0*/  BSYNC B0 ;  /* 0x0000000000007941 */ /* 0x000fea0003800000 */
.L_x_3209:
[----:B------:R-:W-:-:S04]  /*eee0*/  IMAD R21, R21, R234, -R5 ;  /* 0x000000ea15157224 */ /* 0x000fc800078e0a05 */
[----:B------:R-:W-:-:S05]  /*eef0*/  IMAD.IADD R21, R21, 0x1, -R19 ;  /* 0x0000000115157824 */ /* 0x000fca00078e0a13 */
[----:B------:R-:W-:Y:S02]  /*ef00*/  VIMNMX R20, R20, R21, !PT ;  /* 0x0000001514147248 */ /* 0x000fe40007fe0100 */
[----:B------:R-:W-:-:S07]  /*ef10*/  VIADDMNMX R15, R21, R234, R15, PT ;  /* 0x000000ea150f7246 */ /* 0x000fce000380010f */
.L_x_3208:
[----:B------:R-:W-:Y:S01]  /*ef20*/  ISETP.GT.AND P2, PT, R7, -0x1, PT ;  /* 0xffffffff0700780c */ /* 0x000fe20003f44270 */
[----:B------:R-:W0:Y:S03]  /*ef30*/  SHFL.IDX PT, R6, R6, 0x1, 0x1c1f ;  /* 0x003c1f0006067f89 */ /* 0x000e2600000e0000 */
        /* <DEDUP_REMOVED lines=11> */
[--C-:B0-----:R-:W-:Y:S01]  /*eff0*/  IMAD.IADD R13, R13, 0x1, R6.reuse ;  /* 0x000000010d0d7824 */ /* 0x101fe200078e0206 */
        /* <DEDUP_REMOVED lines=51> */
.L_x_3214:
[----:B------:R-:W-:-:S05]  /*f330*/  IMAD.U32 R15, RZ, RZ, UR5 ;  /* 0x00000005ff0f7e24 */ /* 0x000fca000f8e00ff */
[----:B------:R-:W-:-:S13]  /*f340*/  ISETP.NE.AND P3, PT, R15, 0x1, PT ;  /* 0x000000010f00780c */ /* 0x000fda0003f65270 */
[----:B------:R-:W0:Y:S02]  /*f350*/  @P3 LDC.64 R8, c[0x0][0xae0] ;  /* 0x0002b800ff083b82 */ /* 0x000e240000000a00 */
[----:B0-----:R-:W-:-:S05]  /*f360*/  @P3 IMAD.HI.U32 R8, R6, R8, RZ ;  /* 0x0000000806083227 */ /* 0x001fca00078e00ff */
[----:B------:R-:W-:-:S07]  /*f370*/  @P3 SHF.R.U32.HI R6, RZ, R9, R8 ;  /* 0x00000009ff063219 */ /* 0x000fce0000011608 */
.L_x_3215:
[----:B------:R-:W-:Y:S05]  /*f380*/  BSYNC B0 ;  /* 0x0000000000007941 */ /* 0x000fea0003800000 */
.L_x_3213:
[----:B------:R-:W-:-:S04]  /*f390*/  IMAD R5, R6, R15, -R5 ;  /* 0x0000000f06057224 */ /* 0x000fc800078e0a05 */
[----:B------:R-:W-:-:S05]  /*f3a0*/  IMAD.IADD R5, R5, 0x1, -R19 ;  /* 0x0000000105057824 */ /* 0x000fca00078e0a13 */
[----:B------:R-:W-:Y:S02]  /*f3b0*/  VIMNMX R14, R14, R5, !PT ;  /* 0x000000050e0e7248 */ /* 0x000fe40007fe0100 */
[----:B------:R-:W-:-:S07]  /*f3c0*/  VIADDMNMX R13, R5, R15, R13, PT ;  /* 0x0000000f050d7246 */ /* 0x000fce000380010d */
.L_x_3212:
[----:B------:R-:W-:Y:S01]  /*f3d0*/  FMNMX.FTZ R5, R152, R12, !PT ;  /* 0x0000000c98057209 */ /* 0x000fe20007810000 */
[----:B------:R-:W-:Y:S01]  /*f3e0*/  ULDC UR19, c[0x0][0xa80] ;  /* 0x0002a00000137ab9 */ /* 0x000fe20000000800 */
[----:B------:R-:W-:Y:S01]  /*f3f0*/  ULEA UR10, UR37, UR42, 0xc ;  /* 0x0000002a250a7291 */ /* 0x000fe2000f8e603f */
[----:B------:R-:W-:Y:S01]  /*f400*/  @!P1 VIADD R10, R10, 0x38860 ;  /* 0x000388600a0a9836 */ /* 0x000fe20000000000 */
[----:B------:R-:W-:Y:S01]  /*f410*/  FMNMX.FTZ R5, R153, R5, !PT ;  /* 0x0000000599057209 */ /* 0x000fe20007810000 */
[----:B------:R-:W-:Y:S01]  /*f420*/  UMOV UR11, 0x40000040 ;  /* 0x40000040000b7882 */ /* 0x000fe20000000000 */
[----:B------:R-:W-:Y:S02]  /*f430*/  UIADD3 UR14, UR10, 0x80, URZ ;  /* 0x000000800a0e7890 */ /* 0x000fe4000fffe03f */
[----:B------:R-:W-:Y:S01]  /*f440*/  FMNMX.FTZ R5, R156, R5, !PT ;  /* 0x000000059c057209 */ /* 0x000fe20007810000 */
[----:B------:R-:W-:Y:S01]  /*f450*/  UMOV UR15, 0x40000040 ;  /* 0x40000040000f7882 */ /* 0x000fe20000000000 */
[----:B------:R-:W-:-:S02]  /*f460*/  @!P1 PRMT R10, RZ, 0x654, R10 ;  /* 0x00000654ff0a9816 */ /* 0x000fc4000000000a */
        /* <DEDUP_REMOVED lines=16> */
[----:B0-----:R-:W-:-:S04]  /*f570*/  FMNMX.FTZ R5, R5, R6, !PT ;  /* 0x0000000605057209 */ /* 0x001fc80007810000 */
[C---:B------:R-:W-:Y:S01]  /*f580*/  FSETP.NEU.FTZ.AND P3, PT, R5.reuse, -INF , PT ;  /* 0xff8000000500780b */ /* 0x040fe20003f7d000 */
[----:B------:R-:W-:-:S03]  /*f590*/  FMUL.FTZ R6, R5, UR19 ;  /* 0x0000001305067c20 */ /* 0x000fc60008410000 */
[----:B------:R-:W-:Y:S02]  /*f5a0*/  FSEL R8, R5, RZ, P3 ;  /* 0x000000ff05087208 */ /* 0x000fe40001800000 */
[----:B------:R-:W-:Y:S02]  /*f5b0*/  FSEL R6, R6, RZ, P3 ;  /* 0x000000ff06067208 */ /* 0x000fe40001800000 */
[----:B------:R-:W-:Y:S01]  /*f5c0*/  ISETP.GT.AND P3, PT, R14, 0x1, P2 ;  /* 0x000000010e00780c */ /* 0x000fe20001764270 */
[----:B------:R-:W-:Y:S02]  /*f5d0*/  FADD.FTZ R8, -R8, R12 ;  /* 0x0000000c08087221 */ /* 0x000fe40000010100 */
[--C-:B------:R-:W-:Y:S01]  /*f5e0*/  FFMA.FTZ R152, R152, UR19, -R6.reuse ;  /* 0x0000001398987c23 */ /* 0x100fe20008010806 */
[----:B------:R-:W-:Y:S01]  /*f5f0*/  ISETP.LT.OR P4, PT, R13, 0x2, P3 ;  /* 0x000000020d00780c */ /* 0x000fe20001f81670 */
[--C-:B------:R-:W-:Y:S01]  /*f600*/  FFMA.FTZ R153, R153, UR19, -R6.reuse ;  /* 0x0000001399997c23 */ /* 0x100fe20008010806 */
[----:B------:R-:W-:Y:S01]  /*f610*/  ISETP.GT.AND P3, PT, R14, 0x8, P2 ;  /* 0x000000080e00780c */ /* 0x000fe20001764270 */
[--C-:B------:R-:W-:Y:S01]  /*f620*/  FFMA.FTZ R156, R156, UR19, -R6.reuse ;  /* 0x000000139c9c7c23 */ /* 0x100fe20008010806 */
[----:B------:R-:W-:Y:S01]  /*f630*/  FSEL R155, R155, -INF , !P4 ;  /* 0xff8000009b9b7808 */ /* 0x000fe20006000000 */
[--C-:B------:R-:W-:Y:S01]  /*f640*/  FFMA.FTZ R157, R157, UR19, -R6.reuse ;  /* 0x000000139d9d7c23 */ /* 0x100fe20008010806 */
[----:B------:R-:W-:Y:S01]  /*f650*/  ISETP.GT.AND P4, PT, R14, 0x9, P2 ;  /* 0x000000090e00780c */ /* 0x000fe20001784270 */
[--C-:B------:R-:W-:Y:S01]  /*f660*/  FFMA.FTZ R160, R160, UR19, -R6.reuse ;  /* 0x00000013a0a07c23 */ /* 0x100fe20008010806 */
[----:B------:R-:W-:Y:S01]  /*f670*/  ISETP.LT.OR P3, PT, R13, 0x9, P3 ;  /* 0x000000090d00780c */ /* 0x000fe20001f61670 */
[--C-:B------:R-:W-:Y:S01]  /*f680*/  FFMA.FTZ R161, R161, UR19, -R6.reuse ;  /* 0x00000013a1a17c23 */ /* 0x100fe20008010806 */
[----:B------:R-:W-:Y:S01]  /*f690*/  ISETP.LT.OR P4, PT, R13, 0xa, P4 ;  /* 0x0000000a0d00780c */ /* 0x000fe20002781670 */
[--C-:B------:R-:W-:Y:S01]  /*f6a0*/  FFMA.FTZ R164, R164, UR19, -R6.reuse ;  /* 0x00000013a4a47c23 */ /* 0x100fe20008010806 */
[----:B------:R-:W-:Y:S01]  /*f6b0*/  FSEL R158, R158, -INF , !P3 ;  /* 0xff8000009e9e7808 */ /* 0x000fe20005800000 */
[--C-:B------:R-:W-:Y:S01]  /*f6c0*/  FFMA.FTZ R165, R165, UR19, -R6.reuse ;  /* 0x00000013a5a57c23 */ /* 0x100fe20008010806 */
[----:B------:R-:W-:Y:S01]  /*f6d0*/  FSEL R159, R159, -INF , !P4 ;  /* 0xff8000009f9f7808 */ /* 0x000fe20006000000 */
[--C-:B------:R-:W-:Y:S01]  /*f6e0*/  FFMA.FTZ R168, R168, UR19, -R6.reuse ;  /* 0x00000013a8a87c23 */ /* 0x100fe20008010806 */
[C---:B------:R-:W-:Y:S01]  /*f6f0*/  ISETP.GT.AND P4, PT, R14.reuse, 0x11, P2 ;  /* 0x000000110e00780c */ /* 0x040fe20001784270 */
[--C-:B------:R-:W-:Y:S01]  /*f700*/  FFMA.FTZ R169, R169, UR19, -R6.reuse ;  /* 0x00000013a9a97c23 */ /* 0x100fe20008010806 */
[----:B------:R-:W-:Y:S01]  /*f710*/  ISETP.GT.AND P3, PT, R14, 0x10, P2 ;  /* 0x000000100e00780c */ /* 0x000fe20001764270 */
[--C-:B------:R-:W-:Y:S01]  /*f720*/  FFMA.FTZ R172, R172, UR19, -R6.reuse ;  /* 0x00000013acac7c23 */ /* 0x100fe20008010806 */
[----:B------:R-:W-:Y:S01]  /*f730*/  ISETP.LT.OR P4, PT, R13, 0x12, P4 ;  /* 0x000000120d00780c */ /* 0x000fe20002781670 */
[--C-:B------:R-:W-:Y:S01]  /*f740*/  FFMA.FTZ R173, R173, UR19, -R6.reuse ;  /* 0x00000013adad7c23 */ /* 0x100fe20008010806 */
[--C-:B------:R-:W-:Y:S01]  /*f750*/  FFMA.FTZ R176, R176, UR19, -R6.reuse ;  /* 0x00000013b0b07c23 */ /* 0x100fe20008010806 */
[--C-:B------:R-:W-:Y:S01]  /*f760*/  FFMA.FTZ R177, R177, UR19, -R6.reuse ;  /* 0x00000013b1b17c23 */ /* 0x100fe20008010806 */
[----:B------:R-:W-:Y:S01]  /*f770*/  FSEL R163, R163, -INF , !P4 ;  /* 0xff800000a3a37808 */ /* 0x000fe20006000000 */
[--C-:B------:R-:W-:Y:S01]  /*f780*/  FFMA.FTZ R180, R180, UR19, -R6.reuse ;  /* 0x00000013b4b47c23 */ /* 0x100fe20008010806 */
[----:B------:R-:W-:Y:S01]  /*f790*/  ISETP.GT.AND P4, PT, R14, 0x19, P2 ;  /* 0x000000190e00780c */ /* 0x000fe20001784270 */
[----:B------:R-:W-:Y:S01]  /*f7a0*/  FFMA.FTZ R181, R181, UR19, -R6 ;  /* 0x00000013b5b57c23 */ /* 0x000fe20008010806 */
[C---:B------:R-:W-:Y:S01]  /*f7b0*/  ISETP.LT.OR P3, PT, R13.reuse, 0x11, P3 ;  /* 0x000000110d00780c */ /* 0x040fe20001f61670 */
[----:B------:R-:W-:Y:S01]  /*f7c0*/  FMUL.FTZ R8, R8, UR19 ;  /* 0x0000001308087c20 */ /* 0x000fe20008410000 */
        /* <DEDUP_REMOVED lines=11> */
[----:B------:R-:W1:Y:S01]  /*f880*/  MUFU.EX2 R153, R153 ;  /* 0x0000009900997308 */ /* 0x000e620000000800 */
[----:B------:R-:W-:Y:S02]  /*f890*/  FSEL R166, R166, -INF , !P3 ;  /* 0xff800000a6a67808 */ /* 0x000fe40005800000 */
[----:B------:R-:W-:Y:S02]  /*f8a0*/  ISETP.LT.OR P4, PT, R13, 0x2a, P4 ;  /* 0x0000002a0d00780c */ /* 0x000fe40002781670 */
[C---:B------:R-:W-:Y:S02]  /*f8b0*/  ISETP.GT.AND P3, PT, R14.reuse, 0x20, P2 ;  /* 0x000000200e00780c */ /* 0x040fe40001764270 */
[----:B------:R-:W-:Y:S01]  /*f8c0*/  FSEL R175, R175, -INF , !P4 ;  /* 0xff800000afaf7808 */ /* 0x000fe20006000000 */
[----:B------:R-:W-:Y:S01]  /*f8d0*/  MUFU.EX2 R157, R157 ;  /* 0x0000009d009d7308 */ /* 0x000fe20000000800 */
[----:B------:R-:W-:Y:S01]  /*f8e0*/  ISETP.GT.AND P4, PT, R14, RZ, P2 ;  /* 0x000000ff0e00720c */ /* 0x000fe20001784270 */
[----:B0-----:R-:W-:Y:S01]  /*f8f0*/  FFMA.FTZ R3, R8, R3, R152 ;  /* 0x0000000308037223 */ /* 0x001fe20000010098 */
[C---:B------:R-:W-:Y:S01]  /*f900*/  ISETP.LT.OR P3, PT, R13.reuse, 0x21, P3 ;  /* 0x000000210d00780c */ /* 0x040fe20001f61670 */
[-C--:B------:R-:W-:Y:S01]  /*f910*/  FMUL.FTZ R24, R24, R8.reuse ;  /* 0x0000000818187220 */ /* 0x080fe20000410000 */
[----:B------:R-:W-:Y:S01]  /*f920*/  ISETP.LT.OR P4, PT, R13, 0x1, P4 ;  /* 0x000000010d00780c */ /* 0x000fe20002781670 */
[-C--:B------:R-:W-:Y:S01]  /*f930*/  FMUL.FTZ R25, R25, R8.reuse ;  /* 0x0000000819197220 */ /* 0x080fe20000410000 */
[----:B------:R-:W-:Y:S01]  /*f940*/  FSEL R170, R170, -INF , !P3 ;  /* 0xff800000aaaa7808 */ /* 0x000fe20005800000 */
[----:B------:R-:W-:Y:S01]  /*f950*/  MUFU.EX2 R161, R161 ;  /* 0x000000a100a17308 */ /* 0x000fe20000000800 */
[----:B------:R-:W-:Y:S01]  /*f960*/  FSEL R9, R154, -INF , !P4 ;  /* 0xff8000009a097808 */ /* 0x000fe20006000000 */
[----:B-1----:R-:W-:Y:S01]  /*f970*/  FADD.FTZ R3, R153, R3 ;  /* 0x0000000399037221 */ /* 0x002fe20000010000 */
[----:B------:R-:W-:Y:S01]  /*f980*/  ISETP.GT.AND P3, PT, R14, 0x28, P2 ;  /* 0x000000280e00780c */ /* 0x000fe20001764270 */
[-C--:B------:R-:W-:Y:S01]  /*f990*/  FMUL.FTZ R28, R28, R8.reuse ;  /* 0x000000081c1c7220 */ /* 0x080fe20000410000 */
[----:B------:R-:W-:Y:S01]  /*f9a0*/  FMNMX.FTZ R6, R9, R11, !PT ;  /* 0x0000000b09067209 */ /* 0x000fe20007810000 */
[----:B------:R-:W-:Y:S01]  /*f9b0*/  FMUL.FTZ R29, R29, R8 ;  /* 0x000000081d1d7220 */ /* 0x000fe20000410000 */
[----:B------:R-:W-:Y:S01]  /*f9c0*/  ISETP.LT.OR P3, PT, R13, 0x29, P3 ;  /* 0x000000290d00780c */ /* 0x000fe20001f61670 */
[----:B------:R-:W0:Y:S01]  /*f9d0*/  MUFU.EX2 R154, R156 ;  /* 0x0000009c009a7308 */ /* 0x000e220000000800 */
[----:B------:R-:W-:Y:S01]  /*f9e0*/  FMNMX.FTZ R6, R155, R6, !PT ;  /* 0x000000069b067209 */ /* 0x000fe20007810000 */
[-C--:B------:R-:W-:Y:S01]  /*f9f0*/  FMUL.FTZ R32, R32, R8.reuse ;  /* 0x0000000820207220 */ /* 0x080fe20000410000 */
[----:B------:R-:W-:Y:S01]  /*fa00*/  FSEL R174, R174, -INF , !P3 ;  /* 0xff800000aeae7808 */ /* 0x000fe20005800000 */
[----:B------:R-:W-:Y:S01]  /*fa10*/  FMUL.FTZ R33, R33, R8 ;  /* 0x0000000821217220 */ /* 0x000fe20000410000 */
[----:B------:R-:W-:Y:S01]  /*fa20*/  FMNMX.FTZ R6, R158, R6, !PT ;  /* 0x000000069e067209 */ /* 0x000fe20007810000 */
[----:B------:R-:W-:Y:S01]  /*fa30*/  FMUL.FTZ R36, R36, R8 ;  /* 0x0000000824247220 */ /* 0x000fe20000410000 */
[----:B------:R-:W-:Y:S01]  /*fa40*/  ISETP.GT.AND P3, PT, R14, 0x30, P2 ;  /* 0x000000300e00780c */ /* 0x000fe20001764270 */
[----:B------:R-:W1:Y:S01]  /*fa50*/  MUFU.EX2 R156, R160 ;  /* 0x000000a0009c7308 */ /* 0x000e620000000800 */
[----:B------:R-:W-:Y:S01]  /*fa60*/  FMNMX.FTZ R6, R159, R6, !PT ;  /* 0x000000069f067209 */ /* 0x000fe20007810000 */
[-C--:B------:R-:W-:Y:S01]  /*fa70*/  FMUL.FTZ R37, R37, R8.reuse ;  /* 0x0000000825257220 */ /* 0x080fe20000410000 */
[----:B------:R-:W-:Y:S01]  /*fa80*/  ISETP.LT.OR P3, PT, R13, 0x31, P3 ;  /* 0x000000310d00780c */ /* 0x000fe20001f61670 */
[----:B------:R-:W-:Y:S01]  /*fa90*/  FMUL.FTZ R40, R40, R8 ;  /* 0x0000000828287220 */ /* 0x000fe20000410000 */
[----:B------:R-:W-:Y:S01]  /*faa0*/  FMNMX.FTZ R6, R162, R6, !PT ;  /* 0x00000006a2067209 */ /* 0x000fe20007810000 */
[----:B------:R-:W-:Y:S01]  /*fab0*/  FMUL.FTZ R41, R41, R8 ;  /* 0x0000000829297220 */ /* 0x000fe20000410000 */
[----:B------:R-:W-:Y:S01]  /*fac0*/  FSEL R178, R178, -INF , !P3 ;  /* 0xff800000b2b27808 */ /* 0x000fe20005800000 */
[----:B------:R-:W2:Y:S01]  /*fad0*/  MUFU.EX2 R164, R164 ;  /* 0x000000a400a47308 */ /* 0x000ea20000000800 */
[----:B------:R-:W-:Y:S01]  /*fae0*/  FMNMX.FTZ R6, R163, R6, !PT ;  /* 0x00000006a3067209 */ /* 0x000fe20007810000 */
[----:B0-----:R-:W-:Y:S01]  /*faf0*/  FADD.FTZ R3, R154, R3 ;  /* 0x000000039a037221 */ /* 0x001fe20000010000 */
[----:B------:R-:W-:Y:S01]  /*fb00*/  ISETP.GT.AND P3, PT, R14, 0x31, P2 ;  /* 0x000000310e00780c */ /* 0x000fe20001764270 */
[----:B------:R-:W-:Y:S01]  /*fb10*/  FMUL.FTZ R44, R44, R8 ;  /* 0x000000082c2c7220 */ /* 0x000fe20000410000 */
[----:B------:R-:W-:Y:S01]  /*fb20*/  FMNMX.FTZ R6, R166, R6, !PT ;  /* 0x00000006a6067209 */ /* 0x000fe20007810000 */
[----:B------:R-:W-:Y:S01]  /*fb30*/  FADD.FTZ R3, R157, R3 ;  /* 0x000000039d037221 */ /* 0x000fe20000010000 */
[----:B------:R-:W-:Y:S01]  /*fb40*/  ISETP.GT.AND P4, PT, R14, 0x38, P2 ;  /* 0x000000380e00780c */ /* 0x000fe20001784270 */
[----:B------:R-:W0:Y:S01]  /*fb50*/  MUFU.EX2 R165, R165 ;  /* 0x000000a500a57308 */ /* 0x000e220000000800 */
[----:B------:R-:W-:Y:S01]  /*fb60*/  FMNMX.FTZ R6, R167, R6, !PT ;  /* 0x00000006a7067209 */ /* 0x000fe20007810000 */
[----:B-1----:R-:W-:Y:S01]  /*fb70*/  FADD.FTZ R3, R156, R3 ;  /* 0x000000039c037221 */ /* 0x002fe20000010000 */
[----:B------:R-:W-:Y:S01]  /*fb80*/  ISETP.LT.OR P3, PT, R13, 0x32, P3 ;  /* 0x000000320d00780c */ /* 0x000fe20001f61670 */
[----:B------:R-:W-:Y:S01]  /*fb90*/  FMUL.FTZ R45, R45, R8 ;  /* 0x000000082d2d7220 */ /* 0x000fe20000410000 */
[----:B------:R-:W-:Y:S01]  /*fba0*/  FMNMX.FTZ R6, R170, R6, !PT ;  /* 0x00000006aa067209 */ /* 0x000fe20007810000 */
[----:B------:R-:W-:Y:S01]  /*fbb0*/  FADD.FTZ R3, R161, R3 ;  /* 0x00000003a1037221 */ /* 0x000fe20000010000 */
[----:B------:R-:W-:Y:S01]  /*fbc0*/  ISETP.GT.AND P2, PT, R14, 0x39, P2 ;  /* 0x000000390e00780c */ /* 0x000fe20001744270 */
[----:B------:R-:W1:Y:S01]  /*fbd0*/  MUFU.EX2 R160, R168 ;  /* 0x000000a800a07308 */ /* 0x000e620000000800 */
[----:B------:R-:W-:Y:S01]  /*fbe0*/  FMNMX.FTZ R6, R171, R6, !PT ;  /* 0x00000006ab067209 */ /* 0x000fe20007810000 */
[----:B--2---:R-:W-:Y:S01]  /*fbf0*/  FADD.FTZ R3, R164, R3 ;  /* 0x00000003a4037221 */ /* 0x004fe20000010000 */
        /* <DEDUP_REMOVED lines=8> */
[----:B------:R-:W-:Y:S01]  /*fc80*/  ISETP.LT.OR P2, PT, R13, 0x3a, P2 ;  /* 0x0000003a0d00780c */ /* 0x000fe20001741670 */
[----:B------:R-:W-:Y:S01]  /*fc90*/  FMUL.FTZ R52, R52, R8 ;  /* 0x0000000834347220 */ /* 0x000fe20000410000 */
[----:B------:R-:W-:Y:S01]  /*fca0*/  FMNMX.FTZ R6, R178, R6, !PT ;  /* 0x00000006b2067209 */ /* 0x000fe20007810000 */
[----:B------:R-:W-:Y:S01]  /*fcb0*/  FMUL.FTZ R53, R53, R8 ;  /* 0x0000000835357220 */ /* 0x000fe20000410000 */
[----:B------:R-:W-:Y:S01]  /*fcc0*/  FSEL R182, R182, -INF , !P4 ;  /* 0xff800000b6b67808 */ /* 0x000fe20006000000 */
[----:B------:R-:W0:Y:S01]  /*fcd0*/  MUFU.EX2 R172, R172 ;  /* 0x000000ac00ac7308 */ /* 0x000e220000000800 */
[----:B------:R-:W-:Y:S01]  /*fce0*/  FMNMX.FTZ R6, R179, R6, !PT ;  /* 0x00000006b3067209 */ /* 0x000fe20007810000 */
[----:B-1----:R-:W-:Y:S01]  /*fcf0*/  FADD.FTZ R3, R160, R3 ;  /* 0x00000003a0037221 */ /* 0x002fe20000010000 */
[----:B------:R-:W-:Y:S01]  /*fd00*/  FSEL R183, R183, -INF , !P2 ;  /* 0xff800000b7b77808 */ /* 0x000fe20005000000 */
[----:B------:R-:W-:Y:S01]  /*fd10*/  FMUL.FTZ R56, R56, R8 ;  /* 0x0000000838387220 */ /* 0x000fe20000410000 */
[----:B------:R-:W-:Y:S01]  /*fd20*/  FMNMX.FTZ R6, R182, R6, !PT ;  /* 0x00000006b6067209 */ /* 0x000fe20007810000 */
[----:B------:R-:W-:Y:S01]  /*fd30*/  FMUL.FTZ R57, R57, R8 ;  /* 0x0000000839397220 */ /* 0x000fe20000410000 */
[----:B------:R-:W-:Y:S01]  /*fd40*/  ISETP.NE.AND P3, PT, R184, RZ, PT ;  /* 0x000000ffb800720c */ /* 0x000fe20003f65270 */
[----:B------:R-:W1:Y:S01]  /*fd50*/  MUFU.EX2 R173, R173 ;  /* 0x000000ad00ad7308 */ /* 0x000e620000000800 */
[----:B------:R-:W-:Y:S01]  /*fd60*/  FMNMX.FTZ R6, R183, R6, !PT ;  /* 0x00000006b7067209 */ /* 0x000fe20007810000 */
[----:B------:R-:W-:Y:S01]  /*fd70*/  FMUL.FTZ R60, R60, R8 ;  /* 0x000000083c3c7220 */ /* 0x000fe20000410000 */
[----:B------:R-:W-:Y:S01]  /*fd80*/  F2FP.BF16.F32.PACK_AB R152, R153, R152 ;  /* 0x000000989998723e */ /* 0x000fe200000010ff */
[----:B------:R-:W-:Y:S01]  /*fd90*/  FMUL.FTZ R61, R61, R8 ;  /* 0x000000083d3d7220 */ /* 0x000fe20000410000 */
[----:B------:R-:W-:Y:S01]  /*fda0*/  F2FP.BF16.F32.PACK_AB R154, R157, R154 ;  /* 0x0000009a9d9a723e */ /* 0x000fe200000010ff */
[----:B------:R-:W3:Y:S01]  /*fdb0*/  SHFL.BFLY PT, R12, R6, 0x2, 0x1f ;  /* 0x0c401f00060c7f89 */ /* 0x000ee200000e0000 */
[----:B------:R-:W-:Y:S01]  /*fdc0*/  F2FP.BF16.F32.PACK_AB R156, R161, R156 ;  /* 0x0000009ca19c723e */ /* 0x000fe200000010ff */
[----:B------:R-:W4:Y:S01]  /*fdd0*/  MUFU.EX2 R176, R176 ;  /* 0x000000b000b07308 */ /* 0x000f220000000800 */
[----:B--2---:R-:W-:Y:S01]  /*fde0*/  F2FP.BF16.F32.PACK_AB R160, R169, R160 ;  /* 0x000000a0a9a0723e */ /* 0x004fe200000010ff */
        /* <DEDUP_REMOVED lines=14> */
[----:B------:R-:W5:Y:S01]  /*fed0*/  MUFU.EX2 R180, R180 ;  /* 0x000000b400b47308 */ /* 0x000f620000000800 */
[-C--:B------:R-:W-:Y:S01]  /*fee0*/  FMUL.FTZ R89, R89, R8.reuse ;  /* 0x0000000859597220 */ /* 0x080fe20000410000 */
[-C--:B------:R-:W-:Y:S01]  /*fef0*/  FMUL.FTZ R92, R92, R8.reuse ;  /* 0x000000085c5c7220 */ /* 0x080fe20000410000 */
[-C--:B------:R-:W-:Y:S01]  /*ff00*/  FMUL.FTZ R93, R93, R8.reuse ;  /* 0x000000085d5d7220 */ /* 0x080fe20000410000 */
[-C--:B------:R-:W-:Y:S01]  /*ff10*/  FMUL.FTZ R96, R96, R8.reuse ;  /* 0x0000000860607220 */ /* 0x080fe20000410000 */
[----:B------:R-:W-:Y:S01]  /*ff20*/  FMUL.FTZ R97, R97, R8 ;  /* 0x0000000861617220 */ /* 0x000fe20000410000 */
[----:B---3--:R-:W-:Y:S01]  /*ff30*/  FMNMX.FTZ R6, R6, R12, !PT ;  /* 0x0000000c06067209 */ /* 0x008fe20007810000 */
[-C--:B------:R-:W-:Y:S01]  /*ff40*/  FMUL.FTZ R100, R100, R8.reuse ;  /* 0x0000000864647220 */ /* 0x080fe20000410000 */
[----:B------:R-:W3:Y:S01]  /*ff50*/  MUFU.EX2 R181, R181 ;  /* 0x000000b500b57308 */ /* 0x000ee20000000800 */
        /* <DEDUP_REMOVED lines=26> */
[----:B0-----:R-:W-:Y:S01]  /*10100*/  FMNMX.FTZ R6, R6, R12, !PT ;  /* 0x0000000c06067209 */ /* 0x001fe20007810000 */
[----:B------:R-:W-:-:S03]  /*10110*/  FADD.FTZ R3, R169, R3 ;  /* 0x00000003a9037221 */ /* 0x000fc60000010000 */
[----:B------:R-:W-:Y:S01]  /*10120*/  FSETP.NEU.FTZ.AND P2, PT, R6, -INF , PT ;  /* 0xff8000000600780b */ /* 0x000fe20003f5d000 */
[----:B------:R-:W-:-:S03]  /*10130*/  FADD.FTZ R3, R172, R3 ;  /* 0x00000003ac037221 */ /* 0x000fc60000010000 */
[----:B------:R-:W-:Y:S01]  /*10140*/  FSEL R12, R6, RZ, P2 ;  /* 0x000000ff060c7208 */ /* 0x000fe20001000000 */
[----:B-1----:R-:W-:-:S04]  /*10150*/  FADD.FTZ R3, R173, R3 ;  /* 0x00000003ad037221 */ /* 0x002fc80000010000 */
[----:B------:R-:W-:Y:S01]  /*10160*/  FADD.FTZ R12, -R12, R11 ;  /* 0x0000000b0c0c7221 */ /* 0x000fe20000010100 */
[----:B----4-:R-:W-:-:S03]  /*10170*/  FADD.FTZ R3, R176, R3 ;  /* 0x00000003b0037221 */ /* 0x010fc60000010000 */
[----:B------:R-:W-:Y:S01]  /*10180*/  FMUL.FTZ R11, R12, UR19 ;  /* 0x000000130c0b7c20 */ /* 0x000fe20008410000 */
[----:B------:R-:W-:Y:S02]  /*10190*/  IMAD.U32 R12, RZ, RZ, UR7 ;  /* 0x00000007ff0c7e24 */ /* 0x000fe4000f8e00ff */
[----:B--2---:R-:W-:Y:S01]  /*101a0*/  FADD.FTZ R3, R177, R3 ;  /* 0x00000003b1037221 */ /* 0x004fe20000010000 */
[----:B------:R-:W-:Y:S01]  /*101b0*/  UMOV UR7, UR37 ;  /* 0x0000002500077c82 */ /* 0x000fe20008000000 */
[----:B------:R-:W-:Y:S01]  /*101c0*/  @!P3 IMAD R12, R12, 0x40, R23 ;  /* 0x000000400c0cb824 */ /* 0x000fe200078e0217 */
[----:B------:R-:W0:Y:S01]  /*101d0*/  MUFU.EX2 R11, R11 ;  /* 0x0000000b000b7308 */ /* 0x000e220000000800 */
[----:B-----5:R-:W-:-:S03]  /*101e0*/  FADD.FTZ R3, R180, R3 ;  /* 0x00000003b4037221 */ /* 0x020fc60000010000 */
[----:B------:R-:W-:Y:S01]  /*101f0*/  @!P3 LEA R12, R12, UR41, 0x2 ;  /* 0x000000290c0cbc11 */ /* 0x000fe2000f8e10ff */
[----:B---3--:R-:W-:-:S04]  /*10200*/  FADD.FTZ R3, R181, R3 ;  /* 0x00000003b5037221 */ /* 0x008fc80000010000 */
[----:B------:R-:W-:Y:S04]  /*10210*/  @!P3 STS [R12+0x38400], R8 ;  /* 0x038400080c00b388 */ /* 0x000fe80000000800 */
        /* <DEDUP_REMOVED lines=14> */
[-C--:B------:R-:W-:Y:S01]  /*10300*/  FMUL.FTZ R50, R50, R11.reuse ;  /* 0x0000000b32327220 */ /* 0x080fe20000410000 */
[----:B------:R-:W-:Y:S01]  /*10310*/  FSEL R12, R12, RZ, P2 ;  /* 0x000000ff0c0c7208 */ /* 0x000fe20001000000 */
[-C--:B------:R-:W-:Y:S01]  /*10320*/  FMUL.FTZ R51, R51, R11.reuse ;  /* 0x0000000b33337220 */ /* 0x080fe20000410000 */
[-C--:B------:R-:W-:Y:S01]  /*10330*/  FMUL.FTZ R54, R54, R11.reuse ;  /* 0x0000000b36367220 */ /* 0x080fe20000410000 */
[-C--:B------:R-:W-:Y:S01]  /*10340*/  FMUL.FTZ R55, R55, R11.reuse ;  /* 0x0000000b37377220 */ /* 0x080fe20000410000 */
[-C--:B------:R-:W-:Y:S01]  /*10350*/  FMUL.FTZ R58, R58, R11.reuse ;  /* 0x0000000b3a3a7220 */ /* 0x080fe20000410000 */
        /* <DEDUP_REMOVED lines=41> */
[----:B0-----:R-:W-:Y:S01]  /*105f0*/  F2FP.BF16.F32.PACK_AB R153, R12, R13 ;  /* 0x0000000d0c99723e */ /* 0x001fe200000010ff */
[-C--:B------:R-:W-:Y:S01]  /*10600*/  FMUL.FTZ R99, R99, R11.reuse ;  /* 0x0000000b63637220 */ /* 0x080fe20000410000 */
[----:B-1----:R-:W-:Y:S01]  /*10610*/  F2FP.BF16.F32.PACK_AB R158, R165, R164 ;  /* 0x000000a4a59e723e */ /* 0x002fe200000010ff */
[-C--:B------:R-:W-:Y:S01]  /*10620*/  FMUL.FTZ R102, R102, R11.reuse ;  /* 0x0000000b66667220 */ /* 0x080fe20000410000 */
        /* <DEDUP_REMOVED lines=12> */
[----:B--2---:R-:W-:Y:S01]  /*106f0*/  F2FP.BF16.F32.PACK_AB R155, R15, R14 ;  /* 0x0000000e0f9b723e */ /* 0x004fe200000010ff */
        /* <DEDUP_REMOVED lines=15> */
[----:B-1----:R-:W-:Y:S01]  /*107f0*/  F2FP.BF16.F32.PACK_AB R157, R21, R20 ;  /* 0x00000014159d723e */ /* 0x002fe200000010ff */
[-C--:B------:R-:W-:Y:S01]  /*10800*/  FMUL.FTZ R143, R143, R11.reuse ;  /* 0x0000000b8f8f7220 */ /* 0x080fe20000410000 */
[-C--:B------:R-:W-:Y:S01]  /*10810*/  FMUL.FTZ R146, R146, R11.reuse ;  /* 0x0000000b92927220 */ /* 0x080fe20000410000 */
[-C--:B------:R-:W-:Y:S01]  /*10820*/  FMUL.FTZ R147, R147, R11.reuse ;  /* 0x0000000b93937220 */ /* 0x080fe20000410000 */
[-C--:B------:R-:W-:Y:S01]  /*10830*/  FMUL.FTZ R150, R150, R11.reuse ;  /* 0x0000000b96967220 */ /* 0x080fe20000410000 */
[----:B------:R-:W-:Y:S01]  /*10840*/  FMUL.FTZ R151, R151, R11 ;  /* 0x0000000b97977220 */ /* 0x000fe20000410000 */
[----:B------:R-:W-:Y:S01]  /*10850*/  FFMA.FTZ R4, R11, R4, R13 ;  /* 0x000000040b047223 */ /* 0x000fe2000001000d */
[----:B------:R-:W-:Y:S01]  /*10860*/  MUFU.EX2 R170, R170 ;  /* 0x000000aa00aa7308 */ /* 0x000fe20000000800 */
[C---:B------:R-:W-:Y:S01]  /*10870*/  ISETP.GT.AND P2, PT, R7.reuse, R191, PT ;  /* 0x000000bf0700720c */ /* 0x040fe20003f44270 */
[----:B------:R2:W-:Y:S01]  /*10880*/  STSM.16.M88.4 [R186+0x36400], R152 ;  /* 0x03640098ba007844 */ /* 0x0005e20000000200 */
[----:B------:R-:W-:Y:S01]  /*10890*/  FADD.FTZ R4, R12, R4 ;  /* 0x000000040c047221 */ /* 0x000fe20000010000 */
[----:B------:R-:W-:-:S02]  /*108a0*/  VIADD R7, R7, 0xffffffff ;  /* 0xffffffff07077836 */ /* 0x000fc40000000000 */
[----:B------:R-:W-:Y:S02]  /*108b0*/  IMAD.MOV.U32 R12, RZ, RZ, R5 ;  /* 0x000000ffff0c7224 */ /* 0x000fe400078e0005 */
[----:B------:R-:W-:Y:S01]  /*108c0*/  FADD.FTZ R4, R14, R4 ;  /* 0x000000040e047221 */ /* 0x000fe20000010000 */
[----:B------:R-:W1:Y:S01]  /*108d0*/  MUFU.EX2 R171, R171 ;  /* 0x000000ab00ab7308 */ /* 0x000e620000000800 */
[----:B0-----:R-:W-:Y:S01]  /*108e0*/  F2FP.BF16.F32.PACK_AB R159, R168, R9 ;  /* 0x00000009a89f723e */ /* 0x001fe200000010ff */
[----:B------:R-:W-:Y:S02]  /*108f0*/  IMAD.MOV.U32 R11, RZ, RZ, R6 ;  /* 0x000000ffff0b7224 */ /* 0x000fe400078e0006 */
[----:B------:R-:W-:Y:S02]  /*10900*/  FADD.FTZ R15, R15, R4 ;  /* 0x000000040f0f7221 */ /* 0x000fe40000010000 */
[----:B------:R2:W-:Y:S02]  /*10910*/  STSM.16.M88.4 [R187], R156 ;  /* 0x0000009cbb007844 */ /* 0x0005e40000000200 */
[----:B------:R-:W-:Y:S01]  /*10920*/  FADD.FTZ R20, R20, R15 ;  /* 0x0000000f14147221 */ /* 0x000fe20000010000 */
[----:B------:R-:W-:Y:S03]  /*10930*/  MUFU.EX2 R174, R174 ;  /* 0x000000ae00ae7308 */ /* 0x000fe60000000800 */
[----:B------:R-:W-:-:S04]  /*10940*/  FADD.FTZ R20, R21, R20 ;  /* 0x0000001415147221 */ /* 0x000fc80000010000 */
[----:B------:R-:W-:Y:S01]  /*10950*/  FADD.FTZ R9, R9, R20 ;  /* 0x0000001409097221 */ /* 0x000fe20000010000 */
[----:B------:R-:W0:Y:S01]  /*10960*/  MUFU.EX2 R175, R175 ;  /* 0x000000af00af7308 */ /* 0x000e220000000800 */
[----:B-1----:R-:W-:Y:S02]  /*10970*/  F2FP.BF16.F32.PACK_AB R161, R171, R170 ;  /* 0x000000aaaba1723e */ /* 0x002fe400000010ff */
[----:B------:R-:W-:-:S04]  /*10980*/  FADD.FTZ R9, R168, R9 ;  /* 0x00000009a8097221 */ /* 0x000fc80000010000 */
[----:B------:R-:W-:Y:S01]  /*10990*/  FADD.FTZ R170, R170, R9 ;  /* 0x00000009aaaa7221 */ /* 0x000fe20000010000 */
[----:B------:R-:W-:Y:S03]  /*109a0*/  MUFU.EX2 R178, R178 ;  /* 0x000000b200b27308 */ /* 0x000fe60000000800 */
[----:B------:R-:W-:-:S05]  /*109b0*/  FADD.FTZ R171, R171, R170 ;  /* 0x000000aaabab7221 */ /* 0x000fca0000010000 */
[----:B------:R-:W1:Y:S01]  /*109c0*/  MUFU.EX2 R179, R179 ;  /* 0x000000b300b37308 */ /* 0x000e620000000800 */
[----:B0-----:R-:W-:Y:S01]  /*109d0*/  F2FP.BF16.F32.PACK_AB R163, R175, R174 ;  /* 0x000000aeafa3723e */ /* 0x001fe200000010ff */
[----:B------:R-:W-:-:S04]  /*109e0*/  FADD.FTZ R174, R174, R171 ;  /* 0x000000abaeae7221 */ /* 0x000fc80000010000 */
[----:B------:R2:W-:Y:S01]  /*109f0*/  STSM.16.M88.4 [R189], R160 ;  /* 0x000000a0bd007844 */ /* 0x0005e20000000200 */
[----:B------:R-:W-:Y:S01]  /*10a00*/  FADD.FTZ R175, R175, R174 ;  /* 0x000000aeafaf7221 */ /* 0x000fe20000010000 */
[----:B------:R-:W0:Y:S08]  /*10a10*/  MUFU.EX2 R182, R182 ;  /* 0x000000b600b67308 */ /* 0x000e300000000800 */
[----:B------:R-:W3:Y:S01]  /*10a20*/  MUFU.EX2 R183, R183 ;  /* 0x000000b700b77308 */ /* 0x000ee20000000800 */
[----:B-1----:R-:W-:Y:S01]  /*10a30*/  F2FP.BF16.F32.PACK_AB R165, R179, R178 ;  /* 0x000000b2b3a5723e */ /* 0x002fe200000010ff */
[----:B------:R-:W-:-:S04]  /*10a40*/  FADD.FTZ R178, R178, R175 ;  /* 0x000000afb2b27221 */ /* 0x000fc80000010000 */
[----:B------:R-:W-:-:S04]  /*10a50*/  FADD.FTZ R179, R179, R178 ;  /* 0x000000b2b3b37221 */ /* 0x000fc80000010000 */
[----:B0-----:R-:W-:Y:S01]  /*10a60*/  FADD.FTZ R4, R182, R179 ;  /* 0x000000b3b6047221 */ /* 0x001fe20000010000 */
        /* <DEDUP_REMOVED lines=32> */
.L_x_3199:
[----:B------:R-:W0:Y:S01]  /*10c70*/  SHFL.BFLY PT, R0, R3, 0x2, 0x1f ;  /* 0x0c401f0003007f89 */ /* 0x000e2200000e0000 */
[----:B-1----:R-:W-:Y:S01]  /*10c80*/  IMAD.U32 R11, RZ, RZ, UR19 ;  /* 0x00000013ff0b7e24 */ /* 0x002fe2000f8e00ff */
[----:B------:R-:W-:Y:S06]  /*10c90*/  BAR.ARV 0x8, 0x100 ;  /* 0x0204000000007b1d */ /* 0x000fec0000002000 */
[----:B------:R-:W-:Y:S02]  /*10ca0*/  IMAD.MOV.U32 R20, RZ, RZ, -0x800000 ;  /* 0xff800000ff147424 */ /* 0x000fe400078e00ff */
[----:B------:R-:W-:Y:S01]  /*10cb0*/  BAR.SYNC.DEFER_BLOCKING 0xf, 0x100 ;  /* 0x03c4000000007b1d */ /* 0x000fe20000010000 */
[----:B------:R-:W-:Y:S01]  /*10cc0*/  ISETP.NE.AND P2, PT, R184, RZ, PT ;  /* 0x000000ffb800720c */ /* 0x000fe20003f45270 */
[----:B------:R-:W-:-:S04]  /*10cd0*/  VIADD R227, R227, 0x1 ;  /* 0x00000001e3e37836 */ /* 0x000fc80000000000 */
[----:B------:R-:W1:Y:S01]  /*10ce0*/  SHFL.BFLY PT, R9, R4, 0x2, 0x1f ;  /* 0x0c401f0004097f89 */ /* 0x000e6200000e0000 */
[----:B0-----:R-:W-:Y:S01]  /*10cf0*/  FADD.FTZ R0, R0, R3 ;  /* 0x0000000300007221 */ /* 0x001fe20000010000 */
[----:B------:R-:W-:-:S04]  /*10d00*/  IMAD.MOV.U32 R3, RZ, RZ, RZ ;  /* 0x000000ffff037224 */ /* 0x000fc800078e00ff */
[----:B------:R-:W2:Y:S01]  /*10d10*/  SHFL.BFLY PT, R7, R0, 0x1, 0x1f ;  /* 0x0c201f0000077f89 */ /* 0x000ea200000e0000 */
[----:B-1----:R-:W-:Y:S01]  /*10d20*/  FADD.FTZ R9, R9, R4 ;  /* 0x0000000409097221 */ /* 0x002fe20000010000 */
[----:B------:R-:W-:Y:S01]  /*10d30*/  IMAD.U32 R4, RZ, RZ, UR37 ;  /* 0x00000025ff047e24 */ /* 0x000fe2000f8e00ff */
[----:B------:R-:W-:-:S03]  /*10d40*/  UIADD3 UR37, UR37, 0x1, URZ ;  /* 0x0000000125257890 */ /* 0x000fc6000fffe03f */
[----:B------:R-:W0:Y:S01]  /*10d50*/  SHFL.BFLY PT, R8, R9, 0x1, 0x1f ;  /* 0x0c201f0009087f89 */ /* 0x000e2200000e0000 */
[----:B------:R-:W-:Y:S01]  /*10d60*/  @!P2 IMAD R4, R4, 0x40, R23 ;  /* 0x000000400404a824 */ /* 0x000fe200078e0217 */
[----:B------:R-:W-:Y:S01]  /*10d70*/  UISETP.NE.AND UP0, UPT, UR37, 0x2, UPT ;  /* 0x000000022500788c */ /* 0x000fe2000bf05270 */
[----:B--2---:R-:W-:-:S03]  /*10d80*/  FADD.FTZ R10, R0, R7 ;  /* 0x00000007000a7221 */ /* 0x004fc60000010000 */
[----:B------:R-:W-:Y:S01]  /*10d90*/  @!P2 LEA R4, R4, UR41, 0x2 ;  /* 0x000000290404ac11 */ /* 0x000fe2000f8e10ff */
[----:B------:R-:W-:Y:S01]  /*10da0*/  USEL UR4, URZ, 0x1, UP0 ;  /* 0x000000013f047887 */ /* 0x000fe20008000000 */
[----:B------:R-:W-:Y:S01]  /*10db0*/  FSETP.NE.FTZ.AND P0, PT, R10, RZ, PT ;  /* 0x000000ff0a00720b */ /* 0x000fe20003f15000 */
[----:B------:R-:W-:-:S04]  /*10dc0*/  USEL UR37, UR37, URZ, UP0 ;  /* 0x0000003f25257287 */ /* 0x000fc80008000000 */
[----:B------:R-:W-:-:S08]  /*10dd0*/  LOP3.LUT R2, R2, UR4, RZ, 0x3c, !PT ;  /* 0x0000000402027c12 */ /* 0x000fd0000f8e3cff */
[----:B------:R-:W1:Y:S01]  /*10de0*/  @P0 MUFU.LG2 R7, R10 ;  /* 0x0000000a00070308 */ /* 0x000e620000000c00 */
[----:B------:R-:W-:Y:S01]  /*10df0*/  @P0 FMUL.FTZ R0, R11, 0.69314718246459960938 ;  /* 0x3f3172180b000820 */ /* 0x000fe20000410000 */
[----:B0-----:R-:W-:-:S05]  /*10e00*/  FADD.FTZ R8, R9, R8 ;  /* 0x0000000809087221 */ /* 0x001fca0000010000 */
[----:B------:R-:W-:Y:S01]  /*10e10*/  FSETP.NE.FTZ.AND P1, PT, R8, RZ, PT ;  /* 0x000000ff0800720b */ /* 0x000fe20003f35000 */
[----:B------:R-:W0:Y:S01]  /*10e20*/  @P0 MUFU.RCP R3, R10 ;  /* 0x0000000a00030308 */ /* 0x000e220000001000 */
[----:B-1----:R-:W-:-:S04]  /*10e30*/  @P0 FMUL.FTZ R7, R7, 0.69314718246459960938 ;  /* 0x3f31721807070820 */ /* 0x002fc80000410000 */
[----:B------:R-:W-:Y:S01]  /*10e40*/  @P0 FFMA.FTZ R20, R0, R5, R7 ;  /* 0x0000000500140223 */ /* 0x000fe20000010007 */
[----:B------:R-:W-:-:S06]  /*10e50*/  IMAD.MOV.U32 R0, RZ, RZ, RZ ;  /* 0x000000ffff007224 */ /* 0x000fcc00078e00ff */
[----:B------:R-:W1:Y:S01]  /*10e60*/  @P1 MUFU.LG2 R5, R8 ;  /* 0x0000000800051308 */ /* 0x000e620000000c00 */
[----:B------:R-:W-:Y:S01]  /*10e70*/  PLOP3.LUT P0, PT, PT, PT, PT, 0x8, 0x0 ;  /* 0x000000000000781c */ /* 0x000fe20003f0e170 */
[----:B0-----:R-:W-:Y:S01]  /*10e80*/  @!P2 STS [R4+0x38400], R3 ;  /* 0x038400030400a388 */ /* 0x001fe20000000800 */
[-C--:B------:R-:W-:Y:S01]  /*10e90*/  FMUL.FTZ R24, R24, R3.reuse ;  /* 0x0000000318187220 */ /* 0x080fe20000410000 */
[-C--:B------:R-:W-:Y:S01]  /*10ea0*/  FMUL.FTZ R25, R25, R3.reuse ;  /* 0x0000000319197220 */ /* 0x080fe20000410000 */
[-C--:B------:R-:W-:Y:S01]  /*10eb0*/  FMUL.FTZ R28, R28, R3.reuse ;  /* 0x000000031c1c7220 */ /* 0x080fe20000410000 */
[-C--:B------:R-:W-:Y:S01]  /*10ec0*/  FMUL.FTZ R29, R29, R3.reuse ;  /* 0x000000031d1d7220 */ /* 0x080fe20000410000 */
[-C--:B------:R-:W-:Y:S01]  /*10ed0*/  FMUL.FTZ R32, R32, R3.reuse ;  /* 0x0000000320207220 */ /* 0x080fe20000410000 */
[----:B------:R-:W0:Y:S01]  /*10ee0*/  @P1 MUFU.RCP R0, R8 ;  /* 0x0000000800001308 */ /* 0x000e220000001000 */
        /* <DEDUP_REMOVED lines=63> */
[----:B------:R-:W-:-:S02]  /*112e0*/  IMAD.MOV.U32 R3, RZ, RZ, -0x800000 ;  /* 0xff800000ff037424 */ /* 0x000fc400078e00ff */
        /* <DEDUP_REMOVED lines=65> */
[----:B------:R-:W-:Y:S06]  /*11700*/  BAR.ARV 0xe, 0x100 ;  /* 0x0384000000007b1d */ /* 0x000fec0000002000 */
.L_x_3136:
[----:B------:R-:W0:Y:S08]  /*11710*/  S2UR UR4, SR_CgaCtaId ;  /* 0x00000000000479c3 */ /* 0x000e300000008800 */
[----:B------:R-:W-:Y:S01]  /*11720*/  BAR.SYNC.DEFER_BLOCKING 0x5, 0x180 ;  /* 0x0146000000007b1d */ /* 0x000fe20000010000 */
[----:B------:R-:W-:-:S05]  /*11730*/  SHF.R.U32.HI R0, RZ, 0x10, R195 ;  /* 0x00000010ff007819 */ /* 0x000fca00000116c3 */
[----:B------:R-:W-:Y:S01]  /*11740*/  UMOV UR41, 0x400 ;  /* 0x0000040000297882 */ /* 0x000fe20000000000 */
[----:B------:R-:W-:Y:S01]  /*11750*/  BSSY B0, `(.L_x_3217) ;  /* 0x0000480000007945 */ /* 0x000fe20003800000 */
[----:B0-----:R-:W-:-:S09]  /*11760*/  ULEA UR41, UR4, UR41, 0x18 ;  /* 0x0000002904297291 */ /* 0x001fd2000f8ec03f */
[----:B------:R-:W0:Y:S02]  /*11770*/  LDS.128 R4, [UR41+0x388d0] ;  /* 0x0388d029ff047984 */ /* 0x000e240008000c00 */
[----:B0-----:R-:W-:Y:S01]  /*11780*/  R2UR UR4, R7 ;  /* 0x00000000070472ca */ /* 0x001fe200000e0000 */
[----:B------:R-:W-:Y:S06]  /*11790*/  BAR.ARV 0x4, 0x180 ;  /* 0x0106000000007b1d */ /* 0x000fec0000002000 */
[----:B------:R-:W-:Y:S08]  /*117a0*/  @P0 BRA `(.L_x_3218) ;  /* 0x0000003800140947 */ /* 0x000ff00003800000 */
[----:B------:R-:W2:Y:S01]  /*117b0*/  LDL R8, [R1+0x68] ;  /* 0x0000680001087983 */ /* 0x000ea20000100800 */
[----:B------:R-:W0:Y:S01]  /*117c0*/  S2UR UR5, SR_SWINHI ;  /* 0x00000000000579c3 */ /* 0x000e220000002f00 */
[----:B------:R-:W-:Y:S01]  /*117d0*/  UMOV UR6, UR41 ;  /* 0x0000002900067c82 */ /* 0x000fe20008000000 */
[----:B0-----:R-:W-:Y:S01]  /*117e0*/  UMOV UR7, UR5 ;  /* 0x0000000500077c82 */ /* 0x001fe20008000000 */
[----:B------:R-:W-:Y:S02]  /*117f0*/  IMAD.U32 R16, RZ, RZ, UR6 ;  /* 0x00000006ff107e24 */ /* 0x000fe4000f8e00ff */
[----:B------:R-:W-:-:S03]  /*11800*/  IMAD.U32 R17, RZ, RZ, UR7 ;  /* 0x00000007ff117e24 */ /* 0x000fc6000f8e00ff */
        /* <DEDUP_REMOVED lines=11> */
[----:B------:R-:W-:Y:S02]  /*118c0*/  SHF.R.U64 R156, R156, 0x3, RZ ;  /* 0x000000039c9c7819 */ /* 0x000fe400000012ff */
[----:B------:R-:W-:Y:S02]  /*118d0*/  MOV R21, R8 ;  /* 0x0000000800157202 */ /* 0x000fe40000000f00 */
[----:B------:R-:W-:Y:S02]  /*118e0*/  LOP3.LUT R9, R152, 0x380, RZ, 0xc0, !PT ;  /* 0x0000038098097812 */ /* 0x000fe400078ec0ff */
[----:B------:R-:W-:-:S02]  /*118f0*/  SHF.R.U64 R13, R13, 0x3, RZ ;  /* 0x000000030d0d7819 */ /* 0x000fc400000012ff */
[----:B------:R-:W-:Y:S02]  /*11900*/  SHF.R.U64 R9, R9, 0x3, RZ ;  /* 0x0000000309097819 */ /* 0x000fe400000012ff */
[----:B------:R-:W-:Y:S01]  /*11910*/  LOP3.LUT R156, R156, R157, RZ, 0x3c, !PT ;  /* 0x0000009d9c9c7212 */ /* 0x000fe200078e3cff */
[--C-:B------:R-:W-:Y:S01]  /*11920*/  IMAD.X R157, RZ, RZ, R153.reuse, P2 ;  /* 0x000000ffff9d7224 */ /* 0x100fe200010e0699 */
[C---:B------:R-:W-:Y:S02]  /*11930*/  IADD3 R161, P0, R152.reuse, 0x6040, RZ ;  /* 0x0000604098a17810 */ /* 0x040fe40007f1e0ff */
[----:B------:R-:W-:Y:S01]  /*11940*/  LOP3.LUT R12, R13, R12, RZ, 0x3c, !PT ;  /* 0x0000000c0d0c7212 */ /* 0x000fe200078e3cff */
[--C-:B------:R-:W-:Y:S01]  /*11950*/  IMAD.X R13, RZ, RZ, R153.reuse, P5 ;  /* 0x000000ffff0d7224 */ /* 0x100fe200028e0699 */
[----:B------:R-:W-:Y:S01]  /*11960*/  LOP3.LUT R8, R9, R152, RZ, 0x3c, !PT ;  /* 0x0000009809087212 */ /* 0x000fe200078e3cff */
[----:B------:R-:W-:Y:S01]  /*11970*/  IMAD.MOV.U32 R9, RZ, RZ, R153 ;  /* 0x000000ffff097224 */ /* 0x000fe200078e0099 */
[----:B------:R-:W-:-:S02]  /*11980*/  IADD3 R10, P4, R152, 0x4040, RZ ;  /* 0x00004040980a7810 */ /* 0x000fc40007f9e0ff */
[----:B------:R-:W-:Y:S02]  /*11990*/  LOP3.LUT R160, R161, 0x380, RZ, 0xc0, !PT ;  /* 0x00000380a1a07812 */ /* 0x000fe400078ec0ff */
[----:B------:R-:W-:Y:S02]  /*119a0*/  MOV R7, R156 ;  /* 0x0000009c00077202 */ /* 0x000fe40000000f00 */
[----:B------:R-:W-:Y:S02]  /*119b0*/  MOV R157, R12 ;  /* 0x0000000c009d7202 */ /* 0x000fe40000000f00 */
[----:B------:R-:W-:Y:S02]  /*119c0*/  LOP3.LUT R11, R10, 0x380, RZ, 0xc0, !PT ;  /* 0x000003800a0b7812 */ /* 0x000fe400078ec0ff */
[----:B------:R-:W-:Y:S02]  /*119d0*/  MOV R12, R8 ;  /* 0x00000008000c7202 */ /* 0x000fe40000000f00 */
[----:B------:R-:W-:Y:S01]  /*119e0*/  IADD3 R163, P1, R152, 0x6020, RZ ;  /* 0x0000602098a37810 */ /* 0x000fe20007f3e0ff */
[----:B------:R-:W0:Y:S01]  /*119f0*/  LDC R9, c[0x0][0xbd4] ;  /* 0x0002f500ff097b82 */ /* 0x000e220000000800 */
[----:B------:R-:W-:-:S02]  /*11a00*/  SHF.R.U64 R160, R160, 0x3, RZ ;  /* 0x00000003a0a07819 */ /* 0x000fc400000012ff */
[----:B------:R-:W-:Y:S02]  /*11a10*/  SHF.R.U64 R11, R11, 0x3, RZ ;  /* 0x000000030b0b7819 */ /* 0x000fe400000012ff */
[----:B------:R-:W-:Y:S02]  /*11a20*/  LOP3.LUT R162, R163, 0x380, RZ, 0xc0, !PT ;  /* 0x00000380a3a27812 */ /* 0x000fe400078ec0ff */
[----:B------:R-:W-:Y:S01]  /*11a30*/  LOP3.LUT R160, R160, R161, RZ, 0x3c, !PT ;  /* 0x000000a1a0a07212 */ /* 0x000fe200078e3cff */
[--C-:B------:R-:W-:Y:S01]  /*11a40*/  IMAD.X R161, RZ, RZ, R153.reuse, P0 ;  /* 0x000000ffffa17224 */ /* 0x100fe200000e0699 */
[----:B------:R-:W-:Y:S02]  /*11a50*/  IADD3 R154, P0, R152, 0x2060, RZ ;  /* 0x00002060989a7810 */ /* 0x000fe40007f1e0ff */
[----:B------:R-:W-:Y:S01]  /*11a60*/  LOP3.LUT R10, R11, R10, RZ, 0x3c, !PT ;  /* 0x0000000a0b0a7212 */ /* 0x000fe200078e3cff */
[----:B------:R-:W-:Y:S01]  /*11a70*/  IMAD.X R11, RZ, RZ, R153, P4 ;  /* 0x000000ffff0b7224 */ /* 0x000fe200020e0699 */
[----:B------:R-:W-:-:S02]  /*11a80*/  SHF.R.U64 R162, R162, 0x3, RZ ;  /* 0x00000003a2a27819 */ /* 0x000fc400000012ff */
[----:B------:R-:W-:Y:S02]  /*11a90*/  LOP3.LUT R155, R154, 0x380, RZ, 0xc0, !PT ;  /* 0x000003809a9b7812 */ /* 0x000fe400078ec0ff */
[----:B------:R-:W-:Y:S02]  /*11aa0*/  IADD3 R159, P6, R152, 0x6060, RZ ;  /* 0x00006060989f7810 */ /* 0x000fe40007fde0ff */
[----:B------:R-:W-:Y:S01]  /*11ab0*/  LOP3.LUT R162, R162, R163, RZ, 0x3c, !PT ;  /* 0x000000a3a2a27212 */ /* 0x000fe200078e3cff */
[----:B------:R-:W-:Y:S01]  /*11ac0*/  IMAD.X R163, RZ, RZ, R153, P1 ;  /* 0x000000ffffa37224 */ /* 0x000fe200008e0699 */
[----:B------:R-:W-:Y:S02]  /*11ad0*/  MOV R156, R10 ;  /* 0x0000000a009c7202 */ /* 0x000fe40000000f00 */
[----:B------:R-:W-:Y:S02]  /*11ae0*/  SHF.R.U64 R155, R155, 0x3, RZ ;  /* 0x000000039b9b7819 */ /* 0x000fe400000012ff */
[----:B------:R-:W-:-:S02]  /*11af0*/  IADD3 R11, P1, R152, 0x2040, RZ ;  /* 0x00002040980b7810 */ /* 0x000fc40007f3e0ff */
[----:B------:R-:W-:Y:S02]  /*11b00*/  LOP3.LUT R158, R159, 0x380, RZ, 0xc0, !PT ;  /* 0x000003809f9e7812 */ /* 0x000fe400078ec0ff */
[----:B------:R-:W-:Y:S01]  /*11b10*/  LOP3.LUT R154, R155, R154, RZ, 0x3c, !PT ;  /* 0x0000009a9b9a7212 */ /* 0x000fe200078e3cff */
[----:B------:R-:W-:Y:S01]  /*11b20*/  IMAD.X R155, RZ, RZ, R153, P0 ;  /* 0x000000ffff9b7224 */ /* 0x000fe200000e0699 */
[----:B------:R-:W-:Y:S02]  /*11b30*/  LOP3.LUT R8, R11, 0x380, RZ, 0xc0, !PT ;  /* 0x000003800b087812 */ /* 0x000fe400078ec0ff */
[----:B------:R-:W-:Y:S02]  /*11b40*/  SHF.R.U64 R158, R158, 0x3, RZ ;  /* 0x000000039e9e7819 */ /* 0x000fe400000012ff */
[----:B------:R-:W-:Y:S02]  /*11b50*/  ISETP.NE.AND P0, PT, R0, RZ, PT ;  /* 0x000000ff0000720c */ /* 0x000fe40003f05270 */
[----:B------:R-:W-:-:S02]  /*11b60*/  SHF.R.U64 R8, R8, 0x3, RZ ;  /* 0x0000000308087819 */ /* 0x000fc400000012ff */
[----:B------:R-:W-:Y:S01]  /*11b70*/  LOP3.LUT R158, R158, R159, RZ, 0x3c, !PT ;  /* 0x0000009f9e9e7212 */ /* 0x000fe200078e3cff */
[--C-:B------:R-:W-:Y:S01]  /*11b80*/  IMAD.X R159, RZ, RZ, R153.reuse, P6 ;  /* 0x000000ffff9f7224 */ /* 0x100fe200030e0699 */
[----:B0-----:R-:W-:Y:S01]  /*11b90*/  SEL R0, R0, R9, P0 ;  /* 0x0000000900007207 */ /* 0x001fe20000000000 */
[----:B------:R-:W-:Y:S01]  /*11ba0*/  IMAD.X R9, RZ, RZ, R153, P1 ;  /* 0x000000ffff097224 */ /* 0x000fe200008e0699 */
[----:B------:R-:W-:Y:S02]  /*11bb0*/  IADD3 R14, P6, R152, 0x4000, RZ ;  /* 0x00004000980e7810 */ /* 0x000fe40007fde0ff */
[----:B------:R-:W-:Y:S02]  /*11bc0*/  LOP3.LUT R8, R8, R11, RZ, 0x3c, !PT ;  /* 0x0000000b08087212 */ /* 0x000fe400078e3cff */
[----:B------:R-:W-:Y:S02]  /*11bd0*/  MOV R4, R162 ;  /* 0x000000a200047202 */ /* 0x000fe40000000f00 */
[----:B------:R-:W-:-:S02]  /*11be0*/  LOP3.LUT R15, R14, 0x380, RZ, 0xc0, !PT ;  /* 0x000003800e0f7812 */ /* 0x000fc400078ec0ff */
[----:B------:R-:W-:Y:S02]  /*11bf0*/  MOV R162, R8 ;  /* 0x0000000800a27202 */ /* 0x000fe40000000f00 */
[----:B------:R-:W-:Y:S02]  /*11c00*/  IADD3 R9, P0, R152, 0x2020, RZ ;  /* 0x0000202098097810 */ /* 0x000fe40007f1e0ff */
[----:B------:R-:W-:Y:S02]  /*11c10*/  SHF.R.U64 R15, R15, 0x3, RZ ;  /* 0x000000030f0f7819 */ /* 0x000fe400000012ff */
[----:B------:R-:W-:Y:S02]  /*11c20*/  LOP3.LUT R8, R9, 0x380, RZ, 0xc0, !PT ;  /* 0x0000038009087812 */ /* 0x000fe400078ec0ff */
[----:B------:R-:W-:Y:S01]  /*11c30*/  LOP3.LUT R14, R15, R14, RZ, 0x3c, !PT ;  /* 0x0000000e0f0e7212 */ /* 0x000fe200078e3cff */
[----:B------:R-:W-:Y:S01]  /*11c40*/  IMAD.X R15, RZ, RZ, R153, P6 ;  /* 0x000000ffff0f7224 */ /* 0x000fe200030e0699 */
[----:B------:R-:W-:-:S02]  /*11c50*/  SHF.R.U64 R8, R8, 0x3, RZ ;  /* 0x0000000308087819 */ /* 0x000fc400000012ff */
[----:B------:R-:W-:Y:S02]  /*11c60*/  MOV R159, R158 ;  /* 0x0000009e009f7202 */ /* 0x000fe40000000f00 */
[----:B------:R-:W-:Y:S01]  /*11c70*/  LOP3.LUT R8, R8, R9, RZ, 0x3c, !PT ;  /* 0x0000000908087212 */ /* 0x000fe200078e3cff */
[----:B------:R-:W-:Y:S01]  /*11c80*/  IMAD.X R9, RZ, RZ, R153, P0 ;  /* 0x000000ffff097224 */ /* 0x000fe200000e0699 */
[----:B------:R-:W-:Y:S02]  /*11c90*/  MOV R158, R14 ;  /* 0x0000000e009e7202 */ /* 0x000fe40000000f00 */
[----:B------:R-:W-:Y:S02]  /*11ca0*/  IADD3 R14, P0, R152, 0x20, RZ ;  /* 0x00000020980e7810 */ /* 0x000fe40007f1e0ff */
[----:B------:R-:W-:Y:S02]  /*11cb0*/  MOV R163, R8 ;  /* 0x0000000800a37202 */ /* 0x000fe40000000f00 */
[----:B------:R-:W-:-:S02]  /*11cc0*/  LOP3.LUT R13, R14, 0x380, RZ, 0xc0, !PT ;  /* 0x000003800e0d7812 */ /* 0x000fc400078ec0ff */
[----:B------:R-:W-:Y:S02]  /*11cd0*/  F2FP.BF16.F32.PACK_AB R8, R25, R24 ;  /* 0x000000181908723e */ /* 0x000fe400000010ff */
[----:B------:R-:W-:Y:S02]  /*11ce0*/  F2FP.BF16.F32.PACK_AB R9, R27, R26 ;  /* 0x0000001a1b09723e */ /* 0x000fe400000010ff */
[----:B------:R-:W-:Y:S02]  /*11cf0*/  F2FP.BF16.F32.PACK_AB R10, R29, R28 ;  /* 0x0000001c1d0a723e */ /* 0x000fe400000010ff */
[----:B------:R-:W-:Y:S02]  /*11d00*/  F2FP.BF16.F32.PACK_AB R11, R31, R30 ;  /* 0x0000001e1f0b723e */ /* 0x000fe400000010ff */
[----:B------:R-:W-:Y:S02]  /*11d10*/  SHF.R.U64 R13, R13, 0x3, RZ ;  /* 0x000000030d0d7819 */ /* 0x000fe400000012ff */
[----:B------:R-:W-:Y:S01]  /*11d20*/  F2FP.BF16.F32.PACK_AB R15, R39, R38 ;  /* 0x00000026270f723e */ /* 0x000fe200000010ff */
[----:B------:R0:W-:Y:S01]  /*11d30*/  STSM.16.M88.4 [R12], R8 ;  /* 0x000000080c007844 */ /* 0x0001e20000000200 */
[----:B------:R-:W-:-:S02]  /*11d40*/  MOV R160, R160 ;  /* 0x000000a000a07202 */ /* 0x000fc40000000f00 */
[----:B------:R-:W-:Y:S02]  /*11d50*/  MOV R161, R154 ;  /* 0x0000009a00a17202 */ /* 0x000fe40000000f00 */
[----:B------:R-:W-:Y:S01]  /*11d60*/  F2FP.BF16.F32.PACK_AB R155, R71, R70 ;  /* 0x00000046479b723e */ /* 0x000fe200000010ff */
[----:B0-----:R-:W-:Y:S01]  /*11d70*/  IMAD.X R9, RZ, RZ, R153, P0 ;  /* 0x000000ffff097224 */ /* 0x001fe200000e0699 */
[----:B------:R-:W-:Y:S02]  /*11d80*/  LOP3.LUT R8, R13, R14, RZ, 0x3c, !PT ;  /* 0x0000000e0d087212 */ /* 0x000fe400078e3cff */
[----:B------:R-:W-:Y:S02]  /*11d90*/  IADD3 R10, P0, R152, 0x40, RZ ;  /* 0x00000040980a7810 */ /* 0x000fe40007f1e0ff */
[----:B------:R-:W-:Y:S02]  /*11da0*/  MOV R8, R8 ;  /* 0x0000000800087202 */ /* 0x000fe40000000f00 */
[----:B------:R-:W-:-:S02]  /*11db0*/  LOP3.LUT R9, R10, 0x380, RZ, 0xc0, !PT ;  /* 0x000003800a097812 */ /* 0x000fc400078ec0ff */
[----:B------:R-:W-:Y:S02]  /*11dc0*/  F2FP.BF16.F32.PACK_AB R12, R33, R32 ;  /* 0x00000020210c723e */ /* 0x000fe400000010ff */
[----:B------:R-:W-:Y:S02]  /*11dd0*/  F2FP.BF16.F32.PACK_AB R13, R35, R34 ;  /* 0x00000022230d723e */ /* 0x000fe400000010ff */
[----:B------:R-:W-:Y:S02]  /*11de0*/  F2FP.BF16.F32.PACK_AB R14, R37, R36 ;  /* 0x00000024250e723e */ /* 0x000fe400000010ff */
[----:B------:R-:W-:Y:S02]  /*11df0*/  SHF.R.U64 R9, R9, 0x3, RZ ;  /* 0x0000000309097819 */ /* 0x000fe400000012ff */
[----:B------:R-:W-:Y:S01]  /*11e00*/  F2FP.BF16.F32.PACK_AB R11, R47, R46 ;  /* 0x0000002e2f0b723e */ /* 0x000fe200000010ff */
[----:B------:R0:W-:Y:S02]  /*11e10*/  STSM.16.M88.4 [R8], R12 ;  /* 0x0000000c08007844 */ /* 0x0001e40000000200 */
[----:B0-----:R-:W-:Y:S01]  /*11e20*/  LOP3.LUT R8, R9, R10, RZ, 0x3c, !PT ;  /* 0x0000000a09087212 */ /* 0x001fe200078e3cff */
[----:B------:R-:W-:Y:S01]  /*11e30*/  IMAD.X R9, RZ, RZ, R153, P0 ;  /* 0x000000ffff097224 */ /* 0x000fe200000e0699 */
[----:B------:R-:W-:-:S02]  /*11e40*/  IADD3 R14, P0, R152, 0x2000, RZ ;  /* 0x00002000980e7810 */ /* 0x000fc40007f1e0ff */
[----:B------:R-:W-:Y:S02]  /*11e50*/  F2FP.BF16.F32.PACK_AB R10, R45, R44 ;  /* 0x0000002c2d0a723e */ /* 0x000fe400000010ff */
[----:B------:R-:W-:Y:S02]  /*11e60*/  MOV R12, R8 ;  /* 0x00000008000c7202 */ /* 0x000fe40000000f00 */
[----:B------:R-:W-:Y:S02]  /*11e70*/  F2FP.BF16.F32.PACK_AB R8, R41, R40 ;  /* 0x000000282908723e */ /* 0x000fe400000010ff */
[----:B------:R-:W-:Y:S02]  /*11e80*/  F2FP.BF16.F32.PACK_AB R9, R43, R42 ;  /* 0x0000002a2b09723e */ /* 0x000fe400000010ff */
[----:B------:R-:W-:Y:S02]  /*11e90*/  LOP3.LUT R13, R14, 0x380, RZ, 0xc0, !PT ;  /* 0x000003800e0d7812 */ /* 0x000fe400078ec0ff */
[----:B------:R-:W-:Y:S01]  /*11ea0*/  F2FP.BF16.F32.PACK_AB R15, R63, R62 ;  /* 0x0000003e3f0f723e */ /* 0x000fe200000010ff */
[----:B------:R0:W-:Y:S01]  /*11eb0*/  STSM.16.M88.4 [R12], R8 ;  /* 0x000000080c007844 */ /* 0x0001e20000000200 */
[----:B------:R-:W-:-:S02]  /*11ec0*/  SHF.R.U64 R13, R13, 0x3, RZ ;  /* 0x000000030d0d7819 */ /* 0x000fc400000012ff */
[----:B0-----:R-:W-:Y:S01]  /*11ed0*/  IADD3 R10, P1, R152, 0x60, RZ ;  /* 0x00000060980a7810 */ /* 0x001fe20007f3e0ff */
[--C-:B------:R-:W-:Y:S01]  /*11ee0*/  IMAD.X R9, RZ, RZ, R153.reuse, P0 ;  /* 0x000000ffff097224 */ /* 0x100fe200000e0699 */
[----:B------:R-:W-:Y:S02]  /*11ef0*/  LOP3.LUT R8, R13, R14, RZ, 0x3c, !PT ;  /* 0x0000000e0d087212 */ /* 0x000fe400078e3cff */
[----:B------:R-:W-:Y:S01]  /*11f00*/  LOP3.LUT R13, R10, 0x380, RZ, 0xc0, !PT ;  /* 0x000003800a0d7812 */ /* 0x000fe200078ec0ff */
[----:B------:R-:W-:Y:S01]  /*11f10*/  IMAD.X R153, RZ, RZ, R153, P1 ;  /* 0x000000ffff997224 */ /* 0x000fe200008e0699 */
[----:B------:R-:W-:Y:S02]  /*11f20*/  MOV R154, R8 ;  /* 0x00000008009a7202 */ /* 0x000fe40000000f00 */
[----:B------:R-:W-:Y:S02]  /*11f30*/  SHF.R.U64 R13, R13, 0x3, RZ ;  /* 0x000000030d0d7819 */ /* 0x000fe400000012ff */
[----:B------:R-:W-:-:S02]  /*11f40*/  F2FP.BF16.F32.PACK_AB R8, R49, R48 ;  /* 0x000000303108723e */ /* 0x000fc400000010ff */
[----:B------:R-:W-:Y:S02]  /*11f50*/  LOP3.LUT R152, R13, R10, RZ, 0x3c, !PT ;  /* 0x0000000a0d987212 */ /* 0x000fe400078e3cff */
[----:B------:R-:W-:Y:S02]  /*11f60*/  F2FP.BF16.F32.PACK_AB R9, R51, R50 ;  /* 0x000000323309723e */ /* 0x000fe400000010ff */
[----:B------:R-:W-:Y:S02]  /*11f70*/  MOV R152, R152 ;  /* 0x0000009800987202 */ /* 0x000fe40000000f00 */
[----:B------:R-:W-:Y:S02]  /*11f80*/  F2FP.BF16.F32.PACK_AB R10, R53, R52 ;  /* 0x00000034350a723e */ /* 0x000fe400000010ff */
[----:B------:R-:W-:Y:S02]  /*11f90*/  F2FP.BF16.F32.PACK_AB R11, R55, R54 ;  /* 0x00000036370b723e */ /* 0x000fe400000010ff */
[----:B------:R-:W-:-:S02]  /*11fa0*/  F2FP.BF16.F32.PACK_AB R12, R57, R56 ;  /* 0x00000038390c723e */ /* 0x000fc400000010ff */
[----:B------:R-:W-:Y:S01]  /*11fb0*/  F2FP.BF16.F32.PACK_AB R13, R59, R58 ;  /* 0x0000003a3b0d723e */ /* 0x000fe200000010ff */
[----:B------:R0:W-:Y:S01]  /*11fc0*/  STSM.16.M88.4 [R152], R8 ;  /* 0x0000000898007844 */ /* 0x0001e20000000200 */
[----:B------:R-:W-:Y:S02]  /*11fd0*/  F2FP.BF16.F32.PACK_AB R14, R61, R60 ;  /* 0x0000003c3d0e723e */ /* 0x000fe400000010ff */
[----:B------:R-:W-:-:S03]  /*11fe0*/  F2FP.BF16.F32.PACK_AB R153, R67, R66 ;  /* 0x000000424399723e */ /* 0x000fc600000010ff */
[----:B------:R1:W-:Y:S01]  /*11ff0*/  STSM.16.M88.4 [R154], R12 ;  /* 0x0000000c9a007844 */ /* 0x0003e20000000200 */
[----:B0-----:R-:W-:Y:S02]  /*12000*/  F2FP.BF16.F32.PACK_AB R152, R65, R64 ;  /* 0x000000404198723e */ /* 0x001fe400000010ff */
[----:B------:R-:W-:Y:S02]  /*12010*/  F2FP.BF16.F32.PACK_AB R8, R73, R72 ;  /* 0x000000484908723e */ /* 0x000fe400000010ff */
[----:B------:R-:W-:Y:S02]  /*12020*/  F2FP.BF16.F32.PACK_AB R9, R75, R74 ;  /* 0x0000004a4b09723e */ /* 0x000fe400000010ff */
[----:B-1----:R-:W-:Y:S02]  /*12030*/  F2FP.BF16.F32.PACK_AB R154, R69, R68 ;  /* 0x00000044459a723e */ /* 0x002fe400000010ff */
[----:B------:R-:W-:Y:S02]  /*12040*/  F2FP.BF16.F32.PACK_AB R10, R77, R76 ;  /* 0x0000004c4d0a723e */ /* 0x000fe400000010ff */
[----:B------:R-:W-:Y:S01]  /*12050*/  F2FP.BF16.F32.PACK_AB R11, R79, R78 ;  /* 0x0000004e4f0b723e */ /* 0x000fe200000010ff */
[----:B------:R0:W-:Y:S01]  /*12060*/  STSM.16.M88.4 [R163], R152 ;  /* 0x00000098a3007844 */ /* 0x0001e20000000200 */
[----:B------:R-:W-:-:S02]  /*12070*/  F2FP.BF16.F32.PACK_AB R12, R81, R80 ;  /* 0x00000050510c723e */ /* 0x000fc400000010ff */
        /* <DEDUP_REMOVED lines=44> */
[----:B-1----:R-:W0:Y:S04]  /*12340*/  LDC.64 R12, c[0x0][0xd08] ;  /* 0x00034200ff0c7b82 */ /* 0x002e280000000a00 */
[----:B------:R1:W-:Y:S04]  /*12350*/  STSM.16.M88.4 [R159], R8 ;  /* 0x000000089f007844 */ /* 0x0003e80000000200 */
[----:B-1----:R-:W1:Y:S08]  /*12360*/  LDC.64 R8, c[0x0][0xd00] ;  /* 0x00034000ff087b82 */ /* 0x002e700000000a00 */
[----:B------:R-:W-:Y:S01]  /*12370*/  BAR.SYNC.DEFER_BLOCKING 0x1, 0x100 ;  /* 0x0044000000007b1d */ /* 0x000fe20000010000 */
[----:B0-----:R-:W-:-:S04]  /*12380*/  ISETP.NE.U32.AND P0, PT, R12, RZ, PT ;  /* 0x000000ff0c00720c */ /* 0x001fc80003f05070 */
[----:B------:R-:W-:-:S03]  /*12390*/  ISETP.NE.AND.EX P0, PT, R13, RZ, PT, P0 ;  /* 0x000000ff0d00720c */ /* 0x000fc60003f05300 */
[----:B------:R-:W0:Y:S10]  /*123a0*/  LDC.64 R12, c[0x0][0xd00] ;  /* 0x00034000ff0c7b82 */ /* 0x000e340000000a00 */
[----:B------:R-:W2:Y:S01]  /*123b0*/  @P0 LDC.64 R10, c[0x0][0xd08] ;  /* 0x00034200ff0a0b82 */ /* 0x000ea20000000a00 */
[----:B-1----:R-:W-:-:S04]  /*123c0*/  ISETP.NE.U32.AND P1, PT, R8, RZ, PT ;  /* 0x000000ff0800720c */ /* 0x002fc80003f25070 */
[----:B------:R-:W-:Y:S01]  /*123d0*/  ISETP.NE.AND.EX P1, PT, R9, RZ, PT, P1 ;  /* 0x000000ff0900720c */ /* 0x000fe20003f25310 */
[----:B------:R-:W-:Y:S02]  /*123e0*/  IMAD.MOV.U32 R4, RZ, RZ, RZ ;  /* 0x000000ffff047224 */ /* 0x000fe400078e00ff */
[----:B--2---:R-:W-:-:S05]  /*123f0*/  @P0 IMAD.WIDE R10, R193, 0x4, R10 ;  /* 0x00000004c10a0825 */ /* 0x004fca00078e020a */
[----:B------:R0:W2:Y:S02]  /*12400*/  @P0 LDG.E R7, desc[UR38][R10.64] ;  /* 0x000000260a070981 */ /* 0x0000a4000c1e1900 */
[----:B0-----:R-:W-:-:S05]  /*12410*/  IMAD.WIDE R10, R193, 0x4, R12 ;  /* 0x00000004c10a7825 */ /* 0x001fca00078e020c */
        /* <DEDUP_REMOVED lines=10> */
.L_x_3219:
[----:B------:R-:W0:Y:S01]  /*124c0*/  SHFL.IDX PT, R7, R228, RZ, 0x1f ;  /* 0x00001fffe4077589 */ /* 0x000e2200000e0000 */
[----:B------:R-:W-:Y:S02]  /*124d0*/  LOP3.LUT R195, R195, 0xff, RZ, 0xc0, !PT ;  /* 0x000000ffc3c37812 */ /* 0x000fe400078ec0ff */
[----:B0-----:R-:W-:Y:S02]  /*124e0*/  ISETP.NE.AND P0, PT, R7, RZ, PT ;  /* 0x000000ff0700720c */ /* 0x001fe40003f05270 */
[----:B-----5:R-:W-:-:S11]  /*124f0*/  SHF.R.S32.HI R7, RZ, 0x1f, R4 ;  /* 0x0000001fff077819 */ /* 0x020fd60000011404 */
[----:B------:R-:W-:Y:S05]  /*12500*/  @P0 BRA `(.L_x_3220) ;  /* 0x0000000000f80947 */ /* 0x000fea0003800000 */
[----:B------:R-:W2:Y:S01]  /*12510*/  LDL R155, [R1+0x64] ;  /* 0x00006400019b7983 */ /* 0x000ea20000100800 */
[----:B------:R-:W0:Y:S01]  /*12520*/  LDC R154, c[0x0][0xce8] ;  /* 0x00033a00ff9a7b82 */ /* 0x000e220000000800 */
[----:B------:R-:W-:Y:S01]  /*12530*/  IMAD.MOV.U32 R14, RZ, RZ, 0xab8 ;  /* 0x00000ab8ff0e7424 */ /* 0x000fe200078e00ff */
[----:B------:R-:W-:Y:S02]  /*12540*/  ISETP.GT.AND P1, PT, R0, 0x1, PT ;  /* 0x000000010000780c */ /* 0x000fe40003f24270 */
[----:B------:R-:W-:Y:S02]  /*12550*/  ISETP.NE.U32.AND P0, PT, R8, RZ, PT ;  /* 0x000000ff0800720c */ /* 0x000fe40003f05070 */
[----:B------:R-:W-:Y:S02]  /*12560*/  SEL R14, R14, 0xa78, P1 ;  /* 0x00000a780e0e7807 */ /* 0x000fe40000800000 */
[----:B------:R-:W-:Y:S02]  /*12570*/  ISETP.NE.AND.EX P0, PT, R9, RZ, PT, P0 ;  /* 0x000000ff0900720c */ /* 0x000fe40003f05300 */
[----:B------:R-:W1:Y:S01]  /*12580*/  LDC.64 R12, c[0x0][R14+0x220] ;  /* 0x000088000e0c7b82 */ /* 0x000e620000000a00 */
[----:B------:R-:W-:-:S02]  /*12590*/  SHF.R.S32.HI R15, RZ, 0x1f, R193 ;  /* 0x0000001fff0f7819 */ /* 0x000fc400000114c1 */
[----:B------:R-:W-:Y:S02]  /*125a0*/  SEL R153, R193, RZ, !P0 ;  /* 0x000000ffc1997207 */ /* 0x000fe40004000000 */
[----:B------:R-:W-:-:S03]  /*125b0*/  SEL R15, R15, RZ, !P0 ;  /* 0x000000ff0f0f7207 */ /* 0x000fc60004000000 */
[----:B------:R-:W3:Y:S01]  /*125c0*/  LDC.64 R10, c[0x0][R14+0x218] ;  /* 0x000086000e0a7b82 */ /* 0x000ee20000000a00 */
[----:B0-----:R-:W-:Y:S01]  /*125d0*/  ISETP.NE.AND P2, PT, R154, 0x1, PT ;  /* 0x000000019a00780c */ /* 0x001fe20003f45270 */
[----:B-1----:R-:W-:-:S12]  /*125e0*/  IMAD R13, R13, R153, RZ ;  /* 0x000000990d0d7224 */ /* 0x002fd800078e02ff */
[----:B------:R-:W0:Y:S01]  /*125f0*/  @P2 LDC R21, c[0x0][0xcec] ;  /* 0x00033b00ff152b82 */ /* 0x000e220000000800 */
[C---:B------:R-:W-:Y:S02]  /*12600*/  IMAD R15, R12.reuse, R15, R13 ;  /* 0x0000000f0c0f7224 */ /* 0x040fe400078e020d */
[----:B------:R-:W-:-:S04]  /*12610*/  IMAD.WIDE.U32 R12, R12, R153, RZ ;  /* 0x000000990c0c7225 */ /* 0x000fc800078e00ff */
[-C--:B---3--:R-:W-:Y:S01]  /*12620*/  IMAD R153, R11, R192.reuse, RZ ;  /* 0x000000c00b997224 */ /* 0x088fe200078e02ff */
[----:B------:R-:W1:Y:S01]  /*12630*/  @P2 LDC R152, c[0x0][0xcf0] ;  /* 0x00033c00ff982b82 */ /* 0x000e620000000800 */
[----:B------:R-:W-:-:S04]  /*12640*/  IMAD.WIDE.U32 R10, R10, R192, RZ ;  /* 0x000000c00a0a7225 */ /* 0x000fc800078e00ff */
[----:B------:R-:W-:Y:S01]  /*12650*/  IMAD.IADD R13, R13, 0x1, R15 ;  /* 0x000000010d0d7824 */ /* 0x000fe200078e020f */
[----:B------:R-:W-:Y:S01]  /*12660*/  IADD3 R12, P0, P3, R12, R10, R4 ;  /* 0x0000000a0c0c7210 */ /* 0x000fe20007b1e004 */
[----:B------:R-:W-:Y:S02]  /*12670*/  IMAD.IADD R15, R190, 0x1, R185 ;  /* 0x00000001be0f7824 */ /* 0x000fe400078e02b9 */
[----:B------:R-:W-:Y:S02]  /*12680*/  IMAD.IADD R156, R11, 0x1, R153 ;  /* 0x000000010b9c7824 */ /* 0x000fe400078e0299 */
[----:B0-----:R-:W-:-:S04]  /*12690*/  @P2 IMAD.HI.U32 R11, R15, R21, RZ ;  /* 0x000000150f0b2227 */ /* 0x001fc800078e00ff */
[----:B------:R-:W-:Y:S01]  /*126a0*/  IMAD.MOV.U32 R21, RZ, RZ, R15 ;  /* 0x000000ffff157224 */ /* 0x000fe200078e000f */
[----:B-1----:R-:W-:Y:S02]  /*126b0*/  @P2 SHF.R.U32.HI R21, RZ, R152, R11 ;  /* 0x00000098ff152219 */ /* 0x002fe4000001160b */
[----:B------:R-:W0:Y:S01]  /*126c0*/  LDC.64 R10, c[0x0][R14+0x228] ;  /* 0x00008a000e0a7b82 */ /* 0x000e220000000a00 */
[----:B------:R-:W-:Y:S02]  /*126d0*/  IADD3.X R152, R13, R156, R7, P0, P3 ;  /* 0x0000009c0d987210 */ /* 0x000fe400007e6407 */
[----:B------:R-:W-:-:S05]  /*126e0*/  SEL R13, R195, RZ, P1 ;  /* 0x000000ffc30d7207 */ /* 0x000fca0000800000 */
[-C--:B0-----:R-:W-:Y:S02]  /*126f0*/  IMAD R153, R11, R13.reuse, RZ ;  /* 0x0000000d0b997224 */ /* 0x081fe400078e02ff */
[----:B------:R-:W-:-:S04]  /*12700*/  IMAD.WIDE.U32 R10, R10, R13, RZ ;  /* 0x0000000d0a0a7225 */ /* 0x000fc800078e00ff */
[----:B------:R-:W-:Y:S01]  /*12710*/  IMAD.IADD R11, R11, 0x1, R153 ;  /* 0x000000010b0b7824 */ /* 0x000fe200078e0299 */
[----:B------:R-:W-:Y:S01]  /*12720*/  IADD3 R10, P0, P2, R21, R12, R10 ;  /* 0x0000000c150a7210 */ /* 0x000fe20007a1e00a */
[--C-:B------:R-:W-:Y:S01]  /*12730*/  IMAD.MOV R153, RZ, RZ, -R21.reuse ;  /* 0x000000ffff997224 */ /* 0x100fe200078e0a15 */
[----:B------:R-:W0:Y:S01]  /*12740*/  LDC.64 R12, c[0x0][0xca8] ;  /* 0x00032a00ff0c7b82 */ /* 0x000e220000000a00 */
[----:B------:R-:W-:Y:S02]  /*12750*/  SHF.R.S32.HI R21, RZ, 0x1f, R21 ;  /* 0x0000001fff157819 */ /* 0x000fe40000011415 */
[----:B------:R-:W-:Y:S02]  /*12760*/  IMAD R153, R154, R153, R15 ;  /* 0x000000999a997224 */ /* 0x000fe400078e020f */
[----:B------:R-:W-:-:S03]  /*12770*/  IADD3.X R11, R21, R152, R11, P0, P2 ;  /* 0x00000098150b7210 */ /* 0x000fc600007e440b */
[----:B------:R-:W1:Y:S01]  /*12780*/  LDC.64 R14, c[0x0][R14+0x210] ;  /* 0x000084000e0e7b82 */ /* 0x000e620000000a00 */
[----:B------:R-:W-:-:S07]  /*12790*/  SHF.R.S32.HI R21, RZ, 0x1f, R153 ;  /* 0x0000001fff157819 */ /* 0x000fce0000011499 */
[----:B0-----:R-:W0:Y:S08]  /*127a0*/  @!P1 LDC R12, c[0x0][0xc50] ;  /* 0x00031400ff0c9b82 */ /* 0x001e300000000800 */
[----:B------:R-:W3:Y:S01]  /*127b0*/  @!P1 LDC R13, c[0x0][0xc54] ;  /* 0x00031500ff0d9b82 */ /* 0x000ee20000000800 */
[-C--:B-1----:R-:W-:Y:S02]  /*127c0*/  IMAD R15, R15, R153.reuse, RZ ;  /* 0x000000990f0f7224 */ /* 0x082fe400078e02ff */
[----:B------:R-:W-:-:S04]  /*127d0*/  IMAD.WIDE.U32 R10, R14, R153, R10 ;  /* 0x000000990e0a7225 */ /* 0x000fc800078e000a */
[----:B------:R-:W-:Y:S02]  /*127e0*/  IMAD R15, R14, R21, R15 ;  /* 0x000000150e0f7224 */ /* 0x000fe400078e020f */
[----:B------:R-:W-:Y:S02]  /*127f0*/  IMAD R153, R154, UR5, RZ ;  /* 0x000000059a997c24 */ /* 0x000fe4000f8e02ff */
[----:B------:R-:W-:Y:S02]  /*12800*/  IMAD.IADD R11, R11, 0x1, R15 ;  /* 0x000000010b0b7824 */ /* 0x000fe400078e020f */
[----:B------:R-:W-:Y:S01]  /*12810*/  IMAD.IADD R14, R23, 0x1, R185 ;  /* 0x00000001170e7824 */ /* 0x000fe200078e02b9 */
[----:B0-----:R-:W-:-:S05]  /*12820*/  LEA R15, P0, R10, R12, 0x2 ;  /* 0x0000000c0a0f7211 */ /* 0x001fca00078010ff */
[----:B------:R-:W-:Y:S01]  /*12830*/  SHFL.IDX PT, R12, R15, 0x1, 0x1c1f ;  /* 0x003c1f000f0c7f89 */ /* 0x000fe200000e0000 */
[----:B---3--:R-:W-:-:S05]  /*12840*/  LEA.HI.X R21, R10, R13, R11, 0x2, P0 ;  /* 0x0000000d0a157211 */ /* 0x008fca00000f140b */
[----:B------:R-:W-:Y:S04]  /*12850*/  SHFL.IDX PT, R11, R21, RZ, 0x1c1f ;  /* 0x001c1fff150b7589 */ /* 0x000fe800000e0000 */
[----:B------:R-:W-:Y:S01]  /*12860*/  SHFL.IDX PT, R13, R21, 0x1, 0x1c1f ;  /* 0x003c1f00150d7f89 */ /* 0x000fe200000e0000 */
[----:B--2---:R-:W-:-:S05]  /*12870*/  IMAD.MOV R10, RZ, RZ, -R155 ;  /* 0x000000ffff0a7224 */ /* 0x004fca00078e0a9b */
[----:B------:R-:W-:Y:S02]  /*12880*/  ISETP.NE.AND P0, PT, R19, R10, PT ;  /* 0x0000000a1300720c */ /* 0x000fe40003f05270 */
[----:B------:R-:W0:Y:S02]  /*12890*/  SHFL.IDX PT, R10, R15, RZ, 0x1c1f ;  /* 0x001c1fff0f0a7589 */ /* 0x000e2400000e0000 */
[C---:B------:R-:W-:Y:S01]  /*128a0*/  ISETP.GE.OR P1, PT, R14.reuse, R153, P0 ;  /* 0x000000990e00720c */ /* 0x040fe20000726670 */
[----:B------:R-:W-:-:S05]  /*128b0*/  VIADD R14, R14, 0x8 ;  /* 0x000000080e0e7836 */ /* 0x000fca0000000000 */
[----:B------:R-:W-:-:S07]  /*128c0*/  ISETP.GE.OR P0, PT, R14, R153, P0 ;  /* 0x000000990e00720c */ /* 0x000fce0000706670 */
[----:B0-----:R0:W-:Y:S06]  /*128d0*/  @!P1 ST.E desc[UR38][R10.64], R20 ;  /* 0x000000140a009985 */ /* 0x0011ec000c101926 */
[----:B------:R0:W-:Y:S02]  /*128e0*/  @!P0 ST.E desc[UR38][R12.64], R3 ;  /* 0x000000030c008985 */ /* 0x0001e4000c101926 */
.L_x_3220:
[----:B------:R-:W-:Y:S02]  /*128f0*/  ISETP.GT.AND P1, PT, R0, 0x1, PT ;  /* 0x000000010000780c */ /* 0x000fe40003f24270 */
[----:B------:R-:W-:-:S04]  /*12900*/  ISETP.NE.U32.AND P0, PT, R8, RZ, PT ;  /* 0x000000ff0800720c */ /* 0x000fc80003f05070 */
[----:B------:R-:W-:-:S04]  /*12910*/  ISETP.NE.AND.EX P0, PT, R9, RZ, PT, P0 ;  /* 0x000000ff0900720c */ /* 0x000fc80003f05300 */
[----:B------:R-:W-:-:S03]  /*12920*/  SEL R193, R193, RZ, !P0 ;  /* 0x000000ffc1c17207 */ /* 0x000fc60004000000 */
[----:B------:R-:W-:Y:S06]  /*12930*/  @P1 BRA `(.L_x_3221) ;  /* 0x0000001000541947 */ /* 0x000fec0003800000 */
[----:B0-----:R-:W0:Y:S01]  /*12940*/  S2R R3, SR_TID.X ;  /* 0x0000000000037919 */ /* 0x001e220000002100 */
[----:B------:R-:W1:Y:S01]  /*12950*/  LDC R84, c[0x0][0xce8] ;  /* 0x00033a00ff547b82 */ /* 0x000e620000000800 */
[----:B------:R-:W-:Y:S01]  /*12960*/  ULDC.64 UR6, c[0x0][0xba0] ;  /* 0x0002e80000067ab9 */ /* 0x000fe20000000a00 */
[----:B------:R-:W-:Y:S01]  /*12970*/  ULDC UR10, c[0x0][0xbc8] ;  /* 0x0002f200000a7ab9 */ /* 0x000fe20000000800 */
[----:B------:R-:W-:Y:S01]  /*12980*/  VIADD R89, R22, 0xc0 ;  /* 0x000000c016597836 */ /* 0x000fe20000000000 */
[----:B------:R-:W-:Y:S01]  /*12990*/  ULDC.64 UR8, c[0x0][0xb80] ;  /* 0x0002e00000087ab9 */ /* 0x000fe20000000a00 */
[----:B0-----:R-:W-:-:S05]  /*129a0*/  VIADD R3, R3, 0xffffff80 ;  /* 0xffffff8003037836 */ /* 0x001fca0000000000 */
[----:B------:R-:W-:-:S04]  /*129b0*/  SHF.R.S32.HI R20, RZ, 0x1f, R3 ;  /* 0x0000001fff147819 */ /* 0x000fc80000011403 */
[----:B------:R-:W-:-:S04]  /*129c0*/  LEA.HI R20, R20, R3, RZ, 0x3 ;  /* 0x0000000314147211 */ /* 0x000fc800078f18ff */
[----:B------:R-:W-:-:S05]  /*129d0*/  SHF.R.S32.HI R0, RZ, 0x3, R20 ;  /* 0x00000003ff007819 */ /* 0x000fca0000011414 */
[----:B------:R-:W-:-:S04]  /*129e0*/  IMAD R9, R0, 0x40, R22 ;  /* 0x0000004000097824 */ /* 0x000fc800078e0216 */
        /* <DEDUP_REMOVED lines=11> */
[C---:B------:R-:W-:Y:S01]  /*12aa0*/  IADD3 R37, P0, R16.reuse, 0x5000, RZ ;  /* 0x0000500010257810 */ /* 0x040fe20007f1e0ff */
[----:B------:R-:W-:Y:S01]  /*12ab0*/  IMAD R7, R7, UR6, RZ ;  /* 0x0000000607077c24 */ /* 0x000fe2000f8e02ff */
[----:B------:R-:W-:Y:S01]  /*12ac0*/  IADD3 R41, P1, R16, 0x6000, RZ ;  /* 0x0000600010297810 */ /* 0x000fe20007f3e0ff */
[C---:B------:R-:W-:Y:S01]  /*12ad0*/  VIADD R91, R22.reuse, 0x140 ;  /* 0x00000140165b7836 */ /* 0x040fe20000000000 */
[----:B------:R-:W-:Y:S01]  /*12ae0*/  LOP3.LUT R44, R45, 0x380, RZ, 0xc0, !PT ;  /* 0x000003802d2c7812 */ /* 0x000fe200078ec0ff */
[----:B------:R-:W-:Y:S01]  /*12af0*/  VIADD R95, R22, 0x180 ;  /* 0x00000180165f7836 */ /* 0x000fe20000000000 */
[----:B------:R-:W-:Y:S01]  /*12b00*/  LOP3.LUT R48, R49, 0x380, RZ, 0xc0, !PT ;  /* 0x0000038031307812 */ /* 0x000fe200078ec0ff */
[----:B------:R-:W5:Y:S01]  /*12b10*/  LD.E.128 R12, desc[UR38][R12.64] ;  /* 0x000000260c0c7980 */ /* 0x000f62000c101d00 */
[----:B------:R-:W-:-:S02]  /*12b20*/  LOP3.LUT R24, R25, 0x380, RZ, 0xc0, !PT ;  /* 0x0000038019187812 */ /* 0x000fc400078ec0ff */
[----:B------:R-:W-:Y:S02]  /*12b30*/  LOP3.LUT R28, R29, 0x380, RZ, 0xc0, !PT ;  /* 0x000003801d1c7812 */ /* 0x000fe400078ec0ff */
[----:B------:R-:W-:Y:S02]  /*12b40*/  LOP3.LUT R32, R33, 0x380, RZ, 0xc0, !PT ;  /* 0x0000038021207812 */ /* 0x000fe400078ec0ff */
[----:B------:R-:W-:Y:S02]  /*12b50*/  LOP3.LUT R36, R37, 0x380, RZ, 0xc0, !PT ;  /* 0x0000038025247812 */ /* 0x000fe400078ec0ff */
[----:B------:R-:W-:Y:S02]  /*12b60*/  LOP3.LUT R40, R41, 0x380, RZ, 0xc0, !PT ;  /* 0x0000038029287812 */ /* 0x000fe400078ec0ff */
[----:B------:R-:W-:Y:S02]  /*12b70*/  SHF.R.U64 R44, R44, 0x3, RZ ;  /* 0x000000032c2c7819 */ /* 0x000fe400000012ff */
[----:B------:R-:W-:-:S02]  /*12b80*/  SHF.R.U64 R48, R48, 0x3, RZ ;  /* 0x0000000330307819 */ /* 0x000fc400000012ff */
[----:B------:R-:W-:Y:S02]  /*12b90*/  SHF.R.U64 R24, R24, 0x3, RZ ;  /* 0x0000000318187819 */ /* 0x000fe400000012ff */
[----:B------:R-:W-:Y:S02]  /*12ba0*/  SHF.R.U64 R28, R28, 0x3, RZ ;  /* 0x000000031c1c7819 */ /* 0x000fe400000012ff */
[----:B------:R-:W-:Y:S02]  /*12bb0*/  SHF.R.U64 R32, R32, 0x3, RZ ;  /* 0x0000000320207819 */ /* 0x000fe400000012ff */
[----:B------:R-:W-:Y:S02]  /*12bc0*/  SHF.R.U64 R36, R36, 0x3, RZ ;  /* 0x0000000324247819 */ /* 0x000fe400000012ff */
[----:B------:R-:W-:Y:S02]  /*12bd0*/  SHF.R.U64 R40, R40, 0x3, RZ ;  /* 0x0000000328287819 */ /* 0x000fe400000012ff */
[----:B------:R-:W-:Y:S01]  /*12be0*/  LOP3.LUT R44, R44, R45, RZ, 0x3c, !PT ;  /* 0x0000002d2c2c7212 */ /* 0x000fe200078e3cff */
[----:B------:R-:W-:Y:S01]  /*12bf0*/  IMAD.X R45, RZ, RZ, R17, P2 ;  /* 0x000000ffff2d7224 */ /* 0x000fe200010e0611 */
[----:B------:R-:W-:-:S02]  /*12c00*/  IADD3 R73, P2, R16, 0xe000, RZ ;  /* 0x0000e00010497810 */ /* 0x000fc40007f5e0ff */
        /* <DEDUP_REMOVED lines=12> */
[----:B------:R-:W-:-:S02]  /*12cd0*/  IADD3 R9, P3, R16, 0xf000, RZ ;  /* 0x0000f00010097810 */ /* 0x000fc40007f7e0ff */
[----:B------:R-:W-:Y:S01]  /*12ce0*/  LOP3.LUT R11, R16, 0x380, RZ, 0xc0, !PT ;  /* 0x00000380100b7812 */ /* 0x000fe200078ec0ff */
[----:B------:R-:W-:Y:S01]  /*12cf0*/  IMAD R7, R4, UR7, R7 ;  /* 0x0000000704077c24 */ /* 0x000fe2000f8e0207 */
[C---:B------:R-:W-:Y:S01]  /*12d00*/  IADD3 R53, P4, R16.reuse, 0x9000, RZ ;  /* 0x0000900010357810 */ /* 0x040fe20007f9e0ff */
[----:B------:R-:W-:Y:S01]  /*12d10*/  IMAD.X R77, RZ, RZ, R17, P3 ;  /* 0x000000ffff4d7224 */ /* 0x000fe200018e0611 */
[C---:B------:R-:W-:Y:S01]  /*12d20*/  IADD3 R57, P5, R16.reuse, 0xa000, RZ ;  /* 0x0000a00010397810 */ /* 0x040fe20007fbe0ff */
[----:B------:R-:W5:Y:S01]  /*12d30*/  LD.E.128 R24, desc[UR38][R24.64] ;  /* 0x0000002618187980 */ /* 0x000f62000c101d00 */
[C---:B------:R-:W-:Y:S02]  /*12d40*/  IADD3 R61, P6, R16.reuse, 0xb000, RZ ;  /* 0x0000b000103d7810 */ /* 0x040fe40007fde0ff */
[C---:B------:R-:W-:Y:S01]  /*12d50*/  IADD3 R65, P0, R16.reuse, 0xc000, RZ ;  /* 0x0000c00010417810 */ /* 0x040fe20007f1e0ff */
[----:B------:R-:W5:Y:S01]  /*12d60*/  LD.E.128 R28, desc[UR38][R28.64] ;  /* 0x000000261c1c7980 */ /* 0x000f62000c101d00 */
[----:B------:R-:W-:-:S02]  /*12d70*/  IADD3 R69, P1, R16, 0xd000, RZ ;  /* 0x0000d00010457810 */ /* 0x000fc40007f3e0ff */
[----:B------:R-:W-:Y:S01]  /*12d80*/  LOP3.LUT R72, R73, 0x380, RZ, 0xc0, !PT ;  /* 0x0000038049487812 */ /* 0x000fe200078ec0ff */
[----:B------:R-:W5:Y:S01]  /*12d90*/  LD.E.128 R32, desc[UR38][R32.64] ;  /* 0x0000002620207980 */ /* 0x000f62000c101d00 */
[----:B------:R-:W-:Y:S02]  /*12da0*/  LOP3.LUT R8, R9, 0x380, RZ, 0xc0, !PT ;  /* 0x0000038009087812 */ /* 0x000fe400078ec0ff */
[----:B------:R-:W-:Y:S01]  /*12db0*/  LOP3.LUT R52, R53, 0x380, RZ, 0xc0, !PT ;  /* 0x0000038035347812 */ /* 0x000fe200078ec0ff */
[----:B------:R-:W5:Y:S01]  /*12dc0*/  LD.E.128 R36, desc[UR38][R36.64] ;  /* 0x0000002624247980 */ /* 0x000f62000c101d00 */
[----:B------:R-:W-:Y:S02]  /*12dd0*/  LOP3.LUT R56, R57, 0x380, RZ, 0xc0, !PT ;  /* 0x0000038039387812 */ /* 0x000fe400078ec0ff */
[----:B------:R-:W-:Y:S01]  /*12de0*/  LOP3.LUT R60, R61, 0x380, RZ, 0xc0, !PT ;  /* 0x000003803d3c7812 */ /* 0x000fe200078ec0ff */
[----:B------:R-:W5:Y:S01]  /*12df0*/  LD.E.128 R40, desc[UR38][R40.64] ;  /* 0x0000002628287980 */ /* 0x000f62000c101d00 */
[----:B------:R-:W-:-:S02]  /*12e00*/  LOP3.LUT R64, R65, 0x380, RZ, 0xc0, !PT ;  /* 0x0000038041407812 */ /* 0x000fc400078ec0ff */
[----:B------:R-:W-:Y:S01]  /*12e10*/  LOP3.LUT R68, R69, 0x380, RZ, 0xc0, !PT ;  /* 0x0000038045447812 */ /* 0x000fe200078ec0ff */
[----:B------:R-:W5:Y:S01]  /*12e20*/  LD.E.128 R44, desc[UR38][R44.64] ;  /* 0x000000262c2c7980 */ /* 0x000f62000c101d00 */
[----:B------:R-:W-:Y:S02]  /*12e30*/  SHF.R.U64 R72, R72, 0x3, RZ ;  /* 0x0000000348487819 */ /* 0x000fe400000012ff */
[----:B------:R-:W-:Y:S01]  /*12e40*/  SHF.R.U64 R11, R11, 0x3, RZ ;  /* 0x000000030b0b7819 */ /* 0x000fe200000012ff */
[----:B------:R-:W5:Y:S01]  /*12e50*/  LD.E.128 R48, desc[UR38][R48.64] ;  /* 0x0000002630307980 */ /* 0x000f62000c101d00 */
[----:B------:R-:W-:Y:S02]  /*12e60*/  SHF.R.U64 R8, R8, 0x3, RZ ;  /* 0x0000000308087819 */ /* 0x000fe400000012ff */
[----:B------:R-:W-:Y:S02]  /*12e70*/  SHF.R.U64 R52, R52, 0x3, RZ ;  /* 0x0000000334347819 */ /* 0x000fe400000012ff */
[----:B------:R-:W-:-:S02]  /*12e80*/  SHF.R.U64 R56, R56, 0x3, RZ ;  /* 0x0000000338387819 */ /* 0x000fc400000012ff */
[----:B------:R-:W-:Y:S02]  /*12e90*/  SHF.R.U64 R60, R60, 0x3, RZ ;  /* 0x000000033c3c7819 */ /* 0x000fe400000012ff */
[----:B------:R-:W-:Y:S02]  /*12ea0*/  SHF.R.U64 R64, R64, 0x3, RZ ;  /* 0x0000000340407819 */ /* 0x000fe400000012ff */
[----:B------:R-:W-:Y:S02]  /*12eb0*/  SHF.R.U64 R68, R68, 0x3, RZ ;  /* 0x0000000344447819 */ /* 0x000fe400000012ff */
[----:B------:R-:W-:Y:S01]  /*12ec0*/  LOP3.LUT R72, R72, R73, RZ, 0x3c, !PT ;  /* 0x0000004948487212 */ /* 0x000fe200078e3cff */
[----:B------:R-:W-:Y:S01]  /*12ed0*/  IMAD.X R73, RZ, RZ, R17, P2 ;  /* 0x000000ffff497224 */ /* 0x000fe200010e0611 */
[----:B------:R-:W-:Y:S02]  /*12ee0*/  LOP3.LUT R16, R11, R16, RZ, 0x3c, !PT ;  /* 0x000000100b107212 */ /* 0x000fe400078e3cff */
[----:B-1----:R-:W-:-:S02]  /*12ef0*/  ISETP.NE.AND P2, PT, R84, 0x1, PT ;  /* 0x000000015400780c */ /* 0x002fc40003f45270 */
        /* <DEDUP_REMOVED lines=11> */
[----:B------:R-:W0:Y:S01]  /*12fb0*/  @P2 LDC R83, c[0x0][0xcec] ;  /* 0x00033b00ff532b82 */ /* 0x000e220000000800 */
[----:B------:R1:W5:Y:S01]  /*12fc0*/  LD.E.128 R8, desc[UR38][R16.64] ;  /* 0x0000002610087980 */ /* 0x000362000c101d00 */
[----:B------:R-:W-:-:S02]  /*12fd0*/  ISETP.GE.AND P0, PT, R194, UR10, PT ;  /* 0x0000000ac2007c0c */ /* 0x000fc4000bf06270 */
[----:B------:R-:W-:Y:S01]  /*12fe0*/  ISETP.GE.AND P1, PT, R22, UR10, PT ;  /* 0x0000000a16007c0c */ /* 0x000fe2000bf26270 */
[----:B------:R-:W5:Y:S01]  /*12ff0*/  LD.E.128 R52, desc[UR38][R52.64] ;  /* 0x0000002634347980 */ /* 0x000f62000c101d00 */
[----:B------:R-:W-:Y:S02]  /*13000*/  LOP3.LUT R20, R20, 0xfffffff8, RZ, 0xc0, !PT ;  /* 0xfffffff814147812 */ /* 0x000fe400078ec0ff */
[----:B------:R-:W2:Y:S01]  /*13010*/  @P2 LDC R85, c[0x0][0xcf0] ;  /* 0x00033c00ff552b82 */ /* 0x000ea20000000800 */
[----:B------:R-:W5:Y:S01]  /*13020*/  LD.E.128 R56, desc[UR38][R56.64] ;  /* 0x0000002638387980 */ /* 0x000f62000c101d00 */
[----:B-1----:R-:W-:Y:S01]  /*13030*/  IMAD.WIDE.U32 R16, R4, UR6, RZ ;  /* 0x0000000604107c25 */ /* 0x002fe2000f8e00ff */
[----:B------:R-:W-:Y:S01]  /*13040*/  SEL R21, RZ, 0xffffffff, P0 ;  /* 0xffffffffff157807 */ /* 0x000fe20000000000 */
[----:B------:R-:W-:Y:S01]  /*13050*/  ULDC.64 UR6, c[0x0][0xbe8] ;  /* 0x0002fa0000067ab9 */ /* 0x000fe20000000a00 */
[----:B------:R-:W5:Y:S01]  /*13060*/  LD.E.128 R60, desc[UR38][R60.64] ;  /* 0x000000263c3c7980 */ /* 0x000f62000c101d00 */
[----:B------:R-:W-:-:S02]  /*13070*/  IMAD.IADD R17, R17, 0x1, R7 ;  /* 0x0000000111117824 */ /* 0x000fc400078e0207 */
[----:B------:R-:W-:Y:S01]  /*13080*/  VIADD R7, R22, 0x80 ;  /* 0x0000008016077836 */ /* 0x000fe20000000000 */
[----:B------:R-:W5:Y:S01]  /*13090*/  LD.E.128 R64, desc[UR38][R64.64] ;  /* 0x0000002640407980 */ /* 0x000f62000c101d00 */
[----:B------:R-:W-:-:S03]  /*130a0*/  IMAD.SHL.U32 R81, R21, 0x2, RZ ;  /* 0x0000000215517824 */ /* 0x000fc600078e00ff */
[----:B------:R-:W-:Y:S01]  /*130b0*/  ISETP.GE.AND P0, PT, R7, UR10, PT ;  /* 0x0000000a07007c0c */ /* 0x000fe2000bf06270 */
[----:B------:R-:W5:Y:S01]  /*130c0*/  LD.E.128 R68, desc[UR38][R68.64] ;  /* 0x0000002644447980 */ /* 0x000f62000c101d00 */
[----:B------:R-:W-:Y:S02]  /*130d0*/  SEL R4, RZ, 0x1, P1 ;  /* 0x00000001ff047807 */ /* 0x000fe40000800000 */
[----:B------:R-:W-:Y:S01]  /*130e0*/  SEL R21, RZ, 0xffffffff, P0 ;  /* 0xffffffffff157807 */ /* 0x000fe20000000000 */
[----:B------:R-:W5:Y:S01]  /*130f0*/  LD.E.128 R72, desc[UR38][R72.64] ;  /* 0x0000002648487980 */ /* 0x000f62000c101d00 */
[----:B------:R-:W-:Y:S01]  /*13100*/  LOP3.LUT R4, R81, 0x2, R4, 0xe2, !PT ;  /* 0x0000000251047812 */ /* 0x000fe200078ee204 */
[----:B------:R-:W-:Y:S02]  /*13110*/  IMAD.IADD R81, R3, 0x1, -R20 ;  /* 0x0000000103517824 */ /* 0x000fe400078e0a14 */
[----:B------:R-:W-:Y:S01]  /*13120*/  IMAD.SHL.U32 R21, R21, 0x4, RZ ;  /* 0x0000000415157824 */ /* 0x000fe200078e00ff */
[----:B------:R-:W5:Y:S01]  /*13130*/  LD.E.128 R76, desc[UR38][R76.64] ;  /* 0x000000264c4c7980 */ /* 0x000f62000c101d00 */
[----:B------:R-:W-:-:S03]  /*13140*/  IMAD.WIDE.U32 R16, R192, UR6, R16 ;  /* 0x00000006c0107c25 */ /* 0x000fc6000f8e0010 */
[----:B------:R-:W-:Y:S01]  /*13150*/  LOP3.LUT R20, R21, 0x4, R4, 0xe2, !PT ;  /* 0x0000000415147812 */ /* 0x000fe200078ee204 */
[----:B------:R-:W-:Y:S01]  /*13160*/  IMAD R4, R81, 0x20, R0 ;  /* 0x0000002051047824 */ /* 0x000fe200078e0200 */
[----:B------:R-:W-:Y:S01]  /*13170*/  SHF.R.S32.HI R21, RZ, 0x1f, R193 ;  /* 0x0000001fff157819 */ /* 0x000fe200000114c1 */
[----:B------:R-:W-:Y:S01]  /*13180*/  IMAD R17, R192, UR7, R17 ;  /* 0x00000007c0117c24 */ /* 0x000fe2000f8e0211 */
[----:B------:R-:W-:Y:S01]  /*13190*/  ISETP.GE.AND P1, PT, R89, UR10, PT ;  /* 0x0000000a59007c0c */ /* 0x000fe2000bf26270 */
[----:B------:R-:W-:Y:S01]  /*131a0*/  ULDC.64 UR6, c[0x0][0xbf0] ;  /* 0x0002fc0000067ab9 */ /* 0x000fe20000000a00 */
[----:B------:R-:W-:Y:S01]  /*131b0*/  VIADD R3, R22, 0x100 ;  /* 0x0000010016037836 */ /* 0x000fe20000000000 */
[----:B------:R-:W-:Y:S01]  /*131c0*/  @!PT LDS RZ, [RZ] ;  /* 0x00000000fffff984 */ /* 0x000fe20000000800 */
[----:B------:R-:W-:Y:S01]  /*131d0*/  @!PT LDS RZ, [RZ] ;  /* 0x00000000fffff984 */ /* 0x000fe20000000800 */
[----:B------:R-:W-:Y:S01]  /*131e0*/  @!PT LDS RZ, [RZ] ;  /* 0x00000000fffff984 */ /* 0x000fe20000000800 */
[----:B------:R-:W-:Y:S01]  /*131f0*/  @!PT LDS RZ, [RZ] ;  /* 0x00000000fffff984 */ /* 0x000fe20000000800 */
[----:B------:R1:W-:Y:S06]  /*13200*/  MEMBAR.ALL.CTA ;  /* 0x0000000000007992 */ /* 0x0003ec0000008000 */
[----:B-1----:R-:W1:Y:S01]  /*13210*/  FENCE.VIEW.ASYNC.S ;  /* 0x00000000000073c6 */ /* 0x002e620000000000 */
[----:B------:R-:W-:-:S02]  /*13220*/  IMAD.IADD R82, R185, 0x1, R4 ;  /* 0x00000001b9527824 */ /* 0x000fc400078e0204 */
[----:B------:R-:W-:Y:S01]  /*13230*/  IMAD R80, R21, UR6, RZ ;  /* 0x0000000615507c24 */ /* 0x000fe2000f8e02ff */
[----:B------:R-:W-:Y:S01]  /*13240*/  SEL R21, RZ, 0xffffffff, P1 ;  /* 0xffffffffff157807 */ /* 0x000fe20000800000 */
[----:B0-----:R-:W-:Y:S01]  /*13250*/  @P2 IMAD.HI.U32 R4, R82, R83, RZ ;  /* 0x0000005352042227 */ /* 0x001fe200078e00ff */
[----:B------:R-:W-:-:S03]  /*13260*/  ISETP.GE.AND P0, PT, R3, UR10, PT ;  /* 0x0000000a03007c0c */ /* 0x000fc6000bf06270 */
[----:B------:R-:W-:Y:S02]  /*13270*/  IMAD.SHL.U32 R87, R21, 0x8, RZ ;  /* 0x0000000815577824 */ /* 0x000fe400078e00ff */
[C---:B------:R-:W-:Y:S01]  /*13280*/  IMAD R81, R193.reuse, UR7, R80 ;  /* 0x00000007c1517c24 */ /* 0x040fe2000f8e0250 */
[----:B------:R-:W-:Y:S01]  /*13290*/  SEL R80, RZ, 0xffffffff, P0 ;  /* 0xffffffffff507807 */ /* 0x000fe20000000000 */
[----:B------:R-:W-:Y:S01]  /*132a0*/  IMAD.MOV.U32 R21, RZ, RZ, R82 ;  /* 0x000000ffff157224 */ /* 0x000fe200078e0052 */
[----:B--2---:R-:W-:Y:S01]  /*132b0*/  @P2 SHF.R.U32.HI R21, RZ, R85, R4 ;  /* 0x00000055ff152219 */ /* 0x004fe20000011604 */
[----:B------:R-:W-:Y:S01]  /*132c0*/  IMAD.WIDE.U32 R16, R193, UR6, R16 ;  /* 0x00000006c1107c25 */ /* 0x000fe2000f8e0010 */
[----:B------:R-:W-:Y:S01]  /*132d0*/  ISETP.GE.AND P0, PT, R91, UR10, PT ;  /* 0x0000000a5b007c0c */ /* 0x000fe2000bf06270 */
[----:B------:R-:W-:Y:S02]  /*132e0*/  ULDC.64 UR6, c[0x0][0xbe0] ;  /* 0x0002f80000067ab9 */ /* 0x000fe40000000a00 */
[----:B------:R-:W-:-:S02]  /*132f0*/  IMAD.IADD R17, R17, 0x1, R81 ;  /* 0x0000000111117824 */ /* 0x000fc400078e0251 */
[----:B------:R-:W-:Y:S01]  /*13300*/  IMAD.SHL.U32 R83, R80, 0x10, RZ ;  /* 0x0000001050537824 */ /* 0x000fe200078e00ff */
[--C-:B------:R-:W-:Y:S01]  /*13310*/  SHF.R.S32.HI R80, RZ, 0x1f, R21.reuse ;  /* 0x0000001fff507819 */ /* 0x100fe20000011415 */
[----:B------:R-:W-:Y:S01]  /*13320*/  IMAD.MOV R81, RZ, RZ, -R21 ;  /* 0x000000ffff517224 */ /* 0x000fe200078e0a15 */
[----:B------:R-:W-:Y:S02]  /*13330*/  SEL R4, RZ, 0xffffffff, P0 ;  /* 0xffffffffff047807 */ /* 0x000fe40000000000 */
[----:B------:R-:W-:Y:S01]  /*13340*/  LOP3.LUT R20, R87, 0x8, R20, 0xe2, !PT ;  /* 0x0000000857147812 */ /* 0x000fe200078ee214 */
[----:B------:R-:W-:Y:S02]  /*13350*/  IMAD R81, R84, R81, R82 ;  /* 0x0000005154517224 */ /* 0x000fe400078e0252 */
[----:B------:R-:W-:Y:S01]  /*13360*/  IMAD R80, R80, UR6, RZ ;  /* 0x0000000650507c24 */ /* 0x000fe2000f8e02ff */
[----:B------:R-:W-:Y:S01]  /*13370*/  LOP3.LUT R20, R83, 0x10, R20, 0xe2, !PT ;  /* 0x0000001053147812 */ /* 0x000fe200078ee214 */
[----:B------:R-:W-:Y:S01]  /*13380*/  IMAD.SHL.U32 R85, R4, 0x20, RZ ;  /* 0x0000002004557824 */ /* 0x000fe200078e00ff */
[----:B------:R-:W-:Y:S01]  /*13390*/  SHF.R.S32.HI R4, RZ, 0x1f, R81 ;  /* 0x0000001fff047819 */ /* 0x000fe20000011451 */
[----:B------:R-:W-:Y:S01]  /*133a0*/  IMAD.WIDE.U32 R16, R21, UR6, R16 ;  /* 0x0000000615107c25 */ /* 0x000fe2000f8e0010 */
[----:B------:R-:W-:-:S03]  /*133b0*/  ISETP.GE.AND P0, PT, R95, UR10, PT ;  /* 0x0000000a5f007c0c */ /* 0x000fc6000bf06270 */
[----:B------:R-:W-:Y:S01]  /*133c0*/  IMAD R83, R21, UR7, R80 ;  /* 0x0000000715537c24 */ /* 0x000fe2000f8e0250 */
[----:B------:R-:W-:Y:S01]  /*133d0*/  ULDC.64 UR6, c[0x0][0xbd8] ;  /* 0x0002f60000067ab9 */ /* 0x000fe20000000a00 */
[----:B------:R-:W-:Y:S01]  /*133e0*/  VIADD R93, R22, 0x1c0 ;  /* 0x000001c0165d7836 */ /* 0x000fe20000000000 */
[----:B------:R-:W-:Y:S01]  /*133f0*/  LOP3.LUT R20, R85, 0x20, R20, 0xe2, !PT ;  /* 0x0000002055147812 */ /* 0x000fe200078ee214 */
[----:B------:R-:W-:Y:S01]  /*13400*/  IMAD.IADD R17, R17, 0x1, R83 ;  /* 0x0000000111117824 */ /* 0x000fe200078e0253 */
[----:B------:R-:W-:Y:S01]  /*13410*/  SEL R21, RZ, 0x40, P0 ;  /* 0x00000040ff157807 */ /* 0x000fe20000000000 */
[----:B------:R-:W-:Y:S01]  /*13420*/  IMAD R4, R4, UR6, RZ ;  /* 0x0000000604047c24 */ /* 0x000fe2000f8e02ff */
[----:B------:R-:W-:Y:S01]  /*13430*/  ISETP.GE.AND P0, PT, R93, UR10, PT ;  /* 0x0000000a5d007c0c */ /* 0x000fe2000bf06270 */
[----:B------:R-:W-:Y:S02]  /*13440*/  IMAD.IADD R185, R0, 0x1, R185 ;  /* 0x0000000100b97824 */ /* 0x000fe400078e02b9 */
[----:B------:R-:W-:Y:S01]  /*13450*/  IMAD R92, R84, UR5, RZ ;  /* 0x00000005545c7c24 */ /* 0x000fe2000f8e02ff */
[----:B------:R-:W-:Y:S01]  /*13460*/  LOP3.LUT R0, R20, R21, RZ, 0xfc, !PT ;  /* 0x0000001514007212 */ /* 0x000fe200078efcff */
[C---:B------:R-:W-:Y:S01]  /*13470*/  IMAD R83, R81.reuse, UR7, R4 ;  /* 0x0000000751537c24 */ /* 0x040fe2000f8e0204 */
[----:B------:R-:W-:Y:S01]  /*13480*/  SEL R21, RZ, 0x80, P0 ;  /* 0x00000080ff157807 */ /* 0x000fe20000000000 */
[----:B------:R-:W-:Y:S01]  /*13490*/  IMAD.WIDE.U32 R16, R81, UR6, R16 ;  /* 0x0000000651107c25 */ /* 0x000fe2000f8e0010 */
[----:B------:R-:W-:Y:S01]  /*134a0*/  UIADD3 UR6, UR41, 0x38820, URZ ;  /* 0x0003882029067890 */ /* 0x000fe2000fffe03f */
[----:B------:R-:W-:-:S02]  /*134b0*/  ISETP.GE.AND P0, PT, R185, R92, PT ;  /* 0x0000005cb900720c */ /* 0x000fc40003f06270 */
[----:B------:R-:W-:Y:S01]  /*134c0*/  IMAD.IADD R17, R17, 0x1, R83 ;  /* 0x0000000111117824 */ /* 0x000fe200078e0253 */
[----:B------:R-:W-:Y:S01]  /*134d0*/  UPRMT UR6, URZ, 0x654, UR6 ;  /* 0x000006543f067896 */ /* 0x000fe20008000006 */
[----:B------:R-:W-:-:S04]  /*134e0*/  LEA R88, P1, R16, UR8, 0x1 ;  /* 0x0000000810587c11 */ /* 0x000fc8000f8208ff */
[----:B------:R-:W-:Y:S01]  /*134f0*/  LEA.HI.X R90, R16, UR9, R17, 0x1, P1 ;  /* 0x00000009105a7c11 */ /* 0x000fe200088f0c11 */
[----:B------:R-:W-:Y:S01]  /*13500*/  BSSY B1, `(.L_x_3222) ;  /* 0x000002c000017945 */ /* 0x000fe20003800000 */
[----:B-1----:R0:W1:Y:S02]  /*13510*/  SHFL.IDX PT, R16, R88, RZ, 0x181f ;  /* 0x00181fff58107589 */ /* 0x00206400000e0000 */
        /* <DEDUP_REMOVED lines=42> */
.L_x_3223:
[----:B------:R-:W-:Y:S05]  /*137c0*/  BSYNC B1 ;  /* 0x0000000000017941 */ /* 0x000fea0003800000 */
.L_x_3222:
        /* <DEDUP_REMOVED lines=11> */
[----:B------:R-:W-:Y:S01]  /*13880*/  SHF.R.S32.HI R25, RZ, 0x1f, R89 ;  /* 0x0000001fff197819 */ /* 0x000fe20000011459 */
[----:B0---4-:R-:W-:Y:S02]  /*13890*/  @!P0 IMAD.WIDE R10, R22, 0x2, R8 ;  /* 0x00000002160a8825 */ /* 0x011fe400078e0208 */
[CC--:B-1----:R-:W-:Y:S02]  /*138a0*/  @!P4 LEA R16, P5, R194.reuse, R8.reuse, 0x1 ;  /* 0x00000008c210c211 */ /* 0x0c2fe400078a08ff */
[-C--:B------:R-:W-:Y:S01]  /*138b0*/  @!P3 LEA R20, P6, R7, R8.reuse, 0x1 ;  /* 0x000000080714b211 */ /* 0x080fe200078c08ff */
[----:B------:R0:W-:Y:S01]  /*138c0*/  @!P0 ST.E.128 desc[UR38][R10.64], R12 ;  /* 0x0000000c0a008985 */ /* 0x0001e2000c101d26 */
[----:B------:R-:W-:Y:S02]  /*138d0*/  ISETP.GE.AND P0, PT, R91, UR10, PT ;  /* 0x0000000a5b007c0c */ /* 0x000fe4000bf06270 */
[----:B--2---:R-:W-:Y:S02]  /*138e0*/  @!P4 LEA.HI.X R17, R194, R9, R152, 0x1, P5 ;  /* 0x00000009c211c211 */ /* 0x004fe400028f0c98 */
[----:B------:R-:W-:-:S02]  /*138f0*/  @!P2 LEA R24, P5, R89, R8, 0x1 ;  /* 0x000000085918a211 */ /* 0x000fc400078a08ff */
        /* <DEDUP_REMOVED lines=25> */
.L_x_3221:
[----:B------:R-:W-:Y:S01]  /*13a90*/  ULDC.64 UR6, c[0x0][0xc08] ;  /* 0x0003020000067ab9 */ /* 0x000fe20000000a00 */
[----:B------:R-:W-:Y:S01]  /*13aa0*/  ULDC.64 UR8, c[0x0][0xc38] ;  /* 0x00030e0000087ab9 */ /* 0x000fe20000000a00 */
[----:B------:R-:W-:Y:S01]  /*13ab0*/  IMAD R7, R7, UR6, RZ ;  /* 0x0000000607077c24 */ /* 0x000fe2000f8e02ff */
[----:B------:R-:W-:Y:S01]  /*13ac0*/  SHF.R.S32.HI R0, RZ, 0x1f, R193 ;  /* 0x0000001fff007819 */ /* 0x000fe200000114c1 */
[C---:B------:R-:W-:Y:S01]  /*13ad0*/  IMAD.WIDE.U32 R8, R4.reuse, UR6, RZ ;  /* 0x0000000604087c25 */ /* 0x040fe2000f8e00ff */
[----:B------:R-:W-:Y:S01]  /*13ae0*/  ULDC.64 UR10, c[0x0][0xc30] ;  /* 0x00030c00000a7ab9 */ /* 0x000fe20000000a00 */
[----:B------:R-:W-:Y:S01]  /*13af0*/  BSSY B1, `(.L_x_3225) ;  /* 0x00000c8000017945 */ /* 0x000fe20003800000 */
[----:B------:R-:W-:Y:S01]  /*13b00*/  SHF.R.S32.HI R152, RZ, 0x1f, R204 ;  /* 0x0000001fff987819 */ /* 0x000fe200000114cc */
[----:B------:R-:W-:Y:S01]  /*13b10*/  IMAD R7, R4, UR7, R7 ;  /* 0x0000000704077c24 */ /* 0x000fe2000f8e0207 */
[----:B------:R-:W-:Y:S01]  /*13b20*/  ULDC UR7, c[0x0][0xce8] ;  /* 0x00033a0000077ab9 */ /* 0x000fe20000000800 */
[----:B------:R-:W-:Y:S01]  /*13b30*/  IMAD.IADD R4, R190, 0x1, R185 ;  /* 0x00000001be047824 */ /* 0x000fe200078e02b9 */
[----:B------:R-:W-:Y:S01]  /*13b40*/  UISETP.NE.AND UP0, UPT, UR7, 0x1, UPT ;  /* 0x000000010700788c */ /* 0x000fe2000bf05270 */
[----:B------:R-:W-:Y:S01]  /*13b50*/  IMAD.IADD R9, R9, 0x1, R7 ;  /* 0x0000000109097824 */ /* 0x000fe200078e0207 */
[----:B------:R-:W-:Y:S01]  /*13b60*/  UIMAD UR5, UR5, UR7, URZ ;  /* 0x00000007050572a4 */ /* 0x000fe2000f8e023f */
[----:B0-----:R-:W-:Y:S01]  /*13b70*/  IMAD.MOV.U32 R3, RZ, RZ, R4 ;  /* 0x000000ffff037224 */ /* 0x001fe200078e0004 */
[----:B------:R-:W-:Y:S01]  /*13b80*/  SHF.R.S32.HI R153, RZ, 0x1f, R205 ;  /* 0x0000001fff997819 */ /* 0x000fe200000114cd */
[----:B------:R-:W-:Y:S01]  /*13b90*/  IMAD.WIDE.U32 R8, R192, UR8, R8 ;  /* 0x00000008c0087c25 */ /* 0x000fe2000f8e0008 */
[----:B------:R-:W-:-:S02]  /*13ba0*/  PLOP3.LUT P0, PT, PT, PT, UP0, 0x80, 0x0 ;  /* 0x000000000000781c */ /* 0x000fc40003f0f008 */
[----:B------:R-:W-:Y:S01]  /*13bb0*/  SHF.R.S32.HI R154, RZ, 0x1f, R206 ;  /* 0x0000001fff9a7819 */ /* 0x000fe200000114ce */
[----:B------:R-:W-:Y:S01]  /*13bc0*/  IMAD R9, R192, UR9, R9 ;  /* 0x00000009c0097c24 */ /* 0x000fe2000f8e0209 */
[----:B------:R-:W-:Y:S01]  /*13bd0*/  ULDC.64 UR8, c[0x0][0xc40] ;  /* 0x0003100000087ab9 */ /* 0x000fe20000000a00 */
[----:B------:R-:W-:Y:S01]  /*13be0*/  @UP0 ULDC UR6, c[0x0][0xcec] ;  /* 0x00033b0000060ab9 */ /* 0x000fe20000000800 */
[----:B------:R-:W-:Y:S01]  /*13bf0*/  IMAD R0, R0, UR8, RZ ;  /* 0x0000000800007c24 */ /* 0x000fe2000f8e02ff */
[----:B------:R-:W-:Y:S01]  /*13c00*/  SHF.R.S32.HI R155, RZ, 0x1f, R207 ;  /* 0x0000001fff9b7819 */ /* 0x000fe200000114cf */
[C---:B------:R-:W-:Y:S01]  /*13c10*/  IMAD.WIDE.U32 R8, R193.reuse, UR8, R8 ;  /* 0x00000008c1087c25 */ /* 0x040fe2000f8e0008 */
[----:B------:R-:W-:Y:S02]  /*13c20*/  SHF.R.S32.HI R156, RZ, 0x1f, R208 ;  /* 0x0000001fff9c7819 */ /* 0x000fe400000114d0 */
[----:B------:R-:W-:Y:S01]  /*13c30*/  SHF.R.S32.HI R157, RZ, 0x1f, R209 ;  /* 0x0000001fff9d7819 */ /* 0x000fe200000114d1 */
[----:B------:R-:W-:Y:S01]  /*13c40*/  IMAD R7, R193, UR9, R0 ;  /* 0x00000009c1077c24 */ /* 0x000fe2000f8e0200 */
[----:B------:R-:W-:Y:S01]  /*13c50*/  ULDC.64 UR8, c[0x0][0xc48] ;  /* 0x0003120000087ab9 */ /* 0x000fe20000000a00 */
[----:B------:R-:W-:Y:S01]  /*13c60*/  @P0 IMAD.HI.U32 R0, R4, UR6, RZ ;  /* 0x0000000604000c27 */ /* 0x000fe2000f8e00ff */
[----:B------:R-:W-:Y:S01]  /*13c70*/  @UP0 ULDC UR6, c[0x0][0xcf0] ;  /* 0x00033c0000060ab9 */ /* 0x000fe20000000800 */
[----:B------:R-:W-:-:S02]  /*13c80*/  SHF.R.S32.HI R158, RZ, 0x1f, R210 ;  /* 0x0000001fff9e7819 */ /* 0x000fc400000114d2 */
[----:B------:R-:W-:Y:S01]  /*13c90*/  IMAD.IADD R9, R9, 0x1, R7 ;  /* 0x0000000109097824 */ /* 0x000fe200078e0207 */
[----:B------:R-:W-:Y:S01]  /*13ca0*/  @P0 SHF.R.U32.HI R3, RZ, UR6, R0 ;  /* 0x00000006ff030c19 */ /* 0x000fe20008011600 */
[----:B------:R-:W-:Y:S01]  /*13cb0*/  IMAD.IADD R185, R23, 0x1, R185 ;  /* 0x0000000117b97824 */ /* 0x000fe200078e02b9 */
[----:B------:R-:W-:Y:S01]  /*13cc0*/  UIADD3 UR6, UR41, 0x38820, URZ ;  /* 0x0003882029067890 */ /* 0x000fe2000fffe03f */
[----:B------:R-:W-:Y:S01]  /*13cd0*/  IMAD.WIDE.U32 R8, R195, UR8, R8 ;  /* 0x00000008c3087c25 */ /* 0x000fe2000f8e0008 */
[--C-:B------:R-:W-:Y:S02]  /*13ce0*/  SHF.R.S32.HI R0, RZ, 0x1f, R3.reuse ;  /* 0x0000001fff007819 */ /* 0x100fe40000011403 */
[----:B------:R-:W-:Y:S01]  /*13cf0*/  ISETP.GE.AND P0, PT, R185, UR5, PT ;  /* 0x00000005b9007c0c */ /* 0x000fe2000bf06270 */
[----:B------:R-:W-:Y:S01]  /*13d00*/  IMAD.MOV R7, RZ, RZ, -R3 ;  /* 0x000000ffff077224 */ /* 0x000fe200078e0a03 */
[----:B------:R-:W-:Y:S01]  /*13d10*/  UPRMT UR6, URZ, 0x654, UR6 ;  /* 0x000006543f067896 */ /* 0x000fe20008000006 */
[----:B------:R-:W-:Y:S01]  /*13d20*/  IMAD R0, R0, UR10, RZ ;  /* 0x0000000a00007c24 */ /* 0x000fe2000f8e02ff */
[----:B------:R-:W-:Y:S01]  /*13d30*/  SHF.R.S32.HI R159, RZ, 0x1f, R211 ;  /* 0x0000001fff9f7819 */ /* 0x000fe200000114d3 */
[----:B------:R-:W-:Y:S01]  /*13d40*/  IMAD R7, R7, UR7, R4 ;  /* 0x0000000707077c24 */ /* 0x000fe2000f8e0204 */
[----:B------:R-:W-:Y:S01]  /*13d50*/  SHF.R.S32.HI R160, RZ, 0x1f, R212 ;  /* 0x0000001fffa07819 */ /* 0x000fe200000114d4 */
[----:B------:R-:W-:Y:S01]  /*13d60*/  IMAD R9, R195, UR9, R9 ;  /* 0x00000009c3097c24 */ /* 0x000fe2000f8e0209 */
[----:B------:R-:W-:Y:S01]  /*13d70*/  ULDC.64 UR8, c[0x0][0xc28] ;  /* 0x00030a0000087ab9 */ /* 0x000fe20000000a00 */
[C---:B------:R-:W-:Y:S01]  /*13d80*/  IMAD R11, R3.reuse, UR11, R0 ;  /* 0x0000000b030b7c24 */ /* 0x040fe2000f8e0200 */
[----:B------:R-:W-:Y:S01]  /*13d90*/  SHF.R.S32.HI R0, RZ, 0x1f, R7 ;  /* 0x0000001fff007819 */ /* 0x000fe20000011407 */
[----:B------:R-:W-:Y:S01]  /*13da0*/  IMAD.WIDE.U32 R8, R3, UR10, R8 ;  /* 0x0000000a03087c25 */ /* 0x000fe2000f8e0008 */
[----:B------:R-:W-:Y:S01]  /*13db0*/  SYNCS.ARRIVE.TRANS64.RED.A1T0 RZ, [UR6], RZ ;  /* 0x000000ffffff79a7 */ /* 0x000fe20008100406 */
[----:B------:R-:W-:-:S02]  /*13dc0*/  SHF.R.S32.HI R161, RZ, 0x1f, R213 ;  /* 0x0000001fffa17819 */ /* 0x000fc400000114d5 */
[----:B------:R-:W-:Y:S01]  /*13dd0*/  IMAD R0, R0, UR8, RZ ;  /* 0x0000000800007c24 */ /* 0x000fe2000f8e02ff */
[----:B------:R-:W-:Y:S01]  /*13de0*/  SHF.R.S32.HI R162, RZ, 0x1f, R214 ;  /* 0x0000001fffa27819 */ /* 0x000fe200000114d6 */
[----:B------:R-:W-:Y:S01]  /*13df0*/  IMAD.IADD R9, R9, 0x1, R11 ;  /* 0x0000000109097824 */ /* 0x000fe200078e020b */
[----:B------:R-:W-:Y:S01]  /*13e00*/  SHF.R.S32.HI R163, RZ, 0x1f, R215 ;  /* 0x0000001fffa37819 */ /* 0x000fe200000114d7 */
[C---:B------:R-:W-:Y:S01]  /*13e10*/  IMAD R3, R7.reuse, UR9, R0 ;  /* 0x0000000907037c24 */ /* 0x040fe2000f8e0200 */
[----:B------:R-:W-:Y:S01]  /*13e20*/  SHF.R.S32.HI R164, RZ, 0x1f, R216 ;  /* 0x0000001fffa47819 */ /* 0x000fe200000114d8 */
[----:B------:R-:W-:Y:S01]  /*13e30*/  IMAD.WIDE.U32 R8, R7, UR8, R8 ;  /* 0x0000000807087c25 */ /* 0x000fe2000f8e0008 */
[----:B------:R-:W-:Y:S01]  /*13e40*/  ULDC.64 UR8, c[0x0][0xc00] ;  /* 0x0003000000087ab9 */ /* 0x000fe20000000a00 */
[----:B------:R-:W-:Y:S02]  /*13e50*/  SHF.R.S32.HI R165, RZ, 0x1f, R217 ;  /* 0x0000001fffa57819 */ /* 0x000fe400000114d9 */
[----:B------:R-:W-:Y:S01]  /*13e60*/  IMAD.IADD R3, R9, 0x1, R3 ;  /* 0x0000000109037824 */ /* 0x000fe200078e0203 */
[----:B------:R-:W-:-:S02]  /*13e70*/  LEA R0, P1, R8, UR8, 0x2 ;  /* 0x0000000808007c11 */ /* 0x000fc4000f8210ff */
[----:B------:R-:W-:Y:S02]  /*13e80*/  SHF.R.S32.HI R166, RZ, 0x1f, R218 ;  /* 0x0000001fffa67819 */ /* 0x000fe400000114da */
[----:B------:R-:W-:Y:S01]  /*13e90*/  LEA.HI.X R3, R8, UR9, R3, 0x2, P1 ;  /* 0x0000000908037c11 */ /* 0x000fe200088f1403 */
[----:B------:R0:W1:Y:S01]  /*13ea0*/  SHFL.IDX PT, R4, R0, RZ, 0x1c1f ;  /* 0x001c1fff00047589 */ /* 0x00006200000e0000 */
[----:B------:R-:W-:Y:S02]  /*13eb0*/  SHF.R.S32.HI R167, RZ, 0x1f, R219 ;  /* 0x0000001fffa77819 */ /* 0x000fe400000114db */
[----:B------:R-:W-:Y:S01]  /*13ec0*/  SHF.R.S32.HI R168, RZ, 0x1f, R220 ;  /* 0x0000001fffa87819 */ /* 0x000fe200000114dc */
[----:B------:R0:W2:Y:S01]  /*13ed0*/  SHFL.IDX PT, R7, R3, RZ, 0x1c1f ;  /* 0x001c1fff03077589 */ /* 0x0000a200000e0000 */
[----:B------:R-:W-:Y:S02]  /*13ee0*/  SHF.R.S32.HI R169, RZ, 0x1f, R221 ;  /* 0x0000001fffa97819 */ /* 0x000fe400000114dd */
[----:B------:R-:W-:-:S02]  /*13ef0*/  SHF.R.S32.HI R170, RZ, 0x1f, R222 ;  /* 0x0000001fffaa7819 */ /* 0x000fc400000114de */
[----:B------:R-:W-:Y:S02]  /*13f00*/  SHF.R.S32.HI R171, RZ, 0x1f, R223 ;  /* 0x0000001fffab7819 */ /* 0x000fe400000114df */
[----:B------:R-:W-:Y:S02]  /*13f10*/  SHF.R.S32.HI R16, RZ, 0x1f, R224 ;  /* 0x0000001fff107819 */ /* 0x000fe400000114e0 */
[----:B------:R-:W-:Y:S02]  /*13f20*/  SHF.R.S32.HI R17, RZ, 0x1f, R225 ;  /* 0x0000001fff117819 */ /* 0x000fe400000114e1 */
[----:B------:R-:W-:Y:S02]  /*13f30*/  SHF.R.S32.HI R20, RZ, 0x1f, R226 ;  /* 0x0000001fff147819 */ /* 0x000fe400000114e2 */
[----:B------:R-:W-:Y:S01]  /*13f40*/  SHF.R.S32.HI R21, RZ, 0x1f, R184 ;  /* 0x0000001fff157819 */ /* 0x000fe200000114b8 */
[----:B0-----:R-:W-:Y:S06]  /*13f50*/  @P0 BRA `(.L_x_3226) ;  /* 0x0000000800040947 */ /* 0x001fec0003800000 */
        /* <DEDUP_REMOVED lines=14> */
[CC--:B0-----:R-:W-:Y:S02]  /*14040*/  @!P2 LEA R8, P6, R225.reuse, R4.reuse, 0x2 ;  /* 0x00000004e108a211 */ /* 0x0c1fe400078c10ff */
[CC--:B-1----:R-:W-:Y:S02]  /*14050*/  @!P1 LEA R10, P5, R224.reuse, R4.reuse, 0x2 ;  /* 0x00000004e00a9211 */ /* 0x0c2fe400078a10ff */
        /* <DEDUP_REMOVED lines=12> */
[----:B------:R-:W-:Y:S02]  /*14120*/  ISETP.GE.AND P1, PT, R218, UR6, PT ;  /* 0x00000006da007c0c */ /* 0x000fe4000bf26270 */
[----:B------:R-:W-:Y:S01]  /*14130*/  @!P4 LEA.HI.X R11, R221, R7, R169, 0x2, P2 ;  /* 0x00000007dd0bc211 */ /* 0x000fe200010f14a9 */
[----:B------:R0:W-:Y:S01]  /*14140*/  @!P3 ST.E.64 desc[UR38][R8.64], R44 ;  /* 0x0000002c0800b985 */ /* 0x0001e2000c101b26 */
[----:B------:R-:W-:Y:S02]  /*14150*/  ISETP.GE.AND P2, PT, R217, UR6, PT ;  /* 0x00000006d9007c0c */ /* 0x000fe4000bf46270 */
[----:B--2---:R-:W-:Y:S01]  /*14160*/  @!P5 LEA R12, P6, R220, R4, 0x2 ;  /* 0x00000004dc0cd211 */ /* 0x004fe200078c10ff */
[----:B------:R1:W-:Y:S01]  /*14170*/  @!P4 ST.E.64 desc[UR38][R10.64], R48 ;  /* 0x000000300a00c985 */ /* 0x0003e2000c101b26 */
[----:B------:R-:W-:-:S02]  /*14180*/  ISETP.GE.AND P3, PT, R216, UR6, PT ;  /* 0x00000006d8007c0c */ /* 0x000fc4000bf66270 */
[----:B------:R-:W-:Y:S02]  /*14190*/  @!P5 LEA.HI.X R13, R220, R7, R168, 0x2, P6 ;  /* 0x00000007dc0dd211 */ /* 0x000fe400030f14a8 */
[----:B------:R-:W-:-:S03]  /*141a0*/  ISETP.GE.AND P4, PT, R215, UR6, PT ;  /* 0x00000006d7007c0c */ /* 0x000fc6000bf86270 */
[----:B------:R2:W-:Y:S01]  /*141b0*/  @!P5 ST.E.64 desc[UR38][R12.64], R52 ;  /* 0x000000340c00d985 */ /* 0x0005e2000c101b26 */
[CC--:B0-----:R-:W-:Y:S02]  /*141c0*/  @!P0 LEA R8, P6, R219.reuse, R4.reuse, 0x2 ;  /* 0x00000004db088211 */ /* 0x0c1fe400078c10ff */
[CC--:B-1----:R-:W-:Y:S02]  /*141d0*/  @!P1 LEA R10, P5, R218.reuse, R4.reuse, 0x2 ;  /* 0x00000004da0a9211 */ /* 0x0c2fe400078a10ff */
[-C--:B------:R-:W-:Y:S02]  /*141e0*/  @!P0 LEA.HI.X R9, R219, R7.reuse, R167, 0x2, P6 ;  /* 0x00000007db098211 */ /* 0x080fe400030f14a7 */
[----:B------:R-:W-:Y:S02]  /*141f0*/  @!P1 LEA.HI.X R11, R218, R7, R166, 0x2, P5 ;  /* 0x00000007da0b9211 */ /* 0x000fe400028f14a6 */
[----:B------:R-:W-:Y:S01]  /*14200*/  ISETP.GE.AND P5, PT, R214, UR6, PT ;  /* 0x00000006d6007c0c */ /* 0x000fe2000bfa6270 */
[----:B------:R0:W-:Y:S01]  /*14210*/  @!P0 ST.E.64 desc[UR38][R8.64], R56 ;  /* 0x0000003808008985 */ /* 0x0001e2000c101b26 */
[----:B--2---:R-:W-:-:S02]  /*14220*/  @!P2 LEA R12, P6, R217, R4, 0x2 ;  /* 0x00000004d90ca211 */ /* 0x004fc400078c10ff */
[----:B------:R-:W-:Y:S01]  /*14230*/  ISETP.GE.AND P0, PT, R213, UR6, PT ;  /* 0x00000006d5007c0c */ /* 0x000fe2000bf06270 */
[----:B------:R1:W-:Y:S01]  /*14240*/  @!P1 ST.E.64 desc[UR38][R10.64], R60 ;  /* 0x0000003c0a009985 */ /* 0x0003e2000c101b26 */
        /* <DEDUP_REMOVED lines=9> */
[----:B--2---:R-:W-:-:S03]  /*142e0*/  @!P5 LEA R12, P6, R214, R4, 0x2 ;  /* 0x00000004d60cd211 */ /* 0x004fc600078c10ff */
[----:B------:R1:W-:Y:S01]  /*142f0*/  @!P4 ST.E.64 desc[UR38][R10.64], R72 ;  /* 0x000000480a00c985 */ /* 0x0003e2000c101b26 */
[----:B------:R-:W-:-:S05]  /*14300*/  @!P5 LEA.HI.X R13, R214, R7, R162, 0x2, P6 ;  /* 0x00000007d60dd211 */ /* 0x000fca00030f14a2 */
[----:B------:R2:W-:Y:S01]  /*14310*/  @!P5 ST.E.64 desc[UR38][R12.64], R76 ;  /* 0x0000004c0c00d985 */ /* 0x0005e2000c101b26 */
[----:B------:R-:W-:Y:S02]  /*14320*/  ISETP.GE.AND P5, PT, R210, UR6, PT ;  /* 0x00000006d2007c0c */ /* 0x000fe4000bfa6270 */
[----:B0-----:R-:W-:-:S04]  /*14330*/  @!P0 LEA R8, P4, R213, R4, 0x2 ;  /* 0x00000004d5088211 */ /* 0x001fc800078810ff */
[-C--:B------:R-:W-:Y:S02]  /*14340*/  @!P0 LEA.HI.X R9, R213, R7.reuse, R161, 0x2, P4 ;  /* 0x00000007d5098211 */ /* 0x080fe400020f14a1 */
[----:B------:R-:W-:Y:S02]  /*14350*/  ISETP.GE.AND P4, PT, R209, UR6, PT ;  /* 0x00000006d1007c0c */ /* 0x000fe4000bf86270 */
[CC--:B-1----:R-:W-:Y:S01]  /*14360*/  @!P1 LEA R10, P3, R212.reuse, R4.reuse, 0x2 ;  /* 0x00000004d40a9211 */ /* 0x0c2fe200078610ff */
        /* <DEDUP_REMOVED lines=13> */
[----:B------:R-:W-:Y:S02]  /*14440*/  ISETP.GE.AND P5, PT, R204, UR6, PT ;  /* 0x00000006cc007c0c */ /* 0x000fe4000bfa6270 */
[-C--:B------:R-:W-:Y:S02]  /*14450*/  @!P4 LEA.HI.X R11, R209, R7.reuse, R157, 0x2, P0 ;  /* 0x00000007d10bc211 */ /* 0x080fe400000f149d */
[----:B------:R-:W-:Y:S02]  /*14460*/  ISETP.GE.AND P0, PT, R205, UR6, PT ;  /* 0x00000006cd007c0c */ /* 0x000fe4000bf06270 */
[C---:B--2---:R-:W-:Y:S01]  /*14470*/  @!P3 LEA R12, P6, R208.reuse, R4, 0x2 ;  /* 0x00000004d00cb211 */ /* 0x044fe200078c10ff */
[----:B------:R1:W-:Y:S01]  /*14480*/  @!P4 ST.E.64 desc[UR38][R10.64], R96 ;  /* 0x000000600a00c985 */ /* 0x0003e2000c101b26 */
[----:B------:R-:W-:Y:S02]  /*14490*/  ISETP.GE.AND P4, PT, R203, UR6, PT ;  /* 0x00000006cb007c0c */ /* 0x000fe4000bf86270 */
[----:B------:R-:W-:-:S02]  /*144a0*/  @!P3 LEA.HI.X R13, R208, R7, R156, 0x2, P6 ;  /* 0x00000007d00db211 */ /* 0x000fc400030f149c */
[----:B0-----:R-:W-:-:S03]  /*144b0*/  @!P2 LEA R8, P6, R207, R4, 0x2 ;  /* 0x00000004cf08a211 */ /* 0x001fc600078c10ff */
[----:B------:R0:W-:Y:S01]  /*144c0*/  @!P3 ST.E.64 desc[UR38][R12.64], R100 ;  /* 0x000000640c00b985 */ /* 0x0001e2000c101b26 */
        /* <DEDUP_REMOVED lines=42> */
.L_x_3226:
[----:B------:R-:W-:Y:S05]  /*14770*/  BSYNC B1 ;  /* 0x0000000000017941 */ /* 0x000fea0003800000 */
.L_x_3225:
[----:B------:R-:W-:Y:S01]  /*14780*/  VIADD R185, R185, 0x8 ;  /* 0x00000008b9b97836 */ /* 0x000fe20000000000 */
[----:B------:R-:W4:Y:S04]  /*14790*/  SHFL.IDX PT, R3, R3, 0x1, 0x1c1f ;  /* 0x003c1f0003037f89 */ /* 0x000f2800000e0000 */
[----:B------:R-:W-:Y:S01]  /*147a0*/  ISETP.GE.AND P0, PT, R185, UR5, PT ;  /* 0x00000005b9007c0c */ /* 0x000fe2000bf06270 */
[----:B--2---:R2:W3:-:S12]  /*147b0*/  SHFL.IDX PT, R7, R0, 0x1, 0x1c1f ;  /* 0x003c1f0000077f89 */ /* 0x0044d800000e0000 */
[----:B--2---:R-:W-:Y:S05]  /*147c0*/  @P0 BRA `(.L_x_3224) ;  /* 0x0000001400e00947 */ /* 0x004fea0003800000 */
[----:B------:R-:W-:Y:S02]  /*147d0*/  ULDC UR5, c[0x0][0xbc8] ;  /* 0x0002f20000057ab9 */ /* 0x000fe40000000800 */
[----:B------:R-:W-:Y:S02]  /*147e0*/  ISETP.GE.AND P4, PT, R184, UR5, PT ;  /* 0x00000005b8007c0c */ /* 0x000fe4000bf86270 */
[----:B------:R-:W-:Y:S02]  /*147f0*/  ISETP.GE.AND P2, PT, R226, UR5, PT ;  /* 0x00000005e2007c0c */ /* 0x000fe4000bf46270 */
[----:B------:R-:W-:Y:S02]  /*14800*/  ISETP.GE.AND P1, PT, R225, UR5, PT ;  /* 0x00000005e1007c0c */ /* 0x000fe4000bf26270 */
[----:B------:R-:W-:-:S07]  /*14810*/  ISETP.GE.AND P0, PT, R224, UR5, PT ;  /* 0x00000005e0007c0c */ /* 0x000fce000bf06270 */
[-C--:B0--3--:R-:W-:Y:S02]  /*14820*/  @!P4 LEA R14, P3, R184, R7.reuse, 0x2 ;  /* 0x00000007b80ec211 */ /* 0x089fe400078610ff */
[----:B------:R-:W-:Y:S02]  /*14830*/  @!P2 LEA R8, P6, R226, R7, 0x2 ;  /* 0x00000007e208a211 */ /* 0x000fe400078c10ff */
[----:B----4-:R-:W-:Y:S02]  /*14840*/  @!P4 LEA.HI.X R15, R184, R3, R21, 0x2, P3 ;  /* 0x00000003b80fc211 */ /* 0x010fe400018f1415 */
        /* <DEDUP_REMOVED lines=14> */
[C---:B------:R-:W-:Y:S02]  /*14930*/  @!P4 LEA R16, P2, R222.reuse, R7, 0x2 ;  /* 0x00000007de10c211 */ /* 0x040fe400078410ff */
        /* <DEDUP_REMOVED lines=9> */
[-C--:B--2---:R-:W-:Y:S02]  /*149d0*/  @!P0 LEA R8, P6, R220, R7.reuse, 0x2 ;  /* 0x00000007dc088211 */ /* 0x084fe400078c10ff */
        /* <DEDUP_REMOVED lines=11> */
[-C--:B----4-:R-:W-:Y:S01]  /*14a90*/  @!P3 LEA R14, P6, R217, R7.reuse, 0x2 ;  /* 0x00000007d90eb211 */ /* 0x090fe200078c10ff */
[----:B------:R4:W-:Y:S01]  /*14aa0*/  @!P2 ST.E.64 desc[UR38][R12.64], R62 ;  /* 0x0000003e0c00a985 */ /* 0x0009e2000c101b26 */
[C---:B-----5:R-:W-:Y:S02]  /*14ab0*/  @!P4 LEA R16, P2, R216.reuse, R7, 0x2 ;  /* 0x00000007d810c211 */ /* 0x060fe400078410ff */
[----:B------:R-:W-:Y:S02]  /*14ac0*/  ISETP.GE.AND P1, PT, R213, UR5, PT ;  /* 0x00000005d5007c0c */ /* 0x000fe4000bf26270 */
[-C--:B------:R-:W-:Y:S02]  /*14ad0*/  @!P3 LEA.HI.X R15, R217, R3.reuse, R165, 0x2, P6 ;  /* 0x00000003d90fb211 */ /* 0x080fe400030f14a5 */
[----:B------:R-:W-:Y:S02]  /*14ae0*/  @!P4 LEA.HI.X R17, R216, R3, R164, 0x2, P2 ;  /* 0x00000003d811c211 */ /* 0x000fe400010f14a4 */
[----:B------:R-:W-:Y:S01]  /*14af0*/  ISETP.GE.AND P2, PT, R212, UR5, PT ;  /* 0x00000005d4007c0c */ /* 0x000fe2000bf46270 */
[----:B------:R-:W-:Y:S01]  /*14b00*/  @!P3 ST.E.64 desc[UR38][R14.64], R66 ;  /* 0x000000420e00b985 */ /* 0x000fe2000c101b26 */
[----:B--2---:R-:W-:-:S03]  /*14b10*/  @!P5 LEA R20, P6, R215, R7, 0x2 ;  /* 0x00000007d714d211 */ /* 0x004fc600078c10ff */
        /* <DEDUP_REMOVED lines=9> */
[----:B----4-:R-:W-:-:S02]  /*14bb0*/  @!P2 LEA R12, P6, R212, R7, 0x2 ;  /* 0x00000007d40ca211 */ /* 0x010fc400078c10ff */
        /* <DEDUP_REMOVED lines=20> */
[----:B----4-:R-:W-:Y:S02]  /*14d00*/  @!P1 LEA R10, P3, R207, R7, 0x2 ;  /* 0x00000007cf0a9211 */ /* 0x010fe400078610ff */
[----:B------:R-:W-:Y:S02]  /*14d10*/  @!P2 LEA.HI.X R9, R208, R3, R156, 0x2, P6 ;  /* 0x00000003d009a211 */ /* 0x000fe400030f149c */
[----:B--2---:R-:W-:-:S02]  /*14d20*/  @!P0 LEA R12, P6, R206, R7, 0x2 ;  /* 0x00000007ce0c8211 */ /* 0x004fc400078c10ff */
[-C--:B------:R-:W-:Y:S01]  /*14d30*/  @!P1 LEA.HI.X R11, R207, R3.reuse, R155, 0x2, P3 ;  /* 0x00000003cf0b9211 */ /* 0x080fe200018f149b */
[----:B------:R2:W-:Y:S01]  /*14d40*/  @!P2 ST.E.64 desc[UR38][R8.64], R102 ;  /* 0x000000660800a985 */ /* 0x0005e2000c101b26 */
[----:B------:R-:W-:Y:S02]  /*14d50*/  ISETP.GE.AND P3, PT, R203, UR5, PT ;  /* 0x00000005cb007c0c */ /* 0x000fe4000bf66270 */
[----:B------:R-:W-:Y:S01]  /*14d60*/  @!P0 LEA.HI.X R13, R206, R3, R154, 0x2, P6 ;  /* 0x00000003ce0d8211 */ /* 0x000fe200030f149a */
[----:B------:R4:W-:Y:S01]  /*14d70*/  @!P1 ST.E.64 desc[UR38][R10.64], R106 ;  /* 0x0000006a0a009985 */ /* 0x0009e2000c101b26 */
[-C--:B0-----:R-:W-:Y:S02]  /*14d80*/  @!P5 LEA R14, P1, R205, R7.reuse, 0x2 ;  /* 0x00000007cd0ed211 */ /* 0x081fe400078210ff */
[----:B-----5:R-:W-:Y:S01]  /*14d90*/  @!P4 LEA R16, P2, R204, R7, 0x2 ;  /* 0x00000007cc10c211 */ /* 0x020fe200078410ff */
        /* <DEDUP_REMOVED lines=16> */
[-C--:B----4-:R-:W-:Y:S01]  /*14ea0*/  @!P1 LEA R10, P6, R201, R7.reuse, 0x2 ;  /* 0x00000007c90a9211 */ /* 0x090fe200078c10ff */
[----:B------:R4:W-:Y:S02]  /*14eb0*/  @!P0 ST.E.64 desc[UR38][R8.64], R126 ;  /* 0x0000007e08008985 */ /* 0x0009e4000c101b26 */
[----:B0-----:R-:W-:-:S02]  /*14ec0*/  @!P4 LEA R12, P0, R200, R7, 0x2 ;  /* 0x00000007c80cc211 */ /* 0x001fc400078010ff */
[----:B------:R-:W-:Y:S02]  /*14ed0*/  @!P1 LEA.HI.X R11, R201, R3, R235, 0x2, P6 ;  /* 0x00000003c90b9211 */ /* 0x000fe400030f14eb */
[----:B---3--:R-:W-:Y:S02]  /*14ee0*/  @!P3 LEA R14, P6, R199, R7, 0x2 ;  /* 0x00000007c70eb211 */ /* 0x008fe400078c10ff */
[----:B------:R-:W-:Y:S01]  /*14ef0*/  @!P4 LEA.HI.X R13, R200, R3, R233, 0x2, P0 ;  /* 0x00000003c80dc211 */ /* 0x000fe200000f14e9 */
[----:B------:R4:W-:Y:S01]  /*14f00*/  @!P1 ST.E.64 desc[UR38][R10.64], R130 ;  /* 0x000000820a009985 */ /* 0x0009e2000c101b26 */
[-C--:B-----5:R-:W-:Y:S02]  /*14f10*/  @!P2 LEA R16, P1, R198, R7.reuse, 0x2 ;  /* 0x00000007c610a211 */ /* 0x0a0fe400078210ff */
        /* <DEDUP_REMOVED lines=10> */
[----:B----4-:R-:W-:-:S04]  /*14fc0*/  LEA R8, P0, R196, R7, 0x2 ;  /* 0x00000007c4087211 */ /* 0x010fc800078010ff */
[----:B------:R-:W-:-:S05]  /*14fd0*/  LEA.HI.X R9, R196, R3, R229, 0x2, P0 ;  /* 0x00000003c4097211 */ /* 0x000fca00000f14e5 */
[----:B------:R0:W-:Y:S01]  /*14fe0*/  ST.E.64 desc[UR38][R8.64], R150 ;  /* 0x0000009608007985 */ /* 0x0001e2000c101b26 */
[----:B------:R-:W-:Y:S05]  /*14ff0*/  BRA `(.L_x_3224) ;  /* 0x0000000c00d47947 */ /* 0x000fea0003800000 */
.L_x_3218:
[----:B------:R-:W0:Y:S01]  /*15000*/  LDC.64 R12, c[0x0][0xd08] ;  /* 0x00034200ff0c7b82 */ /* 0x000e220000000a00 */
[----:B------:R-:W-:-:S07]  /*15010*/  IMAD.MOV.U32 R3, RZ, RZ, RZ ;  /* 0x000000ffff037224 */ /* 0x000fce00078e00ff */
[----:B------:R-:W1:Y:S08]  /*15020*/  LDC.64 R10, c[0x0][0xd00] ;  /* 0x00034000ff0a7b82 */ /* 0x000e700000000a00 */
[----:B------:R-:W2:Y:S01]  /*15030*/  LDC.64 R8, c[0x0][0xd00] ;  /* 0x00034000ff087b82 */ /* 0x000ea20000000a00 */
[----:B0-----:R-:W-:-:S04]  /*15040*/  ISETP.NE.U32.AND P0, PT, R12, RZ, PT ;  /* 0x000000ff0c00720c */ /* 0x001fc80003f05070 */
[----:B------:R-:W-:Y:S02]  /*15050*/  ISETP.NE.AND.EX P1, PT, R13, RZ, PT, P0 ;  /* 0x000000ff0d00720c */ /* 0x000fe40003f25300 */
[----:B-1----:R-:W-:-:S04]  /*15060*/  ISETP.NE.U32.AND P0, PT, R10, RZ, PT ;  /* 0x000000ff0a00720c */ /* 0x002fc80003f05070 */
[----:B------:R-:W-:Y:S01]  /*15070*/  ISETP.NE.AND.EX P0, PT, R11, RZ, PT, P0 ;  /* 0x000000ff0b00720c */ /* 0x000fe20003f05300 */
[----:B------:R-:W-:Y:S01]  /*15080*/  ULDC UR5, c[0x0][0xb88] ;  /* 0x0002e20000057ab9 */ /* 0x000fe20000000800 */
[----:B--2---:R-:W-:-:S05]  /*15090*/  IMAD.WIDE R8, R193, 0x4, R8 ;  /* 0x00000004c1087825 */ /* 0x004fca00078e0208 */
[----:B------:R-:W0:Y:S01]  /*150a0*/  @P1 LDC.64 R10, c[0x0][0xd08] ;  /* 0x00034200ff0a1b82 */ /* 0x000e220000000a00 */
[----:B------:R-:W-:-:S05]  /*150b0*/  IMAD.U32 R4, RZ, RZ, UR5 ;  /* 0x00000005ff047e24 */ /* 0x000fca000f8e00ff */
[----:B------:R1:W5:Y:S01]  /*150c0*/  @P0 LDG.E R3, desc[UR38][R8.64] ;  /* 0x0000002608030981 */ /* 0x000362000c1e1900 */
[----:B0-----:R-:W-:-:S05]  /*150d0*/  @P1 IMAD.WIDE R10, R193, 0x4, R10 ;  /* 0x00000004c10a1825 */ /* 0x001fca00078e020a */
[----:B------:R1:W5:Y:S01]  /*150e0*/  @P1 LDG.E R4, desc[UR38][R10.64] ;  /* 0x000000260a041981 */ /* 0x000362000c1e1900 */
[----:B------:R-:W-:Y:S02]  /*150f0*/  ISETP.NE.AND P2, PT, R0, RZ, PT ;  /* 0x000000ff0000720c */ /* 0x000fe40003f45270 */
[----:B------:R-:W-:Y:S01]  /*15100*/  SHF.R.S32.HI R28, RZ, 0x1f, R193 ;  /* 0x0000001fff1c7819 */ /* 0x000fe200000114c1 */
[----:B------:R-:W0:Y:S10]  /*15110*/  S2R R7, SR_TID.X ;  /* 0x0000000000077919 */ /* 0x000e340000002100 */
        /* <DEDUP_REMOVED lines=9> */
.L_x_3227:
[----:B------:R-:W-:Y:S01]  /*151b0*/  BSSY B1, `(.L_x_3228) ;  /* 0x0000037000017945 */ /* 0x000fe20003800000 */
[----:B------:R-:W-:Y:S02]  /*151c0*/  SEL R193, R193, RZ, !P0 ;  /* 0x000000ffc1c17207 */ /* 0x000fe40004000000 */
[----:B------:R-:W-:Y:S02]  /*151d0*/  SEL R28, R28, RZ, !P0 ;  /* 0x000000ff1c1c7207 */ /* 0x000fe40004000000 */
[----:B-----5:R-:W-:Y:S01]  /*151e0*/  SHF.R.S32.HI R26, RZ, 0x1f, R3 ;  /* 0x0000001fff1a7819 */ /* 0x020fe20000011403 */
[----:B------:R-:W-:Y:S06]  /*151f0*/  @P3 BRA `(.L_x_3229) ;  /* 0x0000000000c83947 */ /* 0x000fec0003800000 */
[----:B------:R-:W0:Y:S01]  /*15200*/  S2R R8, SR_TID.X ;  /* 0x0000000000087919 */ /* 0x000e220000002100 */
[----:B------:R-:W1:Y:S02]  /*15210*/  LDC R31, c[0x0][0xce8] ;  /* 0x00033a00ff1f7b82 */ /* 0x000e640000000800 */
[----:B-1----:R-:W-:Y:S01]  /*15220*/  IMAD R7, R4, R31, RZ ;  /* 0x0000001f04077224 */ /* 0x002fe200078e02ff */
[----:B0-----:R-:W-:-:S04]  /*15230*/  IADD3 R29, R185, -0x80, R8 ;  /* 0xffffff80b91d7810 */ /* 0x001fc80007ffe008 */
[----:B------:R-:W-:-:S13]  /*15240*/  ISETP.GE.AND P0, PT, R29, R7, PT ;  /* 0x000000071d00720c */ /* 0x000fda0003f06270 */
[----:B------:R-:W-:Y:S05]  /*15250*/  @P0 BRA `(.L_x_3229) ;  /* 0x0000000000b00947 */ /* 0x000fea0003800000 */
[----:B------:R-:W-:Y:S01]  /*15260*/  ISETP.NE.AND P1, PT, R31, 0x1, PT ;  /* 0x000000011f00780c */ /* 0x000fe20003f25270 */
[----:B------:R-:W-:Y:S01]  /*15270*/  IMAD.MOV.U32 R24, RZ, RZ, 0xab8 ;  /* 0x00000ab8ff187424 */ /* 0x000fe200078e00ff */
[----:B------:R-:W-:Y:S01]  /*15280*/  ISETP.GT.AND P0, PT, R0, 0x1, PT ;  /* 0x000000010000780c */ /* 0x000fe20003f04270 */
[----:B------:R-:W0:Y:S01]  /*15290*/  LDC.64 R8, c[0x0][0xca8] ;  /* 0x00032a00ff087b82 */ /* 0x000e220000000a00 */
[----:B------:R-:W-:Y:S01]  /*152a0*/  LOP3.LUT R195, R195, 0xff, RZ, 0xc0, !PT ;  /* 0x000000ffc3c37812 */ /* 0x000fe200078ec0ff */
[----:B------:R-:W-:Y:S01]  /*152b0*/  IMAD.MOV.U32 R25, RZ, RZ, R29 ;  /* 0x000000ffff197224 */ /* 0x000fe200078e001d */
        /* <DEDUP_REMOVED lines=8> */
[----:B------:R-:W1:Y:S01]  /*15340*/  LDC.64 R16, c[0x0][R24+0x228] ;  /* 0x00008a0018107b82 */ /* 0x000e620000000a00 */
[----:B--2---:R-:W-:Y:S01]  /*15350*/  @P1 IMAD.HI.U32 R0, R29, R0, RZ ;  /* 0x000000001d001227 */ /* 0x004fe200078e00ff */
[----:B------:R-:W-:-:S06]  /*15360*/  SEL R7, R195, RZ, P0 ;  /* 0x000000ffc3077207 */ /* 0x000fcc0000000000 */
[----:B------:R-:W2:Y:S01]  /*15370*/  LDC.64 R10, c[0x0][R24+0x210] ;  /* 0x00008400180a7b82 */ /* 0x000ea20000000a00 */
[-C--:B---3--:R-:W-:Y:S02]  /*15380*/  IMAD R27, R13, R192.reuse, RZ ;  /* 0x000000c00d1b7224 */ /* 0x088fe400078e02ff */
[----:B------:R-:W-:-:S04]  /*15390*/  IMAD.WIDE.U32 R12, R12, R192, RZ ;  /* 0x000000c00c0c7225 */ /* 0x000fc800078e00ff */
[----:B------:R-:W-:Y:S01]  /*153a0*/  IMAD.IADD R27, R13, 0x1, R27 ;  /* 0x000000010d1b7824 */ /* 0x000fe200078e021b */
[----:B----4-:R-:W-:Y:S01]  /*153b0*/  @P1 SHF.R.U32.HI R25, RZ, R33, R0 ;  /* 0x00000021ff191219 */ /* 0x010fe20000011600 */
[----:B0-----:R-:W0:Y:S01]  /*153c0*/  @!P0 LDC R8, c[0x0][0xc50] ;  /* 0x00031400ff088b82 */ /* 0x001e220000000800 */
[----:B------:R-:W-:Y:S01]  /*153d0*/  IADD3 R0, P1, P3, R20, R12, R3 ;  /* 0x0000000c14007210 */ /* 0x000fe20007b3e003 */
[----:B------:R-:W-:Y:S02]  /*153e0*/  IMAD.IADD R20, R21, 0x1, R15 ;  /* 0x0000000115147824 */ /* 0x000fe400078e020f */
[----:B------:R-:W-:Y:S02]  /*153f0*/  IMAD.MOV R14, RZ, RZ, -R25 ;  /* 0x000000ffff0e7224 */ /* 0x000fe400078e0a19 */
[-C--:B-1----:R-:W-:Y:S02]  /*15400*/  IMAD.WIDE.U32 R12, R16, R7.reuse, RZ ;  /* 0x00000007100c7225 */ /* 0x082fe400078e00ff */
[----:B------:R-:W1:Y:S02]  /*15410*/  @!P0 LDC R9, c[0x0][0xc54] ;  /* 0x00031500ff098b82 */ /* 0x000e640000000800 */
[----:B------:R-:W-:-:S02]  /*15420*/  IMAD R15, R17, R7, RZ ;  /* 0x00000007110f7224 */ /* 0x000fc400078e02ff */
[----:B------:R-:W-:Y:S01]  /*15430*/  IMAD R7, R31, R14, R29 ;  /* 0x0000000e1f077224 */ /* 0x000fe200078e021d */
[----:B------:R-:W-:Y:S01]  /*15440*/  IADD3.X R14, R20, R27, R26, P1, P3 ;  /* 0x0000001b140e7210 */ /* 0x000fe20000fe641a */
[----:B------:R-:W-:Y:S01]  /*15450*/  IMAD.IADD R15, R13, 0x1, R15 ;  /* 0x000000010d0f7824 */ /* 0x000fe200078e020f */
[----:B------:R-:W-:Y:S01]  /*15460*/  IADD3 R12, P0, P1, R25, R0, R12 ;  /* 0x00000000190c7210 */ /* 0x000fe2000791e00c */
[----:B--2---:R-:W-:Y:S01]  /*15470*/  IMAD R0, R11, R7, RZ ;  /* 0x000000070b007224 */ /* 0x004fe200078e02ff */
[----:B------:R-:W-:-:S04]  /*15480*/  SHF.R.S32.HI R25, RZ, 0x1f, R25 ;  /* 0x0000001fff197819 */ /* 0x000fc80000011419 */
[----:B------:R-:W-:Y:S02]  /*15490*/  IADD3.X R13, R25, R14, R15, P0, P1 ;  /* 0x0000000e190d7210 */ /* 0x000fe400007e240f */
[----:B------:R-:W-:-:S05]  /*154a0*/  SHF.R.S32.HI R15, RZ, 0x1f, R7 ;  /* 0x0000001fff0f7819 */ /* 0x000fca0000011407 */
[C---:B------:R-:W-:Y:S02]  /*154b0*/  IMAD R15, R10.reuse, R15, R0 ;  /* 0x0000000f0a0f7224 */ /* 0x040fe400078e0200 */
[----:B------:R-:W-:-:S04]  /*154c0*/  IMAD.WIDE.U32 R10, R10, R7, R12 ;  /* 0x000000070a0a7225 */ /* 0x000fc800078e000c */
[----:B------:R-:W-:Y:S01]  /*154d0*/  IMAD.IADD R0, R11, 0x1, R15 ;  /* 0x000000010b007824 */ /* 0x000fe200078e020f */
[----:B0-----:R-:W-:Y:S01]  /*154e0*/  LEA R8, P0, R10, R8, 0x2 ;  /* 0x000000080a087211 */ /* 0x001fe200078010ff */
[----:B------:R-:W-:-:S03]  /*154f0*/  IMAD.MOV.U32 R7, RZ, RZ, -0x800000 ;  /* 0xff800000ff077424 */ /* 0x000fc600078e00ff */
[----:B-1----:R-:W-:-:S05]  /*15500*/  LEA.HI.X R9, R10, R9, R0, 0x2, P0 ;  /* 0x000000090a097211 */ /* 0x002fca00000f1400 */
[----:B------:R0:W-:Y:S04]  /*15510*/  STG.E desc[UR38][R8.64], R7 ;  /* 0x0000000708007986 */ /* 0x0001e8000c101926 */
.L_x_3229:
[----:B------:R-:W-:Y:S05]  /*15520*/  BSYNC B1 ;  /* 0x0000000000017941 */ /* 0x000fea0003800000 */
.L_x_3228:
[----:B------:R-:W-:Y:S05]  /*15530*/  @P2 BRA `(.L_x_3224) ;  /* 0x0000000800842947 */ /* 0x000fea0003800000 */
[----:B------:R-:W1:Y:S01]  /*15540*/  LDC R13, c[0x0][0xce8] ;  /* 0x00033a00ff0d7b82 */ /* 0x000e620000000800 */
[----:B------:R-:W-:Y:S01]  /*15550*/  ULDC.64 UR6, c[0x0][0xba0] ;  /* 0x0002e80000067ab9 */ /* 0x000fe20000000a00 */
[----:B------:R-:W-:Y:S01]  /*15560*/  ULDC UR5, c[0x0][0xbc8] ;  /* 0x0002f20000057ab9 */ /* 0x000fe20000000800 */
[----:B------:R-:W-:Y:S01]  /*15570*/  IMAD R0, R26, UR6, RZ ;  /* 0x000000061a007c24 */ /* 0x000fe2000f8e02ff */
[----:B------:R-:W-:Y:S01]  /*15580*/  ISETP.GE.AND P2, PT, R194, UR5, PT ;  /* 0x00000005c2007c0c */ /* 0x000fe2000bf46270 */
[C---:B0-----:R-:W-:Y:S01]  /*15590*/  IMAD.WIDE.U32 R8, R3.reuse, UR6, RZ ;  /* 0x0000000603087c25 */ /* 0x041fe2000f8e00ff */
[C---:B------:R-:W-:Y:S01]  /*155a0*/  ISETP.GE.AND P3, PT, R22.reuse, UR5, PT ;  /* 0x0000000516007c0c */ /* 0x040fe2000bf66270 */
[----:B------:R-:W-:Y:S01]  /*155b0*/  BSSY B1, `(.L_x_3230) ;  /* 0x0000075000017945 */ /* 0x000fe20003800000 */
[----:B------:R-:W-:Y:S01]  /*155c0*/  SHF.R.S32.HI R38, RZ, 0x1f, R194 ;  /* 0x0000001fff267819 */ /* 0x000fe200000114c2 */
[----:B------:R-:W-:Y:S01]  /*155d0*/  IMAD R3, R3, UR7, R0 ;  /* 0x0000000703037c24 */ /* 0x000fe2000f8e0200 */
[----:B------:R-:W-:Y:S01]  /*155e0*/  ULDC.64 UR6, c[0x0][0xbe8] ;  /* 0x0002fa0000067ab9 */ /* 0x000fe20000000a00 */
[C---:B------:R-:W-:Y:S01]  /*155f0*/  VIADD R33, R22.reuse, 0x80 ;  /* 0x0000008016217836 */ /* 0x040fe20000000000 */
[----:B------:R-:W-:Y:S01]  /*15600*/  SEL R12, RZ, 0x1, P3 ;  /* 0x00000001ff0c7807 */ /* 0x000fe20001800000 */
[----:B------:R-:W-:Y:S01]  /*15610*/  IMAD.IADD R9, R9, 0x1, R3 ;  /* 0x0000000109097824 */ /* 0x000fe200078e0203 */
[----:B------:R-:W-:Y:S01]  /*15620*/  SHF.R.S32.HI R3, RZ, 0x1f, R30 ;  /* 0x0000001fff037819 */ /* 0x000fe2000001141e */
[----:B------:R-:W-:Y:S01]  /*15630*/  VIADD R29, R22, 0xc0 ;  /* 0x000000c0161d7836 */ /* 0x000fe20000000000 */
[----:B------:R-:W-:Y:S01]  /*15640*/  ISETP.GE.AND P1, PT, R33, UR5, PT ;  /* 0x0000000521007c0c */ /* 0x000fe2000bf26270 */
[----:B------:R-:W-:Y:S01]  /*15650*/  IMAD.WIDE.U32 R8, R192, UR6, R8 ;  /* 0x00000006c0087c25 */ /* 0x000fe2000f8e0008 */
[----:B------:R-:W-:-:S02]  /*15660*/  LEA.HI R0, R3, R30, RZ, 0x3 ;  /* 0x0000001e03007211 */ /* 0x000fc400078f18ff */
[----:B------:R-:W-:Y:S01]  /*15670*/  SEL R14, RZ, 0xffffffff, P1 ;  /* 0xffffffffff0e7807 */ /* 0x000fe20000800000 */
[----:B------:R-:W-:Y:S01]  /*15680*/  IMAD R9, R192, UR7, R9 ;  /* 0x00000007c0097c24 */ /* 0x000fe2000f8e0209 */
[----:B------:R-:W-:Y:S01]  /*15690*/  LOP3.LUT R7, R0, 0xfffffff8, RZ, 0xc0, !PT ;  /* 0xfffffff800077812 */ /* 0x000fe200078ec0ff */
[----:B------:R-:W-:Y:S01]  /*156a0*/  ULDC.64 UR6, c[0x0][0xbf0] ;  /* 0x0002fc0000067ab9 */ /* 0x000fe20000000a00 */
[----:B-1----:R-:W-:Y:S01]  /*156b0*/  ISETP.NE.AND P0, PT, R13, 0x1, PT ;  /* 0x000000010d00780c */ /* 0x002fe20003f05270 */
[----:B------:R-:W-:Y:S01]  /*156c0*/  IMAD.WIDE.U32 R8, R193, UR6, R8 ;  /* 0x00000006c1087c25 */ /* 0x000fe2000f8e0008 */
[----:B------:R-:W-:Y:S02]  /*156d0*/  SHF.R.S32.HI R16, RZ, 0x3, R0 ;  /* 0x00000003ff107819 */ /* 0x000fe40000011400 */
[----:B------:R-:W-:Y:S01]  /*156e0*/  SHF.R.S32.HI R32, RZ, 0x1f, R29 ;  /* 0x0000001fff207819 */ /* 0x000fe2000001141d */
[----:B------:R-:W-:Y:S02]  /*156f0*/  IMAD.IADD R7, R30, 0x1, -R7 ;  /* 0x000000011e077824 */ /* 0x000fe400078e0a07 */
[----:B------:R-:W-:Y:S01]  /*15700*/  IMAD R0, R28, UR6, RZ ;  /* 0x000000061c007c24 */ /* 0x000fe2000f8e02ff */
[----:B------:R-:W-:Y:S01]  /*15710*/  SHF.R.S32.HI R28, RZ, 0x1f, R33 ;  /* 0x0000001fff1c7819 */ /* 0x000fe20000011421 */
[----:B------:R-:W-:-:S02]  /*15720*/  IMAD R10, R7, 0x20, R16 ;  /* 0x00000020070a7824 */ /* 0x000fc400078e0210 */
[----:B------:R-:W-:Y:S01]  /*15730*/  IMAD R7, R193, UR7, R0 ;  /* 0x00000007c1077c24 */ /* 0x000fe2000f8e0200 */
[----:B------:R-:W-:Y:S01]  /*15740*/  SEL R0, RZ, 0xffffffff, P2 ;  /* 0xffffffffff007807 */ /* 0x000fe20001000000 */
[----:B------:R-:W0:Y:S01]  /*15750*/  @P0 LDC R3, c[0x0][0xcec] ;  /* 0x00033b00ff030b82 */ /* 0x000e220000000800 */
[----:B------:R-:W-:Y:S01]  /*15760*/  IMAD.IADD R10, R185, 0x1, R10 ;  /* 0x00000001b90a7824 */ /* 0x000fe200078e020a */
[----:B------:R-:W-:Y:S01]  /*15770*/  ULDC.64 UR6, c[0x0][0xbe0] ;  /* 0x0002f80000067ab9 */ /* 0x000fe20000000a00 */
[----:B------:R-:W-:Y:S02]  /*15780*/  IMAD.IADD R9, R9, 0x1, R7 ;  /* 0x0000000109097824 */ /* 0x000fe400078e0207 */
[----:B------:R-:W-:Y:S02]  /*15790*/  IMAD.SHL.U32 R15, R0, 0x2, RZ ;  /* 0x00000002000f7824 */ /* 0x000fe400078e00ff */
[C---:B------:R-:W-:Y:S01]  /*157a0*/  VIADD R31, R22.reuse, 0x100 ;  /* 0x00000100161f7836 */ /* 0x040fe20000000000 */
[----:B------:R-:W1:Y:S01]  /*157b0*/  @P0 LDC R11, c[0x0][0xcf0] ;  /* 0x00033c00ff0b0b82 */ /* 0x000e620000000800 */
[----:B------:R-:W-:Y:S01]  /*157c0*/  VIADD R27, R22, 0x140 ;  /* 0x00000140161b7836 */ /* 0x000fe20000000000 */
[----:B------:R-:W-:Y:S01]  /*157d0*/  LOP3.LUT R12, R15, 0x2, R12, 0xe2, !PT ;  /* 0x000000020f0c7812 */ /* 0x000fe200078ee20c */
[----:B------:R-:W-:Y:S01]  /*157e0*/  IMAD.SHL.U32 R15, R14, 0x4, RZ ;  /* 0x000000040e0f7824 */ /* 0x000fe200078e00ff */
[----:B------:R-:W-:Y:S01]  /*157f0*/  SHF.R.S32.HI R36, RZ, 0x1f, R31 ;  /* 0x0000001fff247819 */ /* 0x000fe2000001141f */
[----:B------:R-:W-:Y:S01]  /*15800*/  VIADD R35, R22, 0x180 ;  /* 0x0000018016237836 */ /* 0x000fe20000000000 */
[----:B------:R-:W-:Y:S01]  /*15810*/  SHF.R.S32.HI R26, RZ, 0x1f, R27 ;  /* 0x0000001fff1a7819 */ /* 0x000fe2000001141b */
[----:B------:R-:W-:Y:S01]  /*15820*/  IMAD R25, R4, R13, RZ ;  /* 0x0000000d04197224 */ /* 0x000fe200078e02ff */
[----:B------:R-:W-:Y:S01]  /*15830*/  LOP3.LUT R12, R15, 0x4, R12, 0xe2, !PT ;  /* 0x000000040f0c7812 */ /* 0x000fe200078ee20c */
[----:B------:R-:W-:Y:S01]  /*15840*/  VIADD R37, R22, 0x1c0 ;  /* 0x000001c016257836 */ /* 0x000fe20000000000 */
[----:B------:R-:W-:-:S04]  /*15850*/  SHF.R.S32.HI R30, RZ, 0x1f, R35 ;  /* 0x0000001fff1e7819 */ /* 0x000fc80000011423 */
[----:B------:R-:W-:Y:S01]  /*15860*/  ISETP.GE.AND P1, PT, R37, UR5, PT ;  /* 0x0000000525007c0c */ /* 0x000fe2000bf26270 */
[----:B0-----:R-:W-:Y:S01]  /*15870*/  @P0 IMAD.HI.U32 R0, R10, R3, RZ ;  /* 0x000000030a000227 */ /* 0x001fe200078e00ff */
[----:B------:R-:W-:-:S03]  /*15880*/  SHF.R.S32.HI R34, RZ, 0x1f, R37 ;  /* 0x0000001fff227819 */ /* 0x000fc60000011425 */
[----:B------:R-:W-:Y:S01]  /*15890*/  IMAD.MOV.U32 R3, RZ, RZ, R10 ;  /* 0x000000ffff037224 */ /* 0x000fe200078e000a */
[----:B-1----:R-:W-:Y:S02]  /*158a0*/  @P0 SHF.R.U32.HI R3, RZ, R11, R0 ;  /* 0x0000000bff030219 */ /* 0x002fe40000011600 */
[----:B------:R-:W-:Y:S02]  /*158b0*/  ISETP.GE.AND P0, PT, R29, UR5, PT ;  /* 0x000000051d007c0c */ /* 0x000fe4000bf06270 */
[--C-:B------:R-:W-:Y:S01]  /*158c0*/  SHF.R.S32.HI R0, RZ, 0x1f, R3.reuse ;  /* 0x0000001fff007819 */ /* 0x100fe20000011403 */
[----:B------:R-:W-:Y:S02]  /*158d0*/  IMAD.MOV R7, RZ, RZ, -R3 ;  /* 0x000000ffff077224 */ /* 0x000fe400078e0a03 */
[----:B------:R-:W-:-:S04]  /*158e0*/  IMAD.WIDE.U32 R8, R3, UR6, R8 ;  /* 0x0000000603087c25 */ /* 0x000fc8000f8e0008 */
[----:B------:R-:W-:Y:S01]  /*158f0*/  IMAD R7, R13, R7, R10 ;  /* 0x000000070d077224 */ /* 0x000fe200078e020a */
[----:B------:R-:W-:Y:S01]  /*15900*/  SEL R10, RZ, 0xffffffff, P0 ;  /* 0xffffffffff0a7807 */ /* 0x000fe20000000000 */
[----:B------:R-:W-:Y:S01]  /*15910*/  IMAD R0, R0, UR6, RZ ;  /* 0x0000000600007c24 */ /* 0x000fe2000f8e02ff */
[----:B------:R-:W-:-:S03]  /*15920*/  ISETP.GE.AND P0, PT, R31, UR5, PT ;  /* 0x000000051f007c0c */ /* 0x000fc6000bf06270 */
[----:B------:R-:W-:Y:S01]  /*15930*/  IMAD.SHL.U32 R15, R10, 0x8, RZ ;  /* 0x000000080a0f7824 */ /* 0x000fe200078e00ff */
[----:B------:R-:W-:Y:S01]  /*15940*/  SEL R10, RZ, 0xffffffff, P0 ;  /* 0xffffffffff0a7807 */ /* 0x000fe20000000000 */
[----:B------:R-:W-:Y:S01]  /*15950*/  IMAD R11, R3, UR7, R0 ;  /* 0x00000007030b7c24 */ /* 0x000fe2000f8e0200 */
[----:B------:R-:W-:Y:S01]  /*15960*/  ISETP.GE.AND P0, PT, R27, UR5, PT ;  /* 0x000000051b007c0c */ /* 0x000fe2000bf06270 */
[----:B------:R-:W-:Y:S01]  /*15970*/  ULDC.64 UR6, c[0x0][0xbd8] ;  /* 0x0002f60000067ab9 */ /* 0x000fe20000000a00 */
[----:B------:R-:W-:Y:S01]  /*15980*/  LOP3.LUT R12, R15, 0x8, R12, 0xe2, !PT ;  /* 0x000000080f0c7812 */ /* 0x000fe200078ee20c */
[----:B------:R-:W-:Y:S01]  /*15990*/  IMAD.SHL.U32 R3, R10, 0x10, RZ ;  /* 0x000000100a037824 */ /* 0x000fe200078e00ff */
[----:B------:R-:W-:Y:S01]  /*159a0*/  SHF.R.S32.HI R0, RZ, 0x1f, R7 ;  /* 0x0000001fff007819 */ /* 0x000fe20000011407 */
[----:B------:R-:W-:-:S03]  /*159b0*/  IMAD.IADD R9, R9, 0x1, R11 ;  /* 0x0000000109097824 */ /* 0x000fc600078e020b */
[----:B------:R-:W-:Y:S01]  /*159c0*/  LOP3.LUT R12, R3, 0x10, R12, 0xe2, !PT ;  /* 0x00000010030c7812 */ /* 0x000fe200078ee20c */
[----:B------:R-:W-:Y:S01]  /*159d0*/  IMAD R0, R0, UR6, RZ ;  /* 0x0000000600007c24 */ /* 0x000fe2000f8e02ff */
[----:B------:R-:W-:Y:S01]  /*159e0*/  SEL R3, RZ, 0xffffffff, P0 ;  /* 0xffffffffff037807 */ /* 0x000fe20000000000 */
[----:B------:R-:W-:Y:S01]  /*159f0*/  IMAD.WIDE.U32 R8, R7, UR6, R8 ;  /* 0x0000000607087c25 */ /* 0x000fe2000f8e0008 */
[----:B------:R-:W-:-:S03]  /*15a00*/  ISETP.GE.AND P0, PT, R35, UR5, PT ;  /* 0x0000000523007c0c */ /* 0x000fc6000bf06270 */
[----:B------:R-:W-:Y:S02]  /*15a10*/  IMAD.SHL.U32 R11, R3, 0x20, RZ ;  /* 0x00000020030b7824 */ /* 0x000fe400078e00ff */
[----:B------:R-:W-:Y:S01]  /*15a20*/  IMAD R3, R7, UR7, R0 ;  /* 0x0000000707037c24 */ /* 0x000fe2000f8e0200 */
[----:B------:R-:W-:Y:S01]  /*15a30*/  ULDC.64 UR6, c[0x0][0xb80] ;  /* 0x0002e00000067ab9 */ /* 0x000fe20000000a00 */
[----:B------:R-:W-:Y:S01]  /*15a40*/  IMAD.IADD R0, R16, 0x1, R185 ;  /* 0x0000000110007824 */ /* 0x000fe200078e02b9 */
[----:B------:R-:W-:Y:S01]  /*15a50*/  LOP3.LUT R12, R11, 0x20, R12, 0xe2, !PT ;  /* 0x000000200b0c7812 */ /* 0x000fe200078ee20c */
[----:B------:R-:W-:Y:S01]  /*15a60*/  IMAD.IADD R3, R9, 0x1, R3 ;  /* 0x0000000109037824 */ /* 0x000fe200078e0203 */
[----:B------:R-:W-:Y:S02]  /*15a70*/  SEL R11, RZ, 0x40, P0 ;  /* 0x00000040ff0b7807 */ /* 0x000fe40000000000 */
        /* <DEDUP_REMOVED lines=40> */
.L_x_3231:
[----:B------:R-:W-:Y:S05]  /*15d00*/  BSYNC B1 ;  /* 0x0000000000017941 */ /* 0x000fea0003800000 */
.L_x_3230:
        /* <DEDUP_REMOVED lines=36> */
.L_x_3224:
[----:B------:R-:W-:Y:S05]  /*15f50*/  BSYNC B0 ;  /* 0x0000000000007941 */ /* 0x000fea0003800000 */
.L_x_3217:
[----:B------:R-:W-:Y:S02]  /*15f60*/  ULDC UR5, c[0x0][0xd3c] ;  /* 0x00034f0000057ab9 */ /* 0x000fe40000000800 */
[----:B------:R-:W-:-:S06]  /*15f70*/  UISETP.GE.AND UP0, UPT, UR4, UR5, UPT ;  /* 0x000000050400728c */ /* 0x000fcc000bf06270 */
[----:B------:R-:W-:-:S13]  /*15f80*/  PLOP3.LUT P0, PT, PT, PT, UP0, 0x80, 0x0 ;  /* 0x000000000000781c */ /* 0x000fda0003f0f008 */
[----:B------:R-:W-:Y:S05]  /*15f90*/  @!P0 BRA `(.L_x_3232) ;  /* 0xfffffeb400008947 */ /* 0x000fea000383ffff */
[----:B------:R-:W-:Y:S05]  /*15fa0*/  EXIT ;  /* 0x000000000000794d */ /* 0x000fea0003800000 */
.L_x_3123:
        /* <DEDUP_REMOVED lines=18> */
.L_x_3233:
        /* <DEDUP_REMOVED lines=43> */
.L_x_3237:
        /* <DEDUP_REMOVED lines=39> */
.L_x_3235:
        /* <DEDUP_REMOVED lines=12> */
.L_x_3238:
        /* <DEDUP_REMOVED lines=63> */
.L_x_3239:
        /* <DEDUP_REMOVED lines=61> */
.L_x_3240:
[----:B01----:R-:W-:-:S05]  /*16e70*/  LOP3.LUT R3, RZ, R2, RZ, 0x33, !PT ;  /* 0x00000002ff037212 */ /* 0x003fca00078e33ff */
[----:B------:R-:W-:-:S05]  /*16e80*/  IMAD.IADD R2, R4, 0x1, R3 ;  /* 0x0000000104027824 */ /* 0x000fca00078e0203 */
[----:B------:R1:W-:Y:S01]  /*16e90*/  STL [R1+0x4], R2 ;  /* 0x0000040201007387 */ /* 0x0003e20000100800 */
[----:B------:R-:W-:Y:S05]  /*16ea0*/  BRA `(.L_x_3241) ;  /* 0x0000000000107947 */ /* 0x000fea0003800000 */
.L_x_3236:
[----:B------:R-:W-:Y:S01]  /*16eb0*/  IMAD.U32 R2, RZ, RZ, UR6 ;  /* 0x00000006ff027e24 */ /* 0x000fe2000f8e00ff */
[----:B------:R0:W-:Y:S04]  /*16ec0*/  STL [R1+0x4], RZ ;  /* 0x000004ff01007387 */ /* 0x0001e80000100800 */
[----:B------:R0:W-:Y:S04]  /*16ed0*/  STL [R1+0x8], RZ ;  /* 0x000008ff01007387 */ /* 0x0001e80000100800 */
[----:B------:R0:W-:Y:S02]  /*16ee0*/  STL [R1], R2 ;  /* 0x0000000201007387 */ /* 0x0001e40000100800 */
.L_x_3241:
        /* <DEDUP_REMOVED lines=10> */
.L_x_3234:
        /* <DEDUP_REMOVED lines=9> */
[C---:B----4-:R-:W-:Y:S01]  /*17020*/  IMAD.SHL.U32 R0, R6.reuse, 0x8, RZ ;  /* 0x0000000806007824 */ /* 0x050fe200078e00ff */
[----:B------:R-:W-:Y:S01]  /*17030*/  LOP3.LUT R4, R6, 0x7f, RZ, 0xc0, !PT ;  /* 0x0000007f06047812 */ /* 0x000fe200078ec0ff */
[----:B------:R-:W-:Y:S01]  /*17040*/  UMOV UR4, 0x400 ;  /* 0x0000040000047882 */ /* 0x000fe20000000000 */
[----:B------:R-:W-:Y:S01]  /*17050*/  BSSY B8, `(.L_x_3242) ;  /* 0x00007b1000087945 */ /* 0x000fe20003800000 */
[----:B------:R-:W-:Y:S01]  /*17060*/  ULDC UR37, c[0x0][0xc] ;  /* 0x0000030000257ab9 */ /* 0x000fe20000000800 */
[----:B------:R-:W-:Y:S01]  /*17070*/  LOP3.LUT R3, R0, 0x1f8, RZ, 0xc0, !PT ;  /* 0x000001f800037812 */ /* 0x000fe200078ec0ff */
[----:B01----:R-:W-:Y:S01]  /*17080*/  IMAD.SHL.U32 R2, R4, 0x8, RZ ;  /* 0x0000000804027824 */ /* 0x003fe200078e00ff */
[----:B------:R-:W-:Y:S01]  /*17090*/  LOP3.LUT R0, R0, 0x38, RZ, 0xc0, !PT ;  /* 0x0000003800007812 */ /* 0x000fe200078ec0ff */
[----:B------:R-:W-:Y:S01]  /*170a0*/  ULDC.64 UR40, c[0x0][0x198] ;  /* 0x0000660000287ab9 */ /* 0x000fe20000000a00 */
[----:B------:R-:W-:Y:S01]  /*170b0*/  LOP3.LUT R3, R3, 0x38, R6, 0x78, !PT ;  /* 0x0000003803037812 */ /* 0x000fe200078e7806 */
[----:B------:R-:W-:-:S03]  /*170c0*/  IMAD.SHL.U32 R6, R6, 0x10, RZ ;  /* 0x0000001006067824 */ /* 0x000fc600078e00ff */
[----:B------:R-:W-:Y:S02]  /*170d0*/  LOP3.LUT R2, R3, 0x200, R2, 0xf8, !PT ;  /* 0x0000020003027812 */ /* 0x000fe400078ef802 */
[----:B------:R-:W-:-:S04]  /*170e0*/  SHF.R.U32.HI R3, RZ, 0x3, R4 ;  /* 0x00000003ff037819 */ /* 0x000fc80000011604 */
[----:B------:R-:W-:Y:S02]  /*170f0*/  LOP3.LUT R4, R3, 0x70, R6, 0xf8, !PT ;  /* 0x0000007003047812 */ /* 0x000fe400078ef806 */
[C---:B------:R-:W-:Y:S01]  /*17100*/  LOP3.LUT R4, R0.reuse, 0x40, RZ, 0xfc, !PT ;  /* 0x0000004000047812 */ /* 0x040fe200078efcff */
[----:B--2---:R-:W-:Y:S01]  /*17110*/  ULEA UR4, UR5, UR4, 0x18 ;  /* 0x0000000405047291 */ /* 0x004fe2000f8ec03f */
[----:B------:R-:W-:-:S05]  /*17120*/  LOP3.LUT R4, R0, 0x100, RZ, 0xfc, !PT ;  /* 0x0000010000047812 */ /* 0x000fca00078efcff */
[----:B------:R-:W-:-:S04]  /*17130*/  IMAD.U32 R19, RZ, RZ, UR4 ;  /* 0x00000004ff137e24 */ /* 0x000fc8000f8e00ff */
[----:B------:R-:W-:Y:S02]  /*17140*/  IMAD R3, R2, 0x2, R19 ;  /* 0x0000000202037824 */ /* 0x000fe400078e0213 */
[----:B------:R-:W-:-:S03]  /*17150*/  IMAD.MOV.U32 R2, RZ, RZ, 0x1 ;  /* 0x00000001ff027424 */ /* 0x000fc600078e00ff */
        /* <DEDUP_REMOVED lines=9> */
.L_x_3376:
[----:B--23--:R-:W2:Y:S01]  /*171f0*/  LDL R9, [R1+0xc] ;  /* 0x00000c0001097983 */ /* 0x00cea20000100800 */
[----:B------:R-:W-:Y:S05]  /*17200*/  YIELD ;  /* 0x0000000000007946 */ /* 0x000fea0003800000 */
[----:B------:R-:W-:Y:S01]  /*17210*/  ULDC.64 UR4, c[0x0][0xb20] ;  /* 0x0002c80000047ab9 */ /* 0x000fe20000000a00 */
[----:B------:R-:W-:Y:S01]  /*17220*/  IMAD.MOV.U32 R0, RZ, RZ, RZ ;  /* 0x000000ffff007224 */ /* 0x000fe200078e00ff */
[----:B------:R-:W-:Y:S01]  /*17230*/  ISETP.NE.U32.AND P0, PT, RZ, UR4, PT ;  /* 0x00000004ff007c0c */ /* 0x000fe2000bf05070 */
[----:B01----:R-:W0:Y:S01]  /*17240*/  LDC.64 R4, c[0x0][0xaf8] ;  /* 0x0002be00ff047b82 */ /* 0x003e220000000a00 */
        /* <DEDUP_REMOVED lines=41> */
.L_x_3243:
        /* <DEDUP_REMOVED lines=16> */
.L_x_3244:
[----:B------:R-:W-:Y:S05]  /*175e0*/  @!P1 BRA `(.L_x_3245) ;  /* 0x00000000000c9947 */ /* 0x000fea0003800000 */
[----:B------:R-:W3:Y:S04]  /*175f0*/  LDG.E R6, desc[UR38][R2.64] ;  /* 0x0000002602067981 */ /* 0x000ee8000c1e1900 */
[----:B------:R-:W3:Y:S02]  /*17600*/  LDG.E R2, desc[UR38][R2.64+0x4] ;  /* 0x0000042602027981 */ /* 0x000ee4000c1e1900 */
[----:B---3--:R-:W-:-:S07]  /*17610*/  IMAD.IADD R6, R2, 0x1, -R6 ;  /* 0x0000000102067824 */ /* 0x008fce00078e0a06 */
.L_x_3245:
        /* <DEDUP_REMOVED lines=34> */
.L_x_3248:
[----:B------:R-:W-:-:S13]  /*17840*/  ISETP.NE.AND P0, PT, R3, 0x1, PT ;  /* 0x000000010300780c */ /* 0x000fda0003f05270 */
[----:B------:R-:W2:Y:S02]  /*17850*/  @P0 LDC.64 R4, c[0x0][0xae0] ;  /* 0x0002b800ff040b82 */ /* 0x000ea40000000a00 */
[----:B--2---:R-:W-:-:S05]  /*17860*/  @P0 IMAD.HI.U32 R4, R8, R4, RZ ;  /* 0x0000000408040227 */ /* 0x004fca00078e00ff */
[----:B------:R-:W-:-:S07]  /*17870*/  @P0 SHF.R.U32.HI R8, RZ, R5, R4 ;  /* 0x00000005ff080219 */ /* 0x000fce0000011604 */
.L_x_3249:
[----:B------:R-:W-:Y:S05]  /*17880*/  BSYNC B0 ;  /* 0x0000000000007941 */ /* 0x000fea0003800000 */
.L_x_3247:
[----:B------:R-:W-:-:S05]  /*17890*/  IMAD R8, R8, R3, R3 ;  /* 0x0000000308087224 */ /* 0x000fca00078e0203 */
[----:B------:R-:W-:-:S07]  /*178a0*/  VIMNMX R2, R2, R8, PT ;  /* 0x0000000802027248 */ /* 0x000fce0003fe0100 */
.L_x_3246:
        /* <DEDUP_REMOVED lines=25> */
.L_x_3252:
[----:B------:R-:W-:-:S13]  /*17a40*/  ISETP.NE.AND P0, PT, R3, 0x1, PT ;  /* 0x000000010300780c */ /* 0x000fda0003f05270 */
[----:B--2---:R-:W2:Y:S02]  /*17a50*/  @P0 LDC.64 R4, c[0x0][0xae0] ;  /* 0x0002b800ff040b82 */ /* 0x004ea40000000a00 */
[----:B--2---:R-:W-:-:S05]  /*17a60*/  @P0 IMAD.HI.U32 R4, R6, R4, RZ ;  /* 0x0000000406040227 */ /* 0x004fca00078e00ff */
[----:B------:R-:W-:-:S07]  /*17a70*/  @P0 SHF.R.U32.HI R6, RZ, R5, R4 ;  /* 0x00000005ff060219 */ /* 0x000fce0000011604 */
.L_x_3253:
[----:B------:R-:W-:Y:S05]  /*17a80*/  BSYNC B0 ;  /* 0x0000000000007941 */ /* 0x000fea0003800000 */
.L_x_3251:
[----:B------:R-:W-:-:S05]  /*17a90*/  IMAD R3, R6, R3, RZ ;  /* 0x0000000306037224 */ /* 0x000fca00078e02ff */
[----:B------:R-:W-:-:S07]  /*17aa0*/  VIMNMX R2, R2, R3, !PT ;  /* 0x0000000302027248 */ /* 0x000fce0007fe0100 */
.L_x_3250:
        /* <DEDUP_REMOVED lines=44> */
.L_x_3255:
[----:B------:R-:W-:Y:S05]  /*17d70*/  BSYNC B0 ;  /* 0x0000000000007941 */ /* 0x000fea0003800000 */
.L_x_3254:
        /* <DEDUP_REMOVED lines=12> */
[----:B------:R-:W3:Y:S01]  /*17e40*/  S2R R2, SR_LANEID ;  /* 0x0000000000027919 */ /* 0x000ee20000000000 */
[----:B------:R-:W-:Y:S02]  /*17e50*/  VOTEU.ANY UR4, UPT, PT ;  /* 0x0000000000047886 */ /* 0x000fe400038e0100 */
[----:B------:R-:W3:Y:S08]  /*17e60*/  FLO.U32 R0, UR4 ;  /* 0x0000000400007d00 */ /* 0x000ef000080e0000 */
[----:B-1----:R-:W1:Y:S01]  /*17e70*/  POPC R4, UR4 ;  /* 0x0000000400047d09 */ /* 0x002e620008000000 */
[----:B---3--:R-:W-:-:S02]  /*17e80*/  ISETP.EQ.U32.AND P0, PT, R0, R2, PT ;  /* 0x000000020000720c */ /* 0x008fc40003f02070 */
[----:B------:R-:W1:Y:S11]  /*17e90*/  LDC.64 R2, c[0x0][0xd60] ;  /* 0x00035800ff027b82 */ /* 0x000e760000000a00 */
[----:B-1----:R-:W3:Y:S04]  /*17ea0*/  @P0 ATOMG.E.ADD.STRONG.GPU PT, R2, desc[UR38][R2.64], R4 ;  /* 0x00000004020209a8 */ /* 0x002ee800081ee1e6 */
[----:B---3--:R1:W3:Y:S02]  /*17eb0*/  SHFL.IDX PT, R2, R2, R0, 0x1f ;  /* 0x00001f0002027589 */ /* 0x0082e400000e0000 */
[----:B-1----:R-:W1:Y:S02]  /*17ec0*/  S2R R0, SR_LTMASK ;  /* 0x0000000000007919 */ /* 0x002e640000003900 */
[----:B-1----:R-:W-:-:S06]  /*17ed0*/  LOP3.LUT R0, R0, UR4, RZ, 0xc0, !PT ;  /* 0x0000000400007c12 */ /* 0x002fcc000f8ec0ff */
[----:B------:R-:W3:Y:S02]  /*17ee0*/  POPC R0, R0 ;  /* 0x0000000000007309 */ /* 0x000ee40000000000 */
[----:B---3--:R-:W-:-:S05]  /*17ef0*/  IADD3 R0, R2, UR37, R0 ;  /* 0x0000002502007c10 */ /* 0x008fca000fffe000 */
[----:B------:R4:W-:Y:S01]  /*17f00*/  STL [R1], R0 ;  /* 0x0000000001007387 */ /* 0x0009e20000100800 */
[----:B------:R-:W-:Y:S05]  /*17f10*/  BRA `(.L_x_3258) ;  /* 0x0000005800987947 */ /* 0x000fea0003800000 */
.L_x_3257:
        /* <DEDUP_REMOVED lines=20> */
.L_x_3260:
[----:B------:R-:W-:Y:S05]  /*18060*/  BSYNC B6 ;  /* 0x0000000000067941 */ /* 0x000fea0003800000 */
.L_x_3259:
        /* <DEDUP_REMOVED lines=20> */
.L_x_3263:
        /* <DEDUP_REMOVED lines=15> */
.L_x_3262:
[----:B------:R-:W-:Y:S05]  /*182a0*/  BSYNC B6 ;  /* 0x0000000000067941 */ /* 0x000fea0003800000 */
.L_x_3261:
        /* <DEDUP_REMOVED lines=24> */
.L_x_3393:
        /* <DEDUP_REMOVED lines=9> */
.L_x_3396:
        /* <DEDUP_REMOVED lines=24> */
.L_x_3267:
[----:B------:R-:W4:Y:S04]  /*18640*/  LDL R0, [R1+0x10] ;  /* 0x0000100001007983 */ /* 0x000f280000100800 */
[----:B---3--:R-:W3:Y:S01]  /*18650*/  LDL R2, [R1+0x18] ;  /* 0x0000180001027983 */ /* 0x008ee20000100800 */
[----:B----4-:R-:W-:Y:S01]  /*18660*/  IMAD R0, R0, 0x8, R19 ;  /* 0x0000000800007824 */ /* 0x010fe200078e0213 */
[----:B---3--:R-:W-:-:S04]  /*18670*/  SHF.L.U32 R2, R2, 0x1f, RZ ;  /* 0x0000001f02027819 */ /* 0x008fc800000006ff */
[----:B------:R-:W3:Y:S02]  /*18680*/  SYNCS.PHASECHK.TRANS64.TRYWAIT P0, [R0+URZ+0x38840], R2 ;  /* 0x03884002000075a7 */ /* 0x000ee4000800017f */
[----:B---3--:R-:W-:Y:S05]  /*18690*/  @!P0 BRA `(.L_x_3268) ;  /* 0x0000006c00648947 */ /* 0x008fea0003800000 */
.L_x_3397:
        /* <DEDUP_REMOVED lines=11> */
.L_x_3269:
        /* <DEDUP_REMOVED lines=23> */
.L_x_3265:
[----:B------:R-:W3:Y:S04]  /*188c0*/  LDL R2, [R1+0xc] ;  /* 0x00000c0001027983 */ /* 0x000ee80000100800 */
        /* <DEDUP_REMOVED lines=8> */
[----:B------:R-:W-:Y:S01]  /*18950*/  BSSY B6, `(.L_x_3270) ;  /* 0x0000019000067945 */ /* 0x000fe20003800000 */
[----:B---3--:R-:W-:-:S04]  /*18960*/  SHF.R.S32.HI R0, RZ, 0x1f, R2 ;  /* 0x0000001fff007819 */ /* 0x008fc80000011402 */
[----:B-1----:R-:W-:Y:S02]  /*18970*/  SEL R4, R0, RZ, !P0 ;  /* 0x000000ff00047207 */ /* 0x002fe40004000000 */
[----:B------:R-:W-:Y:S02]  /*18980*/  SEL R0, R2, RZ, !P0 ;  /* 0x000000ff02007207 */ /* 0x000fe40004000000 */
[----:B----4-:R-:W-:Y:S01]  /*18990*/  SHF.R.S32.HI R3, RZ, 0x1f, R3 ;  /* 0x0000001fff037819 */ /* 0x010fe20000011403 */
[----:B------:R1:W-:Y:S04]  /*189a0*/  STL [R1+0x58], R4 ;  /* 0x0000580401007387 */ /* 0x0003e80000100800 */
[----:B------:R1:W-:Y:S04]  /*189b0*/  STL [R1+0x38], R0 ;  /* 0x0000380001007387 */ /* 0x0003e80000100800 */
[----:B------:R1:W-:Y:S01]  /*189c0*/  STL [R1+0x50], R3 ;  /* 0x0000500301007387 */ /* 0x0003e20000100800 */
        /* <DEDUP_REMOVED lines=17> */
.L_x_3271:
[----:B------:R-:W-:Y:S05]  /*18ae0*/  BSYNC B6 ;  /* 0x0000000000067941 */ /* 0x000fea0003800000 */
.L_x_3270:
[----:B------:R-:W3:Y:S01]  /*18af0*/  LDL R11, [R1+0x34] ;  /* 0x00003400010b7983 */ /* 0x000ee20000100800 */
[----:B0-----:R-:W0:Y:S01]  /*18b00*/  LDC R7, c[0x0][0x448] ;  /* 0x00011200ff077b82 */ /* 0x001e220000000800 */
[----:B------:R-:W-:Y:S01]  /*18b10*/  ULDC.64 UR4, c[0x0][0x298] ;  /* 0x0000a60000047ab9 */ /* 0x000fe20000000a00 */
[----:B------:R-:W-:Y:S01]  /*18b20*/  ULDC.64 UR6, c[0x0][0x280] ;  /* 0x0000a00000067ab9 */ /* 0x000fe20000000a00 */
[----:B-1----:R-:W4:Y:S04]  /*18b30*/  LDL R4, [R1+0x50] ;  /* 0x0000500001047983 */ /* 0x002f280000100800 */
[----:B------:R-:W2:Y:S04]  /*18b40*/  LDL R9, [R1+0x28] ;  /* 0x0000280001097983 */ /* 0x000ea80000100800 */
[----:B------:R-:W2:Y:S01]  /*18b50*/  LDL R8, [R1+0x58] ;  /* 0x0000580001087983 */ /* 0x000ea20000100800 */
[----:B------:R-:W1:Y:S01]  /*18b60*/  S2R R2, SR_TID.X ;  /* 0x0000000000027919 */ /* 0x000e620000002100 */
[----:B------:R-:W1:Y:S02]  /*18b70*/  S2R R0, SR_TID.X ;  /* 0x0000000000007919 */ /* 0x000e640000002100 */
[----:B------:R-:W2:Y:S01]  /*18b80*/  LDL R6, [R1+0x38] ;  /* 0x0000380001067983 */ /* 0x000ea20000100800 */
[----:B0-----:R-:W-:-:S13]  /*18b90*/  ISETP.NE.AND P0, PT, R7, 0x1, PT ;  /* 0x000000010700780c */ /* 0x001fda0003f05270 */
[----:B------:R-:W0:Y:S01]  /*18ba0*/  @P0 LDC R3, c[0x0][0x450] ;  /* 0x00011400ff030b82 */ /* 0x000e220000000800 */
[----:B-1----:R-:W-:-:S04]  /*18bb0*/  LOP3.LUT R2, R2, 0x7f, RZ, 0xc0, !PT ;  /* 0x0000007f02027812 */ /* 0x002fc800078ec0ff */
[----:B------:R-:W-:Y:S01]  /*18bc0*/  SHF.R.U32.HI R2, RZ, 0x3, R2 ;  /* 0x00000003ff027819 */ /* 0x000fe20000011602 */
[----:B------:R-:W-:-:S05]  /*18bd0*/  IMAD.SHL.U32 R0, R0, 0x10, RZ ;  /* 0x0000001000007824 */ /* 0x000fca00078e00ff */
[----:B------:R-:W-:Y:S02]  /*18be0*/  LOP3.LUT R0, R2, 0x70, R0, 0xf8, !PT ;  /* 0x0000007002007812 */ /* 0x000fe400078ef800 */
[----:B------:R-:W1:Y:S03]  /*18bf0*/  @P0 LDC R2, c[0x0][0x44c] ;  /* 0x00011300ff020b82 */ /* 0x000e660000000800 */
[----:B---3--:R-:W-:-:S04]  /*18c00*/  IMAD.IADD R5, R0, 0x1, R11 ;  /* 0x0000000100057824 */ /* 0x008fc800078e020b */
[----:B-1----:R-:W-:-:S04]  /*18c10*/  @P0 IMAD.HI.U32 R2, R5, R2, RZ ;  /* 0x0000000205020227 */ /* 0x002fc800078e00ff */
[----:B------:R-:W-:Y:S01]  /*18c20*/  IMAD.MOV.U32 R0, RZ, RZ, R5 ;  /* 0x000000ffff007224 */ /* 0x000fe200078e0005 */
[----:B0-----:R-:W-:Y:S01]  /*18c30*/  @P0 SHF.R.U32.HI R0, RZ, R3, R2 ;  /* 0x00000003ff000219 */ /* 0x001fe20000011602 */
[----:B----4-:R-:W-:-:S04]  /*18c40*/  IMAD R2, R4, UR4, RZ ;  /* 0x0000000404027c24 */ /* 0x010fc8000f8e02ff */
[C---:B--2---:R-:W-:Y:S02]  /*18c50*/  IMAD R4, R9.reuse, UR5, R2 ;  /* 0x0000000509047c24 */ /* 0x044fe4000f8e0202 */
        /* <DEDUP_REMOVED lines=14> */
[----:B------:R-:W-:Y:S01]  /*18d40*/  SHF.R.S32.HI R4, RZ, 0x1f, R0 ;  /* 0x0000001fff047819 */ /* 0x000fe20000011400 */
[----:B------:R-:W3:Y:S04]  /*18d50*/  S2R R10, SR_TID.X ;  /* 0x00000000000a7919 */ /* 0x000ee80000002100 */
        /* <DEDUP_REMOVED lines=17> */
[----:B------:R-:W-:Y:S01]  /*18e70*/  UMOV UR4, 0xffffffff ;  /* 0xffffffff00047882 */ /* 0x000fe20000000000 */
[----:B---3--:R-:W-:Y:S02]  /*18e80*/  LOP3.LUT R10, R10, 0x7f, RZ, 0xc0, !PT ;  /* 0x0000007f0a0a7812 */ /* 0x008fe400078ec0ff */
[----:B------:R-:W-:Y:S02]  /*18e90*/  LEA.HI.X R2, R4, UR7, R0, 0x1, P1 ;  /* 0x0000000704027c11 */ /* 0x000fe400088f0c00 */
[----:B------:R-:W-:Y:S01]  /*18ea0*/  SHF.R.U32.HI R10, RZ, 0x3, R10 ;  /* 0x00000003ff0a7819 */ /* 0x000fe2000001160a */
[----:B-1----:R-:W-:Y:S06]  /*18eb0*/  BRA.DIV UR4, `(.L_x_3272) ;  /* 0x0000006604707947 */ /* 0x002fec000b800000 */
[----:B------:R-:W2:Y:S04]  /*18ec0*/  LDL R11, [R1+0x30] ;  /* 0x00003000010b7983 */ /* 0x000ea80000100800 */
[----:B------:R-:W3:Y:S04]  /*18ed0*/  LDL.LU R6, [R1+0x34] ;  /* 0x0000340001067983 */ /* 0x000ee80000300800 */
[----:B------:R-:W0:Y:S04]  /*18ee0*/  SHFL.IDX PT, R5, R3, RZ, 0x181f ;  /* 0x00181fff03057589 */ /* 0x000e2800000e0000 */
[----:B------:R-:W1:Y:S01]  /*18ef0*/  SHFL.IDX PT, R4, R2, RZ, 0x181f ;  /* 0x00181fff02047589 */ /* 0x000e6200000e0000 */
[----:B--2---:R-:W-:-:S02]  /*18f00*/  IMAD R0, R11, R7, RZ ;  /* 0x000000070b007224 */ /* 0x004fc400078e02ff */
[----:B---3--:R-:W-:Y:S02]  /*18f10*/  IMAD.IADD R10, R10, 0x1, R6 ;  /* 0x000000010a0a7824 */ /* 0x008fe400078e0206 */
[----:B------:R-:W-:Y:S02]  /*18f20*/  SHFL.IDX PT, R6, R2, 0x1, 0x181f ;  /* 0x00381f0002067f89 */ /* 0x000fe400000e0000 */
[C---:B------:R-:W-:Y:S01]  /*18f30*/  VIADD R7, R10.reuse, 0x10 ;  /* 0x000000100a077836 */ /* 0x040fe20000000000 */
[----:B------:R-:W-:Y:S01]  /*18f40*/  ISETP.GE.AND P1, PT, R10, R0, PT ;  /* 0x000000000a00720c */ /* 0x000fe20003f26270 */
[----:B------:R-:W-:Y:S04]  /*18f50*/  STL [R1+0x34], R10 ;  /* 0x0000340a01007387 */ /* 0x000fe80000100800 */
[----:B------:R2:W-:Y:S08]  /*18f60*/  STL [R1+0x48], R7 ;  /* 0x0000480701007387 */ /* 0x0005f00000100800 */
[----:B0-----:R-:W-:-:S05]  /*18f70*/  @!P1 LEA R5, P2, R9, R5, 0x1 ;  /* 0x0000000509059211 */ /* 0x001fca00078408ff */
[----:B-1----:R-:W-:-:S05]  /*18f80*/  @!P1 IMAD.X R4, RZ, RZ, R4, P2 ;  /* 0x000000ffff049224 */ /* 0x002fca00010e0604 */
[----:B------:R-:W-:-:S04]  /*18f90*/  @!P1 LOP3.LUT R5, R5, R4, RZ, 0x3c, !PT ;  /* 0x0000000405059212 */ /* 0x000fc800078e3cff */
[----:B------:R-:W-:-:S04]  /*18fa0*/  @!P1 LOP3.LUT R4, R5, R4, RZ, 0x3c, !PT ;  /* 0x0000000405049212 */ /* 0x000fc800078e3cff */
[----:B------:R-:W-:-:S05]  /*18fb0*/  @!P1 LOP3.LUT R5, R5, R4, RZ, 0x3c, !PT ;  /* 0x0000000405059212 */ /* 0x000fca00078e3cff */
[----:B-----5:R0:W-:Y:S01]  /*18fc0*/  @!P1 LDGSTS.E.BYPASS.LTC128B.128 [R8+0x20400], desc[UR38][R4.64], !P0 ;  /* 0x2040000004089fae */ /* 0x0201e2000c101d66 */
[----:B------:R-:W-:Y:S01]  /*18fd0*/  ISETP.GE.AND P1, PT, R7, R0, PT ;  /* 0x000000000700720c */ /* 0x000fe20003f26270 */
[----:B--2---:R-:W-:-:S05]  /*18fe0*/  VIADD R7, R10, 0x20 ;  /* 0x000000200a077836 */ /* 0x004fca0000000000 */
[----:B------:R-:W-:Y:S04]  /*18ff0*/  STL [R1+0x5c], R7 ;  /* 0x00005c0701007387 */ /* 0x000fe80000100800 */
[----:B0-----:R-:W0:Y:S03]  /*19000*/  SHFL.IDX PT, R4, R3, 0x1, 0x181f ;  /* 0x00381f0003047f89 */ /* 0x001e2600000e0000 */
[----:B0-----:R-:W-:-:S05]  /*19010*/  @!P1 LEA R5, P2, R9, R4, 0x1 ;  /* 0x0000000409059211 */ /* 0x001fca00078408ff */
[----:B------:R-:W-:Y:S02]  /*19020*/  @!P1 IMAD.X R4, RZ, RZ, R6, P2 ;  /* 0x000000ffff049224 */ /* 0x000fe400010e0606 */
[----:B------:R-:W-:Y:S03]  /*19030*/  SHFL.IDX PT, R6, R2, 0x2, 0x181f ;  /* 0x00581f0002067f89 */ /* 0x000fe600000e0000 */
[----:B------:R-:W-:-:S04]  /*19040*/  @!P1 LOP3.LUT R5, R5, R4, RZ, 0x3c, !PT ;  /* 0x0000000405059212 */ /* 0x000fc800078e3cff */
[----:B------:R-:W-:-:S04]  /*19050*/  @!P1 LOP3.LUT R4, R5, R4, RZ, 0x3c, !PT ;  /* 0x0000000405049212 */ /* 0x000fc800078e3cff */
[----:B------:R-:W-:-:S05]  /*19060*/  @!P1 LOP3.LUT R5, R5, R4, RZ, 0x3c, !PT ;  /* 0x0000000405059212 */ /* 0x000fca00078e3cff */
[----:B------:R0:W-:Y:S01]  /*19070*/  @!P1 LDGSTS.E.BYPASS.LTC128B.128 [R8+0x20c00], desc[UR38][R4.64], !P0 ;  /* 0x20c0000004089fae */ /* 0x0001e2000c101d66 */
[----:B------:R-:W-:-:S03]  /*19080*/  ISETP.GE.AND P1, PT, R7, R0, PT ;  /* 0x000000000700720c */ /* 0x000fc60003f26270 */
[----:B0-----:R-:W0:Y:S04]  /*19090*/  SHFL.IDX PT, R4, R3, 0x2, 0x181f ;  /* 0x00581f0003047f89 */ /* 0x001e2800000e0000 */
[----:B------:R-:W1:Y:S06]  /*190a0*/  SHFL.IDX PT, R3, R3, 0x3, 0x181f ;  /* 0x00781f0003037f89 */ /* 0x000e6c00000e0000 */
[----:B0-----:R-:W-:-:S05]  /*190b0*/  @!P1 LEA R5, P2, R9, R4, 0x1 ;  /* 0x0000000409059211 */ /* 0x001fca00078408ff */
[----:B------:R-:W-:-:S05]  /*190c0*/  @!P1 IMAD.X R4, RZ, RZ, R6, P2 ;  /* 0x000000ffff049224 */ /* 0x000fca00010e0606 */
[----:B------:R-:W-:-:S04]  /*190d0*/  @!P1 LOP3.LUT R5, R5, R4, RZ, 0x3c, !PT ;  /* 0x0000000405059212 */ /* 0x000fc800078e3cff */
[----:B------:R-:W-:-:S04]  /*190e0*/  @!P1 LOP3.LUT R4, R5, R4, RZ, 0x3c, !PT ;  /* 0x0000000405049212 */ /* 0x000fc800078e3cff */
[----:B------:R-:W-:-:S05]  /*190f0*/  @!P1 LOP3.LUT R5, R5, R4, RZ, 0x3c, !PT ;  /* 0x0000000405059212 */ /* 0x000fca00078e3cff */
[----:B------:R0:W-:Y:S04]  /*19100*/  @!P1 LDGSTS.E.BYPASS.LTC128B.128 [R8+0x21400], desc[UR38][R4.64], !P0 ;  /* 0x2140000004089fae */ /* 0x0001e8000c101d66 */
[----:B01----:R0:W2:Y:S02]  /*19110*/  SHFL.IDX PT, R4, R2, 0x3, 0x181f ;  /* 0x00781f0002047f89 */ /* 0x0030a400000e0000 */
.L_x_3406:
[----:B0-----:R-:W3:Y:S02]  /*19120*/  LDL R2, [R1+0x34] ;  /* 0x0000340001027983 */ /* 0x001ee40000100800 */
[----:B---3--:R-:W-:-:S05]  /*19130*/  VIADD R2, R2, 0x30 ;  /* 0x0000003002027836 */ /* 0x008fca0000000000 */
[----:B------:R-:W-:Y:S01]  /*19140*/  ISETP.GE.AND P1, PT, R2, R0, PT ;  /* 0x000000000200720c */ /* 0x000fe20003f26270 */
[----:B------:R0:W-:-:S12]  /*19150*/  STL [R1+0x60], R2 ;  /* 0x0000600201007387 */ /* 0x0001d80000100800 */
[----:B0-----:R-:W-:-:S05]  /*19160*/  @!P1 LEA R2, P2, R9, R3, 0x1 ;  /* 0x0000000309029211 */ /* 0x001fca00078408ff */
[----:B--2---:R-:W-:-:S05]  /*19170*/  @!P1 IMAD.X R3, RZ, RZ, R4, P2 ;  /* 0x000000ffff039224 */ /* 0x004fca00010e0604 */
[----:B------:R-:W-:Y:S01]  /*19180*/  @!PT LDS RZ, [RZ] ;  /* 0x00000000fffff984 */ /* 0x000fe20000000800 */
[----:B------:R-:W-:Y:S01]  /*19190*/  @!PT LDS RZ, [RZ] ;  /* 0x00000000fffff984 */ /* 0x000fe20000000800 */
[----:B------:R-:W-:Y:S01]  /*191a0*/  @!PT LDS RZ, [RZ] ;  /* 0x00000000fffff984 */ /* 0x000fe20000000800 */
[----:B------:R0:W-:Y:S01]  /*191b0*/  @!P1 LDGSTS.E.BYPASS.LTC128B.128 [R8+0x21c00], desc[UR38][R2.64], !P0 ;  /* 0x21c0000002089fae */ /* 0x0001e2000c101d66 */
[----:B------:R-:W-:Y:S01]  /*191c0*/  PLOP3.LUT P0, PT, PT, PT, PT, 0x80, 0x0 ;  /* 0x000000000000781c */ /* 0x000fe20003f0f070 */
[----:B------:R-:W-:-:S12]  /*191d0*/  NOP ;  /* 0x0000000000007918 */ /* 0x000fd80000000000 */
.L_x_3273:
        /* <DEDUP_REMOVED lines=37> */
.L_x_3275:
[----:B------:R-:W-:Y:S05]  /*19430*/  BSYNC B6 ;  /* 0x0000000000067941 */ /* 0x000fea0003800000 */
.L_x_3274:
        /* <DEDUP_REMOVED lines=122> */
[C---:B------:R-:W-:Y:S02]  /*19be0*/  @!P2 LOP3.LUT R2, R3.reuse, R2, RZ, 0x3c, !PT ;  /* 0x000000020302a212 */ /* 0x040fe400078e3cff */
[C---:B------:R-:W-:Y:S02]  /*19bf0*/  LOP3.LUT P6, RZ, R18.reuse, 0x4, RZ, 0xc0, !PT ;  /* 0x0000000412ff7812 */ /* 0x040fe400078cc0ff */
        /* <DEDUP_REMOVED lines=59> */
.L_x_3416:
        /* <DEDUP_REMOVED lines=30> */
.L_x_3278:
[----:B------:R-:W-:Y:S05]  /*1a190*/  BSYNC B0 ;  /* 0x0000000000007941 */ /* 0x000fea0003800000 */
.L_x_3277:
[----:B------:R-:W-:Y:S01]  /*1a1a0*/  NOP ;  /* 0x0000000000007918 */ /* 0x000fe20000000000 */
[----:B------:R-:W-:-:S13]  /*1a1b0*/  PLOP3.LUT P0, PT, PT, PT, PT, 0x80, 0x0 ;  /* 0x000000000000781c */ /* 0x000fda0003f0f070 */
.L_x_3279:
        /* <DEDUP_REMOVED lines=18> */
.L_x_3417:
[----:B------:R-:W-:Y:S05]  /*1a2e0*/  BSYNC B0 ;  /* 0x0000000000007941 */ /* 0x000fea0003800000 */
.L_x_3280:
        /* <DEDUP_REMOVED lines=13> */
.L_x_3418:
[----:B------:R-:W-:Y:S05]  /*1a3c0*/  BSYNC B1 ;  /* 0x0000000000017941 */ /* 0x000fea0003800000 */
.L_x_3284:
        /* <DEDUP_REMOVED lines=9> */
.L_x_3287:
[----:B------:R-:W-:Y:S05]  /*1a460*/  BSYNC B1 ;  /* 0x0000000000017941 */ /* 0x000fea0003800000 */
.L_x_3286:
        /* <DEDUP_REMOVED lines=13> */
.L_x_3288:
        /* <DEDUP_REMOVED lines=15> */
.L_x_3289:
        /* <DEDUP_REMOVED lines=15> */
.L_x_3290:
        /* <DEDUP_REMOVED lines=15> */
.L_x_3291:
        /* <DEDUP_REMOVED lines=15> */
.L_x_3292:
        /* <DEDUP_REMOVED lines=15> */
.L_x_3293:
        /* <DEDUP_REMOVED lines=15> */
.L_x_3294:
        /* <DEDUP_REMOVED lines=15> */
.L_x_3295:
        /* <DEDUP_REMOVED lines=10> */
.L_x_3283:
[----:B------:R-:W-:Y:S05]  /*1ac70*/  BSYNC B0 ;  /* 0x0000000000007941 */ /* 0x000fea0003800000 */
.L_x_3282:
        /* <DEDUP_REMOVED lines=61> */
.L_x_3302:
        /* <DEDUP_REMOVED lines=8> */
.L_x_3419:
[----:B------:R-:W-:Y:S05]  /*1b0d0*/  BSYNC B3 ;  /* 0x0000000000037941 */ /* 0x000fea0003800000 */
.L_x_3303:
        /* <DEDUP_REMOVED lines=9> */
.L_x_3306:
[----:B------:R-:W-:Y:S05]  /*1b170*/  BSYNC B3 ;  /* 0x0000000000037941 */ /* 0x000fea0003800000 */
.L_x_3305:
        /* <DEDUP_REMOVED lines=13> */
.L_x_3307:
        /* <DEDUP_REMOVED lines=13> */
.L_x_3420:
[----:B------:R-:W-:Y:S05]  /*1b320*/  BSYNC B3 ;  /* 0x0000000000037941 */ /* 0x000fea0003800000 */
.L_x_3308:
        /* <DEDUP_REMOVED lines=11> */
.L_x_3311:
[----:B------:R-:W-:Y:S05]  /*1b3e0*/  BSYNC B3 ;  /* 0x0000000000037941 */ /* 0x000fea0003800000 */
.L_x_3310:
        /* <DEDUP_REMOVED lines=10> */
.L_x_3312:
        /* <DEDUP_REMOVED lines=15> */
.L_x_3313:
        /* <DEDUP_REMOVED lines=15> */
.L_x_3314:
        /* <DEDUP_REMOVED lines=15> */
.L_x_3315:
        /* <DEDUP_REMOVED lines=15> */
.L_x_3316:
        /* <DEDUP_REMOVED lines=15> */
.L_x_3317:
        /* <DEDUP_REMOVED lines=15> */
.L_x_3318:
        /* <DEDUP_REMOVED lines=15> */
.L_x_3319:
        /* <DEDUP_REMOVED lines=10> */
.L_x_3301:
[----:B------:R-:W-:Y:S05]  /*1bbc0*/  BSYNC B1 ;  /* 0x0000000000017941 */ /* 0x000fea0003800000 */
.L_x_3300:
[----:B------:R-:W2:Y:S02]  /*1bbd0*/  LDL.LU R5, [R1+0x3c] ;  /* 0x00003c0001057983 */ /* 0x000ea40000300800 */
[----:B--2---:R-:W-:-:S07]  /*1bbe0*/  VIADD R0, R5, 0xfffffffd ;  /* 0xfffffffd05007836 */ /* 0x004fce0000000000 */
.L_x_3299:
[----:B------:R-:W-:Y:S05]  /*1bbf0*/  BSYNC B2 ;  /* 0x0000000000027941 */ /* 0x000fea0003800000 */
.L_x_3298:
[----:B------:R-:W-:-:S05]  /*1bc00*/  VIADD R8, R8, 0xfffffffe ;  /* 0xfffffffe08087836 */ /* 0x000fca0000000000 */
[----:B------:R-:W-:-:S13]  /*1bc10*/  ISETP.NE.AND P0, PT, R8, R4, PT ;  /* 0x000000040800720c */ /* 0x000fda0003f05270 */
[----:B------:R-:W-:Y:S05]  /*1bc20*/  @!P0 BRA `(.L_x_3297) ;  /* 0x0000001800e08947 */ /* 0x000fea0003800000 */
.L_x_3360:
        /* <DEDUP_REMOVED lines=35> */
.L_x_3322:
        /* <DEDUP_REMOVED lines=8> */
.L_x_3421:
[----:B------:R-:W-:Y:S05]  /*1bee0*/  BSYNC B2 ;  /* 0x0000000000027941 */ /* 0x000fea0003800000 */
.L_x_3323:
        /* <DEDUP_REMOVED lines=9> */
.L_x_3326:
[----:B------:R-:W-:Y:S05]  /*1bf80*/  BSYNC B2 ;  /* 0x0000000000027941 */ /* 0x000fea0003800000 */
.L_x_3325:
        /* <DEDUP_REMOVED lines=12> */
.L_x_3327:
        /* <DEDUP_REMOVED lines=13> */
.L_x_3422:
[----:B------:R-:W-:Y:S05]  /*1c120*/  BSYNC B2 ;  /* 0x0000000000027941 */ /* 0x000fea0003800000 */
.L_x_3328:
        /* <DEDUP_REMOVED lines=11> */
.L_x_3331:
[----:B------:R-:W-:Y:S05]  /*1c1e0*/  BSYNC B2 ;  /* 0x0000000000027941 */ /* 0x000fea0003800000 */
.L_x_3330:
        /* <DEDUP_REMOVED lines=9> */
.L_x_3332:
        /* <DEDUP_REMOVED lines=15> */
.L_x_3333:
        /* <DEDUP_REMOVED lines=15> */
.L_x_3334:
        /* <DEDUP_REMOVED lines=15> */
.L_x_3335:
        /* <DEDUP_REMOVED lines=15> */
.L_x_3336:
        /* <DEDUP_REMOVED lines=15> */
.L_x_3337:
        /* <DEDUP_REMOVED lines=15> */
.L_x_3338:
        /* <DEDUP_REMOVED lines=15> */
.L_x_3339:
        /* <DEDUP_REMOVED lines=10> */
.L_x_3321:
[----:B------:R-:W-:Y:S05]  /*1c9b0*/  BSYNC B1 ;  /* 0x0000000000017941 */ /* 0x000fea0003800000 */
.L_x_3320:
        /* <DEDUP_REMOVED lines=35> */
.L_x_3342:
        /* <DEDUP_REMOVED lines=8> */
.L_x_3423:
[----:B------:R-:W-:Y:S05]  /*1cc70*/  BSYNC B2 ;  /* 0x0000000000027941 */ /* 0x000fea0003800000 */
.L_x_3343:
        /* <DEDUP_REMOVED lines=9> */
.L_x_3346:
[----:B------:R-:W-:Y:S05]  /*1cd10*/  BSYNC B2 ;  /* 0x0000000000027941 */ /* 0x000fea0003800000 */
.L_x_3345:
        /* <DEDUP_REMOVED lines=13> */
.L_x_3347:
        /* <DEDUP_REMOVED lines=13> */
.L_x_3424:
[----:B------:R-:W-:Y:S05]  /*1cec0*/  BSYNC B2 ;  /* 0x0000000000027941 */ /* 0x000fea0003800000 */
.L_x_3348:
        /* <DEDUP_REMOVED lines=11> */
.L_x_3351:
[----:B------:R-:W-:Y:S05]  /*1cf80*/  BSYNC B2 ;  /* 0x0000000000027941 */ /* 0x000fea0003800000 */
.L_x_3350:
        /* <DEDUP_REMOVED lines=10> */
.L_x_3352:
        /* <DEDUP_REMOVED lines=15> */
.L_x_3353:
        /* <DEDUP_REMOVED lines=15> */
.L_x_3354:
        /* <DEDUP_REMOVED lines=15> */
.L_x_3355:
        /* <DEDUP_REMOVED lines=15> */
.L_x_3356:
        /* <DEDUP_REMOVED lines=15> */
.L_x_3357:
        /* <DEDUP_REMOVED lines=15> */
.L_x_3358:
        /* <DEDUP_REMOVED lines=15> */
.L_x_3359:
        /* <DEDUP_REMOVED lines=10> */
.L_x_3341:
[----:B------:R-:W-:Y:S05]  /*1d760*/  BSYNC B1 ;  /* 0x0000000000017941 */ /* 0x000fea0003800000 */
.L_x_3340:
[----:B------:R-:W2:Y:S01]  /*1d770*/  LDL R2, [R1+0x20] ;  /* 0x0000200001027983 */ /* 0x000ea20000100800 */
[----:B------:R-:W-:Y:S01]  /*1d780*/  VIADD R0, R0, 0xfffffffe ;  /* 0xfffffffe00007836 */ /* 0x000fe20000000000 */
[----:B--2---:R-:W-:-:S13]  /*1d790*/  ISETP.GT.AND P0, PT, R6, R2, PT ;  /* 0x000000020600720c */ /* 0x004fda0003f04270 */
[----:B------:R-:W-:Y:S05]  /*1d7a0*/  @P0 BRA `(.L_x_3360) ;  /* 0xffffffe400200947 */ /* 0x000fea000383ffff */
.L_x_3297:
[----:B------:R-:W-:Y:S05]  /*1d7b0*/  BSYNC B0 ;  /* 0x0000000000007941 */ /* 0x000fea0003800000 */
.L_x_3296:
        /* <DEDUP_REMOVED lines=25> */
.L_x_3362:
[----:B------:R-:W-:Y:S05]  /*1d950*/  BSYNC B0 ;  /* 0x0000000000007941 */ /* 0x000fea0003800000 */
.L_x_3361:
[----:B------:R-:W-:-:S05]  /*1d960*/  SEL R0, R0, RZ, P0 ;  /* 0x000000ff00007207 */ /* 0x000fca0000000000 */
[----:B------:R3:W-:Y:S02]  /*1d970*/  STL [R1+0x10], R0 ;  /* 0x0000100001007387 */ /* 0x0007e40000100800 */
.L_x_3258:
[----:B------:R-:W-:Y:S05]  /*1d980*/  BSYNC B7 ;  /* 0x0000000000077941 */ /* 0x000fea0003800000 */
.L_x_3256:
        /* <DEDUP_REMOVED lines=13> */
.L_x_3363:
[----:B------:R-:W5:Y:S01]  /*1da60*/  S2R R16, SR_TID.X ;  /* 0x0000000000107919 */ /* 0x000f620000002100 */
[----:B------:R-:W-:Y:S01]  /*1da70*/  UMOV UR4, 0xffffffff ;  /* 0xffffffff00047882 */ /* 0x000fe20000000000 */
[----:B-----5:R-:W-:-:S04]  /*1da80*/  LOP3.LUT R16, R16, 0x1f, RZ, 0xc0, !PT ;  /* 0x0000001f10107812 */ /* 0x020fc800078ec0ff */
[----:B------:R-:W-:Y:S01]  /*1da90*/  ISETP.NE.AND P0, PT, R16, 0x1f, PT ;  /* 0x0000001f1000780c */ /* 0x000fe20003f05270 */
[----:B------:R-:W-:-:S12]  /*1daa0*/  BRA.DIV UR4, `(.L_x_3365) ;  /* 0x0000002e04387947 */ /* 0x000fd8000b800000 */
[----:B-1----:R-:W0:Y:S01]  /*1dab0*/  LDL.LU R3, [R1] ;  /* 0x0000000001037983 */ /* 0x002e220000300800 */
[----:B------:R-:W-:-:S03]  /*1dac0*/  ULDC UR4, c[0x0][0xd3c] ;  /* 0x00034f0000047ab9 */ /* 0x000fc60000000800 */
[----:B------:R-:W3:Y:S01]  /*1dad0*/  LDL R4, [R1+0xc] ;  /* 0x00000c0001047983 */ /* 0x000ee20000100800 */
[----:B0-----:R-:W-:Y:S02]  /*1dae0*/  IMAD.MOV.U32 R8, RZ, RZ, R3 ;  /* 0x000000ffff087224 */ /* 0x001fe400078e0003 */
[----:B---34-:R-:W-:-:S05]  /*1daf0*/  IMAD.IADD R0, R4, 0x1, R16 ;  /* 0x0000000104007824 */ /* 0x018fca00078e0210 */
        /* <DEDUP_REMOVED lines=35> */
.L_x_3434:
[----:B------:R-:W-:Y:S02]  /*1dd30*/  ULDC UR4, c[0x0][0xd38] ;  /* 0x00034e0000047ab9 */ /* 0x000fe40000000800 */
[----:B------:R-:W-:-:S04]  /*1dd40*/  IMAD.U32 R8, RZ, RZ, UR4 ;  /* 0x00000004ff087e24 */ /* 0x000fc8000f8e00ff */
[----:B-1----:R-:W-:-:S04]  /*1dd50*/  IMAD R10, R10, R8, RZ ;  /* 0x000000080a0a7224 */ /* 0x002fc800078e02ff */
[----:B------:R-:W-:-:S05]  /*1dd60*/  IMAD.IADD R4, R9, 0x1, R10 ;  /* 0x0000000109047824 */ /* 0x000fca00078e020a */
[----:B------:R-:W-:-:S13]  /*1dd70*/  ISETP.GT.AND P6, PT, R4, R0, PT ;  /* 0x000000000400720c */ /* 0x000fda0003fc4270 */
[----:B------:R-:W-:Y:S05]  /*1dd80*/  @P6 BRA `(.L_x_3366) ;  /* 0x0000000000ac6947 */ /* 0x000fea0003800000 */
.L_x_3369:
        /* <DEDUP_REMOVED lines=37> */
.L_x_3442:
[----:B------:R-:W-:Y:S02]  /*1dfe0*/  ULDC UR4, c[0x0][0xd38] ;  /* 0x00034e0000047ab9 */ /* 0x000fe40000000800 */
[----:B------:R-:W-:-:S04]  /*1dff0*/  IMAD.U32 R8, RZ, RZ, UR4 ;  /* 0x00000004ff087e24 */ /* 0x000fc8000f8e00ff */
[----:B-1----:R-:W-:-:S04]  /*1e000*/  IMAD R10, R10, R8, RZ ;  /* 0x000000080a0a7224 */ /* 0x002fc800078e02ff */
[----:B------:R-:W-:-:S05]  /*1e010*/  IMAD.IADD R4, R10, 0x1, R4 ;  /* 0x000000010a047824 */ /* 0x000fca00078e0204 */
[----:B------:R-:W-:-:S13]  /*1e020*/  ISETP.GT.AND P6, PT, R4, R0, PT ;  /* 0x000000000400720c */ /* 0x000fda0003fc4270 */
[----:B------:R-:W-:Y:S05]  /*1e030*/  @!P6 BRA `(.L_x_3369) ;  /* 0xfffffffc0054e947 */ /* 0x000fea000383ffff */
.L_x_3366:
        /* <DEDUP_REMOVED lines=12> */
.L_x_3447:
[----:B------:R-:W-:-:S13]  /*1e100*/  ISETP.NE.AND P0, PT, R3, RZ, PT ;  /* 0x000000ff0300720c */ /* 0x000fda0003f05270 */
[----:B------:R-:W-:Y:S05]  /*1e110*/  @!P0 BRA `(.L_x_3371) ;  /* 0x0000000000148947 */ /* 0x000fea0003800000 */
[----:B------:R-:W-:Y:S01]  /*1e120*/  UMOV UR4, 0xffffffff ;  /* 0xffffffff00047882 */ /* 0x000fe20000000000 */
[----:B---3--:R-:W-:Y:S02]  /*1e130*/  VIADD R9, R9, 0xffffffff ;  /* 0xffffffff09097836 */ /* 0x008fe40000000000 */
[----:B------:R-:W-:Y:S05]  /*1e140*/  BRA.DIV UR4, `(.L_x_3372) ;  /* 0x00000032042c7947 */ /* 0x000fea000b800000 */
[----:B0-----:R0:W2:Y:S02]  /*1e150*/  SHFL.IDX PT, R2, R2, R9, 0x1f ;  /* 0x00001f0902027589 */ /* 0x0010a400000e0000 */
.L_x_3450:
[----:B--2---:R-:W-:-:S07]  /*1e160*/  IMAD.MOV.U32 R6, RZ, RZ, R2 ;  /* 0x000000ffff067224 */ /* 0x004fce00078e0002 */
.L_x_3371:
[----:B0-----:R-:W-:Y:S01]  /*1e170*/  IMAD R2, R6, R8, R10 ;  /* 0x0000000806027224 */ /* 0x001fe200078e020a */
[----:B------:R-:W-:-:S03]  /*1e180*/  ISETP.NE.AND P0, PT, R7, 0x1, PT ;  /* 0x000000010700780c */ /* 0x000fc60003f05270 */
[----:B------:R-:W-:Y:S01]  /*1e190*/  IMAD.IADD R0, R0, 0x1, -R2 ;  /* 0x0000000100007824 */ /* 0x000fe200078e0a02 */
[----:B------:R0:W-:Y:S09]  /*1e1a0*/  STL [R1], R2 ;  /* 0x0000000201007387 */ /* 0x0001f20000100800 */
[----:B------:R-:W-:Y:S05]  /*1e1b0*/  @!P0 BRA `(.L_x_3373) ;  /* 0x0000000000e48947 */ /* 0x000fea0003800000 */
[----:B-1-3--:R-:W-:-:S04]  /*1e1c0*/  IABS R5, R4 ;  /* 0x0000000400057213 */ /* 0x00afc80000000000 */
[----:B0-----:R-:W0:Y:S08]  /*1e1d0*/  I2F.RP R2, R5 ;  /* 0x0000000500027306 */ /* 0x001e300000209400 */
        /* <DEDUP_REMOVED lines=55> */
.L_x_3373:
[----:B-1-3--:R-:W2:Y:S01]  /*1e550*/  LDL R5, [R1+0xc] ;  /* 0x00000c0001057983 */ /* 0x00aea20000100800 */
[----:B0-----:R-:W2:Y:S02]  /*1e560*/  LDC.64 R2, c[0x0][0xd90] ;  /* 0x00036400ff027b82 */ /* 0x001ea40000000a00 */
[----:B--2---:R-:W-:-:S05]  /*1e570*/  IMAD.WIDE R2, R5, 0x4, R2 ;  /* 0x0000000405027825 */ /* 0x004fca00078e0202 */
        /* <DEDUP_REMOVED lines=30> */
[----:B------:R-:W-:-:S04]  /*1e760*/  VIADDMNMX R6, R3, R8, R6, PT ;  /* 0x0000000803067246 */ /* 0x000fc80003800106 */
        /* <DEDUP_REMOVED lines=19> */
[----:B------:R-:W-:Y:S02]  /*1e8a0*/  LOP3.LUT R3, R0, R6, RZ, 0x3c, !PT ;  /* 0x0000000600037212 */ /* 0x000fe400078e3cff */
[----:B------:R-:W-:Y:S02]  /*1e8b0*/  IADD3 R0, R7, 0x1000000, R0 ;  /* 0x0100000007007810 */ /* 0x000fe40007ffe000 */
        /* <DEDUP_REMOVED lines=8> */
.L_x_3374:
[----:B------:R-:W-:-:S05]  /*1e940*/  LOP3.LUT R0, RZ, R0, RZ, 0x33, !PT ;  /* 0x00000000ff007212 */ /* 0x000fca00078e33ff */
[----:B------:R-:W-:-:S05]  /*1e950*/  IMAD.IADD R0, R4, 0x1, R0 ;  /* 0x0000000104007824 */ /* 0x000fca00078e0200 */
[----:B------:R2:W-:Y:S01]  /*1e960*/  STL [R1+0x4], R0 ;  /* 0x0000040001007387 */ /* 0x0005e20000100800 */
[----:B------:R-:W-:Y:S05]  /*1e970*/  BRA `(.L_x_3375) ;  /* 0x0000000000287947 */ /* 0x000fea0003800000 */
.L_x_3367:
        /* <DEDUP_REMOVED lines=10> */
.L_x_3375:
[----:B01----:R-:W3:Y:S04]  /*1ea20*/  LDL R2, [R1+0xc] ;  /* 0x00000c0001027983 */ /* 0x003ee80000100800 */
[----:B------:R-:W4:Y:S04]  /*1ea30*/  LDL R3, [R1+0x8] ;  /* 0x0000080001037983 */ /* 0x000f280000100800 */
[----:B------:R-:W5:Y:S04]  /*1ea40*/  LDL R5, [R1+0x4] ;  /* 0x0000040001057983 */ /* 0x000f680000100800 */
[----:B------:R-:W5:Y:S01]  /*1ea50*/  LDL R4, [R1] ;  /* 0x0000000001047983 */ /* 0x000f620000100800 */
[----:B--2---:R-:W0:Y:S01]  /*1ea60*/  S2R R0, SR_TID.X ;  /* 0x0000000000007919 */ /* 0x004e220000002100 */
[----:B------:R-:W-:Y:S05]  /*1ea70*/  WARPSYNC.ALL ;  /* 0x0000000000007948 */ /* 0x000fea0003800000 */
[----:B0-----:R-:W-:Y:S01]  /*1ea80*/  LOP3.LUT R0, R0, 0x1f, RZ, 0xc0, !PT ;  /* 0x0000001f00007812 */ /* 0x001fe200078ec0ff */
[----:B------:R-:W-:Y:S03]  /*1ea90*/  BAR.SYNC.DEFER_BLOCKING 0x4, 0x180 ;  /* 0x0106000000007b1d */ /* 0x000fe60000010000 */
[----:B------:R-:W-:-:S13]  /*1eaa0*/  ISETP.NE.AND P0, PT, R0, RZ, PT ;  /* 0x000000ff0000720c */ /* 0x000fda0003f05270 */
[----:B------:R-:W0:Y:S01]  /*1eab0*/  @!P0 S2R R0, SR_CgaCtaId ;  /* 0x0000000000008919 */ /* 0x000e220000008800 */
[----:B---3--:R-:W-:Y:S01]  /*1eac0*/  IMAD.MOV.U32 R7, RZ, RZ, R2 ;  /* 0x000000ffff077224 */ /* 0x008fe200078e0002 */
[----:B------:R-:W-:Y:S01]  /*1ead0*/  @!P0 MOV R2, 0x400 ;  /* 0x0000040000028802 */ /* 0x000fe20000000f00 */
[----:B----4-:R-:W-:-:S03]  /*1eae0*/  IMAD.MOV.U32 R6, RZ, RZ, R3 ;  /* 0x000000ffff067224 */ /* 0x010fc600078e0003 */
[----:B0-----:R-:W-:-:S05]  /*1eaf0*/  @!P0 LEA R19, R0, R2, 0x18 ;  /* 0x0000000200138211 */ /* 0x001fca00078ec0ff */
[----:B-----5:R0:W-:Y:S01]  /*1eb00*/  @!P0 STS.128 [R19+0x388d0], R4 ;  /* 0x0388d00413008388 */ /* 0x0201e20000000c00 */
[----:B------:R-:W-:Y:S06]  /*1eb10*/  BAR.ARV 0x5, 0x180 ;  /* 0x0146000000007b1d */ /* 0x000fec0000002000 */
.L_x_3364:
[----:B---34-:R-:W3:Y:S01]  /*1eb20*/  LDL R0, [R1+0xc] ;  /* 0x00000c0001007983 */ /* 0x018ee20000100800 */
[----:B------:R-:W-:Y:S02]  /*1eb30*/  ULDC UR4, c[0x0][0xd3c] ;  /* 0x00034f0000047ab9 */ /* 0x000fe40000000800 */
[----:B---3--:R-:W-:-:S13]  /*1eb40*/  ISETP.GE.AND P0, PT, R0, UR4, PT ;  /* 0x0000000400007c0c */ /* 0x008fda000bf06270 */
[----:B------:R-:W-:Y:S05]  /*1eb50*/  @!P0 BRA `(.L_x_3376) ;  /* 0xffffff8400a48947 */ /* 0x000fea000383ffff */
[----:B------:R-:W-:Y:S05]  /*1eb60*/  BSYNC B8 ;  /* 0x0000000000087941 */ /* 0x000fea0003800000 */
.L_x_3242:
[----:B----4-:R-:W4:Y:S01]  /*1eb70*/  LDL.LU R0, [R1+0x64] ;  /* 0x0000640001007983 */ /* 0x010f220000300800 */
[----:B------:R-:W-:Y:S01]  /*1eb80*/  BSSY B0, `(.L_x_3377) ;  /* 0x000000b000007945 */ /* 0x000fe20003800000 */
[----:B01----:R-:W0:Y:S01]  /*1eb90*/  S2R R5, SR_CgaCtaId ;  /* 0x0000000000057919 */ /* 0x003e220000008800 */
[----:B----4-:R-:W-:-:S05]  /*1eba0*/  VIADD R0, R0, 0x1 ;  /* 0x0000000100007836 */ /* 0x010fca0000000000 */
        /* <DEDUP_REMOVED lines=8> */
.L_x_3451:
[----:B------:R-:W-:Y:S05]  /*1ec30*/  BSYNC B0 ;  /* 0x0000000000007941 */ /* 0x000fea0003800000 */
.L_x_3377:
[----:B------:R-:W-:-:S03]  /*1ec40*/  UMOV UR4, 0xffffffff ;  /* 0xffffffff00047882 */ /* 0x000fc60000000000 */
[----:B------:R-:W-:Y:S05]  /*1ec50*/  BRA.DIV UR4, `(.L_x_3379) ;  /* 0x0000002604a87947 */ /* 0x000fea000b800000 */
[----:B------:R-:W1:Y:S02]  /*1ec60*/  S2R R2, SR_TID.X ;  /* 0x0000000000027919 */ /* 0x000e640000002100 */
[----:B-1----:R-:W-:-:S04]  /*1ec70*/  SHF.R.U32.HI R2, RZ, 0x5, R2 ;  /* 0x00000005ff027819 */ /* 0x002fc80000011602 */
[----:B------:R-:W-:-:S05]  /*1ec80*/  LOP3.LUT R2, R2, 0x3, RZ, 0xc0, !PT ;  /* 0x0000000302027812 */ /* 0x000fca00078ec0ff */
[----:B------:R1:W2:Y:S02]  /*1ec90*/  SHFL.IDX PT, R14, R2, RZ, 0x1f ;  /* 0x00001fff020e7589 */ /* 0x0002a400000e0000 */
.L_x_3454:
[----:B--2---:R-:W-:Y:S01]  /*1eca0*/  ISETP.NE.AND P0, PT, R14, RZ, PT ;  /* 0x000000ff0e00720c */ /* 0x004fe20003f05270 */
[----:B------:R-:W-:-:S12]  /*1ecb0*/  BSSY B0, `(.L_x_3380) ;  /* 0x0000027000007945 */ /* 0x000fd80003800000 */
[----:B------:R-:W-:Y:S05]  /*1ecc0*/  @P0 BRA `(.L_x_3381) ;  /* 0x0000000000940947 */ /* 0x000fea0003800000 */
[----:B------:R-:W-:-:S03]  /*1ecd0*/  UMOV UR4, 0xffffffff ;  /* 0xffffffff00047882 */ /* 0x000fc60000000000 */
[----:B------:R-:W-:Y:S05]  /*1ece0*/  BRA.DIV UR4, `(.L_x_3382) ;  /* 0x0000002604b87947 */ /* 0x000fea000b800000 */
[----:B------:R-:W-:-:S13]  /*1ecf0*/  ELECT P6, URZ, PT ;  /* 0x00000000003f782f */ /* 0x000fda00038c0000 */
.L_x_3457:
[----:B------:R-:W-:Y:S05]  /*1ed00*/  @!P6 BRA `(.L_x_3381) ;  /* 0x000000000084e947 */ /* 0x000fea0003800000 */
[----:B------:R-:W-:-:S06]  /*1ed10*/  ULOP3.LUT UR4, UR36, 0x2, URZ, 0xfc, !UPT ;  /* 0x0000000224047892 */ /* 0x000fcc000f8efc3f */
[----:B-1----:R-:W-:-:S05]  /*1ed20*/  IMAD.U32 R2, RZ, RZ, UR4 ;  /* 0x00000004ff027e24 */ /* 0x002fca000f8e00ff */
[----:B------:R-:W-:-:S13]  /*1ed30*/  ISETP.NE.AND P2, PT, R2, 0x3, PT ;  /* 0x000000030200780c */ /* 0x000fda0003f45270 */
[----:B------:R-:W-:Y:S05]  /*1ed40*/  @!P2 BRA `(.L_x_3383) ;  /* 0x000000000004a947 */ /* 0x000fea0003800000 */
[----:B------:R-:W-:Y:S01]  /*1ed50*/  BPT.TRAP 0x1 ;  /* 0x000000040000795c */ /* 0x000fe20000300000 */
.L_x_3383:
[----:B0-----:R-:W2:Y:S04]  /*1ed60*/  LDL R3, [R1+0x10] ;  /* 0x0000100001037983 */ /* 0x001ea80000100800 */
[----:B------:R-:W4:Y:S01]  /*1ed70*/  LDL.LU R7, [R1+0x18] ;  /* 0x0000180001077983 */ /* 0x000f220000300800 */
[----:B------:R-:W-:-:S04]  /*1ed80*/  VIADD R2, R0, 0x38840 ;  /* 0x0003884000027836 */ /* 0x000fc80000000000 */
[C---:B--2---:R-:W-:Y:S02]  /*1ed90*/  IMAD R6, R3.reuse, 0x8, R2 ;  /* 0x0000000803067824 */ /* 0x044fe400078e0202 */
[----:B------:R-:W-:Y:S01]  /*1eda0*/  VIADD R3, R3, 0x1 ;  /* 0x0000000103037836 */ /* 0x000fe20000000000 */
[----:B----4-:R-:W-:-:S04]  /*1edb0*/  SHF.L.U32 R5, R7, 0x1f, RZ ;  /* 0x0000001f07057819 */ /* 0x010fc800000006ff */
        /* <DEDUP_REMOVED lines=8> */
.L_x_3458:
[----:B------:R-:W1:Y:S02]  /*1ee40*/  SYNCS.PHASECHK.TRANS64.TRYWAIT P0, [R7+URZ], R2 ;  /* 0x00000002070075a7 */ /* 0x000e64000800017f */
[----:B-1----:R-:W-:Y:S05]  /*1ee50*/  @!P0 BRA `(.L_x_3385) ;  /* 0x0000002400908947 */ /* 0x002fea0003800000 */
.L_x_3459:
[----:B------:R-:W-:Y:S05]  /*1ee60*/  @!P2 BRA `(.L_x_3386) ;  /* 0x000000000004a947 */ /* 0x000fea0003800000 */
[----:B------:R-:W-:Y:S01]  /*1ee70*/  BPT.TRAP 0x1 ;  /* 0x000000040000795c */ /* 0x000fe20000300000 */
.L_x_3386:
[----:B------:R-:W2:Y:S01]  /*1ee80*/  LDL.LU R4, [R1+0x10] ;  /* 0x0000100001047983 */ /* 0x000ea20000300800 */
[----:B------:R-:W-:-:S04]  /*1ee90*/  VIADD R0, R0, 0x38860 ;  /* 0x0003886000007836 */ /* 0x000fc80000000000 */
[----:B--2---:R-:W-:-:S04]  /*1eea0*/  IMAD R4, R4, 0x8, R0 ;  /* 0x0000000804047824 */ /* 0x004fc800078e0200 */
[----:B------:R-:W2:Y:S02]  /*1eeb0*/  SYNCS.PHASECHK.TRANS64.TRYWAIT P0, [R4+URZ], R5 ;  /* 0x00000005040075a7 */ /* 0x000ea4000800017f */
[----:B--2---:R-:W-:Y:S05]  /*1eec0*/  @!P0 BRA `(.L_x_3387) ;  /* 0x0000002400888947 */ /* 0x004fea0003800000 */
.L_x_3460:
[----:B------:R-:W-:-:S07]  /*1eed0*/  IMAD R3, R3, 0x8, R0 ;  /* 0x0000000803037824 */ /* 0x000fce00078e0200 */
.L_x_3388:
[----:B----4-:R4:W0:Y:S02]  /*1eee0*/  SYNCS.PHASECHK.TRANS64.TRYWAIT P0, [R3+URZ], R2 ;  /* 0x00000002030075a7 */ /* 0x010824000800017f */
[----:B0-----:R-:W-:Y:S05]  /*1eef0*/  @!P0 NANOSLEEP.SYNCS 0x989680 ;  /* 0x009896800000895d */ /* 0x001fea0003900000 */
[----:B------:R-:W0:Y:S02]  /*1ef00*/  @!P0 SYNCS.PHASECHK.TRANS64 P0, [R3+URZ], R2 ;  /* 0x00000002030085a7 */ /* 0x000e24000800007f */
[----:B0-----:R-:W-:Y:S05]  /*1ef10*/  @!P0 BRA `(.L_x_3388) ;  /* 0xfffffffc00f08947 */ /* 0x001fea000383ffff */
.L_x_3381:
[----:B------:R-:W-:Y:S05]  /*1ef20*/  BSYNC B0 ;  /* 0x0000000000007941 */ /* 0x000fea0003800000 */
.L_x_3380:
[----:B------:R-:W-:Y:S05]  /*1ef30*/  EXIT ;  /* 0x000000000000794d */ /* 0x000fea0003800000 */
.L_x_3147:
[----:B0-----:R-:W-:-:S04]  /*1ef40*/  IMAD.U32 R0, RZ, RZ, UR41 ;  /* 0x00000029ff007e24 */ /* 0x001fc8000f8e00ff */
[----:B------:R0:W1:Y:S03]  /*1ef50*/  SYNCS.PHASECHK.TRANS64.TRYWAIT P1, [R0+URZ+0x38800], R3 ;  /* 0x03880003000075a7 */ /* 0x000066000802017f */
[----:B-1----:R-:W-:Y:S05]  /*1ef60*/  @!P1 NANOSLEEP.SYNCS 0x989680 ;  /* 0x009896800000995d */ /* 0x002fea0003900000 */
[----:B------:R-:W1:Y:S02]  /*1ef70*/  @!P1 SYNCS.PHASECHK.TRANS64 P1, [R0+URZ+0x38800], R3 ;  /* 0x03880003000095a7 */ /* 0x000e64000802007f */
[----:B-1----:R-:W-:Y:S05]  /*1ef80*/  @!P1 BRA `(.L_x_3147) ;  /* 0xfffffffc00ec9947 */ /* 0x002fea000383ffff */
[----:B------:R-:W-:Y:S05]  /*1ef90*/  BRA `(.L_x_3389) ;  /* 0xfffffe5400ec7947 */ /* 0x000fea000383ffff */
.L_x_3151:
[----:B--2---:R2:W3:Y:S02]  /*1efa0*/  SYNCS.PHASECHK.TRANS64.TRYWAIT P1, [R7+URZ+0x38830], R4 ;  /* 0x03883004070075a7 */ /* 0x0044e4000802017f */
[----:B---3--:R-:W-:Y:S05]  /*1efb0*/  @!P1 NANOSLEEP.SYNCS 0x989680 ;  /* 0x009896800000995d */ /* 0x008fea0003900000 */
[----:B------:R-:W3:Y:S02]  /*1efc0*/  @!P1 SYNCS.PHASECHK.TRANS64 P1, [R7+URZ+0x38830], R4 ;  /* 0x03883004070095a7 */ /* 0x000ee4000802007f */
[----:B---3--:R-:W-:Y:S05]  /*1efd0*/  @!P1 BRA `(.L_x_3151) ;  /* 0xfffffffc00f09947 */ /* 0x008fea000383ffff */
[----:B------:R-:W-:Y:S05]  /*1efe0*/  BRA `(.L_x_3150) ;  /* 0xfffffe5800047947 */ /* 0x000fea000383ffff */
.L_x_3152:
[----:B0-----:R-:W-:-:S04]  /*1eff0*/  IMAD.U32 R6, RZ, RZ, UR41 ;  /* 0x00000029ff067e24 */ /* 0x001fc8000f8e00ff */
[----:B------:R0:W3:Y:S03]  /*1f000*/  SYNCS.PHASECHK.TRANS64.TRYWAIT P1, [R6+URZ+0x38810], R3 ;  /* 0x03881003060075a7 */ /* 0x0000e6000802017f */
[----:B---3--:R-:W-:Y:S05]  /*1f010*/  @!P1 NANOSLEEP.SYNCS 0x989680 ;  /* 0x009896800000995d */ /* 0x008fea0003900000 */
[----:B------:R-:W3:Y:S02]  /*1f020*/  @!P1 SYNCS.PHASECHK.TRANS64 P1, [R6+URZ+0x38810], R3 ;  /* 0x03881003060095a7 */ /* 0x000ee4000802007f */
[----:B---3--:R-:W-:Y:S05]  /*1f030*/  @!P1 BRA `(.L_x_3152) ;  /* 0xfffffffc00ec9947 */ /* 0x008fea000383ffff */
[----:B------:R-:W-:Y:S05]  /*1f040*/  BRA `(.L_x_3390) ;  /* 0xfffffe58008c7947 */ /* 0x000fea000383ffff */
.L_x_3156:
[----:B----4-:R4:W0:Y:S02]  /*1f050*/  SYNCS.PHASECHK.TRANS64.TRYWAIT P1, [R7+URZ+0x38850], R4 ;  /* 0x03885004070075a7 */ /* 0x010824000802017f */
[----:B0-----:R-:W-:Y:S05]  /*1f060*/  @!P1 NANOSLEEP.SYNCS 0x989680 ;  /* 0x009896800000995d */ /* 0x001fea0003900000 */
[----:B------:R-:W0:Y:S02]  /*1f070*/  @!P1 SYNCS.PHASECHK.TRANS64 P1, [R7+URZ+0x38850], R4 ;  /* 0x03885004070095a7 */ /* 0x000e24000802007f */
[----:B0-----:R-:W-:Y:S05]  /*1f080*/  @!P1 BRA `(.L_x_3156) ;  /* 0xfffffffc00f09947 */ /* 0x001fea000383ffff */
[----:B------:R-:W-:Y:S05]  /*1f090*/  BRA `(.L_x_3155) ;  /* 0xfffffe5800987947 */ /* 0x000fea000383ffff */
.L_x_3172:
[----:B-1----:R-:W-:-:S04]  /*1f0a0*/  IMAD.U32 R9, RZ, RZ, UR5 ;  /* 0x00000005ff097e24 */ /* 0x002fc8000f8e00ff */
[----:B------:R1:W2:Y:S03]  /*1f0b0*/  SYNCS.PHASECHK.TRANS64.TRYWAIT P2, [R9+URZ+0x38830], R8 ;  /* 0x03883008090075a7 */ /* 0x0002a6000804017f */
[----:B--2---:R-:W-:Y:S05]  /*1f0c0*/  @!P2 NANOSLEEP.SYNCS 0x989680 ;  /* 0x009896800000a95d */ /* 0x004fea0003900000 */
[----:B------:R-:W2:Y:S02]  /*1f0d0*/  @!P2 SYNCS.PHASECHK.TRANS64 P2, [R9+URZ+0x38830], R8 ;  /* 0x038830080900a5a7 */ /* 0x000ea4000804007f */
[----:B--2---:R-:W-:Y:S05]  /*1f0e0*/  @!P2 BRA `(.L_x_3172) ;  /* 0xfffffffc00eca947 */ /* 0x004fea000383ffff */
[----:B------:R-:W-:Y:S05]  /*1f0f0*/  BRA `(.L_x_3171) ;  /* 0xfffffe88000c7947 */ /* 0x000fea000383ffff */
.L_x_3176:
[----:B-1----:R-:W-:-:S04]  /*1f100*/  IMAD.U32 R9, RZ, RZ, UR5 ;  /* 0x00000005ff097e24 */ /* 0x002fc8000f8e00ff */
[----:B------:R1:W3:Y:S03]  /*1f110*/  SYNCS.PHASECHK.TRANS64.TRYWAIT P2, [R9+URZ+0x38850], R8 ;  /* 0x03885008090075a7 */ /* 0x0002e6000804017f */
[----:B---3--:R-:W-:Y:S05]  /*1f120*/  @!P2 NANOSLEEP.SYNCS 0x989680 ;  /* 0x009896800000a95d */ /* 0x008fea0003900000 */
[----:B------:R-:W3:Y:S02]  /*1f130*/  @!P2 SYNCS.PHASECHK.TRANS64 P2, [R9+URZ+0x38850], R8 ;  /* 0x038850080900a5a7 */ /* 0x000ee4000804007f */
[----:B---3--:R-:W-:Y:S05]  /*1f140*/  @!P2 BRA `(.L_x_3176) ;  /* 0xfffffffc00eca947 */ /* 0x008fea000383ffff */
[----:B------:R-:W-:Y:S05]  /*1f150*/  BRA `(.L_x_3175) ;  /* 0xfffffe8800687947 */ /* 0x000fea000383ffff */
.L_x_3193:
[----:B-1----:R-:W-:-:S04]  /*1f160*/  IMAD.U32 R6, RZ, RZ, UR5 ;  /* 0x00000005ff067e24 */ /* 0x002fc8000f8e00ff */
[----:B------:R1:W2:Y:S03]  /*1f170*/  SYNCS.PHASECHK.TRANS64.TRYWAIT P3, [R6+URZ+0x38830], R5 ;  /* 0x03883005060075a7 */ /* 0x0002a6000806017f */
[----:B--2---:R-:W-:Y:S05]  /*1f180*/  @!P3 NANOSLEEP.SYNCS 0x989680 ;  /* 0x009896800000b95d */ /* 0x004fea0003900000 */
[----:B------:R-:W2:Y:S02]  /*1f190*/  @!P3 SYNCS.PHASECHK.TRANS64 P3, [R6+URZ+0x38830], R5 ;  /* 0x038830050600b5a7 */ /* 0x000ea4000806007f */
[----:B--2---:R-:W-:Y:S05]  /*1f1a0*/  @!P3 BRA `(.L_x_3193) ;  /* 0xfffffffc00ecb947 */ /* 0x004fea000383ffff */
[----:B------:R-:W-:Y:S05]  /*1f1b0*/  BRA `(.L_x_3192) ;  /* 0xfffffebc00e07947 */ /* 0x000fea000383ffff */
.L_x_3197:
[----:B-1----:R-:W-:-:S04]  /*1f1c0*/  IMAD.U32 R6, RZ, RZ, UR5 ;  /* 0x00000005ff067e24 */ /* 0x002fc8000f8e00ff */
[----:B------:R1:W3:Y:S03]  /*1f1d0*/  SYNCS.PHASECHK.TRANS64.TRYWAIT P3, [R6+URZ+0x38850], R5 ;  /* 0x03885005060075a7 */ /* 0x0002e6000806017f */
[----:B---3--:R-:W-:Y:S05]  /*1f1e0*/  @!P3 NANOSLEEP.SYNCS 0x989680 ;  /* 0x009896800000b95d */ /* 0x008fea0003900000 */
[----:B------:R-:W3:Y:S02]  /*1f1f0*/  @!P3 SYNCS.PHASECHK.TRANS64 P3, [R6+URZ+0x38850], R5 ;  /* 0x038850050600b5a7 */ /* 0x000ee4000806007f */
[----:B---3--:R-:W-:Y:S05]  /*1f200*/  @!P3 BRA `(.L_x_3197) ;  /* 0xfffffffc00ecb947 */ /* 0x008fea000383ffff */
[----:B------:R-:W-:Y:S05]  /*1f210*/  BRA `(.L_x_3196) ;  /* 0xfffffec0003c7947 */ /* 0x000fea000383ffff */
.L_x_3203:
[----:B-1----:R-:W-:-:S04]  /*1f220*/  IMAD.U32 R6, RZ, RZ, UR5 ;  /* 0x00000005ff067e24 */ /* 0x002fc8000f8e00ff */
[----:B------:R1:W2:Y:S03]  /*1f230*/  SYNCS.PHASECHK.TRANS64.TRYWAIT P2, [R6+URZ+0x38830], R5 ;  /* 0x03883005060075a7 */ /* 0x0002a6000804017f */
[----:B--2---:R-:W-:Y:S05]  /*1f240*/  @!P2 NANOSLEEP.SYNCS 0x989680 ;  /* 0x009896800000a95d */ /* 0x004fea0003900000 */
[----:B------:R-:W2:Y:S02]  /*1f250*/  @!P2 SYNCS.PHASECHK.TRANS64 P2, [R6+URZ+0x38830], R5 ;  /* 0x038830050600a5a7 */ /* 0x000ea4000804007f */
[----:B--2---:R-:W-:Y:S05]  /*1f260*/  @!P2 BRA `(.L_x_3203) ;  /* 0xfffffffc00eca947 */ /* 0x004fea000383ffff */
[----:B------:R-:W-:Y:S05]  /*1f270*/  BRA `(.L_x_3202) ;  /* 0xfffffee400e87947 */ /* 0x000fea000383ffff */
.L_x_3207:
[----:B-1----:R-:W-:-:S04]  /*1f280*/  IMAD.U32 R6, RZ, RZ, UR5 ;  /* 0x00000005ff067e24 */ /* 0x002fc8000f8e00ff */
[----:B------:R1:W3:Y:S03]  /*1f290*/  SYNCS.PHASECHK.TRANS64.TRYWAIT P2, [R6+URZ+0x38850], R5 ;  /* 0x03885005060075a7 */ /* 0x0002e6000804017f */
[----:B---3--:R-:W-:Y:S05]  /*1f2a0*/  @!P2 NANOSLEEP.SYNCS 0x989680 ;  /* 0x009896800000a95d */ /* 0x008fea0003900000 */
[----:B------:R-:W3:Y:S02]  /*1f2b0*/  @!P2 SYNCS.PHASECHK.TRANS64 P2, [R6+URZ+0x38850], R5 ;  /* 0x038850050600a5a7 */ /* 0x000ee4000804007f */
[----:B---3--:R-:W-:Y:S05]  /*1f2c0*/  @!P2 BRA `(.L_x_3207) ;  /* 0xfffffffc00eca947 */ /* 0x008fea000383ffff */
[----:B------:R-:W-:Y:S05]  /*1f2d0*/  BRA `(.L_x_3206) ;  /* 0xfffffee800447947 */ /* 0x000fea000383ffff */
.L_x_3264:
        /* <DEDUP_REMOVED lines=11> */
.L_x_3392:
[----:B------:R-:W-:Y:S05]  /*1f390*/  BSYNC B0 ;  /* 0x0000000000007941 */ /* 0x000fea0003800000 */
.L_x_3391:
[----:B------:R-:W-:Y:S05]  /*1f3a0*/  BRA `(.L_x_3393) ;  /* 0xffffff9000207947 */ /* 0x000fea000383ffff */
.L_x_3266:
[----:B------:R-:W-:Y:S01]  /*1f3b0*/  BSSY B0, `(.L_x_3394) ;  /* 0x0000006000007945 */ /* 0x000fe20003800000 */
[----:B------:R-:W-:-:S07]  /*1f3c0*/  IMAD.MOV.U32 R15, RZ, RZ, -0x1 ;  /* 0xffffffffff0f7424 */ /* 0x000fce00078e00ff */
[----:B012---:R-:W-:Y:S05]  /*1f3d0*/  WARPSYNC.COLLECTIVE R15, `(.L_x_3395) ;  /* 0x000000000f0c7348 */ /* 0x007fea0003c00000 */
[----:B------:R-:W-:Y:S02]  /*1f3e0*/  ELECT P6, UR62, PT ;  /* 0x00000000003e782f */ /* 0x000fe400038c0000 */
[----:B------:R-:W-:Y:S01]  /*1f3f0*/  MOV R14, UR62 ;  /* 0x0000003e000e7c02 */ /* 0x000fe20008000f00 */
[----:B012---:R-:W-:Y:S10]  /*1f400*/  ENDCOLLECTIVE ;  /* 0x000000000000791b */ /* 0x007ff40003800000 */
.L_x_3395:
[----:B------:R-:W-:Y:S05]  /*1f410*/  BSYNC B0 ;  /* 0x0000000000007941 */ /* 0x000fea0003800000 */
.L_x_3394:
[----:B------:R-:W-:Y:S05]  /*1f420*/  BRA `(.L_x_3396) ;  /* 0xffffff9000247947 */ /* 0x000fea000383ffff */
.L_x_3268:
[----:B---3--:R3:W4:Y:S02]  /*1f430*/  SYNCS.PHASECHK.TRANS64.TRYWAIT P0, [R0+URZ+0x38840], R2 ;  /* 0x03884002000075a7 */ /* 0x008724000800017f */
[----:B----4-:R-:W-:Y:S05]  /*1f440*/  @!P0 NANOSLEEP.SYNCS 0x989680 ;  /* 0x009896800000895d */ /* 0x010fea0003900000 */
[----:B------:R-:W4:Y:S02]  /*1f450*/  @!P0 SYNCS.PHASECHK.TRANS64 P0, [R0+URZ+0x38840], R2 ;  /* 0x03884002000085a7 */ /* 0x000f24000800007f */
[----:B----4-:R-:W-:Y:S05]  /*1f460*/  @!P0 BRA `(.L_x_3268) ;  /* 0xfffffffc00f08947 */ /* 0x010fea000383ffff */
[----:B------:R-:W-:Y:S05]  /*1f470*/  BRA `(.L_x_3397) ;  /* 0xffffff9000887947 */ /* 0x000fea000383ffff */
.L_x_3272:
[----:B------:R0:W5:Y:S01]  /*1f480*/  LDL R0, [R1+0x30] ;  /* 0x0000300001007983 */ /* 0x0001620000100800 */
[----:B------:R-:W-:Y:S02]  /*1f490*/  IMAD.MOV.U32 R6, RZ, RZ, R11 ;  /* 0x000000ffff067224 */ /* 0x000fe400078e000b */
[----:B------:R-:W-:Y:S02]  /*1f4a0*/  IMAD.MOV.U32 R13, RZ, RZ, R2 ;  /* 0x000000ffff0d7224 */ /* 0x000fe400078e0002 */
[----:B------:R-:W-:Y:S02]  /*1f4b0*/  IMAD.MOV.U32 R12, RZ, RZ, RZ ;  /* 0x000000ffff0c7224 */ /* 0x000fe400078e00ff */
[----:B------:R-:W-:Y:S02]  /*1f4c0*/  IMAD.MOV.U32 R11, RZ, RZ, 0x181f ;  /* 0x0000181fff0b7424 */ /* 0x000fe400078e00ff */
[----:B------:R-:W-:Y:S02]  /*1f4d0*/  IMAD.MOV.U32 R15, RZ, RZ, -0x1 ;  /* 0xffffffffff0f7424 */ /* 0x000fe400078e00ff */
[----:B0-----:R-:W-:-:S07]  /*1f4e0*/  IMAD.IADD R10, R10, 0x1, R6 ;  /* 0x000000010a0a7824 */ /* 0x001fce00078e0206 */
[----:B-----5:R-:W-:Y:S05]  /*1f4f0*/  WARPSYNC.COLLECTIVE R15, `(.L_x_3398) ;  /* 0x000000000f087348 */ /* 0x020fea0003c00000 */
[----:B------:R0:W1:Y:S02]  /*1f500*/  SHFL.IDX P6, R14, R13, R12, R11 ;  /* 0x0000000c0d0e7389 */ /* 0x00006400000c000b */
[----:B01---5:R-:W-:Y:S01]  /*1f510*/  ENDCOLLECTIVE ;  /* 0x000000000000791b */ /* 0x023fe20003800000 */
.L_x_3398:
[----:B------:R0:W-:Y:S01]  /*1f520*/  STL [R1+0x34], R10 ;  /* 0x0000340a01007387 */ /* 0x0001e20000100800 */
[----:B------:R-:W-:Y:S02]  /*1f530*/  IMAD.MOV.U32 R13, RZ, RZ, R3 ;  /* 0x000000ffff0d7224 */ /* 0x000fe400078e0003 */
[----:B------:R-:W-:-:S07]  /*1f540*/  IMAD.MOV.U32 R4, RZ, RZ, R14 ;  /* 0x000000ffff047224 */ /* 0x000fce00078e000e */
[----:B0-----:R-:W-:Y:S05]  /*1f550*/  WARPSYNC.COLLECTIVE R15, `(.L_x_3399) ;  /* 0x000000000f087348 */ /* 0x001fea0003c00000 */
[----:B------:R1:W2:Y:S02]  /*1f560*/  SHFL.IDX P6, R14, R13, R12, R11 ;  /* 0x0000000c0d0e7389 */ /* 0x0002a400000c000b */
[----:B012---:R-:W-:Y:S01]  /*1f570*/  ENDCOLLECTIVE ;  /* 0x000000000000791b */ /* 0x007fe20003800000 */
.L_x_3399:
[----:B------:R-:W-:Y:S02]  /*1f580*/  IMAD.MOV.U32 R13, RZ, RZ, R2 ;  /* 0x000000ffff0d7224 */ /* 0x000fe400078e0002 */
[----:B------:R-:W-:Y:S02]  /*1f590*/  IMAD.MOV.U32 R12, RZ, RZ, 0x1 ;  /* 0x00000001ff0c7424 */ /* 0x000fe400078e00ff */
[----:B------:R-:W-:-:S07]  /*1f5a0*/  IMAD.MOV.U32 R5, RZ, RZ, R14 ;  /* 0x000000ffff057224 */ /* 0x000fce00078e000e */
[----:B------:R-:W-:Y:S05]  /*1f5b0*/  WARPSYNC.COLLECTIVE R15, `(.L_x_3400) ;  /* 0x000000000f087348 */ /* 0x000fea0003c00000 */
[----:B------:R0:W1:Y:S02]  /*1f5c0*/  SHFL.IDX P6, R14, R13, R12, R11 ;  /* 0x0000000c0d0e7389 */ /* 0x00006400000c000b */
[----:B01----:R-:W-:Y:S01]  /*1f5d0*/  ENDCOLLECTIVE ;  /* 0x000000000000791b */ /* 0x003fe20003800000 */
.L_x_3400:
[----:B------:R-:W-:Y:S02]  /*1f5e0*/  IMAD.MOV.U32 R13, RZ, RZ, R3 ;  /* 0x000000ffff0d7224 */ /* 0x000fe400078e0003 */
[----:B------:R-:W-:-:S07]  /*1f5f0*/  IMAD.MOV.U32 R6, RZ, RZ, R14 ;  /* 0x000000ffff067224 */ /* 0x000fce00078e000e */
[----:B------:R-:W-:Y:S05]  /*1f600*/  WARPSYNC.COLLECTIVE R15, `(.L_x_3401) ;  /* 0x000000000f087348 */ /* 0x000fea0003c00000 */
[----:B------:R0:W1:Y:S02]  /*1f610*/  SHFL.IDX P6, R14, R13, R12, R11 ;  /* 0x0000000c0d0e7389 */ /* 0x00006400000c000b */
[----:B01----:R-:W-:Y:S01]  /*1f620*/  ENDCOLLECTIVE ;  /* 0x000000000000791b */ /* 0x003fe20003800000 */
.L_x_3401:
        /* <DEDUP_REMOVED lines=22> */
.L_x_3402:
        /* <DEDUP_REMOVED lines=10> */
.L_x_3403:
        /* <DEDUP_REMOVED lines=11> */
.L_x_3404:
        /* <DEDUP_REMOVED lines=14> */
.L_x_3405:
[----:B------:R-:W-:Y:S01]  /*1f9c0*/  IMAD.MOV.U32 R3, RZ, RZ, R14 ;  /* 0x000000ffff037224 */ /* 0x000fe200078e000e */
[----:B------:R-:W-:Y:S06]  /*1f9d0*/  BRA `(.L_x_3406) ;  /* 0xffffff9400d07947 */ /* 0x000fec000383ffff */
.L_x_3276:
        /* <DEDUP_REMOVED lines=26> */
.L_x_3408:
[----:B------:R-:W-:Y:S05]  /*1fb80*/  BSYNC B0 ;  /* 0x0000000000007941 */ /* 0x000fea0003800000 */
.L_x_3407:
        /* <DEDUP_REMOVED lines=13> */
.L_x_3409:
        /* <DEDUP_REMOVED lines=41> */
.L_x_3410:
        /* <DEDUP_REMOVED lines=16> */
.L_x_3411:
        /* <DEDUP_REMOVED lines=29> */
.L_x_3412:
        /* <DEDUP_REMOVED lines=12> */
.L_x_3413:
        /* <DEDUP_REMOVED lines=34> */
.L_x_3414:
[----:B------:R-:W-:Y:S02]  /*204a0*/  IMAD.MOV.U32 R13, RZ, RZ, R0 ;  /* 0x000000ffff0d7224 */ /* 0x000fe400078e0000 */
[----:B------:R-:W-:-:S07]  /*204b0*/  IMAD.MOV.U32 R4, RZ, RZ, R14 ;  /* 0x000000ffff047224 */ /* 0x000fce00078e000e */
[----:B------:R-:W-:Y:S05]  /*204c0*/  WARPSYNC.COLLECTIVE R15, `(.L_x_3415) ;  /* 0x000000000f087348 */ /* 0x000fea0003c00000 */
[----:B------:R0:W1:Y:S02]  /*204d0*/  SHFL.IDX P6, R14, R13, R12, R11 ;  /* 0x0000000c0d0e7389 */ /* 0x00006400000c000b */
[----:B01----:R-:W-:Y:S01]  /*204e0*/  ENDCOLLECTIVE ;  /* 0x000000000000791b */ /* 0x003fe20003800000 */
.L_x_3415:
[----:B------:R-:W-:Y:S01]  /*204f0*/  IMAD.MOV.U32 R0, RZ, RZ, R14 ;  /* 0x000000ffff007224 */ /* 0x000fe200078e000e */
[----:B------:R-:W-:Y:S06]  /*20500*/  BRA `(.L_x_3416) ;  /* 0xffffff9800a87947 */ /* 0x000fec000383ffff */
.L_x_3281:
[----:B0-----:R0:W2:Y:S02]  /*20510*/  SYNCS.PHASECHK.TRANS64.TRYWAIT P0, [R19+URZ+0x38820], R0 ;  /* 0x03882000130075a7 */ /* 0x0010a4000800017f */
[----:B--2---:R-:W-:Y:S05]  /*20520*/  @!P0 NANOSLEEP.SYNCS 0x989680 ;  /* 0x009896800000895d */ /* 0x004fea0003900000 */
[----:B------:R-:W2:Y:S02]  /*20530*/  @!P0 SYNCS.PHASECHK.TRANS64 P0, [R19+URZ+0x38820], R0 ;  /* 0x03882000130085a7 */ /* 0x000ea4000800007f */
[----:B--2---:R-:W-:Y:S05]  /*20540*/  @!P0 BRA `(.L_x_3281) ;  /* 0xfffffffc00f08947 */ /* 0x004fea000383ffff */
[----:B------:R-:W-:Y:S05]  /*20550*/  BRA `(.L_x_3417) ;  /* 0xffffff9c00607947 */ /* 0x000fea000383ffff */
.L_x_3285:
[----:B0-----:R0:W1:Y:S02]  /*20560*/  SYNCS.PHASECHK.TRANS64.TRYWAIT P0, [R0+URZ+0x38860], R2 ;  /* 0x03886002000075a7 */ /* 0x001064000800017f */
[----:B-1----:R-:W-:Y:S05]  /*20570*/  @!P0 NANOSLEEP.SYNCS 0x989680 ;  /* 0x009896800000895d */ /* 0x002fea0003900000 */
[----:B------:R-:W1:Y:S02]  /*20580*/  @!P0 SYNCS.PHASECHK.TRANS64 P0, [R0+URZ+0x38860], R2 ;  /* 0x03886002000085a7 */ /* 0x000e64000800007f */
[----:B-1----:R-:W-:Y:S05]  /*20590*/  @!P0 BRA `(.L_x_3285) ;  /* 0xfffffffc00f08947 */ /* 0x002fea000383ffff */
[----:B------:R-:W-:Y:S05]  /*205a0*/  BRA `(.L_x_3418) ;  /* 0xffffff9c00847947 */ /* 0x000fea000383ffff */
.L_x_3304:
[----:B--2---:R2:W3:Y:S02]  /*205b0*/  SYNCS.PHASECHK.TRANS64.TRYWAIT P0, [R3+URZ+0x38840], R2 ;  /* 0x03884002030075a7 */ /* 0x0044e4000800017f */
[----:B---3--:R-:W-:Y:S05]  /*205c0*/  @!P0 NANOSLEEP.SYNCS 0x989680 ;  /* 0x009896800000895d */ /* 0x008fea0003900000 */
[----:B------:R-:W3:Y:S02]  /*205d0*/  @!P0 SYNCS.PHASECHK.TRANS64 P0, [R3+URZ+0x38840], R2 ;  /* 0x03884002030085a7 */ /* 0x000ee4000800007f */
[----:B---3--:R-:W-:Y:S05]  /*205e0*/  @!P0 BRA `(.L_x_3304) ;  /* 0xfffffffc00f08947 */ /* 0x008fea000383ffff */
[----:B------:R-:W-:Y:S05]  /*205f0*/  BRA `(.L_x_3419) ;  /* 0xffffffa800b47947 */ /* 0x000fea000383ffff */
.L_x_3309:
[----:B0-----:R0:W1:Y:S02]  /*20600*/  SYNCS.PHASECHK.TRANS64.TRYWAIT P0, [R3+URZ+0x38860], R2 ;  /* 0x03886002030075a7 */ /* 0x001064000800017f */
[----:B-1----:R-:W-:Y:S05]  /*20610*/  @!P0 NANOSLEEP.SYNCS 0x989680 ;  /* 0x009896800000895d */ /* 0x002fea0003900000 */
[----:B------:R-:W1:Y:S02]  /*20620*/  @!P0 SYNCS.PHASECHK.TRANS64 P0, [R3+URZ+0x38860], R2 ;  /* 0x03886002030085a7 */ /* 0x000e64000800007f */
[----:B-1----:R-:W-:Y:S05]  /*20630*/  @!P0 BRA `(.L_x_3309) ;  /* 0xfffffffc00f08947 */ /* 0x002fea000383ffff */
[----:B------:R-:W-:Y:S05]  /*20640*/  BRA `(.L_x_3420) ;  /* 0xffffffac00347947 */ /* 0x000fea000383ffff */
.L_x_3324:
[----:B-1----:R1:W2:Y:S02]  /*20650*/  SYNCS.PHASECHK.TRANS64.TRYWAIT P0, [R4+URZ+0x38840], R2 ;  /* 0x03884002040075a7 */ /* 0x0022a4000800017f */
[----:B--2---:R-:W-:Y:S05]  /*20660*/  @!P0 NANOSLEEP.SYNCS 0x989680 ;  /* 0x009896800000895d */ /* 0x004fea0003900000 */
[----:B------:R-:W2:Y:S02]  /*20670*/  @!P0 SYNCS.PHASECHK.TRANS64 P0, [R4+URZ+0x38840], R2 ;  /* 0x03884002040085a7 */ /* 0x000ea4000800007f */
[----:B--2---:R-:W-:Y:S05]  /*20680*/  @!P0 BRA `(.L_x_3324) ;  /* 0xfffffffc00f08947 */ /* 0x004fea000383ffff */
[----:B------:R-:W-:Y:S05]  /*20690*/  BRA `(.L_x_3421) ;  /* 0xffffffb800107947 */ /* 0x000fea000383ffff */
.L_x_3329:
[----:B0-----:R0:W2:Y:S02]  /*206a0*/  SYNCS.PHASECHK.TRANS64.TRYWAIT P0, [R4+URZ+0x38860], R2 ;  /* 0x03886002040075a7 */ /* 0x0010a4000800017f */
[----:B--2---:R-:W-:Y:S05]  /*206b0*/  @!P0 NANOSLEEP.SYNCS 0x989680 ;  /* 0x009896800000895d */ /* 0x004fea0003900000 */
[----:B------:R-:W2:Y:S02]  /*206c0*/  @!P0 SYNCS.PHASECHK.TRANS64 P0, [R4+URZ+0x38860], R2 ;  /* 0x03886002040085a7 */ /* 0x000ea4000800007f */
[----:B--2---:R-:W-:Y:S05]  /*206d0*/  @!P0 BRA `(.L_x_3329) ;  /* 0xfffffffc00f08947 */ /* 0x004fea000383ffff */
[----:B------:R-:W-:Y:S05]  /*206e0*/  BRA `(.L_x_3422) ;  /* 0xffffffb8008c7947 */ /* 0x000fea000383ffff */
.L_x_3344:
[----:B-1----:R1:W2:Y:S02]  /*206f0*/  SYNCS.PHASECHK.TRANS64.TRYWAIT P0, [R4+URZ+0x38840], R2 ;  /* 0x03884002040075a7 */ /* 0x0022a4000800017f */
[----:B--2---:R-:W-:Y:S05]  /*20700*/  @!P0 NANOSLEEP.SYNCS 0x989680 ;  /* 0x009896800000895d */ /* 0x004fea0003900000 */
[----:B------:R-:W2:Y:S02]  /*20710*/  @!P0 SYNCS.PHASECHK.TRANS64 P0, [R4+URZ+0x38840], R2 ;  /* 0x03884002040085a7 */ /* 0x000ea4000800007f */
[----:B--2---:R-:W-:Y:S05]  /*20720*/  @!P0 BRA `(.L_x_3344) ;  /* 0xfffffffc00f08947 */ /* 0x004fea000383ffff */
[----:B------:R-:W-:Y:S05]  /*20730*/  BRA `(.L_x_3423) ;  /* 0xffffffc4004c7947 */ /* 0x000fea000383ffff */
.L_x_3349:
[----:B0-----:R0:W2:Y:S02]  /*20740*/  SYNCS.PHASECHK.TRANS64.TRYWAIT P0, [R4+URZ+0x38860], R2 ;  /* 0x03886002040075a7 */ /* 0x0010a4000800017f */
[----:B--2---:R-:W-:Y:S05]  /*20750*/  @!P0 NANOSLEEP.SYNCS 0x989680 ;  /* 0x009896800000895d */ /* 0x004fea0003900000 */
[----:B------:R-:W2:Y:S02]  /*20760*/  @!P0 SYNCS.PHASECHK.TRANS64 P0, [R4+URZ+0x38860], R2 ;  /* 0x03886002040085a7 */ /* 0x000ea4000800007f */
[----:B--2---:R-:W-:Y:S05]  /*20770*/  @!P0 BRA `(.L_x_3349) ;  /* 0xfffffffc00f08947 */ /* 0x004fea000383ffff */
[----:B------:R-:W-:Y:S05]  /*20780*/  BRA `(.L_x_3424) ;  /* 0xffffffc400cc7947 */ /* 0x000fea000383ffff */
.L_x_3365:
[----:B-1----:R-:W5:Y:S01]  /*20790*/  LDL R3, [R1] ;  /* 0x0000000001037983 */ /* 0x002f620000100800 */
[----:B------:R-:W-:Y:S01]  /*207a0*/  BSSY B0, `(.L_x_3425) ;  /* 0x0000008000007945 */ /* 0x000fe20003800000 */
[----:B------:R-:W-:Y:S02]  /*207b0*/  IMAD.MOV.U32 R12, RZ, RZ, RZ ;  /* 0x000000ffff0c7224 */ /* 0x000fe400078e00ff */
[----:B------:R-:W-:Y:S02]  /*207c0*/  IMAD.MOV.U32 R11, RZ, RZ, 0x1f ;  /* 0x0000001fff0b7424 */ /* 0x000fe400078e00ff */
[----:B------:R-:W-:Y:S02]  /*207d0*/  IMAD.MOV.U32 R15, RZ, RZ, -0x1 ;  /* 0xffffffffff0f7424 */ /* 0x000fe400078e00ff */
[----:B-----5:R-:W-:-:S07]  /*207e0*/  IMAD.MOV.U32 R13, RZ, RZ, R3 ;  /* 0x000000ffff0d7224 */ /* 0x020fce00078e0003 */
[----:B0-234-:R-:W-:Y:S05]  /*207f0*/  WARPSYNC.COLLECTIVE R15, `(.L_x_3426) ;  /* 0x000000000f087348 */ /* 0x01dfea0003c00000 */
[----:B------:R1:W0:Y:S02]  /*20800*/  SHFL.IDX P6, R14, R13, R12, R11 ;  /* 0x0000000c0d0e7389 */ /* 0x00022400000c000b */
[----:B01234-:R-:W-:Y:S01]  /*20810*/  ENDCOLLECTIVE ;  /* 0x000000000000791b */ /* 0x01ffe20003800000 */
.L_x_3426:
[----:B------:R-:W-:Y:S05]  /*20820*/  BSYNC B0 ;  /* 0x0000000000007941 */ /* 0x000fea0003800000 */
.L_x_3425:
        /* <DEDUP_REMOVED lines=9> */
.L_x_3427:
        /* <DEDUP_REMOVED lines=25> */
.L_x_3428:
        /* <DEDUP_REMOVED lines=8> */
.L_x_3429:
        /* <DEDUP_REMOVED lines=8> */
.L_x_3430:
        /* <DEDUP_REMOVED lines=8> */
.L_x_3431:
        /* <DEDUP_REMOVED lines=8> */
.L_x_3432:
        /* <DEDUP_REMOVED lines=9> */
.L_x_3433:
[----:B------:R-:W-:Y:S01]  /*20ce0*/  IMAD.MOV.U32 R10, RZ, RZ, R14 ;  /* 0x000000ffff0a7224 */ /* 0x000fe200078e000e */
[----:B------:R-:W-:Y:S06]  /*20cf0*/  BRA `(.L_x_3434) ;  /* 0xffffffd0000c7947 */ /* 0x000fec000383ffff */
.L_x_3368:
        /* <DEDUP_REMOVED lines=8> */
.L_x_3436:
[----:B------:R-:W-:Y:S05]  /*20d80*/  BSYNC B0 ;  /* 0x0000000000007941 */ /* 0x000fea0003800000 */
.L_x_3435:
        /* <DEDUP_REMOVED lines=10> */
.L_x_3437:
        /* <DEDUP_REMOVED lines=8> */
.L_x_3438:
        /* <DEDUP_REMOVED lines=8> */
.L_x_3439:
        /* <DEDUP_REMOVED lines=8> */
.L_x_3440:
        /* <DEDUP_REMOVED lines=9> */
.L_x_3441:
[----:B------:R-:W-:Y:S01]  /*21040*/  IMAD.MOV.U32 R10, RZ, RZ, R14 ;  /* 0x000000ffff0a7224 */ /* 0x000fe200078e000e */
[----:B------:R-:W-:Y:S06]  /*21050*/  BRA `(.L_x_3442) ;  /* 0xffffffcc00e07947 */ /* 0x000fec000383ffff */
.L_x_3370:
[----:B------:R-:W-:Y:S01]  /*21060*/  BSSY B0, `(.L_x_3443) ;  /* 0x0000006000007945 */ /* 0x000fe20003800000 */
[----:B------:R-:W-:Y:S01]  /*21070*/  PLOP3.LUT P6, PT, P6, PT, PT, 0x8, 0x0 ;  /* 0x000000000000781c */ /* 0x000fe200037ce170 */
[----:B------:R-:W-:-:S12]  /*21080*/  IMAD.MOV.U32 R15, RZ, RZ, -0x1 ;  /* 0xffffffffff0f7424 */ /* 0x000fd800078e00ff */
[----:B0-----:R-:W-:Y:S05]  /*21090*/  WARPSYNC.COLLECTIVE R15, `(.L_x_3444) ;  /* 0x000000000f087348 */ /* 0x001fea0003c00000 */
[----:B------:R-:W-:Y:S01]  /*210a0*/  VOTE.ANY R14, PT, P6 ;  /* 0x00000000000e7806 */ /* 0x000fe200030e0100 */
[----:B0-----:R-:W-:Y:S06]  /*210b0*/  ENDCOLLECTIVE ;  /* 0x000000000000791b */ /* 0x001fec0003800000 */
.L_x_3444:
[----:B------:R-:W-:Y:S05]  /*210c0*/  BSYNC B0 ;  /* 0x0000000000007941 */ /* 0x000fea0003800000 */
.L_x_3443:
        /* <DEDUP_REMOVED lines=10> */
.L_x_3445:
[----:B------:R-:W-:Y:S02]  /*21170*/  IMAD.MOV.U32 R13, RZ, RZ, R7 ;  /* 0x000000ffff0d7224 */ /* 0x000fe400078e0007 */
[----:B------:R-:W-:-:S07]  /*21180*/  IMAD.MOV.U32 R4, RZ, RZ, R14 ;  /* 0x000000ffff047224 */ /* 0x000fce00078e000e */
[----:B------:R-:W-:Y:S05]  /*21190*/  WARPSYNC.COLLECTIVE R15, `(.L_x_3446) ;  /* 0x000000000f087348 */ /* 0x000fea0003c00000 */
[----:B------:R0:W1:Y:S02]  /*211a0*/  SHFL.IDX P6, R14, R13, R12, R11 ;  /* 0x0000000c0d0e7389 */ /* 0x00006400000c000b */
[----:B01----:R-:W-:Y:S01]  /*211b0*/  ENDCOLLECTIVE ;  /* 0x000000000000791b */ /* 0x003fe20003800000 */
.L_x_3446:
[----:B------:R-:W-:Y:S02]  /*211c0*/  IMAD.MOV.U32 R7, RZ, RZ, R14 ;  /* 0x000000ffff077224 */ /* 0x000fe400078e000e */
[----:B------:R-:W-:-:S05]  /*211d0*/  IMAD.IADD R5, R9, 0x1, R16 ;  /* 0x0000000109057824 */ /* 0x000fca00078e0210 */
[----:B------:R1:W-:Y:S01]  /*211e0*/  STL [R1+0xc], R5 ;  /* 0x00000c0501007387 */ /* 0x0003e20000100800 */
[----:B------:R-:W-:Y:S05]  /*211f0*/  BRA `(.L_x_3447) ;  /* 0xffffffcc00c07947 */ /* 0x000fea000383ffff */
.L_x_3372:
[----:B------:R-:W-:Y:S01]  /*21200*/  BSSY B0, `(.L_x_3448) ;  /* 0x0000008000007945 */ /* 0x000fe20003800000 */
[----:B------:R-:W-:Y:S02]  /*21210*/  IMAD.MOV.U32 R13, RZ, RZ, R2 ;  /* 0x000000ffff0d7224 */ /* 0x000fe400078e0002 */
[----:B------:R-:W-:Y:S02]  /*21220*/  IMAD.MOV.U32 R12, RZ, RZ, R9 ;  /* 0x000000ffff0c7224 */ /* 0x000fe400078e0009 */
[----:B------:R-:W-:Y:S02]  /*21230*/  IMAD.MOV.U32 R11, RZ, RZ, 0x1f ;  /* 0x0000001fff0b7424 */ /* 0x000fe400078e00ff */
[----:B------:R-:W-:-:S07]  /*21240*/  IMAD.MOV.U32 R15, RZ, RZ, -0x1 ;  /* 0xffffffffff0f7424 */ /* 0x000fce00078e00ff */
[----:B01----:R-:W-:Y:S05]  /*21250*/  WARPSYNC.COLLECTIVE R15, `(.L_x_3449) ;  /* 0x000000000f087348 */ /* 0x003fea0003c00000 */
[----:B------:R2:W3:Y:S02]  /*21260*/  SHFL.IDX P6, R14, R13, R12, R11 ;  /* 0x0000000c0d0e7389 */ /* 0x0004e400000c000b */
[----:B0123--:R-:W-:Y:S01]  /*21270*/  ENDCOLLECTIVE ;  /* 0x000000000000791b */ /* 0x00ffe20003800000 */
.L_x_3449:
[----:B------:R-:W-:Y:S05]  /*21280*/  BSYNC B0 ;  /* 0x0000000000007941 */ /* 0x000fea0003800000 */
.L_x_3448:
[----:B------:R-:W-:Y:S01]  /*21290*/  IMAD.MOV.U32 R2, RZ, RZ, R14 ;  /* 0x000000ffff027224 */ /* 0x000fe200078e000e */
[----:B------:R-:W-:Y:S06]  /*212a0*/  BRA `(.L_x_3450) ;  /* 0xffffffcc00ac7947 */ /* 0x000fec000383ffff */
.L_x_3378:
[----:B0-----:R0:W1:Y:S02]  /*212b0*/  SYNCS.PHASECHK.TRANS64.TRYWAIT P0, [R0+URZ+0x38820], R3 ;  /* 0x03882003000075a7 */ /* 0x001064000800017f */
[----:B-1----:R-:W-:Y:S05]  /*212c0*/  @!P0 NANOSLEEP.SYNCS 0x989680 ;  /* 0x009896800000895d */ /* 0x002fea0003900000 */
[----:B------:R-:W1:Y:S02]  /*212d0*/  @!P0 SYNCS.PHASECHK.TRANS64 P0, [R0+URZ+0x38820], R3 ;  /* 0x03882003000085a7 */ /* 0x000e64000800007f */
[----:B-1----:R-:W-:Y:S05]  /*212e0*/  @!P0 BRA `(.L_x_3378) ;  /* 0xfffffffc00f08947 */ /* 0x002fea000383ffff */
[----:B------:R-:W-:Y:S05]  /*212f0*/  BRA `(.L_x_3451) ;  /* 0xffffffd8004c7947 */ /* 0x000fea000383ffff */
.L_x_3379:
        /* <DEDUP_REMOVED lines=11> */
.L_x_3453:
[----:B------:R-:W-:Y:S05]  /*213b0*/  BSYNC B0 ;  /* 0x0000000000007941 */ /* 0x000fea0003800000 */
.L_x_3452:
[----:B------:R-:W-:Y:S05]  /*213c0*/  BRA `(.L_x_3454) ;  /* 0xffffffd800347947 */ /* 0x000fea000383ffff */
.L_x_3382:
[----:B------:R-:W-:Y:S01]  /*213d0*/  BSSY B1, `(.L_x_3455) ;  /* 0x0000006000017945 */ /* 0x000fe20003800000 */
[----:B------:R-:W-:-:S07]  /*213e0*/  IMAD.MOV.U32 R15, RZ, RZ, -0x1 ;  /* 0xffffffffff0f7424 */ /* 0x000fce00078e00ff */
[----:B01-3--:R-:W-:Y:S05]  /*213f0*/  WARPSYNC.COLLECTIVE R15, `(.L_x_3456) ;  /* 0x000000000f0c7348 */ /* 0x00bfea0003c00000 */
[----:B------:R-:W-:Y:S02]  /*21400*/  ELECT P6, UR62, PT ;  /* 0x00000000003e782f */ /* 0x000fe400038c0000 */
[----:B------:R-:W-:Y:S01]  /*21410*/  MOV R14, UR62 ;  /* 0x0000003e000e7c02 */ /* 0x000fe20008000f00 */
[----:B01-3--:R-:W-:Y:S10]  /*21420*/  ENDCOLLECTIVE ;  /* 0x000000000000791b */ /* 0x00bff40003800000 */
.L_x_3456:
[----:B------:R-:W-:Y:S05]  /*21430*/  BSYNC B1 ;  /* 0x0000000000017941 */ /* 0x000fea0003800000 */
.L_x_3455:
[----:B------:R-:W-:Y:S05]  /*21440*/  BRA `(.L_x_3457) ;  /* 0xffffffd8002c7947 */ /* 0x000fea000383ffff */
.L_x_3384:
[----:B0-----:R0:W1:Y:S02]  /*21450*/  SYNCS.PHASECHK.TRANS64.TRYWAIT P0, [R6+URZ], R5 ;  /* 0x00000005060075a7 */ /* 0x001064000800017f */
[----:B-1----:R-:W-:Y:S05]  /*21460*/  @!P0 NANOSLEEP.SYNCS 0x989680 ;  /* 0x009896800000895d */ /* 0x002fea0003900000 */
[----:B------:R-:W1:Y:S02]  /*21470*/  @!P0 SYNCS.PHASECHK.TRANS64 P0, [R6+URZ], R5 ;  /* 0x00000005060085a7 */ /* 0x000e64000800007f */
[----:B-1----:R-:W-:Y:S05]  /*21480*/  @!P0 BRA `(.L_x_3384) ;  /* 0xfffffffc00f08947 */ /* 0x002fea000383ffff */
[----:B------:R-:W-:Y:S05]  /*21490*/  BRA `(.L_x_3458) ;  /* 0xffffffd800687947 */ /* 0x000fea000383ffff */
.L_x_3385:
[----:B-1----:R1:W2:Y:S02]  /*214a0*/  SYNCS.PHASECHK.TRANS64.TRYWAIT P0, [R7+URZ], R2 ;  /* 0x00000002070075a7 */ /* 0x0022a4000800017f */
[----:B--2---:R-:W-:Y:S05]  /*214b0*/  @!P0 NANOSLEEP.SYNCS 0x989680 ;  /* 0x009896800000895d */ /* 0x004fea0003900000 */
[----:B------:R-:W2:Y:S02]  /*214c0*/  @!P0 SYNCS.PHASECHK.TRANS64 P0, [R7+URZ], R2 ;  /* 0x00000002070085a7 */ /* 0x000ea4000800007f */
[----:B--2---:R-:W-:Y:S05]  /*214d0*/  @!P0 BRA `(.L_x_3385) ;  /* 0xfffffffc00f08947 */ /* 0x004fea000383ffff */
[----:B------:R-:W-:Y:S05]  /*214e0*/  BRA `(.L_x_3459) ;  /* 0xffffffd8005c7947 */ /* 0x000fea000383ffff */
.L_x_3387:
[----:B--2---:R2:W4:Y:S02]  /*214f0*/  SYNCS.PHASECHK.TRANS64.TRYWAIT P0, [R4+URZ], R5 ;  /* 0x00000005040075a7 */ /* 0x004524000800017f */
[----:B----4-:R-:W-:Y:S05]  /*21500*/  @!P0 NANOSLEEP.SYNCS 0x989680 ;  /* 0x009896800000895d */ /* 0x010fea0003900000 */
[----:B------:R-:W4:Y:S02]  /*21510*/  @!P0 SYNCS.PHASECHK.TRANS64 P0, [R4+URZ], R5 ;  /* 0x00000005040085a7 */ /* 0x000f24000800007f */
[----:B----4-:R-:W-:Y:S05]  /*21520*/  @!P0 BRA `(.L_x_3387) ;  /* 0xfffffffc00f08947 */ /* 0x010fea000383ffff */
[----:B------:R-:W-:Y:S05]  /*21530*/  BRA `(.L_x_3460) ;  /* 0xffffffd800647947 */ /* 0x000fea000383ffff */
.L_x_3461:
        /* <DEDUP_REMOVED lines=12> */
.L_x_5876:


//--------------------- .text._ZN7cutlass13device_kernelIN5flash11enable_sm90INS1_16FlashAttnFwdSm90INS1_25CollectiveMainloopFwdSm90ILi2EN4cute5tupleIJNS5_1CILi1EEES8_S8_EEENS6_IJNS7_ILi64EEESA_SA_EEELi512ENS_10bfloat16_tEfNS_4arch4Sm90ELb0ELb1ELb0ELb1ELb0ELb1ELb1ELb0ELb0ELb1ELb1ELb0EEENS1_21CollectiveEpilogueFwdINS6_IJSA_NS7_ILi512EEESA_EEES9_SC_SE_Li256ELb1ELb1ELb1ELb0EEENS1_36VarlenDynamicPersistentTileSchedulerILi64ELi64ELi256ELi128ELb1ELb1ELb1ELb1ELb0ELb1EEEEEEEEEvNT_6ParamsE --------------------------
	.section	.text._ZN7cutlass13device_kernelIN5flash11enable_sm90INS1_16FlashAttnFwdSm90INS1_25CollectiveMainloopFwdSm90ILi2EN4cute5tupleIJNS5_1CILi1EEES8_S8_EEENS6_IJNS7_ILi64EEESA_SA_EEELi512ENS_10bfloat16_tEfNS_4arch4Sm90ELb0ELb1ELb0ELb1ELb0ELb1ELb1ELb0ELb0ELb1ELb1ELb0EEENS1_21CollectiveEpilogueFwdINS6_IJSA_NS7_ILi512EEESA_EEES9_SC_SE_Li256ELb1ELb1ELb1ELb0EEENS1_36VarlenDynamicPersistentTileSchedulerILi64ELi64ELi256ELi128ELb1ELb1ELb1ELb1ELb0ELb1EEEEEEEEEvNT_6ParamsE,"ax",@progbits
	.align	128
.text._ZN7cutlass13device_kernelIN5flash11enable_sm90INS1_16FlashAttnFwdSm90INS1_25CollectiveMainloopFwdSm90ILi2EN4cute5tupleIJNS5_1CILi1EEES8_S8_EEENS6_IJNS7_ILi64EEESA_SA_EEELi512ENS_10bfloat16_tEfNS_4arch4Sm90ELb0ELb1ELb0ELb1ELb0ELb1ELb1ELb0ELb0ELb1ELb1ELb0EEENS1_21CollectiveEpilogueFwdINS6_IJSA_NS7_ILi512EEESA_EEES9_SC_SE_Li256ELb1ELb1ELb1ELb0EEENS1_36VarlenDynamicPersistentTileSchedulerILi64ELi64ELi256ELi128ELb1ELb1ELb1ELb1ELb0ELb1EEEEEEEEEvNT_6ParamsE:
        .type           _ZN7cutlass13device_kernelIN5flash11enable_sm90INS1_16FlashAttnFwdSm90INS1_25CollectiveMainloopFwdSm90ILi2EN4cute5tupleIJNS5_1CILi1EEES8_S8_EEENS6_IJNS7_ILi64EEESA_SA_EEELi512ENS_10bfloat16_tEfNS_4arch4Sm90ELb0ELb1ELb0ELb1ELb0ELb1ELb1ELb0ELb0ELb1ELb1ELb0EEENS1_21CollectiveEpilogueFwdINS6_IJSA_NS7_ILi512EEESA_EEES9_SC_SE_Li256ELb1ELb1ELb1ELb0EEENS1_36VarlenDynamicPersistentTileSchedulerILi64ELi64ELi256ELi128ELb1ELb1ELb1ELb1ELb0ELb1EEEEEEEEEvNT_6ParamsE,@function
        .size           _ZN7cutlass13device_kernelIN5flash11enable_sm90INS1_16FlashAttnFwdSm90INS1_25CollectiveMainloopFwdSm90ILi2EN4cute5tupleIJNS5_1CILi1EEES8_S8_EEENS6_IJNS7_ILi64EEESA_SA_EEELi512ENS_10bfloat16_tEfNS_4arch4Sm90ELb0ELb1ELb0ELb1ELb0ELb1ELb1ELb0ELb0ELb1ELb1ELb0EEENS1_21CollectiveEpilogueFwdINS6_IJSA_NS7_ILi512EEESA_EEES9_SC_SE_Li256ELb1ELb1ELb1ELb0EEENS1_36VarlenDynamicPersistentTileSchedulerILi64ELi64ELi256ELi128ELb1ELb1ELb1ELb1ELb0ELb1EEEEEEEEEvNT_6ParamsE,(.L_x_5877 - _ZN7cutlass13device_kernelIN5flash11enable_sm90INS1_16FlashAttnFwdSm90INS1_25CollectiveMainloopFwdSm90ILi2EN4cute5tupleIJNS5_1CILi1EEES8_S8_EEENS6_IJNS7_ILi64EEESA_SA_EEELi512ENS_10bfloat16_tEfNS_4arch4Sm90ELb0ELb1ELb0ELb1ELb0ELb1ELb1ELb0ELb0ELb1ELb1ELb0EEENS1_21CollectiveEpilogueFwdINS6_IJSA_NS7_ILi512EEESA_EEES9_SC_SE_Li256ELb1ELb1ELb1ELb0EEENS1_36VarlenDynamicPersistentTileSchedulerILi64ELi64ELi256ELi128ELb1ELb1ELb1ELb1ELb0ELb1EEEEEEEEEvNT_6ParamsE)
        .other          _ZN7cutlass13device_kernelIN5flash11enable_sm90INS1_16FlashAttnFwdSm90INS1_25CollectiveMainloopFwdSm90ILi2EN4cute5tupleIJNS5_1CILi1EEES8_S8_EEENS6_IJNS7_ILi64EEESA_SA_EEELi512ENS_10bfloat16_tEfNS_4arch4Sm90ELb0ELb1ELb0ELb1ELb0ELb1ELb1ELb0ELb0ELb1ELb1ELb0EEENS1_21CollectiveEpilogueFwdINS6_IJSA_NS7_ILi512EEESA_EEES9_SC_SE_Li256ELb1ELb1ELb1ELb0EEENS1_36VarlenDynamicPersistentTileSchedulerILi64ELi64ELi256ELi128ELb1ELb1ELb1ELb1ELb0ELb1EEEEEEEEEvNT_6ParamsE,@"STO_CUDA_ENTRY STV_DEFAULT"
_ZN7cutlass13device_kernelIN5flash11enable_sm90INS1_16FlashAttnFwdSm90INS1_25CollectiveMainloopFwdSm90ILi2EN4cute5tupleIJNS5_1CILi1EEES8_S8_EEENS6_IJNS7_ILi64EEESA_SA_EEELi512ENS_10bfloat16_tEfNS_4arch4Sm90ELb0ELb1ELb0ELb1ELb0ELb1ELb1ELb0ELb0ELb1ELb1ELb0EEENS1_21CollectiveEpilogueFwdINS6_IJSA_NS7_ILi512EEESA_EEES9_SC_SE_Li256ELb1ELb1ELb1ELb0EEENS1_36VarlenDynamicPersistentTileSchedulerILi64ELi64ELi256ELi128ELb1ELb1ELb1ELb1ELb0ELb1EEEEEEEEEvNT_6ParamsE:
        /* <DEDUP_REMOVED lines=24> */
.L_x_3463:
[----:B------:R-:W-:Y:S05]  /*0180*/  BSYNC B0 ;  /* 0x0000000000007941 */ /* 0x000fea0003800000 */
.L_x_3462:
        /* <DEDUP_REMOVED lines=39> */
.L_x_3464:
        /* <DEDUP_REMOVED lines=22> */
.L_x_3465:
        /* <DEDUP_REMOVED lines=18> */
.L_x_3466:
        /* <DEDUP_REMOVED lines=22> */
.L_x_3467:
        /* <DEDUP_REMOVED lines=22> */
.L_x_3468:
[----:B------:R-:W-:Y:S01]  /*0940*/  PLOP3.LUT P0, PT, PT, PT, UP0, 0x80, 0x0 ;  /* 0x000000000000781c */ /* 0x000fe20003f0f008 */
[----:B------:R-:W-:Y:S01]  /*0950*/  UMOV UR36, 0x1 ;  /* 0x0000000100247882 */ /* 0x000fe20000000000 */
[----:B------:R-:W-:Y:S01]  /*0960*/  NOP ;  /* 0x0000000000007918 */ /* 0x000fe20000000000 */
[----:B------:R-:W-:Y:S01]  /*0970*/  USEL UR36, UR36, 0x2, !UP0 ;  /* 0x0000000224247887 */ /* 0x000fe2000c000000 */
[----:B------:R-:W-:Y:S01]  /*0980*/  BSSY B9, `(.L_x_3469) ;  /* 0x000296b000097945 */ /* 0x000fe20003800000 */
[----:B------:R-:W-:Y:S01]  /*0990*/  ULDC.64 UR50, c[0x0][0x208] ;  /* 0x0000820000327ab9 */ /* 0x000fe20000000a00 */
[----:B0123--:R-:W-:Y:S07]  /*09a0*/  BAR.SYNC.DEFER_BLOCKING 0x0 ;  /* 0x0000000000007b1d */ /* 0x00ffee0000010000 */
[----:B------:R-:W-:Y:S05]  /*09b0*/  @!P0 BRA `(.L_x_3470) ;  /* 0x000001e400008947 */ /* 0x000fea0003800000 */
.L_x_3471:
        /* <DEDUP_REMOVED lines=19> */
[----:B------:R-:W-:Y:S01]  /*0af0*/  VIADD R6, R6, 0xffffff80 ;  /* 0xffffff8006067836 */ /* 0x000fe20000000000 */
[----:B------:R-:W-:Y:S01]  /*0b00*/  ULOP3.LUT UR47, UR36, 0x1, URZ, 0xfc, !UPT ;  /* 0x00000001242f7892 */ /* 0x000fe2000f8efc3f */
[----:B------:R-:W-:Y:S02]  /*0b10*/  IMAD.MOV.U32 R215, RZ, RZ, 0x40 ;  /* 0x00000040ffd77424 */ /* 0x000fe400078e00ff */
[----:B------:R-:W-:Y:S01]  /*0b20*/  IMAD.MOV.U32 R186, RZ, RZ, RZ ;  /* 0x000000ffffba7224 */ /* 0x000fe200078e00ff */
[----:B------:R-:W-:Y:S01]  /*0b30*/  SHF.R.S32.HI R3, RZ, 0x1f, R6 ;  /* 0x0000001fff037819 */ /* 0x000fe20000011406 */
[----:B------:R-:W-:Y:S02]  /*0b40*/  IMAD.MOV.U32 R190, RZ, RZ, RZ ;  /* 0x000000ffffbe7224 */ /* 0x000fe400078e00ff */
[----:B------:R-:W-:Y:S01]  /*0b50*/  IMAD.MOV.U32 R22, RZ, RZ, RZ ;  /* 0x000000ffff167224 */ /* 0x000fe200078e00ff */
[CC--:B------:R-:W-:Y:S01]  /*0b60*/  LEA.HI R0, R3.reuse, R6.reuse, RZ, 0x4 ;  /* 0x0000000603007211 */ /* 0x0c0fe200078f20ff */
[----:B------:R-:W-:Y:S01]  /*0b70*/  IMAD.MOV.U32 R19, RZ, RZ, RZ ;  /* 0x000000ffff137224 */ /* 0x000fe200078e00ff */
[CC--:B------:R-:W-:Y:S01]  /*0b80*/  LEA.HI R2, R3.reuse, R6.reuse, RZ, 0x5 ;  /* 0x0000000603027211 */ /* 0x0c0fe200078f28ff */
[----:B------:R-:W-:Y:S01]  /*0b90*/  IMAD.MOV.U32 R229, RZ, RZ, RZ ;  /* 0x000000ffffe57224 */ /* 0x000fe200078e00ff */
[----:B------:R-:W-:-:S02]  /*0ba0*/  LEA.HI R4, R3, R6, RZ, 0x7 ;  /* 0x0000000603047211 */ /* 0x000fc400078f38ff */
[CC--:B------:R-:W-:Y:S02]  /*0bb0*/  LEA.HI R8, R3.reuse, R6.reuse, RZ, 0x2 ;  /* 0x0000000603087211 */ /* 0x0c0fe400078f10ff */
[----:B------:R-:W-:Y:S02]  /*0bc0*/  LEA.HI R3, R3, R6, RZ, 0x3 ;  /* 0x0000000603037211 */ /* 0x000fe400078f18ff */
[----:B------:R-:W-:Y:S02]  /*0bd0*/  SHF.R.S32.HI R5, RZ, 0x4, R0 ;  /* 0x00000004ff057819 */ /* 0x000fe40000011400 */
[----:B------:R-:W-:Y:S02]  /*0be0*/  LOP3.LUT R13, R3, 0xfffffff8, RZ, 0xc0, !PT ;  /* 0xfffffff8030d7812 */ /* 0x000fe400078ec0ff */
[----:B------:R-:W-:Y:S02]  /*0bf0*/  LOP3.LUT R3, R0, 0xfffffff0, RZ, 0xc0, !PT ;  /* 0xfffffff000037812 */ /* 0x000fe400078ec0ff */
[--C-:B------:R-:W-:Y:S01]  /*0c00*/  SHF.R.S32.HI R220, RZ, 0x5, R2.reuse ;  /* 0x00000005ffdc7819 */ /* 0x100fe20000011402 */
[C---:B------:R-:W-:Y:S01]  /*0c10*/  IMAD.IADD R13, R6.reuse, 0x1, -R13 ;  /* 0x00000001060d7824 */ /* 0x040fe200078e0a0d */
[----:B------:R-:W-:Y:S01]  /*0c20*/  SHF.R.S32.HI R7, RZ, 0x1f, R2 ;  /* 0x0000001fff077819 */ /* 0x000fe20000011402 */
[----:B------:R-:W-:Y:S01]  /*0c30*/  IMAD.IADD R3, R6, 0x1, -R3 ;  /* 0x0000000106037824 */ /* 0x000fe200078e0a03 */
[----:B------:R-:W-:Y:S01]  /*0c40*/  LOP3.LUT R9, R4, 0xffffff80, RZ, 0xc0, !PT ;  /* 0xffffff8004097812 */ /* 0x000fe200078ec0ff */
[----:B------:R-:W-:Y:S01]  /*0c50*/  IMAD.SHL.U32 R196, R13, 0x8, RZ ;  /* 0x000000080dc47824 */ /* 0x000fe200078e00ff */
[----:B------:R-:W-:-:S02]  /*0c60*/  LOP3.LUT R11, R8, 0xfffffffc, RZ, 0xc0, !PT ;  /* 0xfffffffc080b7812 */ /* 0x000fc400078ec0ff */
[----:B------:R-:W-:Y:S01]  /*0c70*/  LEA.HI R0, R0, R5, RZ, 0x1 ;  /* 0x0000000500007211 */ /* 0x000fe200078f08ff */
[C---:B------:R-:W-:Y:S01]  /*0c80*/  IMAD.IADD R9, R6.reuse, 0x1, -R9 ;  /* 0x0000000106097824 */ /* 0x040fe200078e0a09 */
[----:B------:R-:W-:Y:S01]  /*0c90*/  LEA.HI R7, R7, R220, RZ, 0x2 ;  /* 0x000000dc07077211 */ /* 0x000fe200078f10ff */
[----:B------:R-:W-:Y:S01]  /*0ca0*/  IMAD.IADD R188, R6, 0x1, -R11 ;  /* 0x0000000106bc7824 */ /* 0x000fe200078e0a0b */
[----:B------:R-:W-:Y:S01]  /*0cb0*/  SHF.R.S32.HI R6, RZ, 0x1f, R3 ;  /* 0x0000001fff067819 */ /* 0x000fe20000011403 */
[----:B------:R-:W-:Y:S01]  /*0cc0*/  VIADD R227, R196, 0x80 ;  /* 0x00000080c4e37836 */ /* 0x000fe20000000000 */
[----:B------:R-:W-:Y:S01]  /*0cd0*/  LOP3.LUT R0, R0, 0x1ffffffe, RZ, 0xc0, !PT ;  /* 0x1ffffffe00007812 */ /* 0x000fe200078ec0ff */
[C---:B------:R-:W-:Y:S01]  /*0ce0*/  VIADD R225, R196.reuse, 0x100 ;  /* 0x00000100c4e17836 */ /* 0x040fe20000000000 */
[----:B------:R-:W-:Y:S01]  /*0cf0*/  SHF.R.S32.HI R20, RZ, 0x7, R4 ;  /* 0x00000007ff147819 */ /* 0x000fe20000011404 */
[----:B------:R-:W-:Y:S01]  /*0d00*/  VIADD R224, R196, 0x140 ;  /* 0x00000140c4e07836 */ /* 0x000fe20000000000 */
[----:B------:R-:W-:Y:S01]  /*0d10*/  LOP3.LUT R7, R7, 0x3ffffc, RZ, 0xc0, !PT ;  /* 0x003ffffc07077812 */ /* 0x000fe200078ec0ff */
[----:B------:R-:W-:Y:S01]  /*0d20*/  IMAD.IADD R0, R5, 0x1, -R0 ;  /* 0x0000000105007824 */ /* 0x000fe200078e0a00 */
[----:B------:R-:W-:Y:S01]  /*0d30*/  SHF.R.S32.HI R2, RZ, 0x1f, R9 ;  /* 0x0000001fff027819 */ /* 0x000fe20000011409 */
[----:B------:R-:W-:Y:S01]  /*0d40*/  IMAD R14, R20, 0x100, R3 ;  /* 0x00000100140e7824 */ /* 0x000fe200078e0203 */
[----:B------:R-:W-:Y:S01]  /*0d50*/  LEA.HI R10, R6, R3, RZ, 0x3 ;  /* 0x00000003060a7211 */ /* 0x000fe200078f18ff */
[----:B------:R-:W-:Y:S01]  /*0d60*/  IMAD.IADD R7, R220, 0x1, -R7 ;  /* 0x00000001dc077824 */ /* 0x000fe200078e0a07 */
[----:B------:R-:W-:Y:S01]  /*0d70*/  SHF.R.S32.HI R185, RZ, 0x2, R8 ;  /* 0x00000002ffb97819 */ /* 0x000fe20000011408 */
[----:B------:R-:W-:Y:S01]  /*0d80*/  IMAD.SHL.U32 R0, R0, 0x8, RZ ;  /* 0x0000000800007824 */ /* 0x000fe200078e00ff */
[----:B------:R-:W-:Y:S01]  /*0d90*/  LEA.HI R5, R2, R9, RZ, 0x2 ;  /* 0x0000000902057211 */ /* 0x000fe200078f10ff */
[----:B------:R-:W-:Y:S01]  /*0da0*/  IMAD R15, R7, 0x10, R14 ;  /* 0x00000010070f7824 */ /* 0x000fe200078e020e */
[C---:B------:R-:W-:Y:S01]  /*0db0*/  LOP3.LUT R12, R10.reuse, 0xfffffff8, RZ, 0xc0, !PT ;  /* 0xfffffff80a0c7812 */ /* 0x040fe200078ec0ff */
[----:B------:R-:W-:Y:S01]  /*0dc0*/  VIADD R7, R185, 0x20 ;  /* 0x00000020b9077836 */ /* 0x000fe20000000000 */
[--C-:B------:R-:W-:Y:S01]  /*0dd0*/  SHF.R.S32.HI R6, RZ, 0x2, R5.reuse ;  /* 0x00000002ff067819 */ /* 0x100fe20000011405 */
[----:B------:R-:W-:Y:S01]  /*0de0*/  IMAD.SHL.U32 R10, R10, 0x40, RZ ;  /* 0x000000400a0a7824 */ /* 0x000fe200078e00ff */
[----:B------:R-:W-:Y:S01]  /*0df0*/  SHF.R.S32.HI R11, RZ, 0x1f, R5 ;  /* 0x0000001fff0b7819 */ /* 0x000fe20000011405 */
[----:B------:R-:W-:Y:S01]  /*0e00*/  IMAD.IADD R12, R3, 0x1, -R12 ;  /* 0x00000001030c7824 */ /* 0x000fe200078e0a0c */
[----:B------:R-:W-:Y:S01]  /*0e10*/  SHF.R.S32.HI R16, RZ, 0x1f, R7 ;  /* 0x0000001fff107819 */ /* 0x000fe20000011407 */
[--C-:B------:R-:W-:Y:S01]  /*0e20*/  IMAD.U32 R15, R15, 0x40, R0.reuse ;  /* 0x000000400f0f7824 */ /* 0x100fe200078e0000 */
[----:B------:R-:W-:Y:S01]  /*0e30*/  LEA.HI R11, R11, R6, RZ, 0x3 ;  /* 0x000000060b0b7211 */ /* 0x000fe200078f18ff */
[----:B------:R-:W-:Y:S01]  /*0e40*/  IMAD.SHL.U32 R3, R12, 0x40, RZ ;  /* 0x000000400c037824 */ /* 0x000fe200078e00ff */
[----:B------:R-:W-:Y:S01]  /*0e50*/  LOP3.LUT R14, R5, 0x7ffffffc, RZ, 0xc0, !PT ;  /* 0x7ffffffc050e7812 */ /* 0x000fe200078ec0ff */
[----:B------:R-:W-:Y:S01]  /*0e60*/  STL [R1+0x64], R20 ;  /* 0x0000641401007387 */ /* 0x000fe20000100800 */
[----:B------:R-:W-:Y:S01]  /*0e70*/  LOP3.LUT R11, R11, 0xfffffff8, RZ, 0xc0, !PT ;  /* 0xfffffff80b0b7812 */ /* 0x000fe200078ec0ff */
[----:B------:R-:W-:Y:S01]  /*0e80*/  VIADD R228, R196, 0x40 ;  /* 0x00000040c4e47836 */ /* 0x000fe20000000000 */
[----:B------:R-:W-:Y:S01]  /*0e90*/  LEA.HI R5, R16, R7, RZ, 0x3 ;  /* 0x0000000710057211 */ /* 0x000fe200078f18ff */
[----:B------:R-:W-:Y:S01]  /*0ea0*/  IMAD.SHL.U32 R7, R7, 0x40, RZ ;  /* 0x0000004007077824 */ /* 0x000fe200078e00ff */
[----:B------:R-:W-:Y:S01]  /*0eb0*/  LOP3.LUT R3, R3, 0x1c0, RZ, 0xc0, !PT ;  /* 0x000001c003037812 */ /* 0x000fe200078ec0ff */
[----:B------:R-:W-:Y:S01]  /*0ec0*/  IMAD.IADD R11, R6, 0x1, -R11 ;  /* 0x00000001060b7824 */ /* 0x000fe200078e0a0b */
[----:B------:R-:W-:Y:S01]  /*0ed0*/  LEA.HI R4, R4, R20, RZ, 0x1 ;  /* 0x0000001404047211 */ /* 0x000fe200078f08ff */
[----:B------:R-:W-:Y:S01]  /*0ee0*/  IMAD.SHL.U32 R6, R5, 0x40, RZ ;  /* 0x0000004005067824 */ /* 0x000fe200078e00ff */
[----:B------:R-:W-:Y:S01]  /*0ef0*/  LOP3.LUT R0, R3, 0x8, R0, 0xf8, !PT ;  /* 0x0000000803007812 */ /* 0x000fe200078ef800 */
[----:B------:R-:W-:Y:S01]  /*0f00*/  IMAD.SHL.U32 R16, R188, 0x8, RZ ;  /* 0x00000008bc107824 */ /* 0x000fe200078e00ff */
[----:B------:R-:W-:Y:S01]  /*0f10*/  SHF.R.U32.HI R5, RZ, 0x3, R3 ;  /* 0x00000003ff057819 */ /* 0x000fe20000011603 */
[----:B------:R-:W-:Y:S01]  /*0f20*/  IMAD.IADD R14, R9, 0x1, -R14 ;  /* 0x00000001090e7824 */ /* 0x000fe200078e0a0e */
[----:B------:R-:W-:Y:S01]  /*0f30*/  LOP3.LUT R3, R10, 0x7ffffe00, RZ, 0xc0, !PT ;  /* 0x7ffffe000a037812 */ /* 0x000fe200078ec0ff */
[----:B------:R-:W-:Y:S01]  /*0f40*/  STL [R1+0x84], R15 ;  /* 0x0000840f01007387 */ /* 0x000fe20000100800 */
[----:B------:R-:W-:Y:S01]  /*0f50*/  LOP3.LUT R0, R0, R5, RZ, 0x3c, !PT ;  /* 0x0000000500007212 */ /* 0x000fe200078e3cff */
[----:B------:R-:W-:Y:S01]  /*0f60*/  IMAD.SHL.U32 R187, R14, 0x2, RZ ;  /* 0x000000020ebb7824 */ /* 0x000fe200078e00ff */
[----:B------:R-:W-:Y:S01]  /*0f70*/  LOP3.LUT R7, R7, 0x1c0, RZ, 0xc0, !PT ;  /* 0x000001c007077812 */ /* 0x000fe200078ec0ff */
[----:B------:R-:W-:Y:S01]  /*0f80*/  IMAD R3, R220, 0x400, R3 ;  /* 0x00000400dc037824 */ /* 0x000fe200078e0203 */
[----:B------:R-:W-:Y:S01]  /*0f90*/  LOP3.LUT R4, R4, 0xfffffe, RZ, 0xc0, !PT ;  /* 0x00fffffe04047812 */ /* 0x000fe200078ec0ff */
[----:B------:R-:W-:Y:S01]  /*0fa0*/  VIADD R226, R196, 0xc0 ;  /* 0x000000c0c4e27836 */ /* 0x000fe20000000000 */
[----:B------:R-:W-:Y:S01]  /*0fb0*/  LEA.HI R2, R2, R9, RZ, 0x5 ;  /* 0x0000000902027211 */ /* 0x000fe200078f28ff */
[----:B------:R-:W-:Y:S01]  /*0fc0*/  IMAD.IADD R3, R3, 0x1, R0 ;  /* 0x0000000103037824 */ /* 0x000fe200078e0200 */
[----:B------:R-:W-:Y:S01]  /*0fd0*/  SHF.R.U32.HI R9, RZ, 0x3, R7 ;  /* 0x00000003ff097819 */ /* 0x000fe20000011607 */
[----:B------:R-:W-:Y:S01]  /*0fe0*/  IMAD.IADD R4, R20, 0x1, -R4 ;  /* 0x0000000114047824 */ /* 0x000fe200078e0a04 */
[----:B------:R-:W-:Y:S01]  /*0ff0*/  LOP3.LUT R7, R7, 0x38, R16, 0xf8, !PT ;  /* 0x0000003807077812 */ /* 0x000fe200078ef810 */
[----:B------:R-:W-:Y:S01]  /*1000*/  IMAD R199, R3, 0x2, R18 ;  /* 0x0000000203c77824 */ /* 0x000fe200078e0212 */
[----:B------:R-:W-:-:S02]  /*1010*/  LOP3.LUT R6, R6, 0xfffffe00, RZ, 0xc0, !PT ;  /* 0xfffffe0006067812 */ /* 0x000fc400078ec0ff */
[----:B------:R-:W-:Y:S01]  /*1020*/  LEA.HI R0, R188, R188, RZ, 0x1 ;  /* 0x000000bcbc007211 */ /* 0x000fe200078f08ff */
[C---:B------:R-:W-:Y:S01]  /*1030*/  VIADD R216, R199.reuse, 0x36400 ;  /* 0x00036400c7d87836 */ /* 0x040fe20000000000 */
[----:B------:R-:W-:Y:S01]  /*1040*/  SHF.R.S32.HI R2, RZ, 0x5, R2 ;  /* 0x00000005ff027819 */ /* 0x000fe20000011402 */
[----:B------:R-:W-:Y:S01]  /*1050*/  VIADD R214, R199, 0x36420 ;  /* 0x00036420c7d67836 */ /* 0x000fe20000000000 */
[----:B------:R-:W-:Y:S02]  /*1060*/  LOP3.LUT R7, R6, R7, R9, 0xf6, !PT ;  /* 0x0000000706077212 */ /* 0x000fe400078ef609 */
[----:B------:R-:W-:Y:S01]  /*1070*/  SHF.R.S32.HI R8, RZ, 0x1f, R8 ;  /* 0x0000001fff087819 */ /* 0x000fe20000011408 */
[----:B------:R-:W-:Y:S01]  /*1080*/  IMAD R193, R2, 0x10, R11 ;  /* 0x0000001002c17824 */ /* 0x000fe200078e020b */
[----:B------:R-:W-:Y:S01]  /*1090*/  LOP3.LUT R5, R0, 0x1ffffffe, RZ, 0xc0, !PT ;  /* 0x1ffffffe00057812 */ /* 0x000fe200078ec0ff */
[----:B------:R-:W-:Y:S01]  /*10a0*/  IMAD.SHL.U32 R0, R4, 0x100, RZ ;  /* 0x0000010004007824 */ /* 0x000fe200078e00ff */
[----:B------:R-:W-:-:S02]  /*10b0*/  R2P PR, R12, 0x6 ;  /* 0x000000060c007804 */ /* 0x000fc40000000000 */
[----:B------:R-:W-:Y:S01]  /*10c0*/  SHF.R.S32.HI R2, RZ, 0x1f, R227 ;  /* 0x0000001fff027819 */ /* 0x000fe200000114e3 */
[----:B------:R-:W-:Y:S01]  /*10d0*/  IMAD.IADD R197, R187, 0x1, R0 ;  /* 0x00000001bbc57824 */ /* 0x000fe200078e0200 */
[----:B------:R-:W-:Y:S01]  /*10e0*/  LEA.HI R8, R8, R185, RZ, 0x3 ;  /* 0x000000b908087211 */ /* 0x000fe200078f18ff */
[----:B------:R0:W-:Y:S01]  /*10f0*/  STL [R1+0x80], R0 ;  /* 0x0000800001007387 */ /* 0x0001e20000100800 */
[----:B------:R-:W-:Y:S01]  /*1100*/  SHF.R.S32.HI R2, RZ, 0x1f, R225 ;  /* 0x0000001fff027819 */ /* 0x000fe200000114e1 */
[----:B------:R-:W-:Y:S01]  /*1110*/  IMAD R2, R7, 0x2, R18 ;  /* 0x0000000207027824 */ /* 0x000fe200078e0212 */
[----:B------:R-:W-:Y:S01]  /*1120*/  LOP3.LUT R8, R8, 0xfffffff8, RZ, 0xc0, !PT ;  /* 0xfffffff808087812 */ /* 0x000fe200078ec0ff */
[C---:B------:R-:W-:Y:S01]  /*1130*/  VIADD R237, R197.reuse, 0xc8 ;  /* 0x000000c8c5ed7836 */ /* 0x040fe20000000000 */
[----:B------:R-:W-:Y:S01]  /*1140*/  SHF.R.S32.HI R4, RZ, 0x1f, R228 ;  /* 0x0000001fff047819 */ /* 0x000fe200000114e4 */
[----:B------:R-:W-:Y:S01]  /*1150*/  VIADD R236, R197, 0xd0 ;  /* 0x000000d0c5ec7836 */ /* 0x000fe20000000000 */
[----:B------:R1:W-:Y:S01]  /*1160*/  STL [R1+0x7c], R2 ;  /* 0x00007c0201007387 */ /* 0x0003e20000100800 */
[----:B------:R-:W-:Y:S01]  /*1170*/  IMAD.IADD R218, R188, 0x1, -R5 ;  /* 0x00000001bcda7824 */ /* 0x000fe200078e0a05 */
[----:B------:R-:W-:Y:S01]  /*1180*/  SHF.R.S32.HI R4, RZ, 0x1f, R226 ;  /* 0x0000001fff047819 */ /* 0x000fe200000114e2 */
[----:B------:R-:W-:Y:S01]  /*1190*/  IMAD.IADD R198, R185, 0x1, -R8 ;  /* 0x00000001b9c67824 */ /* 0x000fe200078e0a08 */
[----:B0-----:R-:W-:Y:S01]  /*11a0*/  SHF.R.S32.HI R0, RZ, 0x1f, R224 ;  /* 0x0000001fff007819 */ /* 0x001fe200000114e0 */
[C---:B------:R-:W-:Y:S01]  /*11b0*/  VIADD R234, R197.reuse, 0xe0 ;  /* 0x000000e0c5ea7836 */ /* 0x040fe20000000000 */
[----:B------:R-:W-:Y:S01]  /*11c0*/  SHF.R.S32.HI R0, RZ, 0x1f, R197 ;  /* 0x0000001fff007819 */ /* 0x000fe200000114c5 */
[----:B------:R-:W-:Y:S01]  /*11d0*/  VIADD R0, R197, 0xc0 ;  /* 0x000000c0c5007836 */ /* 0x000fe20000000000 */
[----:B------:R-:W-:Y:S01]  /*11e0*/  SEL R215, R215, 0xffffffc0, !P2 ;  /* 0xffffffc0d7d77807 */ /* 0x000fe20005000000 */
[----:B------:R-:W-:-:S02]  /*11f0*/  VIADD R233, R197, 0xe8 ;  /* 0x000000e8c5e97836 */ /* 0x000fc40000000000 */
[C---:B-1----:R-:W-:Y:S01]  /*1200*/  VIADD R2, R197.reuse, 0xb8 ;  /* 0x000000b8c5027836 */ /* 0x042fe20000000000 */
        /* <DEDUP_REMOVED lines=57> */
[----:B------:R-:W-:Y:S01]  /*15a0*/  VIADD R217, R188, 0x10 ;  /* 0x00000010bcd97836 */ /* 0x000fe20000000000 */
[----:B------:R-:W-:Y:S01]  /*15b0*/  SHF.R.S32.HI R2, RZ, 0x1f, R232 ;  /* 0x0000001fff027819 */ /* 0x000fe200000114e8 */
[----:B------:R-:W-:Y:S01]  /*15c0*/  IMAD R218, R218, 0x8, R193 ;  /* 0x00000008dada7824 */ /* 0x000fe200078e02c1 */
[----:B------:R-:W-:Y:S01]  /*15d0*/  SHF.R.S32.HI R0, RZ, 0x1f, R231 ;  /* 0x0000001fff007819 */ /* 0x000fe200000114e7 */
[----:B------:R-:W-:-:S07]  /*15e0*/  IMAD.IADD R215, R215, 0x1, R214 ;  /* 0x00000001d7d77824 */ /* 0x000fce00078e02d6 */
.L_x_3682:
[----:B------:R-:W-:Y:S01]  /*15f0*/  ULDC.64 UR4, c[0x0][0xb20] ;  /* 0x0002c80000047ab9 */ /* 0x000fe20000000a00 */
[----:B012-4-:R-:W0:Y:S01]  /*1600*/  LDC.64 R2, c[0x0][0xb00] ;  /* 0x0002c000ff027b82 */ /* 0x017e220000000a00 */
[----:B------:R-:W-:Y:S01]  /*1610*/  ISETP.NE.U32.AND P0, PT, RZ, UR4, PT ;  /* 0x00000004ff007c0c */ /* 0x000fe2000bf05070 */
[----:B-----5:R-:W-:Y:S01]  /*1620*/  IMAD.MOV.U32 R24, RZ, RZ, RZ ;  /* 0x000000ffff187224 */ /* 0x020fe200078e00ff */
        /* <DEDUP_REMOVED lines=15> */
[----:B------:R-:W5:Y:S01]  /*1720*/  @P3 LDG.E R24, desc[UR50][R2.64] ;  /* 0x0000003202183981 */ /* 0x000f62000c1e1900 */
[----:B------:R-:W-:Y:S01]  /*1730*/  ISETP.NE.U32.AND P2, PT, RZ, UR6, PT ;  /* 0x00000006ff007c0c */ /* 0x000fe2000bf45070 */
[----:B-1----:R-:W-:-:S04]  /*1740*/  @P0 IMAD.WIDE R4, R155, 0x4, R4 ;  /* 0x000000049b040825 */ /* 0x002fc800078e0204 */
[----:B0-----:R-:W-:Y:S01]  /*1750*/  @P1 IMAD.WIDE R6, R155, 0x4, R6 ;  /* 0x000000049b061825 */ /* 0x001fe200078e0206 */
[----:B------:R-:W-:Y:S01]  /*1760*/  UISETP.NE.U32.AND UP0, UPT, UR4, URZ, UPT ;  /* 0x0000003f0400728c */ /* 0x000fe2000bf05070 */
[----:B------:R0:W5:Y:S02]  /*1770*/  @P0 LDG.E R10, desc[UR50][R4.64] ;  /* 0x00000032040a0981 */ /* 0x000164000c1e1900 */
[----:B------:R-:W-:Y:S02]  /*1780*/  ULDC UR4, c[0x0][0x424] ;  /* 0x0001090000047ab9 */ /* 0x000fe40000000800 */
[----:B------:R1:W5:Y:S01]  /*1790*/  @P1 LDG.E R23, desc[UR50][R6.64] ;  /* 0x0000003206171981 */ /* 0x000362000c1e1900 */
[----:B------:R-:W-:Y:S01]  /*17a0*/  UISETP.NE.AND.EX UP0, UPT, UR5, URZ, UPT, UP0 ;  /* 0x0000003f0500728c */ /* 0x000fe2000bf05300 */
[C---:B------:R-:W-:Y:S02]  /*17b0*/  LOP3.LUT R0, R154.reuse, 0xff0000, RZ, 0xc0, !PT ;  /* 0x00ff00009a007812 */ /* 0x040fe400078ec0ff */
[----:B------:R-:W-:Y:S01]  /*17c0*/  ULDC UR5, c[0x0][0x2f0] ;  /* 0x0000bc0000057ab9 */ /* 0x000fe20000000800 */
[----:B------:R-:W-:Y:S01]  /*17d0*/  USEL UR4, UR4, 0x1, UP0 ;  /* 0x0000000104047887 */ /* 0x000fe20008000000 */
[----:B0-----:R-:W-:-:S02]  /*17e0*/  LOP3.LUT R4, R154, 0xff000000, RZ, 0xc0, !PT ;  /* 0xff0000009a047812 */ /* 0x001fc400078ec0ff */
[----:B------:R-:W-:Y:S01]  /*17f0*/  ISETP.NE.AND.EX P2, PT, RZ, UR7, PT, P2 ;  /* 0x00000007ff007c0c */ /* 0x000fe2000bf45320 */
[----:B------:R-:W-:Y:S01]  /*1800*/  UIMAD UR4, UR4, UR5, URZ ;  /* 0x00000005040472a4 */ /* 0x000fe2000f8e023f */
[----:B------:R-:W-:Y:S02]  /*1810*/  SHF.R.U32.HI R5, RZ, 0x8, R4 ;  /* 0x00000008ff057819 */ /* 0x000fe40000011604 */
[----:B------:R-:W-:Y:S01]  /*1820*/  ULDC UR5, c[0x0][0x348] ;  /* 0x0000d20000057ab9 */ /* 0x000fe20000000800 */
[----:B------:R-:W-:Y:S01]  /*1830*/  LOP3.LUT R221, R154, 0xffff, RZ, 0xc0, !PT ;  /* 0x0000ffff9add7812 */ /* 0x000fe200078ec0ff */
[----:B------:R-:W-:Y:S01]  /*1840*/  IMAD.MOV.U32 R223, RZ, RZ, R155 ;  /* 0x000000ffffdf7224 */ /* 0x000fe200078e009b */
[----:B------:R-:W-:Y:S01]  /*1850*/  LEA.HI R222, R0, R5, RZ, 0x10 ;  /* 0x0000000500de7211 */ /* 0x000fe200078f80ff */
[----:B-1----:R-:W-:Y:S06]  /*1860*/  @P1 BRA `(.L_x_3473) ;  /* 0x0000000000241947 */ /* 0x002fec0003800000 */
        /* <DEDUP_REMOVED lines=9> */
.L_x_3473:
[----:B------:R-:W-:Y:S02]  /*1900*/  IMAD.U32 R40, RZ, RZ, UR5 ;  /* 0x00000005ff287e24 */ /* 0x000fe4000f8e00ff */
[----:B------:R-:W-:Y:S01]  /*1910*/  IMAD.U32 R25, RZ, RZ, UR4 ;  /* 0x00000004ff197e24 */ /* 0x000fe2000f8e00ff */
[----:B------:R-:W-:Y:S06]  /*1920*/  @!P2 BRA `(.L_x_3474) ;  /* 0x000000000010a947 */ /* 0x000fec0003800000 */
[----:B------:R-:W0:Y:S02]  /*1930*/  LDC.64 R2, c[0x0][0xb18] ;  /* 0x0002c600ff027b82 */ /* 0x000e240000000a00 */
[----:B0-----:R-:W-:-:S05]  /*1940*/  IMAD.WIDE R2, R155, 0x4, R2 ;  /* 0x000000049b027825 */ /* 0x001fca00078e0202 */
[----:B------:R0:W5:Y:S01]  /*1950*/  LDG.E R25, desc[UR50][R2.64] ;  /* 0x0000003202197981 */ /* 0x000162000c1e1900 */
[----:B------:R-:W-:Y:S05]  /*1960*/  BRA `(.L_x_3475) ;  /* 0x0000000000107947 */ /* 0x000fea0003800000 */
.L_x_3474:
[----:B------:R-:W-:Y:S05]  /*1970*/  @!P3 BRA `(.L_x_3475) ;  /* 0x00000000000cb947 */ /* 0x000fea0003800000 */
[----:B------:R-:W2:Y:S04]  /*1980*/  LDG.E R0, desc[UR50][R2.64] ;  /* 0x0000003202007981 */ /* 0x000ea8000c1e1900 */
[----:B------:R-:W2:Y:S02]  /*1990*/  LDG.E R25, desc[UR50][R2.64+0x4] ;  /* 0x0000043202197981 */ /* 0x000ea4000c1e1900 */
[----:B--2---:R-:W-:-:S07]  /*19a0*/  IMAD.IADD R25, R25, 0x1, -R0 ;  /* 0x0000000119197824 */ /* 0x004fce00078e0a00 */
.L_x_3475:
[----:B------:R-:W-:Y:S01]  /*19b0*/  ULDC.64 UR4, c[0x0][0xb08] ;  /* 0x0002c20000047ab9 */ /* 0x000fe20000000a00 */
[----:B------:R-:W1:Y:S01]  /*19c0*/  LDC R4, c[0x0][0x448] ;  /* 0x00011200ff047b82 */ /* 0x000e620000000800 */
[----:B------:R-:W-:-:S04]  /*19d0*/  ISETP.NE.U32.AND P0, PT, RZ, UR4, PT ;  /* 0x00000004ff007c0c */ /* 0x000fc8000bf05070 */
[----:B------:R-:W-:Y:S01]  /*19e0*/  ISETP.NE.AND.EX P0, PT, RZ, UR5, PT, P0 ;  /* 0x00000005ff007c0c */ /* 0x000fe2000bf05300 */
[----:B------:R-:W-:Y:S02]  /*19f0*/  ULDC.64 UR4, c[0x0][0xb28] ;  /* 0x0002ca0000047ab9 */ /* 0x000fe40000000a00 */
[----:B------:R-:W-:-:S04]  /*1a00*/  ISETP.NE.U32.AND P1, PT, RZ, UR4, PT ;  /* 0x00000004ff007c0c */ /* 0x000fc8000bf25070 */
[----:B------:R-:W-:-:S06]  /*1a10*/  ISETP.NE.AND.EX P1, PT, RZ, UR5, PT, P1 ;  /* 0x00000005ff007c0c */ /* 0x000fcc000bf25310 */
[----:B------:R-:W2:Y:S08]  /*1a20*/  @P0 LDC.64 R6, c[0x0][0xb08] ;  /* 0x0002c200ff060b82 */ /* 0x000eb00000000a00 */
[----:B------:R-:W3:Y:S01]  /*1a30*/  @P1 LDC.64 R8, c[0x0][0xb28] ;  /* 0x0002ca00ff081b82 */ /* 0x000ee20000000a00 */
[----:B--2---:R-:W-:-:S05]  /*1a40*/  @P0 IMAD.WIDE R6, R155, 0x4, R6 ;  /* 0x000000049b060825 */ /* 0x004fca00078e0206 */
[----:B------:R-:W2:Y:S04]  /*1a50*/  @P0 LDG.E R0, desc[UR50][R6.64] ;  /* 0x0000003206000981 */ /* 0x000ea8000c1e1900 */
[----:B0-----:R-:W2:Y:S01]  /*1a60*/  @P0 LDG.E R3, desc[UR50][R6.64+0x4] ;  /* 0x0000043206030981 */ /* 0x001ea2000c1e1900 */
[----:B-----5:R-:W-:Y:S02]  /*1a70*/  IMAD.MOV.U32 R2, RZ, RZ, R25 ;  /* 0x000000ffff027224 */ /* 0x020fe400078e0019 */
[----:B---3--:R-:W-:-:S05]  /*1a80*/  @P1 IMAD.WIDE R8, R155, 0x4, R8 ;  /* 0x000000049b081825 */ /* 0x008fca00078e0208 */
[----:B------:R0:W5:Y:S01]  /*1a90*/  @P1 LDG.E R2, desc[UR50][R8.64] ;  /* 0x0000003208021981 */ /* 0x000162000c1e1900 */
[----:B-1----:R-:W-:Y:S01]  /*1aa0*/  ISETP.NE.AND P1, PT, R4, 0x1, PT ;  /* 0x000000010400780c */ /* 0x002fe20003f25270 */
[----:B------:R-:W-:Y:S01]  /*1ab0*/  IMAD.SHL.U32 R195, R153, 0x40, RZ ;  /* 0x0000004099c37824 */ /* 0x000fe200078e00ff */
[----:B------:R-:W1:Y:S01]  /*1ac0*/  LDC.64 R4, c[0x0][0xad8] ;  /* 0x0002b600ff047b82 */ /* 0x000e620000000a00 */
[----:B------:R-:W-:-:S10]  /*1ad0*/  IMAD.IADD R13, R25, 0x1, -R10 ;  /* 0x00000001190d7824 */ /* 0x000fd400078e0a0a */
[----:B------:R-:W3:Y:S08]  /*1ae0*/  @P1 LDC R11, c[0x0][0x44c] ;  /* 0x00011300ff0b1b82 */ /* 0x000ef00000000800 */
[----:B------:R-:W4:Y:S01]  /*1af0*/  @P1 LDC R12, c[0x0][0x450] ;  /* 0x00011400ff0c1b82 */ /* 0x000f220000000800 */
[----:B-1----:R-:W-:Y:S01]  /*1b00*/  ISETP.GE.AND P2, PT, R5, 0x1, PT ;  /* 0x000000010500780c */ /* 0x002fe20003f46270 */
[----:B--2---:R-:W-:-:S02]  /*1b10*/  @P0 IMAD.IADD R40, R3, 0x1, -R0 ;  /* 0x0000000103280824 */ /* 0x004fc400078e0a00 */
[----:B------:R-:W-:Y:S02]  /*1b20*/  VIADD R0, R195, 0x3f ;  /* 0x0000003fc3007836 */ /* 0x000fe40000000000 */
[----:B------:R-:W-:Y:S02]  /*1b30*/  IMAD.IADD R184, R13, 0x1, R40 ;  /* 0x000000010db87824 */ /* 0x000fe400078e0228 */
[----:B---3--:R-:W-:-:S03]  /*1b40*/  @P1 IMAD.HI.U32 R3, R0, R11, RZ ;  /* 0x0000000b00031227 */ /* 0x008fc600078e00ff */
[C---:B------:R-:W-:Y:S01]  /*1b50*/  IADD3 R44, R184.reuse, 0x1, -R23 ;  /* 0x00000001b82c7810 */ /* 0x040fe20007ffe817 */
[----:B------:R-:W-:Y:S01]  /*1b60*/  IMAD.MOV.U32 R7, RZ, RZ, R0 ;  /* 0x000000ffff077224 */ /* 0x000fe200078e0000 */
[----:B----4-:R-:W-:Y:S01]  /*1b70*/  @P1 SHF.R.U32.HI R7, RZ, R12, R3 ;  /* 0x0000000cff071219 */ /* 0x010fe20000011603 */
[----:B------:R-:W-:-:S04]  /*1b80*/  VIADD R0, R184, 0x3f ;  /* 0x0000003fb8007836 */ /* 0x000fc80000000000 */
[----:B0-----:R-:W-:Y:S01]  /*1b90*/  IMAD.IADD R9, R44, 0x1, R7 ;  /* 0x000000012c097824 */ /* 0x001fe200078e0207 */
        /* <DEDUP_REMOVED lines=16> */
.L_x_3478:
[----:B------:R-:W-:-:S13]  /*1ca0*/  ISETP.NE.AND P0, PT, R5, 0x1, PT ;  /* 0x000000010500780c */ /* 0x000fda0003f05270 */
[----:B------:R-:W0:Y:S02]  /*1cb0*/  @P0 LDC.64 R6, c[0x0][0xae0] ;  /* 0x0002b800ff060b82 */ /* 0x000e240000000a00 */
[----:B0-----:R-:W-:-:S05]  /*1cc0*/  @P0 IMAD.HI.U32 R6, R0, R6, RZ ;  /* 0x0000000600060227 */ /* 0x001fca00078e00ff */
[----:B------:R-:W-:-:S07]  /*1cd0*/  @P0 SHF.R.U32.HI R0, RZ, R7, R6 ;  /* 0x00000007ff000219 */ /* 0x000fce0000011606 */
.L_x_3479:
[----:B------:R-:W-:Y:S05]  /*1ce0*/  BSYNC B0 ;  /* 0x0000000000007941 */ /* 0x000fea0003800000 */
.L_x_3477:
[----:B------:R-:W-:-:S05]  /*1cf0*/  IMAD R3, R0, R5, R5 ;  /* 0x0000000500037224 */ /* 0x000fca00078e0205 */
[----:B------:R-:W-:-:S07]  /*1d00*/  VIMNMX R4, R4, R3, PT ;  /* 0x0000000304047248 */ /* 0x000fce0003fe0100 */
.L_x_3476:
[----:B------:R-:W0:Y:S01]  /*1d10*/  @P1 LDC R0, c[0x0][0x44c] ;  /* 0x00011300ff001b82 */ /* 0x000e220000000800 */
[----:B------:R-:W-:Y:S01]  /*1d20*/  VIADD R4, R4, 0x3f ;  /* 0x0000003f04047836 */ /* 0x000fe20000000000 */
[----:B------:R-:W-:Y:S01]  /*1d30*/  ULDC UR4, c[0x0][0xad4] ;  /* 0x0002b50000047ab9 */ /* 0x000fe20000000800 */
[----:B------:R-:W-:Y:S02]  /*1d40*/  IMAD.MOV.U32 R7, RZ, RZ, R195 ;  /* 0x000000ffff077224 */ /* 0x000fe400078e00c3 */
[----:B------:R-:W-:Y:S01]  /*1d50*/  IMAD.IADD R152, R184, 0x1, -R23 ;  /* 0x00000001b8987824 */ /* 0x000fe200078e0a17 */
[----:B------:R-:W-:Y:S02]  /*1d60*/  SHF.R.S32.HI R3, RZ, 0x1f, R4 ;  /* 0x0000001fff037819 */ /* 0x000fe40000011404 */
[----:B------:R-:W1:Y:S02]  /*1d70*/  @P1 LDC R9, c[0x0][0x450] ;  /* 0x00011400ff091b82 */ /* 0x000e640000000800 */
[----:B------:R-:W-:Y:S01]  /*1d80*/  LEA.HI R3, R3, R4, RZ, 0x6 ;  /* 0x0000000403037211 */ /* 0x000fe200078f30ff */
[----:B0-----:R-:W-:-:S05]  /*1d90*/  @P1 IMAD.HI.U32 R0, R195, R0, RZ ;  /* 0x00000000c3001227 */ /* 0x001fca00078e00ff */
[----:B-1----:R-:W-:Y:S02]  /*1da0*/  @P1 SHF.R.U32.HI R7, RZ, R9, R0 ;  /* 0x00000009ff071219 */ /* 0x002fe40000011600 */
[----:B------:R-:W-:-:S03]  /*1db0*/  SHF.R.S32.HI R0, RZ, 0x6, R3 ;  /* 0x00000006ff007819 */ /* 0x000fc60000011403 */
[----:B------:R-:W-:Y:S01]  /*1dc0*/  IMAD.IADD R3, R152, 0x1, R7 ;  /* 0x0000000198037824 */ /* 0x000fe200078e0207 */
        /* <DEDUP_REMOVED lines=13> */
.L_x_3482:
[----:B------:R-:W-:-:S13]  /*1ea0*/  ISETP.NE.AND P0, PT, R5, 0x1, PT ;  /* 0x000000010500780c */ /* 0x000fda0003f05270 */
[----:B------:R-:W0:Y:S02]  /*1eb0*/  @P0 LDC.64 R6, c[0x0][0xae0] ;  /* 0x0002b800ff060b82 */ /* 0x000e240000000a00 */
[----:B0-----:R-:W-:-:S05]  /*1ec0*/  @P0 IMAD.HI.U32 R6, R3, R6, RZ ;  /* 0x0000000603060227 */ /* 0x001fca00078e00ff */
[----:B------:R-:W-:-:S07]  /*1ed0*/  @P0 SHF.R.U32.HI R3, RZ, R7, R6 ;  /* 0x00000007ff030219 */ /* 0x000fce0000011606 */
.L_x_3483:
[----:B------:R-:W-:Y:S05]  /*1ee0*/  BSYNC B0 ;  /* 0x0000000000007941 */ /* 0x000fea0003800000 */
.L_x_3481:
[----:B------:R-:W-:-:S05]  /*1ef0*/  IMAD R3, R3, R5, RZ ;  /* 0x0000000503037224 */ /* 0x000fca00078e02ff */
[----:B------:R-:W-:-:S07]  /*1f00*/  VIMNMX R0, R0, R3, !PT ;  /* 0x0000000300007248 */ /* 0x000fce0007fe0100 */
.L_x_3480:
        /* <DEDUP_REMOVED lines=41> */
.L_x_3485:
[----:B------:R-:W-:Y:S05]  /*21a0*/  BSYNC B0 ;  /* 0x0000000000007941 */ /* 0x000fea0003800000 */
.L_x_3484:
        /* <DEDUP_REMOVED lines=36> */
.L_x_3488:
[----:B------:R-:W-:Y:S05]  /*23f0*/  BSYNC B6 ;  /* 0x0000000000067941 */ /* 0x000fea0003800000 */
.L_x_3487:
        /* <DEDUP_REMOVED lines=20> */
.L_x_3490:
[----:B------:R-:W-:Y:S05]  /*2540*/  BSYNC B6 ;  /* 0x0000000000067941 */ /* 0x000fea0003800000 */
.L_x_3489:
[----:B------:R-:W-:Y:S01]  /*2550*/  ULDC.64 UR4, c[0x0][0xaf0] ;  /* 0x0002bc0000047ab9 */ /* 0x000fe20000000a00 */
[----:B------:R-:W0:Y:S01]  /*2560*/  LDC.64 R6, c[0x0][0x300] ;  /* 0x0000c000ff067b82 */ /* 0x000e220000000a00 */
[----:B------:R-:W-:Y:S01]  /*2570*/  ISETP.NE.U32.AND P0, PT, RZ, UR4, PT ;  /* 0x00000004ff007c0c */ /* 0x000fe2000bf05070 */
[----:B------:R-:W-:Y:S01]  /*2580*/  IMAD.IADD R24, R24, 0x1, R25 ;  /* 0x0000000118187824 */ /* 0x000fe200078e0219 */
[----:B------:R-:W-:Y:S01]  /*2590*/  ULDC.64 UR8, c[0x0][0xb00] ;  /* 0x0002c00000087ab9 */ /* 0x000fe20000000a00 */
[----:B------:R-:W-:Y:S01]  /*25a0*/  SHF.R.S32.HI R17, RZ, 0x1f, R16 ;  /* 0x0000001fff117819 */ /* 0x000fe20000011410 */
[----:B------:R-:W-:Y:S01]  /*25b0*/  ULDC.64 UR6, c[0x0][0x330] ;  /* 0x0000cc0000067ab9 */ /* 0x000fe20000000a00 */
[----:B------:R-:W-:Y:S01]  /*25c0*/  ISETP.NE.AND.EX P0, PT, RZ, UR5, PT, P0 ;  /* 0x00000005ff007c0c */ /* 0x000fe2000bf05300 */
[----:B------:R-:W-:Y:S01]  /*25d0*/  ULDC.64 UR4, c[0x0][0x308] ;  /* 0x0000c20000047ab9 */ /* 0x000fe20000000a00 */
[----:B------:R-:W1:Y:S08]  /*25e0*/  LDC R25, c[0x0][0x3f4] ;  /* 0x0000fd00ff197b82 */ /* 0x000e700000000800 */
[----:B------:R-:W2:Y:S08]  /*25f0*/  LDC.64 R56, c[0x0][0x408] ;  /* 0x00010200ff387b82 */ /* 0x000eb00000000a00 */
        /* <DEDUP_REMOVED lines=8> */
[----:B------:R-:W-:Y:S01]  /*2680*/  IMAD R0, R10, R6, RZ ;  /* 0x000000060a007224 */ /* 0x000fe200078e02ff */
[----:B------:R-:W-:Y:S01]  /*2690*/  ISETP.NE.AND.EX P0, PT, RZ, UR9, PT, P0 ;  /* 0x00000009ff007c0c */ /* 0x000fe2000bf05300 */
[----:B------:R-:W-:Y:S01]  /*26a0*/  IMAD.WIDE.U32 R20, R221, UR6, R16 ;  /* 0x00000006dd147c25 */ /* 0x000fe2000f8e0010 */
[----:B-1----:R-:W-:Y:S01]  /*26b0*/  ISETP.GE.AND P1, PT, R16, R25, PT ;  /* 0x000000191000720c */ /* 0x002fe20003f26270 */
[----:B---3--:R-:W1:Y:S01]  /*26c0*/  LDC.64 R4, c[0x0][0x3f8] ;  /* 0x0000fe00ff047b82 */ /* 0x008e620000000a00 */
[----:B------:R-:W-:Y:S01]  /*26d0*/  SHF.R.S32.HI R189, RZ, 0x1f, R188 ;  /* 0x0000001fffbd7819 */ /* 0x000fe200000114bc */
[----:B------:R-:W-:Y:S01]  /*26e0*/  IMAD R3, R24, R7, R0 ;  /* 0x0000000718037224 */ /* 0x000fe200078e0200 */
[----:B------:R-:W-:Y:S01]  /*26f0*/  IADD3 R38, P2, R185, R24, RZ ;  /* 0x00000018b9267210 */ /* 0x000fe20007f5e0ff */
[----:B------:R-:W-:Y:S01]  /*2700*/  IMAD R21, R221, UR7, R21 ;  /* 0x00000007dd157c24 */ /* 0x000fe2000f8e0215 */
[----:B------:R-:W-:Y:S01]  /*2710*/  ULDC.64 UR6, c[0x0][0x338] ;  /* 0x0000ce0000067ab9 */ /* 0x000fe20000000a00 */
[----:B------:R-:W-:Y:S01]  /*2720*/  IMAD.IADD R29, R29, 0x1, R3 ;  /* 0x000000011d1d7824 */ /* 0x000fe200078e0203 */
[----:B------:R-:W-:Y:S01]  /*2730*/  P2R R74, PR, RZ, 0x2 ;  /* 0x00000002ff4a7803 */ /* 0x000fe20000000000 */
[----:B------:R-:W-:Y:S01]  /*2740*/  IMAD R12, R73, R6, RZ ;  /* 0x00000006490c7224 */ /* 0x000fe200078e02ff */
[----:B------:R-:W-:Y:S01]  /*2750*/  SHF.L.U64.HI R62, R6, 0x6, R7 ;  /* 0x00000006063e7819 */ /* 0x000fe20000010207 */
[----:B------:R-:W-:-:S04]  /*2760*/  IMAD.WIDE.U32 R28, R221, UR4, R28 ;  /* 0x00000004dd1c7c25 */ /* 0x000fc8000f8e001c */
[----:B------:R-:W-:Y:S01]  /*2770*/  IMAD R29, R221, UR5, R29 ;  /* 0x00000005dd1d7c24 */ /* 0x000fe2000f8e021d */
[----:B------:R-:W-:Y:S01]  /*2780*/  ULDC.64 UR4, c[0x0][0x310] ;  /* 0x0000c40000047ab9 */ /* 0x000fe20000000a00 */
[C---:B------:R-:W-:Y:S02]  /*2790*/  IMAD R13, R185.reuse, R7, R12 ;  /* 0x00000007b90d7224 */ /* 0x040fe400078e020c */
[----:B------:R-:W-:Y:S02]  /*27a0*/  IMAD.SHL.U32 R58, R198, 0x40, RZ ;  /* 0x00000040c63a7824 */ /* 0x000fe400078e00ff */
[----:B--2---:R-:W-:-:S03]  /*27b0*/  IMAD.WIDE.U32 R34, R185, R56, R188 ;  /* 0x00000038b9227225 */ /* 0x004fc600078e00bc */
[----:B------:R-:W-:Y:S01]  /*27c0*/  LOP3.LUT R58, R58, 0x1c0, RZ, 0xc0, !PT ;  /* 0x000001c03a3a7812 */ /* 0x000fe200078ec0ff */
[C---:B------:R-:W-:Y:S01]  /*27d0*/  IMAD.WIDE.U32 R36, R185.reuse, R56, R16 ;  /* 0x00000038b9247225 */ /* 0x040fe200078e0010 */
[----:B-1----:R-:W-:Y:S02]  /*27e0*/  SHF.L.U64.HI R60, R4, 0x6, R5 ;  /* 0x00000006043c7819 */ /* 0x002fe40000010205 */
[----:B------:R-:W-:Y:S01]  /*27f0*/  SHF.R.U32.HI R54, RZ, 0x3, R58 ;  /* 0x00000003ff367819 */ /* 0x000fe2000001163a */
[----:B------:R-:W-:Y:S01]  /*2800*/  IMAD.WIDE.U32 R30, R185, R4, R188 ;  /* 0x00000004b91e7225 */ /* 0x000fe200078e00bc */
[----:B0-----:R-:W-:-:S03]  /*2810*/  SHF.R.U32.HI R26, RZ, 0x7, R26 ;  /* 0x00000007ff1a7819 */ /* 0x001fc6000001161a */
[----:B------:R-:W-:-:S04]  /*2820*/  IMAD.WIDE.U32 R32, R185, R4, R16 ;  /* 0x00000004b9207225 */ /* 0x000fc800078e0010 */
[----:B------:R-:W-:Y:S02]  /*2830*/  VIADD R55, R16, 0x20 ;  /* 0x0000002010377836 */ /* 0x000fe40000000000 */
[----:B------:R-:W-:Y:S02]  /*2840*/  IMAD.SHL.U32 R61, R6, 0x40, RZ ;  /* 0x00000040063d7824 */ /* 0x000fe400078e00ff */
[----:B------:R-:W-:Y:S02]  /*2850*/  IMAD.SHL.U32 R59, R4, 0x40, RZ ;  /* 0x00000040043b7824 */ /* 0x000fe400078e00ff */
[----:B------:R-:W-:Y:S02]  /*2860*/  VIADD R53, R26, 0x8 ;  /* 0x000000081a357836 */ /* 0x000fe40000000000 */
[----:B------:R-:W-:Y:S02]  /*2870*/  IMAD.SHL.U32 R52, R25, 0x2, RZ ;  /* 0x0000000219347824 */ /* 0x000fe400078e00ff */
[----:B------:R-:W-:Y:S01]  /*2880*/  IMAD.X R39, R10, 0x1, R73, P2 ;  /* 0x000000010a277824 */ /* 0x000fe200010e0649 */
[----:B----4-:R-:W-:-:S02]  /*2890*/  SHF.R.S32.HI R0, RZ, 0x1f, R155 ;  /* 0x0000001fff007819 */ /* 0x010fc4000001149b */
[----:B------:R-:W-:Y:S02]  /*28a0*/  SEL R155, R155, RZ, !P0 ;  /* 0x000000ff9b9b7207 */ /* 0x000fe40004000000 */
[----:B------:R-:W-:-:S03]  /*28b0*/  SEL R0, R0, RZ, !P0 ;  /* 0x000000ff00007207 */ /* 0x000fc60004000000 */
[----:B------:R-:W-:-:S04]  /*28c0*/  IMAD.WIDE.U32 R28, R155, UR4, R28 ;  /* 0x000000049b1c7c25 */ /* 0x000fc8000f8e001c */
[C---:B------:R-:W-:Y:S02]  /*28d0*/  IMAD R8, R0.reuse, UR6, RZ ;  /* 0x0000000600087c24 */ /* 0x040fe4000f8e02ff */
[----:B------:R-:W-:Y:S01]  /*28e0*/  IMAD R0, R0, UR4, RZ ;  /* 0x0000000400007c24 */ /* 0x000fe2000f8e02ff */
[----:B------:R-:W-:Y:S01]  /*28f0*/  ULDC UR4, c[0x0][0x2f4] ;  /* 0x0000bd0000047ab9 */ /* 0x000fe20000000800 */
[C---:B------:R-:W-:Y:S02]  /*2900*/  IMAD R15, R155.reuse, UR7, R8 ;  /* 0x000000079b0f7c24 */ /* 0x040fe4000f8e0208 */
[----:B------:R-:W-:Y:S02]  /*2910*/  IMAD R3, R155, UR5, R0 ;  /* 0x000000059b037c24 */ /* 0x000fe4000f8e0200 */
[----:B------:R-:W-:-:S04]  /*2920*/  IMAD.WIDE.U32 R8, R185, R6, R16 ;  /* 0x00000006b9087225 */ /* 0x000fc800078e0010 */
[----:B------:R-:W-:Y:S01]  /*2930*/  IMAD.IADD R72, R29, 0x1, R3 ;  /* 0x000000011d487824 */ /* 0x000fe200078e0203 */
[----:B------:R-:W-:Y:S01]  /*2940*/  SEL R3, R25, RZ, P1 ;  /* 0x000000ff19037207 */ /* 0x000fe20000800000 */
[----:B------:R-:W-:Y:S01]  /*2950*/  IMAD R0, R73, R4, RZ ;  /* 0x0000000449007224 */ /* 0x000fe200078e02ff */
[----:B------:R-:W-:Y:S01]  /*2960*/  IADD3 R65, P0, R28, R8, RZ ;  /* 0x000000081c417210 */ /* 0x000fe20007f1e0ff */
[----:B------:R-:W-:Y:S01]  /*2970*/  IMAD.WIDE.U32 R20, R155, UR6, R20 ;  /* 0x000000069b147c25 */ /* 0x000fe2000f8e0014 */
[----:B------:R-:W-:Y:S02]  /*2980*/  ISETP.GE.AND P1, PT, R55, UR4, PT ;  /* 0x0000000437007c0c */ /* 0x000fe4000bf26270 */
[----:B------:R-:W-:Y:S01]  /*2990*/  IADD3.X R64, R72, R9, R13, P0, !PT ;  /* 0x0000000948407210 */ /* 0x000fe200007fe40d */
[----:B------:R-:W-:Y:S01]  /*29a0*/  IMAD R11, R185, R5, R0 ;  /* 0x00000005b90b7224 */ /* 0x000fe200078e0200 */
[----:B------:R-:W-:Y:S01]  /*29b0*/  ISETP.GE.AND P0, PT, R16, UR4, PT ;  /* 0x0000000410007c0c */ /* 0x000fe2000bf06270 */
[----:B------:R-:W-:-:S02]  /*29c0*/  IMAD R0, R73, R56, RZ ;  /* 0x0000003849007224 */ /* 0x000fc400078e02ff */
[----:B------:R-:W-:Y:S02]  /*29d0*/  IMAD.IADD R3, R16, 0x1, R3 ;  /* 0x0000000110037824 */ /* 0x000fe400078e0203 */
[----:B------:R-:W-:Y:S02]  /*29e0*/  IMAD R9, R185, R57, R0 ;  /* 0x00000039b9097224 */ /* 0x000fe400078e0200 */
[----:B------:R-:W-:Y:S01]  /*29f0*/  IMAD.IADD R31, R31, 0x1, R11 ;  /* 0x000000011f1f7824 */ /* 0x000fe200078e020b */
[----:B------:R-:W-:Y:S01]  /*2a00*/  SHF.R.S32.HI R0, RZ, 0x1f, R3 ;  /* 0x0000001fff007819 */ /* 0x000fe20000011403 */
[----:B------:R-:W-:Y:S02]  /*2a10*/  IMAD.IADD R35, R35, 0x1, R9 ;  /* 0x0000000123237824 */ /* 0x000fe400078e0209 */
[----:B------:R-:W-:Y:S01]  /*2a20*/  IMAD.IADD R37, R9, 0x1, R37 ;  /* 0x0000000109257824 */ /* 0x000fe200078e0225 */
[----:B------:R-:W-:Y:S01]  /*2a30*/  LEA.HI R63, R0, R3, RZ, 0x3 ;  /* 0x00000003003f7211 */ /* 0x000fe200078f18ff */
[----:B------:R-:W-:Y:S01]  /*2a40*/  IMAD.IADD R33, R11, 0x1, R33 ;  /* 0x000000010b217824 */ /* 0x000fe200078e0221 */
[----:B------:R-:W-:Y:S01]  /*2a50*/  LOP3.LUT R3, R58, 0x18, R16, 0xf8, !PT ;  /* 0x000000183a037812 */ /* 0x000fe200078ef810 */
[----:B-----5:R-:W-:Y:S01]  /*2a60*/  IMAD.WIDE.U32 R30, R2, R4, R30 ;  /* 0x00000004021e7225 */ /* 0x020fe200078e001e */
[----:B------:R-:W-:-:S02]  /*2a70*/  SHF.R.S32.HI R9, RZ, 0x1f, R2 ;  /* 0x0000001fff097819 */ /* 0x000fc40000011402 */
[----:B------:R-:W-:Y:S01]  /*2a80*/  LOP3.LUT R3, R3, R54, RZ, 0x3c, !PT ;  /* 0x0000003603037212 */ /* 0x000fe200078e3cff */
[----:B------:R-:W-:Y:S01]  /*2a90*/  IMAD.WIDE.U32 R32, R2, R4, R32 ;  /* 0x0000000402207225 */ /* 0x000fe200078e0020 */
[----:B------:R-:W-:-:S03]  /*2aa0*/  LOP3.LUT R48, R63, 0xfffffff8, RZ, 0xc0, !PT ;  /* 0xfffffff83f307812 */ /* 0x000fc600078ec0ff */
[----:B------:R-:W-:Y:S01]  /*2ab0*/  IMAD R51, R220, 0x200, R3 ;  /* 0x00000200dc337824 */ /* 0x000fe200078e0203 */
[----:B------:R-:W-:Y:S01]  /*2ac0*/  LOP3.LUT R3, R58, 0x38, R63, 0xf8, !PT ;  /* 0x000000383a037812 */ /* 0x000fe200078ef83f */
[C---:B------:R-:W-:Y:S01]  /*2ad0*/  IMAD R0, R9.reuse, R4, RZ ;  /* 0x0000000409007224 */ /* 0x040fe200078e02ff */
[----:B------:R-:W-:Y:S01]  /*2ae0*/  SHF.R.S32.HI R45, RZ, 0x1f, R48 ;  /* 0x0000001fff2d7819 */ /* 0x000fe20000011430 */
[----:B------:R-:W-:Y:S01]  /*2af0*/  IMAD R9, R9, R56, RZ ;  /* 0x0000003809097224 */ /* 0x000fe200078e02ff */
[----:B------:R-:W-:Y:S01]  /*2b00*/  LOP3.LUT R3, R3, R54, RZ, 0x3c, !PT ;  /* 0x0000003603037212 */ /* 0x000fe200078e3cff */
[C---:B------:R-:W-:Y:S02]  /*2b10*/  IMAD R49, R2.reuse, R5, R0 ;  /* 0x0000000502317224 */ /* 0x040fe400078e0200 */
[----:B------:R-:W-:Y:S01]  /*2b20*/  IMAD R9, R2, R57, R9 ;  /* 0x0000003902097224 */ /* 0x000fe200078e0209 */
[----:B------:R-:W-:Y:S01]  /*2b30*/  SHF.L.U64.HI R57, R56, 0x6, R57 ;  /* 0x0000000638397819 */ /* 0x000fe20000010239 */
[----:B------:R-:W-:-:S04]  /*2b40*/  IMAD.WIDE.U32 R34, R2, R56, R34 ;  /* 0x0000003802227225 */ /* 0x000fc800078e0022 */
[----:B------:R-:W-:-:S04]  /*2b50*/  IMAD.WIDE.U32 R36, R2, R56, R36 ;  /* 0x0000003802247225 */ /* 0x000fc800078e0024 */
[----:B------:R-:W-:Y:S02]  /*2b60*/  IMAD.IADD R50, R31, 0x1, R49 ;  /* 0x000000011f327824 */ /* 0x000fe400078e0231 */
[----:B------:R-:W-:Y:S02]  /*2b70*/  IMAD.SHL.U32 R56, R56, 0x40, RZ ;  /* 0x0000004038387824 */ /* 0x000fe400078e00ff */
[----:B------:R-:W-:Y:S02]  /*2b80*/  IMAD.IADD R49, R49, 0x1, R33 ;  /* 0x0000000131317824 */ /* 0x000fe400078e0221 */
[----:B------:R-:W-:Y:S02]  /*2b90*/  IMAD.IADD R47, R35, 0x1, R9 ;  /* 0x00000001232f7824 */ /* 0x000fe400078e0209 */
[----:B------:R-:W-:Y:S02]  /*2ba0*/  IMAD.IADD R46, R9, 0x1, R37 ;  /* 0x00000001092e7824 */ /* 0x000fe400078e0225 */
[----:B------:R-:W-:-:S02]  /*2bb0*/  IMAD R3, R220, 0x200, R3 ;  /* 0x00000200dc037824 */ /* 0x000fc400078e0203 */
[----:B------:R-:W-:-:S07]  /*2bc0*/  IMAD.IADD R0, R21, 0x1, R15 ;  /* 0x0000000115007824 */ /* 0x000fce00078e020f */
.L_x_3520:
[----:B----4-:R-:W0:Y:S01]  /*2bd0*/  LDC.64 R66, c[0x0][0x2e8] ;  /* 0x0000ba00ff427b82 */ /* 0x010e220000000a00 */
[----:B------:R-:W-:Y:S01]  /*2be0*/  VIADD R41, R41, 0xffffffff ;  /* 0xffffffff29297836 */ /* 0x000fe20000000000 */
[----:B------:R-:W-:Y:S05]  /*2bf0*/  YIELD ;  /* 0x0000000000007946 */ /* 0x000fea0003800000 */
[----:B------:R-:W-:Y:S01]  /*2c00*/  SHF.R.S32.HI R69, RZ, 0x1f, R41 ;  /* 0x0000001fff457819 */ /* 0x000fe20000011429 */
[----:B--2---:R-:W1:Y:S01]  /*2c10*/  LDC R27, c[0x0][0x3f4] ;  /* 0x0000fd00ff1b7b82 */ /* 0x004e620000000800 */
        /* <DEDUP_REMOVED lines=31> */
[----:B------:R-:W-:Y:S01]  /*2e10*/  IMAD.MOV.U32 R6, RZ, RZ, R34 ;  /* 0x000000ffff067224 */ /* 0x000fe200078e0022 */
[----:B------:R-:W-:Y:S01]  /*2e20*/  ULDC.64 UR4, c[0x0][0x3e8] ;  /* 0x0000fa0000047ab9 */ /* 0x000fe20000000a00 */
[----:B------:R-:W-:Y:S01]  /*2e30*/  IMAD.MOV.U32 R7, RZ, RZ, R47 ;  /* 0x000000ffff077224 */ /* 0x000fe200078e002f */
[----:B------:R-:W-:Y:S01]  /*2e40*/  ULDC.64 UR6, c[0x0][0x400] ;  /* 0x0001000000067ab9 */ /* 0x000fe20000000a00 */
[----:B------:R-:W-:Y:S02]  /*2e50*/  IMAD R5, R57, R41, RZ ;  /* 0x0000002939057224 */ /* 0x000fe400078e02ff */
[----:B------:R-:W-:Y:S01]  /*2e60*/  IMAD.WIDE.U32 R8, R41, R56, R6 ;  /* 0x0000003829087225 */ /* 0x000fe200078e0006 */
[----:B------:R-:W-:-:S03]  /*2e70*/  IADD3 R7, P3, R30, R4, RZ ;  /* 0x000000041e077210 */ /* 0x000fc60007f7e0ff */
[----:B------:R-:W-:Y:S01]  /*2e80*/  IMAD R5, R69, R56, R5 ;  /* 0x0000003845057224 */ /* 0x000fe200078e0205 */
[----:B------:R-:W-:Y:S01]  /*2e90*/  LEA R4, P5, R8, UR6, 0x1 ;  /* 0x0000000608047c11 */ /* 0x000fe2000f8a08ff */
[----:B------:R-:W-:Y:S01]  /*2ea0*/  IMAD.X R10, R70, 0x1, R50, P3 ;  /* 0x00000001460a7824 */ /* 0x000fe200018e0632 */
[----:B------:R-:W-:Y:S01]  /*2eb0*/  LEA R6, P3, R7, UR4, 0x1 ;  /* 0x0000000407067c11 */ /* 0x000fe2000f8608ff */
[----:B------:R-:W-:-:S03]  /*2ec0*/  IMAD.IADD R5, R9, 0x1, R5 ;  /* 0x0000000109057824 */ /* 0x000fc600078e0205 */
[----:B------:R-:W-:Y:S02]  /*2ed0*/  LEA.HI.X R7, R7, UR5, R10, 0x1, P3 ;  /* 0x0000000507077c11 */ /* 0x000fe400098f0c0a */
[----:B------:R-:W-:Y:S02]  /*2ee0*/  CS2R R10, SRZ ;  /* 0x00000000000a7805 */ /* 0x000fe4000001ff00 */
[----:B------:R-:W-:Y:S02]  /*2ef0*/  LEA.HI.X R5, R8, UR7, R5, 0x1, P5 ;  /* 0x0000000708057c11 */ /* 0x000fe4000a8f0c05 */
[----:B------:R-:W-:Y:S02]  /*2f00*/  CS2R R8, SRZ ;  /* 0x0000000000087805 */ /* 0x000fe4000001ff00 */
[-C--:B------:R-:W-:Y:S02]  /*2f10*/  ISETP.GE.AND P5, PT, R188, R27.reuse, PT ;  /* 0x0000001bbc00720c */ /* 0x080fe40003fa6270 */
[----:B------:R-:W-:-:S11]  /*2f20*/  ISETP.GE.AND P3, PT, R217, R27, PT ;  /* 0x0000001bd900720c */ /* 0x000fd60003f66270 */
[----:B------:R0:W5:Y:S04]  /*2f30*/  @!P5 LDG.E.64 R14, desc[UR50][R6.64] ;  /* 0x00000032060ed981 */ /* 0x000168000c1e1b00 */
[----:B------:R0:W5:Y:S04]  /*2f40*/  @!P3 LDG.E.64 R8, desc[UR50][R6.64+0x20] ;  /* 0x000020320608b981 */ /* 0x000168000c1e1b00 */
[----:B------:R0:W5:Y:S04]  /*2f50*/  @!P5 LDG.E.64 R24, desc[UR50][R4.64] ;  /* 0x000000320418d981 */ /* 0x000168000c1e1b00 */
[----:B------:R0:W5:Y:S02]  /*2f60*/  @!P3 LDG.E.64 R10, desc[UR50][R4.64+0x20] ;  /* 0x00002032040ab981 */ /* 0x000164000c1e1b00 */
.L_x_3495:
[----:B------:R-:W-:Y:S05]  /*2f70*/  BSYNC B1 ;  /* 0x0000000000017941 */ /* 0x000fea0003800000 */
.L_x_3494:
        /* <DEDUP_REMOVED lines=16> */
[----:B------:R-:W-:Y:S02]  /*3080*/  PRMT R85, R85, 0x5410, R4 ;  /* 0x0000541055557816 */ /* 0x000fe40000000004 */
[----:B------:R-:W-:Y:S01]  /*3090*/  PRMT R67, R7, 0x7610, R67 ;  /* 0x0000761007437816 */ /* 0x000fe20000000043 */
[----:B------:R-:W-:Y:S06]  /*30a0*/  @!P3 BRA `(.L_x_3496) ;  /* 0x000000000004b947 */ /* 0x000fec0003800000 */
[----:B------:R-:W-:Y:S01]  /*30b0*/  BPT.TRAP 0x1 ;  /* 0x000000040000795c */ /* 0x000fe20000300000 */
.L_x_3496:
[----:B------:R-:W-:Y:S01]  /*30c0*/  IMAD R75, R186, 0x8, R18 ;  /* 0x00000008ba4b7824 */ /* 0x000fe200078e0212 */
[----:B------:R-:W-:Y:S01]  /*30d0*/  SHF.L.U32 R78, R190, 0x1f, RZ ;  /* 0x0000001fbe4e7819 */ /* 0x000fe200000006ff */
[----:B------:R-:W-:Y:S03]  /*30e0*/  BSSY B1, `(.L_x_3497) ;  /* 0x0000003000017945 */ /* 0x000fe60003800000 */
[----:B------:R-:W0:Y:S02]  /*30f0*/  SYNCS.PHASECHK.TRANS64.TRYWAIT P5, [R75+URZ+0x38890], R78 ;  /* 0x0388904e4b0075a7 */ /* 0x000e2400080a017f */
[----:B0-----:R-:W-:Y:S05]  /*3100*/  @!P5 BRA `(.L_x_3498) ;  /* 0x0000026c00d0d947 */ /* 0x001fea0003800000 */
.L_x_3893:
[----:B------:R-:W-:Y:S05]  /*3110*/  BSYNC B1 ;  /* 0x0000000000017941 */ /* 0x000fea0003800000 */
.L_x_3497:
        /* <DEDUP_REMOVED lines=53> */
.L_x_3503:
[----:B------:R-:W-:Y:S05]  /*3470*/  BSYNC B2 ;  /* 0x0000000000027941 */ /* 0x000fea0003800000 */
.L_x_3502:
[----:B--2---:R1:W-:Y:S02]  /*3480*/  STG.E.128 desc[UR50][R12.64], R4 ;  /* 0x000000040c007986 */ /* 0x0043e4000c101d32 */
.L_x_3501:
[----:B------:R-:W-:Y:S05]  /*3490*/  BSYNC B1 ;  /* 0x0000000000017941 */ /* 0x000fea0003800000 */
.L_x_3500:
        /* <DEDUP_REMOVED lines=56> */
.L_x_3505:
[----:B------:R-:W-:Y:S05]  /*3820*/  BSYNC B1 ;  /* 0x0000000000017941 */ /* 0x000fea0003800000 */
.L_x_3504:
[----:B-1----:R1:W-:Y:S01]  /*3830*/  STG.E.128 desc[UR50][R12.64+0x40], R4 ;  /* 0x000040040c007986 */ /* 0x0023e2000c101d32 */
[----:B------:R-:W-:Y:S05]  /*3840*/  BRA `(.L_x_3499) ;  /* 0x0000000c00407947 */ /* 0x000fea0003800000 */
.L_x_3493:
        /* <DEDUP_REMOVED lines=28> */
[----:B------:R-:W-:Y:S01]  /*3a10*/  IMAD.MOV.U32 R69, RZ, RZ, R5 ;  /* 0x000000ffff457224 */ /* 0x000fe200078e0005 */
[----:B------:R-:W-:Y:S01]  /*3a20*/  PRMT R92, R24, 0x7610, R92 ;  /* 0x00007610185c7816 */ /* 0x000fe2000000005c */
[----:B------:R-:W-:-:S03]  /*3a30*/  IMAD.MOV.U32 R68, RZ, RZ, R4 ;  /* 0x000000ffff447224 */ /* 0x000fc600078e0004 */
[----:B------:R-:W-:Y:S02]  /*3a40*/  PRMT R93, R69, 0x5410, R27 ;  /* 0x00005410455d7816 */ /* 0x000fe4000000001b */
[----:B------:R-:W-:Y:S01]  /*3a50*/  PRMT R89, R89, 0x5410, R68 ;  /* 0x0000541059597816 */ /* 0x000fe20000000044 */
[----:B---3--:R-:W-:Y:S02]  /*3a60*/  IMAD.MOV.U32 R12, RZ, RZ, R10 ;  /* 0x000000ffff0c7224 */ /* 0x008fe400078e000a */
[----:B------:R-:W-:Y:S02]  /*3a70*/  IMAD.MOV.U32 R13, RZ, RZ, R11 ;  /* 0x000000ffff0d7224 */ /* 0x000fe400078e000b */
[----:B------:R-:W-:Y:S02]  /*3a80*/  IMAD.MOV.U32 R24, RZ, RZ, R8 ;  /* 0x000000ffff187224 */ /* 0x000fe400078e0008 */
[----:B------:R-:W-:Y:S01]  /*3a90*/  IMAD.MOV.U32 R27, RZ, RZ, R9 ;  /* 0x000000ffff1b7224 */ /* 0x000fe200078e0009 */
[----:B------:R-:W-:-:S02]  /*3aa0*/  PRMT R88, R13, 0x5410, R12 ;  /* 0x000054100d587816 */ /* 0x000fc4000000000c */
[----:B------:R-:W-:Y:S02]  /*3ab0*/  PRMT R92, R92, 0x5410, R24 ;  /* 0x000054105c5c7816 */ /* 0x000fe40000000018 */
[----:B------:R-:W-:Y:S01]  /*3ac0*/  PRMT R89, R27, 0x7610, R89 ;  /* 0x000076101b597816 */ /* 0x000fe20000000059 */
[----:B------:R-:W-:Y:S06]  /*3ad0*/  @!P3 BRA `(.L_x_3506) ;  /* 0x000000000004b947 */ /* 0x000fec0003800000 */
[----:B------:R-:W-:Y:S01]  /*3ae0*/  BPT.TRAP 0x1 ;  /* 0x000000040000795c */ /* 0x000fe20000300000 */
.L_x_3506:
[----:B------:R-:W-:Y:S01]  /*3af0*/  IMAD R75, R186, 0x8, R18 ;  /* 0x00000008ba4b7824 */ /* 0x000fe200078e0212 */
[----:B------:R-:W-:Y:S01]  /*3b00*/  SHF.L.U32 R78, R190, 0x1f, RZ ;  /* 0x0000001fbe4e7819 */ /* 0x000fe200000006ff */
[----:B------:R-:W-:Y:S03]  /*3b10*/  BSSY B1, `(.L_x_3507) ;  /* 0x0000003000017945 */ /* 0x000fe60003800000 */
[----:B------:R-:W0:Y:S02]  /*3b20*/  SYNCS.PHASECHK.TRANS64.TRYWAIT P5, [R75+URZ+0x38890], R78 ;  /* 0x0388904e4b0075a7 */ /* 0x000e2400080a017f */
[----:B0-----:R-:W-:Y:S05]  /*3b30*/  @!P5 BRA `(.L_x_3508) ;  /* 0x000002640058d947 */ /* 0x001fea0003800000 */
.L_x_3894:
[----:B------:R-:W-:Y:S05]  /*3b40*/  BSYNC B1 ;  /* 0x0000000000017941 */ /* 0x000fea0003800000 */
.L_x_3507:
        /* <DEDUP_REMOVED lines=33> */
[----:B------:R-:W-:Y:S01]  /*3d60*/  SHF.R.U32.HI R83, RZ, 0x10, R5 ;  /* 0x00000010ff537819 */ /* 0x000fe20000011605 */
[----:B--2---:R-:W-:Y:S01]  /*3d70*/  IMAD.U32 R80, R25, 0x10000, RZ ;  /* 0x0001000019507824 */ /* 0x004fe200078e00ff */
[----:B------:R-:W-:Y:S02]  /*3d80*/  SHF.R.U32.HI R87, RZ, 0x10, R9 ;  /* 0x00000010ff577819 */ /* 0x000fe40000011609 */
[----:B------:R-:W-:Y:S01]  /*3d90*/  SHF.R.U64 R82, R4, 0x10, R5 ;  /* 0x0000001004527819 */ /* 0x000fe20000001205 */
[----:B------:R-:W-:Y:S01]  /*3da0*/  IMAD.U32 R5, R26, 0x10000, RZ ;  /* 0x000100001a057824 */ /* 0x000fe200078e00ff */
[----:B------:R-:W-:Y:S01]  /*3db0*/  SHF.R.U64 R85, R6, 0x10, R7 ;  /* 0x0000001006557819 */ /* 0x000fe20000001207 */
[----:B-1----:R-:W-:Y:S01]  /*3dc0*/  IMAD.U32 R6, R12, 0x10000, RZ ;  /* 0x000100000c067824 */ /* 0x002fe200078e00ff */
[----:B------:R-:W-:Y:S01]  /*3dd0*/  PRMT R83, R93, 0x5410, R83 ;  /* 0x000054105d537816 */ /* 0x000fe20000000053 */
[----:B------:R-:W-:Y:S01]  /*3de0*/  IMAD.U32 R4, R14, 0x10000, RZ ;  /* 0x000100000e047824 */ /* 0x000fe200078e00ff */
[----:B------:R-:W-:-:S02]  /*3df0*/  PRMT R87, R89, 0x5410, R87 ;  /* 0x0000541059577816 */ /* 0x000fc40000000057 */
[----:B------:R-:W-:Y:S02]  /*3e00*/  SHF.R.U32.HI R84, RZ, 0x10, R7 ;  /* 0x00000010ff547819 */ /* 0x000fe40000011607 */
[--C-:B------:R-:W-:Y:S01]  /*3e10*/  SHF.R.U64 R90, R10, 0x10, R11.reuse ;  /* 0x000000100a5a7819 */ /* 0x100fe2000000120b */
[----:B------:R-:W-:Y:S01]  /*3e20*/  IMAD.U32 R10, R13, 0x10000, RZ ;  /* 0x000100000d0a7824 */ /* 0x000fe200078e00ff */
[----:B------:R-:W-:Y:S02]  /*3e30*/  SHF.R.U32.HI R91, RZ, 0x10, R11 ;  /* 0x00000010ff5b7819 */ /* 0x000fe4000001160b */
[----:B------:R-:W-:Y:S01]  /*3e40*/  PRMT R82, R89, 0x5432, R82 ;  /* 0x0000543259527816 */ /* 0x000fe20000000052 */
[----:B------:R-:W-:Y:S01]  /*3e50*/  IMAD.U32 R89, R87, 0x10000, RZ ;  /* 0x0001000057597824 */ /* 0x000fe200078e00ff */
[----:B------:R-:W-:Y:S01]  /*3e60*/  PRMT R7, R92, 0x5410, R85 ;  /* 0x000054105c077816 */ /* 0x000fe20000000055 */
[----:B------:R-:W-:Y:S01]  /*3e70*/  IMAD.U32 R85, R83, 0x10000, RZ ;  /* 0x0001000053557824 */ /* 0x000fe200078e00ff */
[----:B------:R-:W-:-:S02]  /*3e80*/  PRMT R90, R88, 0x5432, R90 ;  /* 0x00005432585a7816 */ /* 0x000fc4000000005a */
[----:B------:R-:W-:Y:S02]  /*3e90*/  PRMT R91, R88, 0x5410, R91 ;  /* 0x00005410585b7816 */ /* 0x000fe4000000005b */
[----:B------:R-:W-:Y:S01]  /*3ea0*/  SHF.R.U64 R86, R8, 0x10, R9 ;  /* 0x0000001008567819 */ /* 0x000fe20000001209 */
[----:B------:R-:W-:Y:S01]  /*3eb0*/  IMAD.U32 R8, R24, 0x10000, RZ ;  /* 0x0001000018087824 */ /* 0x000fe200078e00ff */
[----:B------:R-:W-:Y:S02]  /*3ec0*/  LOP3.LUT R25, R25, 0xffff0000, RZ, 0xc0, !PT ;  /* 0xffff000019197812 */ /* 0x000fe400078ec0ff */
[----:B------:R-:W-:Y:S01]  /*3ed0*/  PRMT R84, R93, 0x5432, R84 ;  /* 0x000054325d547816 */ /* 0x000fe20000000054 */
[C---:B------:R-:W-:Y:S01]  /*3ee0*/  FMUL.FTZ R93, R80.reuse, R89 ;  /* 0x00000059505d7220 */ /* 0x040fe20000410000 */
[----:B------:R-:W-:Y:S01]  /*3ef0*/  LOP3.LUT R88, R87, 0xffff0000, RZ, 0xc0, !PT ;  /* 0xffff000057587812 */ /* 0x000fe200078ec0ff */
[-C--:B------:R-:W-:Y:S01]  /*3f00*/  FMUL.FTZ R87, R80, R85.reuse ;  /* 0x0000005550577220 */ /* 0x080fe20000410000 */
[----:B------:R-:W-:Y:S01]  /*3f10*/  LOP3.LUT R11, R13, 0xffff0000, RZ, 0xc0, !PT ;  /* 0xffff00000d0b7812 */ /* 0x000fe200078ec0ff */
[C---:B------:R-:W-:Y:S01]  /*3f20*/  IMAD.U32 R13, R15.reuse, 0x10000, RZ ;  /* 0x000100000f0d7824 */ /* 0x040fe200078e00ff */
[----:B------:R-:W-:Y:S01]  /*3f30*/  LOP3.LUT R9, R15, 0xffff0000, RZ, 0xc0, !PT ;  /* 0xffff00000f097812 */ /* 0x000fe200078ec0ff */
[----:B------:R-:W-:Y:S01]  /*3f40*/  IMAD.U32 R15, R27, 0x10000, RZ ;  /* 0x000100001b0f7824 */ /* 0x000fe200078e00ff */
[----:B------:R-:W-:Y:S01]  /*3f50*/  PRMT R86, R92, 0x5432, R86 ;  /* 0x000054325c567816 */ /* 0x000fe20000000056 */
[----:B------:R-:W-:Y:S01]  /*3f60*/  FFMA.FTZ R93, R10, R85, -R93 ;  /* 0x000000550a5d7223 */ /* 0x000fe2000001085d */
[----:B------:R-:W-:Y:S01]  /*3f70*/  LOP3.LUT R80, R83, 0xffff0000, RZ, 0xc0, !PT ;  /* 0xffff000053507812 */ /* 0x000fe200078ec0ff */
[----:B------:R-:W-:-:S02]  /*3f80*/  IMAD.U32 R92, R91, 0x10000, RZ ;  /* 0x000100005b5c7824 */ /* 0x000fc400078e00ff */
[C---:B------:R-:W-:Y:S01]  /*3f90*/  FMUL.FTZ R94, R25.reuse, R88 ;  /* 0x00000058195e7220 */ /* 0x040fe20000410000 */
[----:B------:R-:W-:Y:S01]  /*3fa0*/  FFMA.FTZ R87, R10, R89, R87 ;  /* 0x000000590a577223 */ /* 0x000fe20000010057 */
[C---:B------:R-:W-:Y:S02]  /*3fb0*/  IMAD.U32 R10, R84.reuse, 0x10000, RZ ;  /* 0x00010000540a7824 */ /* 0x040fe400078e00ff */
[-C--:B------:R-:W-:Y:S01]  /*3fc0*/  FMUL.FTZ R96, R25, R80.reuse ;  /* 0x0000005019607220 */ /* 0x080fe20000410000 */
[----:B------:R-:W-:Y:S01]  /*3fd0*/  FFMA.FTZ R94, R11, R80, -R94 ;  /* 0x000000500b5e7223 */ /* 0x000fe2000001085e */
[----:B------:R-:W-:Y:S01]  /*3fe0*/  FMUL.FTZ R98, R15, R92 ;  /* 0x0000005c0f627220 */ /* 0x000fe20000410000 */
[----:B------:R-:W-:Y:S01]  /*3ff0*/  LOP3.LUT R27, R27, 0xffff0000, RZ, 0xc0, !PT ;  /* 0xffff00001b1b7812 */ /* 0x000fe200078ec0ff */
[----:B------:R-:W-:Y:S01]  /*4000*/  FMUL.FTZ R15, R15, R10 ;  /* 0x0000000a0f0f7220 */ /* 0x000fe20000410000 */
[----:B------:R-:W-:Y:S01]  /*4010*/  LOP3.LUT R80, R91, 0xffff0000, RZ, 0xc0, !PT ;  /* 0xffff00005b507812 */ /* 0x000fe200078ec0ff */
[----:B------:R-:W-:Y:S01]  /*4020*/  FFMA.FTZ R96, R11, R88, R96 ;  /* 0x000000580b607223 */ /* 0x000fe20000010060 */
[----:B------:R-:W-:Y:S01]  /*4030*/  LOP3.LUT R84, R84, 0xffff0000, RZ, 0xc0, !PT ;  /* 0xffff000054547812 */ /* 0x000fe200078ec0ff */
[C---:B------:R-:W-:Y:S01]  /*4040*/  FFMA.FTZ R98, R13.reuse, R10, -R98 ;  /* 0x0000000a0d627223 */ /* 0x040fe20000010862 */
[----:B------:R-:W-:Y:S01]  /*4050*/  FFMA.FTZ R92, R13, R92, R15 ;  /* 0x0000005c0d5c7223 */ /* 0x000fe2000001000f */
[----:B------:R-:W-:Y:S01]  /*4060*/  LOP3.LUT R24, R24, 0xffff0000, RZ, 0xc0, !PT ;  /* 0xffff000018187812 */ /* 0x000fe200078ec0ff */
[----:B------:R-:W-:Y:S01]  /*4070*/  FMUL.FTZ R10, R27, R80 ;  /* 0x000000501b0a7220 */ /* 0x000fe20000410000 */
[----:B------:R-:W-:-:S02]  /*4080*/  IMAD.U32 R15, R86, 0x10000, RZ ;  /* 0x00010000560f7824 */ /* 0x000fc400078e00ff */
[-C--:B------:R-:W-:Y:S01]  /*4090*/  FMUL.FTZ R88, R27, R84.reuse ;  /* 0x000000541b587220 */ /* 0x080fe20000410000 */
[----:B------:R-:W-:Y:S01]  /*40a0*/  LOP3.LUT R25, R86, 0xffff0000, RZ, 0xc0, !PT ;  /* 0xffff000056197812 */ /* 0x000fe200078ec0ff */
[----:B------:R-:W-:Y:S01]  /*40b0*/  IMAD.U32 R11, R82, 0x10000, RZ ;  /* 0x00010000520b7824 */ /* 0x000fe200078e00ff */
[----:B------:R-:W-:Y:S01]  /*40c0*/  LOP3.LUT R12, R12, 0xffff0000, RZ, 0xc0, !PT ;  /* 0xffff00000c0c7812 */ /* 0x000fe200078ec0ff */
[C---:B------:R-:W-:Y:S01]  /*40d0*/  FFMA.FTZ R83, R9.reuse, R84, -R10 ;  /* 0x0000005409537223 */ /* 0x040fe2000001080a */
[----:B------:R-:W-:Y:S01]  /*40e0*/  LOP3.LUT R13, R82, 0xffff0000, RZ, 0xc0, !PT ;  /* 0xffff0000520d7812 */ /* 0x000fe200078ec0ff */
[C---:B------:R-:W-:Y:S01]  /*40f0*/  FMUL.FTZ R27, R8.reuse, R15 ;  /* 0x0000000f081b7220 */ /* 0x040fe20000410000 */
[----:B------:R-:W-:Y:S01]  /*4100*/  FFMA.FTZ R85, R9, R80, R88 ;  /* 0x0000005009557223 */ /* 0x000fe20000010058 */
[----:B------:R-:W-:Y:S01]  /*4110*/  FMUL.FTZ R8, R8, R11 ;  /* 0x0000000b08087220 */ /* 0x000fe20000410000 */
[----:B------:R-:W-:Y:S01]  /*4120*/  FMUL.FTZ R9, R24, R25 ;  /* 0x0000001918097220 */ /* 0x000fe20000410000 */
[----:B------:R-:W-:Y:S01]  /*4130*/  FFMA.FTZ R27, R6, R11, -R27 ;  /* 0x0000000b061b7223 */ /* 0x000fe2000001081b */
[----:B------:R-:W-:Y:S01]  /*4140*/  FMUL.FTZ R11, R24, R13 ;  /* 0x0000000d180b7220 */ /* 0x000fe20000410000 */
[----:B------:R-:W-:Y:S01]  /*4150*/  FFMA.FTZ R15, R6, R15, R8 ;  /* 0x0000000f060f7223 */ /* 0x000fe20000010008 */
[----:B------:R-:W-:Y:S01]  /*4160*/  FFMA.FTZ R10, R12, R13, -R9 ;  /* 0x0000000d0c0a7223 */ /* 0x000fe20000010809 */
[----:B------:R-:W-:Y:S01]  /*4170*/  LOP3.LUT R26, R26, 0xffff0000, RZ, 0xc0, !PT ;  /* 0xffff00001a1a7812 */ /* 0x000fe200078ec0ff */
[C---:B------:R-:W-:Y:S01]  /*4180*/  IMAD.U32 R8, R90.reuse, 0x10000, RZ ;  /* 0x000100005a087824 */ /* 0x040fe200078e00ff */
[----:B------:R-:W-:Y:S01]  /*4190*/  LOP3.LUT R9, R90, 0xffff0000, RZ, 0xc0, !PT ;  /* 0xffff00005a097812 */ /* 0x000fe200078ec0ff */
[C---:B------:R-:W-:Y:S01]  /*41a0*/  IMAD.U32 R6, R7.reuse, 0x10000, RZ ;  /* 0x0001000007067824 */ /* 0x040fe200078e00ff */
[----:B------:R-:W-:Y:S01]  /*41b0*/  LOP3.LUT R7, R7, 0xffff0000, RZ, 0xc0, !PT ;  /* 0xffff000007077812 */ /* 0x000fe200078ec0ff */
[----:B------:R-:W-:Y:S01]  /*41c0*/  FFMA.FTZ R12, R12, R25, R11 ;  /* 0x000000190c0c7223 */ /* 0x000fe2000001000b */
[C---:B------:R-:W-:Y:S01]  /*41d0*/  FMUL.FTZ R11, R5.reuse, R8 ;  /* 0x00000008050b7220 */ /* 0x040fe20000410000 */
[----:B------:R-:W-:Y:S01]  /*41e0*/  LOP3.LUT R14, R14, 0xffff0000, RZ, 0xc0, !PT ;  /* 0xffff00000e0e7812 */ /* 0x000fe200078ec0ff */
        /* <DEDUP_REMOVED lines=16> */
[----:B------:R-:W-:-:S02]  /*42f0*/  F2FP.BF16.F32.PACK_AB R14, R4, R11 ;  /* 0x0000000b040e723e */ /* 0x000fc400000010ff */
[----:B------:R-:W-:-:S07]  /*4300*/  F2FP.BF16.F32.PACK_AB R26, R26, R5 ;  /* 0x000000051a1a723e */ /* 0x000fce00000010ff */
.L_x_3510:
[----:B------:R-:W-:Y:S05]  /*4310*/  BSYNC B1 ;  /* 0x0000000000017941 */ /* 0x000fea0003800000 */
.L_x_3509:
        /* <DEDUP_REMOVED lines=10> */
.L_x_3492:
[----:B------:R-:W-:-:S06]  /*43c0*/  UISETP.NE.AND UP0, UPT, UR47, 0x3, UPT ;  /* 0x000000032f00788c */ /* 0x000fcc000bf05270 */
[----:B------:R-:W-:-:S13]  /*43d0*/  PLOP3.LUT P3, PT, PT, PT, UP0, 0x80, 0x0 ;  /* 0x000000000000781c */ /* 0x000fda0003f6f008 */
[----:B------:R-:W-:Y:S05]  /*43e0*/  @!P3 BRA `(.L_x_3511) ;  /* 0x000000000004b947 */ /* 0x000fea0003800000 */
[----:B------:R-:W-:Y:S01]  /*43f0*/  BPT.TRAP 0x1 ;  /* 0x000000040000795c */ /* 0x000fe20000300000 */
.L_x_3511:
        /* <DEDUP_REMOVED lines=8> */
.L_x_3895:
[----:B------:R-:W-:Y:S05]  /*4480*/  BSYNC B1 ;  /* 0x0000000000017941 */ /* 0x000fea0003800000 */
.L_x_3512:
        /* <DEDUP_REMOVED lines=12> */
.L_x_3499:
[----:B------:R-:W-:Y:S05]  /*4550*/  BSYNC B0 ;  /* 0x0000000000007941 */ /* 0x000fea0003800000 */
.L_x_3491:
        /* <DEDUP_REMOVED lines=17> */
.L_x_3515:
[----:B------:R-:W-:Y:S05]  /*4670*/  BSYNC B0 ;  /* 0x0000000000007941 */ /* 0x000fea0003800000 */
.L_x_3514:
[----:B------:R-:W5:Y:S01]  /*4680*/  SYNCS.PHASECHK.TRANS64.TRYWAIT P5, [R75+URZ+0x388b0], R78 ;  /* 0x0388b04e4b0075a7 */ /* 0x000f6200080a017f */
[----:B------:R-:W-:Y:S01]  /*4690*/  BSSY B0, `(.L_x_3516) ;  /* 0x0000003000007945 */ /* 0x000fe20003800000 */
[----:B------:R-:W-:-:S03]  /*46a0*/  ISETP.GE.AND P3, PT, R185, R76, PT ;  /* 0x0000004cb900720c */ /* 0x000fc60003f66270 */
[----:B-----5:R-:W-:Y:S10]  /*46b0*/  @!P5 BRA `(.L_x_3517) ;  /* 0x0000025800a0d947 */ /* 0x020ff40003800000 */
.L_x_3896:
[----:B------:R-:W-:Y:S05]  /*46c0*/  BSYNC B0 ;  /* 0x0000000000007941 */ /* 0x000fea0003800000 */
.L_x_3516:
        /* <DEDUP_REMOVED lines=82> */
.L_x_3519:
[----:B------:R-:W-:Y:S05]  /*4bf0*/  BSYNC B0 ;  /* 0x0000000000007941 */ /* 0x000fea0003800000 */
.L_x_3518:
        /* <DEDUP_REMOVED lines=17> */
.L_x_3486:
[----:B------:R-:W-:Y:S04]  /*4d10*/  BSSY B0, `(.L_x_3521) ;  /* 0x0000004000007945 */ /* 0x000fe80003800000 */
[----:B------:R-:W-:Y:S05]  /*4d20*/  @P3 BRA `(.L_x_3522) ;  /* 0x0000000000083947 */ /* 0x000fea0003800000 */
[----:B------:R-:W0:Y:S02]  /*4d30*/  FENCE.VIEW.ASYNC.G ;  /* 0x00000000000073c6 */ /* 0x000e240000000100 */
[----:B0-----:R-:W-:Y:S06]  /*4d40*/  BAR.ARV 0xc, 0x180 ;  /* 0x0306000000007b1d */ /* 0x001fec0000002000 */
.L_x_3522:
[----:B------:R-:W-:Y:S05]  /*4d50*/  BSYNC B0 ;  /* 0x0000000000007941 */ /* 0x000fea0003800000 */
.L_x_3521:
[----:B------:R-:W-:Y:S01]  /*4d60*/  UISETP.NE.AND UP0, UPT, UR37, 0x1, UPT ;  /* 0x000000012500788c */ /* 0x000fe2000bf05270 */
[----:B------:R-:W-:Y:S05]  /*4d70*/  BSSY B7, `(.L_x_3523) ;  /* 0x0001553000077945 */ /* 0x000fea0003800000 */
[----:B------:R-:W-:-:S13]  /*4d80*/  PLOP3.LUT P0, PT, PT, PT, UP0, 0x80, 0x0 ;  /* 0x000000000000781c */ /* 0x000fda0003f0f008 */
[----:B------:R-:W-:Y:S05]  /*4d90*/  @!P0 BRA `(.L_x_3524) ;  /* 0x0000002000ec8947 */ /* 0x000fea0003800000 */
[----:B------:R-:W0:Y:S01]  /*4da0*/  LDC R0, c[0x0][0x448] ;  /* 0x00011200ff007b82 */ /* 0x000e220000000800 */
[----:B------:R-:W-:-:S07]  /*4db0*/  VIADD R5, R195, 0x3f ;  /* 0x0000003fc3057836 */ /* 0x000fce0000000000 */
[----:B-----5:R-:W1:Y:S01]  /*4dc0*/  LDC.64 R2, c[0x0][0xad8] ;  /* 0x0002b600ff027b82 */ /* 0x020e620000000a00 */
[----:B0-----:R-:W-:Y:S02]  /*4dd0*/  ISETP.NE.AND P1, PT, R0, 0x1, PT ;  /* 0x000000010000780c */ /* 0x001fe40003f25270 */
        /* <DEDUP_REMOVED lines=19> */
.L_x_3527:
[----:B------:R-:W-:-:S13]  /*4f10*/  ISETP.NE.AND P0, PT, R3, 0x1, PT ;  /* 0x000000010300780c */ /* 0x000fda0003f05270 */
[----:B------:R-:W0:Y:S02]  /*4f20*/  @P0 LDC.64 R4, c[0x0][0xae0] ;  /* 0x0002b800ff040b82 */ /* 0x000e240000000a00 */
[----:B0-----:R-:W-:-:S05]  /*4f30*/  @P0 IMAD.HI.U32 R4, R0, R4, RZ ;  /* 0x0000000400040227 */ /* 0x001fca00078e00ff */
[----:B------:R-:W-:-:S07]  /*4f40*/  @P0 SHF.R.U32.HI R0, RZ, R5, R4 ;  /* 0x00000005ff000219 */ /* 0x000fce0000011604 */
.L_x_3528:
[----:B------:R-:W-:Y:S05]  /*4f50*/  BSYNC B0 ;  /* 0x0000000000007941 */ /* 0x000fea0003800000 */
.L_x_3526:
[----:B------:R-:W-:-:S05]  /*4f60*/  IMAD R5, R0, R3, R3 ;  /* 0x0000000300057224 */ /* 0x000fca00078e0203 */
[----:B------:R-:W-:-:S07]  /*4f70*/  VIMNMX R2, R2, R5, PT ;  /* 0x0000000502027248 */ /* 0x000fce0003fe0100 */
.L_x_3525:
        /* <DEDUP_REMOVED lines=24> */
.L_x_3531:
[----:B------:R-:W-:-:S13]  /*5100*/  ISETP.NE.AND P0, PT, R3, 0x1, PT ;  /* 0x000000010300780c */ /* 0x000fda0003f05270 */
[----:B------:R-:W0:Y:S02]  /*5110*/  @P0 LDC.64 R4, c[0x0][0xae0] ;  /* 0x0002b800ff040b82 */ /* 0x000e240000000a00 */
[----:B0-----:R-:W-:-:S05]  /*5120*/  @P0 IMAD.HI.U32 R2, R152, R4, RZ ;  /* 0x0000000498020227 */ /* 0x001fca00078e00ff */
[----:B------:R-:W-:-:S07]  /*5130*/  @P0 SHF.R.U32.HI R152, RZ, R5, R2 ;  /* 0x00000005ff980219 */ /* 0x000fce0000011602 */
.L_x_3532:
[----:B------:R-:W-:Y:S05]  /*5140*/  BSYNC B0 ;  /* 0x0000000000007941 */ /* 0x000fea0003800000 */
.L_x_3530:
[----:B------:R-:W-:-:S05]  /*5150*/  IMAD R3, R152, R3, RZ ;  /* 0x0000000398037224 */ /* 0x000fca00078e02ff */
[----:B------:R-:W-:-:S07]  /*5160*/  VIMNMX R0, R0, R3, !PT ;  /* 0x0000000300007248 */ /* 0x000fce0007fe0100 */
.L_x_3529:
[----:B------:R-:W-:Y:S01]  /*5170*/  SHF.R.S32.HI R3, RZ, 0x1f, R0 ;  /* 0x0000001fff037819 */ /* 0x000fe20000011400 */
[----:B------:R-:W-:Y:S03]  /*5180*/  BSSY B0, `(.L_x_3533) ;  /* 0x0000025000007945 */ /* 0x000fe60003800000 */
[----:B------:R-:W-:-:S04]  /*5190*/  LEA.HI R3, R3, R0, RZ, 0x6 ;  /* 0x0000000003037211 */ /* 0x000fc800078f30ff */
        /* <DEDUP_REMOVED lines=35> */
.L_x_3534:
[----:B------:R-:W-:Y:S05]  /*53d0*/  BSYNC B0 ;  /* 0x0000000000007941 */ /* 0x000fea0003800000 */
.L_x_3533:
[-C--:B------:R-:W-:Y:S01]  /*53e0*/  IMAD R0, R230, R3.reuse, R6 ;  /* 0x00000003e6007224 */ /* 0x080fe200078e0206 */
[----:B------:R-:W-:Y:S02]  /*53f0*/  PLOP3.LUT P0, PT, PT, PT, PT, 0x80, 0x0 ;  /* 0x000000000000781c */ /* 0x000fe40003f0f070 */
[----:B---3--:R-:W-:Y:S02]  /*5400*/  CS2R R12, SRZ ;  /* 0x00000000000c7805 */ /* 0x008fe4000001ff00 */
        /* <DEDUP_REMOVED lines=64> */
[----:B--2---:R-:W-:Y:S02]  /*5810*/  CS2R R26, SRZ ;  /* 0x00000000001a7805 */ /* 0x004fe4000001ff00 */
        /* <DEDUP_REMOVED lines=23> */
[----:B------:R-:W-:-:S05]  /*5990*/  LOP3.LUT R4, R4, 0x1fffe, RZ, 0xc0, !PT ;  /* 0x0001fffe04047812 */ /* 0x000fca00078ec0ff */
[----:B------:R-:W-:Y:S02]  /*59a0*/  IMAD.IADD R3, R3, 0x1, -R4 ;  /* 0x0000000103037824 */ /* 0x000fe400078e0a04 */
[----:B------:R-:W-:Y:S02]  /*59b0*/  VIADD R4, R18, 0x36400 ;  /* 0x0003640012047836 */ /* 0x000fe40000000000 */
[----:B------:R-:W-:-:S03]  /*59c0*/  IMAD R3, R3, 0x8000, R18 ;  /* 0x0000800003037824 */ /* 0x000fc600078e0212 */
[----:B------:R-:W-:Y:S01]  /*59d0*/  SHF.R.U32.HI R4, RZ, 0x4, R4 ;  /* 0x00000004ff047819 */ /* 0x000fe20000011604 */
[----:B------:R-:W-:-:S03]  /*59e0*/  VIADD R3, R3, 0x400 ;  /* 0x0000040003037836 */ /* 0x000fc60000000000 */
[----:B------:R-:W-:Y:S02]  /*59f0*/  LOP3.LUT R4, R4, 0x3fff, RZ, 0xc0, !PT ;  /* 0x00003fff04047812 */ /* 0x000fe400078ec0ff */
[----:B------:R-:W-:Y:S02]  /*5a00*/  SHF.R.U32.HI R3, RZ, 0x4, R3 ;  /* 0x00000004ff037819 */ /* 0x000fe40000011603 */
[----:B------:R-:W-:Y:S02]  /*5a10*/  LOP3.LUT R4, R4, 0x10000, RZ, 0xfc, !PT ;  /* 0x0001000004047812 */ /* 0x000fe400078efcff */
[----:B------:R-:W-:Y:S02]  /*5a20*/  LOP3.LUT R3, R3, 0x3fff, RZ, 0xc0, !PT ;  /* 0x00003fff03037812 */ /* 0x000fe400078ec0ff */
[C---:B------:R-:W-:Y:S01]  /*5a30*/  R2UR UR4, R4.reuse ;  /* 0x00000000040472ca */ /* 0x040fe200000e0000 */
[----:B------:R-:W-:Y:S01]  /*5a40*/  VIADD R10, R4, 0x2 ;  /* 0x00000002040a7836 */ /* 0x000fe20000000000 */
[----:B------:R-:W-:Y:S01]  /*5a50*/  LOP3.LUT R14, R3, 0x2000000, RZ, 0xfc, !PT ;  /* 0x02000000030e7812 */ /* 0x000fe200078efcff */
[----:B------:R-:W-:-:S04]  /*5a60*/  @!P2 IMAD R3, R19, 0x8, R18 ;  /* 0x000000081303a824 */ /* 0x000fc800078e0212 */
[----:B------:R-:W-:Y:S02]  /*5a70*/  IMAD R6, R19, 0x1000, R14 ;  /* 0x0000100013067824 */ /* 0x000fe400078e020e */
[----:B------:R-:W-:Y:S02]  /*5a80*/  @!P2 VIADD R3, R3, 0x38860 ;  /* 0x000388600303a836 */ /* 0x000fe40000000000 */
[C---:B------:R-:W-:Y:S01]  /*5a90*/  VIADD R8, R6.reuse, 0x80 ;  /* 0x0000008006087836 */ /* 0x040fe20000000000 */
[----:B------:R-:W-:Y:S02]  /*5aa0*/  R2UR UR6, R6 ;  /* 0x00000000060672ca */ /* 0x000fe400000e0000 */
[----:B------:R-:W-:-:S11]  /*5ab0*/  @!P2 PRMT R3, RZ, 0x654, R3 ;  /* 0x00000654ff03a816 */ /* 0x000fd60000000003 */
        /* <DEDUP_REMOVED lines=33> */
.L_x_3538:
[----:B------:R-:W-:Y:S01]  /*5cd0*/  BAR.SYNC.DEFER_BLOCKING 0xe, 0x100 ;  /* 0x0384000000007b1d */ /* 0x000fe20000010000 */
[C---:B-1----:R-:W-:Y:S01]  /*5ce0*/  IMAD R2, R19.reuse, 0x40, R193 ;  /* 0x0000004013027824 */ /* 0x042fe200078e02c1 */
        /* <DEDUP_REMOVED lines=183> */
.L_x_3537:
[----:B------:R-:W-:Y:S05]  /*6860*/  BSYNC B0 ;  /* 0x0000000000007941 */ /* 0x000fea0003800000 */
.L_x_3536:
[----:B------:R-:W-:Y:S01]  /*6870*/  BAR.SYNC.DEFER_BLOCKING 0xe, 0x100 ;  /* 0x0384000000007b1d */ /* 0x000fe20000010000 */
[C---:B0-----:R-:W-:Y:S01]  /*6880*/  IMAD R3, R19.reuse, 0x40, R193 ;  /* 0x0000004013037824 */ /* 0x041fe200078e02c1 */
[----:B------:R-:W-:Y:S01]  /*6890*/  PLOP3.LUT P0, PT, PT, PT, PT, 0x8, 0x0 ;  /* 0x000000000000781c */ /* 0x000fe20003f0e170 */
[----:B------:R-:W-:Y:S01]  /*68a0*/  VIADD R19, R19, 0x1 ;  /* 0x0000000113137836 */ /* 0x000fe20000000000 */
[----:B------:R-:W-:Y:S01]  /*68b0*/  CS2R R12, SRZ ;  /* 0x00000000000c7805 */ /* 0x000fe2000001ff00 */
[----:B------:R-:W-:-:S03]  /*68c0*/  IMAD R3, R3, 0x4, R18 ;  /* 0x0000000403037824 */ /* 0x000fc600078e0212 */
[----:B------:R-:W-:-:S04]  /*68d0*/  ISETP.NE.AND P1, PT, R19, 0x2, PT ;  /* 0x000000021300780c */ /* 0x000fc80003f25270 */
[----:B------:R-:W-:Y:S01]  /*68e0*/  SEL R19, R19, RZ, P1 ;  /* 0x000000ff13137207 */ /* 0x000fe20000800000 */
[----:B-1----:R-:W0:Y:S04]  /*68f0*/  LDS R2, [R3+0x38400] ;  /* 0x0384000003027984 */ /* 0x002e280000000800 */
[----:B------:R1:W2:Y:S02]  /*6900*/  LDS R0, [R3+0x38420] ;  /* 0x0384200003007984 */ /* 0x0002a40000000800 */
[----:B-1----:R-:W-:-:S04]  /*6910*/  SEL R3, RZ, 0x1, P1 ;  /* 0x00000001ff037807 */ /* 0x002fc80000800000 */
[----:B------:R-:W-:Y:S01]  /*6920*/  LOP3.LUT R22, R22, R3, RZ, 0x3c, !PT ;  /* 0x0000000316167212 */ /* 0x000fe200078e3cff */
        /* <DEDUP_REMOVED lines=130> */
.L_x_3524:
[----:B------:R-:W0:Y:S01]  /*7150*/  LDC R0, c[0x0][0x448] ;  /* 0x00011200ff007b82 */ /* 0x000e220000000800 */
[----:B------:R-:W-:-:S07]  /*7160*/  VIADD R3, R195, 0x3f ;  /* 0x0000003fc3037836 */ /* 0x000fce0000000000 */
[----:B------:R-:W1:Y:S01]  /*7170*/  LDC.64 R4, c[0x0][0xad8] ;  /* 0x0002b600ff047b82 */ /* 0x000e620000000a00 */
        /* <DEDUP_REMOVED lines=20> */
.L_x_3541:
[----:B------:R-:W-:-:S13]  /*72c0*/  ISETP.NE.AND P0, PT, R5, 0x1, PT ;  /* 0x000000010500780c */ /* 0x000fda0003f05270 */
[----:B------:R-:W0:Y:S02]  /*72d0*/  @P0 LDC.64 R6, c[0x0][0xae0] ;  /* 0x0002b800ff060b82 */ /* 0x000e240000000a00 */
[----:B0-----:R-:W-:-:S05]  /*72e0*/  @P0 IMAD.HI.U32 R6, R0, R6, RZ ;  /* 0x0000000600060227 */ /* 0x001fca00078e00ff */
[----:B------:R-:W-:-:S07]  /*72f0*/  @P0 SHF.R.U32.HI R0, RZ, R7, R6 ;  /* 0x00000007ff000219 */ /* 0x000fce0000011606 */
.L_x_3542:
[----:B------:R-:W-:Y:S05]  /*7300*/  BSYNC B0 ;  /* 0x0000000000007941 */ /* 0x000fea0003800000 */
.L_x_3540:
[----:B------:R-:W-:-:S05]  /*7310*/  IMAD R3, R0, R5, R5 ;  /* 0x0000000500037224 */ /* 0x000fca00078e0205 */
[----:B------:R-:W-:-:S07]  /*7320*/  VIMNMX R4, R4, R3, PT ;  /* 0x0000000304047248 */ /* 0x000fce0003fe0100 */
.L_x_3539:
        /* <DEDUP_REMOVED lines=24> */
.L_x_3545:
[----:B------:R-:W-:-:S13]  /*74b0*/  ISETP.NE.AND P0, PT, R5, 0x1, PT ;  /* 0x000000010500780c */ /* 0x000fda0003f05270 */
[----:B------:R-:W0:Y:S02]  /*74c0*/  @P0 LDC.64 R6, c[0x0][0xae0] ;  /* 0x0002b800ff060b82 */ /* 0x000e240000000a00 */
[----:B0-----:R-:W-:-:S05]  /*74d0*/  @P0 IMAD.HI.U32 R4, R3, R6, RZ ;  /* 0x0000000603040227 */ /* 0x001fca00078e00ff */
[----:B------:R-:W-:-:S07]  /*74e0*/  @P0 SHF.R.U32.HI R3, RZ, R7, R4 ;  /* 0x00000007ff030219 */ /* 0x000fce0000011604 */
.L_x_3546:
[----:B------:R-:W-:Y:S05]  /*74f0*/  BSYNC B0 ;  /* 0x0000000000007941 */ /* 0x000fea0003800000 */
.L_x_3544:
[----:B------:R-:W-:-:S05]  /*7500*/  IMAD R3, R3, R5, RZ ;  /* 0x0000000503037224 */ /* 0x000fca00078e02ff */
[----:B------:R-:W-:-:S07]  /*7510*/  VIMNMX R0, R0, R3, !PT ;  /* 0x0000000300007248 */ /* 0x000fce0007fe0100 */
.L_x_3543:
        /* <DEDUP_REMOVED lines=39> */
.L_x_3548:
[----:B------:R-:W-:Y:S05]  /*7790*/  BSYNC B0 ;  /* 0x0000000000007941 */ /* 0x000fea0003800000 */
.L_x_3547:
        /* <DEDUP_REMOVED lines=100> */
.L_x_3550:
[----:B------:R-:W-:Y:S05]  /*7de0*/  BSYNC B6 ;  /* 0x0000000000067941 */ /* 0x000fea0003800000 */
.L_x_3549:
        /* <DEDUP_REMOVED lines=12> */
.L_x_3554:
[----:B-1----:R1:W2:Y:S02]  /*7eb0*/  SYNCS.PHASECHK.TRANS64.TRYWAIT P0, [R18+URZ+0x38800], R3 ;  /* 0x03880003120075a7 */ /* 0x0022a4000800017f */
[----:B--2---:R-:W-:Y:S05]  /*7ec0*/  @!P0 NANOSLEEP.SYNCS 0x989680 ;  /* 0x009896800000895d */ /* 0x004fea0003900000 */
[----:B------:R-:W2:Y:S02]  /*7ed0*/  @!P0 SYNCS.PHASECHK.TRANS64 P0, [R18+URZ+0x38800], R3 ;  /* 0x03880003120085a7 */ /* 0x000ea4000800007f */
[----:B--2---:R-:W-:Y:S05]  /*7ee0*/  @!P0 BRA `(.L_x_3554) ;  /* 0xfffffffc00f08947 */ /* 0x004fea000383ffff */
.L_x_3553:
[----:B------:R-:W-:Y:S05]  /*7ef0*/  BSYNC B0 ;  /* 0x0000000000007941 */ /* 0x000fea0003800000 */
.L_x_3552:
[----:B------:R-:W-:Y:S05]  /*7f00*/  BRA `(.L_x_3555) ;  /* 0x0000002c009c7947 */ /* 0x000fea0003800000 */
.L_x_3551:
        /* <DEDUP_REMOVED lines=31> */
.L_x_3557:
[----:B------:R-:W-:Y:S05]  /*8100*/  BSYNC B6 ;  /* 0x0000000000067941 */ /* 0x000fea0003800000 */
.L_x_3556:
[----:B------:R-:W0:Y:S01]  /*8110*/  S2R R0, SR_TID.X ;  /* 0x0000000000007919 */ /* 0x000e220000002100 */
[----:B------:R-:W-:Y:S01]  /*8120*/  ULDC.U8 UR4, c[0x0][0x410] ;  /* 0x0001040000047ab9 */ /* 0x000fe20000000000 */
[----:B------:R-:W-:Y:S01]  /*8130*/  BSSY B0, `(.L_x_3558) ;  /* 0x00002bc000007945 */ /* 0x000fe20003800000 */
[----:B------:R-:W-:Y:S01]  /*8140*/  ISETP.NE.AND P0, PT, RZ, UR4, PT ;  /* 0x00000004ff007c0c */ /* 0x000fe2000bf05270 */
        /* <DEDUP_REMOVED lines=27> */
[----:B------:R-:W-:-:S04]  /*8300*/  IMAD.WIDE.U32 R2, R5, UR6, R2 ;  /* 0x0000000605027c25 */ /* 0x000fc8000f8e0002 */
[----:B------:R-:W-:Y:S01]  /*8310*/  IMAD R31, R5, UR7, R0 ;  /* 0x00000007051f7c24 */ /* 0x000fe2000f8e0200 */
[----:B------:R-:W-:Y:S01]  /*8320*/  ULDC.64 UR6, c[0x0][0x400] ;  /* 0x0001000000067ab9 */ /* 0x000fe20000000a00 */
[----:B------:R-:W-:Y:S01]  /*8330*/  IMAD.IADD R5, R11, 0x1, R7 ;  /* 0x000000010b057824 */ /* 0x000fe200078e0207 */
[----:B------:R-:W-:Y:S01]  /*8340*/  LEA R0, P0, R10, UR4, 0x1 ;  /* 0x000000040a007c11 */ /* 0x000fe2000f8008ff */
[----:B------:R-:W-:Y:S01]  /*8350*/  IMAD.IADD R31, R3, 0x1, R31 ;  /* 0x00000001031f7824 */ /* 0x000fe200078e021f */
[----:B------:R-:W-:Y:S01]  /*8360*/  LEA R30, P1, R2, UR6, 0x1 ;  /* 0x00000006021e7c11 */ /* 0x000fe2000f8208ff */
[----:B------:R-:W-:Y:S01]  /*8370*/  UMOV UR4, 0xffffffff ;  /* 0xffffffff00047882 */ /* 0x000fe20000000000 */
[----:B------:R-:W-:Y:S02]  /*8380*/  LEA.HI.X R10, R10, UR5, R5, 0x1, P0 ;  /* 0x000000050a0a7c11 */ /* 0x000fe400080f0c05 */
[----:B------:R-:W-:Y:S01]  /*8390*/  LEA.HI.X R31, R2, UR7, R31, 0x1, P1 ;  /* 0x00000007021f7c11 */ /* 0x000fe200088f0c1f */
[----:B------:R-:W-:Y:S08]  /*83a0*/  BRA.DIV UR4, `(.L_x_3560) ;  /* 0x0000021e04787947 */ /* 0x000ff0000b800000 */
[----:B------:R0:W1:Y:S04]  /*83b0*/  SHFL.IDX PT, R3, R10, RZ, 0x1c1f ;  /* 0x001c1fff0a037589 */ /* 0x00006800000e0000 */
[----:B------:R0:W2:Y:S04]  /*83c0*/  SHFL.IDX PT, R2, R0, RZ, 0x1c1f ;  /* 0x001c1fff00027589 */ /* 0x0000a800000e0000 */
[----:B------:R0:W3:Y:S04]  /*83d0*/  SHFL.IDX PT, R5, R31, RZ, 0x1c1f ;  /* 0x001c1fff1f057589 */ /* 0x0000e800000e0000 */
[----:B------:R0:W4:Y:S02]  /*83e0*/  SHFL.IDX PT, R14, R30, RZ, 0x1c1f ;  /* 0x001c1fff1e0e7589 */ /* 0x00012400000e0000 */
.L_x_3902:
        /* <DEDUP_REMOVED lines=9> */
[----:B------:R-:W-:Y:S02]  /*8480*/  CS2R R28, SRZ ;  /* 0x00000000001c7805 */ /* 0x000fe4000001ff00 */
[----:B------:R-:W-:Y:S02]  /*8490*/  ISETP.GE.AND P3, PT, R217, UR4, PT ;  /* 0x00000004d9007c0c */ /* 0x000fe4000bf66270 */
[----:B------:R-:W-:Y:S01]  /*84a0*/  ISETP.GE.AND P2, PT, R188, UR4, PT ;  /* 0x00000004bc007c0c */ /* 0x000fe2000bf46270 */
[----:B---3--:R-:W-:Y:S01]  /*84b0*/  IMAD.MOV.U32 R15, RZ, RZ, R5 ;  /* 0x000000ffff0f7224 */ /* 0x008fe200078e0005 */
[----:B------:R-:W-:-:S09]  /*84c0*/  CS2R R26, SRZ ;  /* 0x00000000001a7805 */ /* 0x000fd2000001ff00 */
[C---:B------:R-:W-:Y:S01]  /*84d0*/  @!P3 IMAD.SHL.U32 R7, R217.reuse, 0x2, RZ ;  /* 0x00000002d907b824 */ /* 0x040fe200078e00ff */
[----:B------:R-:W-:Y:S01]  /*84e0*/  @!P3 SHF.L.U64.HI R12, R217, 0x1, R36 ;  /* 0x00000001d90cb819 */ /* 0x000fe20000010224 */
[----:B-12---:R-:W-:-:S03]  /*84f0*/  @!P2 IMAD.WIDE R8, R188, 0x2, R2 ;  /* 0x00000002bc08a825 */ /* 0x006fc600078e0202 */
[-C--:B------:R-:W-:Y:S02]  /*8500*/  @!P3 IADD3 R2, P0, R2, R7.reuse, RZ ;  /* 0x000000070202b210 */ /* 0x080fe40007f1e0ff */
[----:B----4-:R-:W-:Y:S02]  /*8510*/  @!P3 IADD3 R4, P1, R14, R7, RZ ;  /* 0x000000070e04b210 */ /* 0x010fe40007f3e0ff */
[----:B------:R-:W-:Y:S02]  /*8520*/  CS2R R20, SRZ ;  /* 0x0000000000147805 */ /* 0x000fe4000001ff00 */
[----:B------:R-:W-:Y:S01]  /*8530*/  CS2R R24, SRZ ;  /* 0x0000000000187805 */ /* 0x000fe2000001ff00 */
[----:B------:R-:W-:Y:S01]  /*8540*/  @!P2 IMAD.WIDE R6, R188, 0x2, R14 ;  /* 0x00000002bc06a825 */ /* 0x000fe200078e020e */
[----:B------:R1:W5:Y:S03]  /*8550*/  @!P2 LD.E.64 R28, desc[UR50][R8.64] ;  /* 0x00000032081ca980 */ /* 0x000366000c101b00 */
[--C-:B------:R-:W-:Y:S01]  /*8560*/  @!P3 IMAD.X R3, R3, 0x1, R12.reuse, P0 ;  /* 0x000000010303b824 */ /* 0x100fe200000e060c */
[----:B------:R1:W5:Y:S01]  /*8570*/  @!P2 LD.E.64 R26, desc[UR50][R6.64] ;  /* 0x00000032061aa980 */ /* 0x000362000c101b00 */
[----:B------:R-:W-:-:S03]  /*8580*/  @!P3 IMAD.X R5, R5, 0x1, R12, P1 ;  /* 0x000000010505b824 */ /* 0x000fc600008e060c */
[----:B------:R1:W5:Y:S04]  /*8590*/  @!P3 LD.E.64 R20, desc[UR50][R2.64] ;  /* 0x000000320214b980 */ /* 0x000368000c101b00 */
[----:B------:R1:W5:Y:S02]  /*85a0*/  @!P3 LD.E.64 R24, desc[UR50][R4.64] ;  /* 0x000000320418b980 */ /* 0x000364000c101b00 */
.L_x_3562:
[----:B------:R-:W-:Y:S05]  /*85b0*/  BSYNC B1 ;  /* 0x0000000000017941 */ /* 0x000fea0003800000 */
.L_x_3561:
[----:B-12--5:R-:W-:Y:S01]  /*85c0*/  IMAD.MOV.U32 R2, RZ, RZ, R26 ;  /* 0x000000ffff027224 */ /* 0x026fe200078e001a */
[----:B------:R-:W-:Y:S01]  /*85d0*/  UMOV UR4, 0xffffffff ;  /* 0xffffffff00047882 */ /* 0x000fe20000000000 */
[----:B------:R-:W-:Y:S02]  /*85e0*/  IMAD.MOV.U32 R3, RZ, RZ, R27 ;  /* 0x000000ffff037224 */ /* 0x000fe400078e001b */
[----:B------:R-:W-:Y:S02]  /*85f0*/  IMAD.MOV.U32 R4, RZ, RZ, R24 ;  /* 0x000000ffff047224 */ /* 0x000fe400078e0018 */
[----:B---3--:R-:W-:Y:S01]  /*8600*/  IMAD.MOV.U32 R5, RZ, RZ, R25 ;  /* 0x000000ffff057224 */ /* 0x008fe200078e0019 */
[----:B------:R-:W-:Y:S01]  /*8610*/  PRMT R37, R3, 0x5410, R2 ;  /* 0x0000541003257816 */ /* 0x000fe20000000002 */
[----:B------:R-:W-:Y:S01]  /*8620*/  IMAD.MOV.U32 R2, RZ, RZ, R28 ;  /* 0x000000ffff027224 */ /* 0x000fe200078e001c */
[----:B------:R-:W-:Y:S01]  /*8630*/  PRMT R44, R4, 0x7610, R44 ;  /* 0x00007610042c7816 */ /* 0x000fe2000000002c */
[----:B------:R-:W-:Y:S01]  /*8640*/  IMAD.MOV.U32 R3, RZ, RZ, R29 ;  /* 0x000000ffff037224 */ /* 0x000fe200078e001d */
[----:B------:R-:W-:Y:S01]  /*8650*/  PRMT R45, R5, 0x7610, R45 ;  /* 0x00007610052d7816 */ /* 0x000fe2000000002d */
[----:B------:R-:W-:-:S02]  /*8660*/  IMAD.MOV.U32 R4, RZ, RZ, R20 ;  /* 0x000000ffff047224 */ /* 0x000fc400078e0014 */
[----:B------:R-:W-:Y:S01]  /*8670*/  IMAD.MOV.U32 R5, RZ, RZ, R21 ;  /* 0x000000ffff057224 */ /* 0x000fe200078e0015 */
[----:B------:R-:W-:Y:S02]  /*8680*/  PRMT R40, R2, 0x5410, R3 ;  /* 0x0000541002287816 */ /* 0x000fe40000000003 */
[----:B------:R-:W-:Y:S02]  /*8690*/  CS2R R2, SRZ ;  /* 0x0000000000027805 */ /* 0x000fe4000001ff00 */
[----:B------:R-:W-:Y:S02]  /*86a0*/  PRMT R44, R44, 0x5410, R4 ;  /* 0x000054102c2c7816 */ /* 0x000fe40000000004 */
[----:B------:R-:W-:Y:S01]  /*86b0*/  PRMT R46, R5, 0x7610, R46 ;  /* 0x00007610052e7816 */ /* 0x000fe2000000002e */
[----:B------:R-:W-:Y:S06]  /*86c0*/  BRA.DIV UR4, `(.L_x_3563) ;  /* 0x0000021e04207947 */ /* 0x000fec000b800000 */
[----:B------:R1:W2:Y:S04]  /*86d0*/  SHFL.IDX PT, R5, R10, 0x1, 0x1c1f ;  /* 0x003c1f000a057f89 */ /* 0x0002a800000e0000 */
[----:B------:R1:W3:Y:S04]  /*86e0*/  SHFL.IDX PT, R4, R0, 0x1, 0x1c1f ;  /* 0x003c1f0000047f89 */ /* 0x0002e800000e0000 */
[----:B------:R1:W0:Y:S04]  /*86f0*/  SHFL.IDX PT, R7, R31, 0x1, 0x1c1f ;  /* 0x003c1f001f077f89 */ /* 0x00022800000e0000 */
[----:B----4-:R1:W4:Y:S02]  /*8700*/  SHFL.IDX PT, R14, R30, 0x1, 0x1c1f ;  /* 0x003c1f001e0e7f89 */ /* 0x01032400000e0000 */
.L_x_3908:
[----:B------:R-:W-:Y:S01]  /*8710*/  VIADD R32, R32, 0x20 ;  /* 0x0000002020207836 */ /* 0x000fe20000000000 */
[----:B01----:R-:W-:Y:S01]  /*8720*/  LEA.HI R0, R229, R229, RZ, 0x1 ;  /* 0x000000e5e5007211 */ /* 0x003fe200078f08ff */
[----:B------:R-:W-:Y:S01]  /*8730*/  BSSY B1, `(.L_x_3564) ;  /* 0x0000021000017945 */ /* 0x000fe20003800000 */
[----:B------:R-:W-:Y:S01]  /*8740*/  IMAD.SHL.U32 R34, R198, 0x40, RZ ;  /* 0x00000040c6227824 */ /* 0x000fe200078e00ff */
        /* <DEDUP_REMOVED lines=9> */
[----:B---3--:R-:W-:Y:S01]  /*87e0*/  IMAD.MOV.U32 R2, RZ, RZ, R4 ;  /* 0x000000ffff027224 */ /* 0x008fe200078e0004 */
[----:B------:R-:W-:Y:S01]  /*87f0*/  ISETP.GE.AND P2, PT, R188, UR4, PT ;  /* 0x00000004bc007c0c */ /* 0x000fe2000bf46270 */
[----:B--2---:R-:W-:Y:S01]  /*8800*/  IMAD.MOV.U32 R3, RZ, RZ, R5 ;  /* 0x000000ffff037224 */ /* 0x004fe200078e0005 */
[----:B------:R-:W-:Y:S01]  /*8810*/  ISETP.GE.AND P3, PT, R217, UR4, PT ;  /* 0x00000004d9007c0c */ /* 0x000fe2000bf66270 */
[----:B----4-:R-:W-:Y:S01]  /*8820*/  IMAD.MOV.U32 R8, RZ, RZ, R14 ;  /* 0x000000ffff087224 */ /* 0x010fe200078e000e */
[----:B------:R-:W-:Y:S01]  /*8830*/  CS2R R12, SRZ ;  /* 0x00000000000c7805 */ /* 0x000fe2000001ff00 */
[----:B------:R-:W-:-:S08]  /*8840*/  IMAD.MOV.U32 R9, RZ, RZ, R7 ;  /* 0x000000ffff097224 */ /* 0x000fd000078e0007 */
[----:B------:R-:W-:Y:S02]  /*8850*/  @!P2 IMAD.WIDE R30, R188, 0x2, R2 ;  /* 0x00000002bc1ea825 */ /* 0x000fe400078e0202 */
[C---:B------:R-:W-:Y:S02]  /*8860*/  @!P3 SHF.L.U64.HI R32, R217.reuse, 0x1, R36 ;  /* 0x00000001d920b819 */ /* 0x040fe40000010224 */
[----:B------:R-:W-:Y:S01]  /*8870*/  @!P3 IMAD.SHL.U32 R3, R217, 0x2, RZ ;  /* 0x00000002d903b824 */ /* 0x000fe200078e00ff */
[----:B------:R-:W-:Y:S01]  /*8880*/  CS2R R10, SRZ ;  /* 0x00000000000a7805 */ /* 0x000fe2000001ff00 */
[----:B------:R0:W5:Y:S03]  /*8890*/  @!P2 LD.E.64 R12, desc[UR50][R30.64] ;  /* 0x000000321e0ca980 */ /* 0x000166000c101b00 */
[-C--:B------:R-:W-:Y:S02]  /*88a0*/  @!P3 IADD3 R4, P0, R4, R3.reuse, RZ ;  /* 0x000000030404b210 */ /* 0x080fe40007f1e0ff */
[----:B------:R-:W-:Y:S01]  /*88b0*/  @!P3 IADD3 R6, P1, R14, R3, RZ ;  /* 0x000000030e06b210 */ /* 0x000fe20007f3e0ff */
[----:B------:R-:W-:Y:S01]  /*88c0*/  @!P2 IMAD.WIDE R14, R188, 0x2, R8 ;  /* 0x00000002bc0ea825 */ /* 0x000fe200078e0208 */
[----:B------:R-:W-:-:S02]  /*88d0*/  CS2R R2, SRZ ;  /* 0x0000000000027805 */ /* 0x000fc4000001ff00 */
[----:B------:R-:W-:Y:S01]  /*88e0*/  CS2R R8, SRZ ;  /* 0x0000000000087805 */ /* 0x000fe2000001ff00 */
[--C-:B------:R-:W-:Y:S02]  /*88f0*/  @!P3 IMAD.X R5, R5, 0x1, R32.reuse, P0 ;  /* 0x000000010505b824 */ /* 0x100fe400000e0620 */
[----:B------:R-:W-:Y:S01]  /*8900*/  @!P3 IMAD.X R7, R7, 0x1, R32, P1 ;  /* 0x000000010707b824 */ /* 0x000fe200008e0620 */
[----:B------:R0:W5:Y:S04]  /*8910*/  @!P2 LD.E.64 R2, desc[UR50][R14.64] ;  /* 0x000000320e02a980 */ /* 0x000168000c101b00 */
[----:B------:R0:W5:Y:S04]  /*8920*/  @!P3 LD.E.64 R10, desc[UR50][R4.64] ;  /* 0x00000032040ab980 */ /* 0x000168000c101b00 */
[----:B------:R0:W5:Y:S02]  /*8930*/  @!P3 LD.E.64 R8, desc[UR50][R6.64] ;  /* 0x000000320608b980 */ /* 0x000164000c101b00 */
.L_x_3565:
[----:B------:R-:W-:Y:S05]  /*8940*/  BSYNC B1 ;  /* 0x0000000000017941 */ /* 0x000fea0003800000 */
.L_x_3564:
[----:B------:R-:W1:Y:S01]  /*8950*/  SYNCS.PHASECHK.TRANS64.TRYWAIT P0, [R18+URZ+0x38800], R35 ;  /* 0x03880023120075a7 */ /* 0x000e62000800017f */
[----:B0-2---:R-:W-:Y:S01]  /*8960*/  LOP3.LUT R5, R34, 0x1c0, RZ, 0xc0, !PT ;  /* 0x000001c022057812 */ /* 0x005fe200078ec0ff */
[----:B-----5:R-:W-:Y:S01]  /*8970*/  IMAD.MOV.U32 R6, RZ, RZ, R2 ;  /* 0x000000ffff067224 */ /* 0x020fe200078e0002 */
[----:B------:R-:W-:Y:S01]  /*8980*/  VIADDMNMX R30, R33, -R195, 0x40, PT ;  /* 0x00000040211e7446 */ /* 0x000fe200038009c3 */
[----:B----4-:R-:W-:Y:S01]  /*8990*/  IMAD.MOV.U32 R14, RZ, RZ, R12 ;  /* 0x000000ffff0e7224 */ /* 0x010fe200078e000c */
[----:B---3--:R-:W-:Y:S01]  /*89a0*/  LOP3.LUT R4, R5, 0x18, R16, 0xf8, !PT ;  /* 0x0000001805047812 */ /* 0x008fe200078ef810 */
[----:B------:R-:W-:Y:S01]  /*89b0*/  IMAD.MOV.U32 R7, RZ, RZ, R9 ;  /* 0x000000ffff077224 */ /* 0x000fe200078e0009 */
[----:B------:R-:W-:Y:S01]  /*89c0*/  SHF.R.U32.HI R5, RZ, 0x3, R5 ;  /* 0x00000003ff057819 */ /* 0x000fe20000011605 */
[----:B------:R-:W-:Y:S01]  /*89d0*/  BSSY B1, `(.L_x_3566) ;  /* 0x0000014000017945 */ /* 0x000fe20003800000 */
[----:B------:R-:W-:Y:S01]  /*89e0*/  PRMT R31, R31, 0x5410, R6 ;  /* 0x000054101f1f7816 */ /* 0x000fe20000000006 */
[----:B------:R-:W-:Y:S01]  /*89f0*/  IMAD.MOV.U32 R6, RZ, RZ, R8 ;  /* 0x000000ffff067224 */ /* 0x000fe200078e0008 */
[----:B------:R-:W-:Y:S01]  /*8a00*/  LOP3.LUT R5, R4, R5, RZ, 0x3c, !PT ;  /* 0x0000000504057212 */ /* 0x000fe200078e3cff */
[----:B------:R-:W-:Y:S01]  /*8a10*/  IMAD.MOV.U32 R4, RZ, RZ, R3 ;  /* 0x000000ffff047224 */ /* 0x000fe200078e0003 */
[----:B------:R-:W-:-:S02]  /*8a20*/  PRMT R34, R34, 0x5410, R14 ;  /* 0x0000541022227816 */ /* 0x000fc4000000000e */
[----:B------:R-:W-:Y:S01]  /*8a30*/  PRMT R31, R7, 0x7610, R31 ;  /* 0x00007610071f7816 */ /* 0x000fe2000000001f */
[----:B------:R-:W-:Y:S01]  /*8a40*/  IMAD R5, R220, 0x200, R5 ;  /* 0x00000200dc057824 */ /* 0x000fe200078e0205 */
[----:B------:R-:W-:Y:S01]  /*8a50*/  PRMT R32, R6, 0x5410, R4 ;  /* 0x0000541006207816 */ /* 0x000fe20000000004 */
[----:B------:R-:W-:Y:S01]  /*8a60*/  IMAD.MOV.U32 R4, RZ, RZ, R13 ;  /* 0x000000ffff047224 */ /* 0x000fe200078e000d */
[----:B------:R-:W-:Y:S01]  /*8a70*/  LOP3.LUT P2, RZ, R198, 0x4, RZ, 0xc0, !PT ;  /* 0x00000004c6ff7812 */ /* 0x000fe2000784c0ff */
[----:B------:R-:W-:Y:S01]  /*8a80*/  IMAD.MOV.U32 R6, RZ, RZ, R10 ;  /* 0x000000ffff067224 */ /* 0x000fe200078e000a */
[----:B------:R-:W-:Y:S01]  /*8a90*/  ISETP.GE.AND P1, PT, R185, R30, PT ;  /* 0x0000001eb900720c */ /* 0x000fe20003f26270 */
[----:B------:R-:W-:Y:S01]  /*8aa0*/  IMAD R15, R5, 0x2, R18 ;  /* 0x00000002050f7824 */ /* 0x000fe200078e0212 */
[----:B------:R-:W-:Y:S01]  /*8ab0*/  PRMT R47, R4, 0x7610, R47 ;  /* 0x00007610042f7816 */ /* 0x000fe2000000002f */
[----:B------:R-:W-:Y:S01]  /*8ac0*/  IMAD.MOV.U32 R5, RZ, RZ, R11 ;  /* 0x000000ffff057224 */ /* 0x000fe200078e000b */
[----:B------:R-:W-:Y:S01]  /*8ad0*/  PRMT R33, R6, 0x7610, R33 ;  /* 0x0000761006217816 */ /* 0x000fe20000000021 */
[----:B------:R-:W-:-:S02]  /*8ae0*/  VIADD R4, R15, 0x20400 ;  /* 0x000204000f047836 */ /* 0x000fc40000000000 */
[----:B------:R-:W-:Y:S01]  /*8af0*/  VIADD R14, R15, 0x20440 ;  /* 0x000204400f0e7836 */ /* 0x000fe20000000000 */
[----:B-1----:R-:W-:Y:S06]  /*8b00*/  @!P0 BRA `(.L_x_3567) ;  /* 0x0000021800808947 */ /* 0x002fec0003800000 */
.L_x_3909:
[----:B------:R-:W-:Y:S05]  /*8b10*/  BSYNC B1 ;  /* 0x0000000000017941 */ /* 0x000fea0003800000 */
.L_x_3566:
        /* <DEDUP_REMOVED lines=9> */
[----:B------:R-:W1:Y:S01]  /*8bb0*/  LDS.128 R4, [R15+0x20400] ;  /* 0x020400000f047984 */ /* 0x000e620000000c00 */
[----:B------:R-:W-:Y:S02]  /*8bc0*/  SHF.R.U32.HI R39, RZ, 0x10, R27 ;  /* 0x00000010ff277819 */ /* 0x000fe4000001161b */
[--C-:B------:R-:W-:Y:S02]  /*8bd0*/  SHF.R.U32.HI R36, RZ, 0x10, R29.reuse ;  /* 0x00000010ff247819 */ /* 0x100fe4000001161d */
[----:B0-----:R-:W-:Y:S02]  /*8be0*/  SHF.R.U64 R35, R28, 0x10, R29 ;  /* 0x000000101c237819 */ /* 0x001fe4000000121d */
[----:B------:R-:W-:Y:S02]  /*8bf0*/  PRMT R39, R37, 0x5410, R39 ;  /* 0x0000541025277816 */ /* 0x000fe40000000027 */
[----:B------:R-:W-:Y:S02]  /*8c00*/  SHF.R.U64 R38, R26, 0x10, R27 ;  /* 0x000000101a267819 */ /* 0x000fe4000000121b */
[----:B------:R-:W-:-:S02]  /*8c10*/  PRMT R36, R40, 0x5432, R36 ;  /* 0x0000543228247816 */ /* 0x000fc40000000024 */
[----:B------:R-:W-:Y:S01]  /*8c20*/  PRMT R35, R40, 0x5410, R35 ;  /* 0x0000541028237816 */ /* 0x000fe20000000023 */
[----:B------:R-:W-:Y:S01]  /*8c30*/  IMAD.U32 R40, R39, 0x10000, RZ ;  /* 0x0001000027287824 */ /* 0x000fe200078e00ff */
[----:B------:R-:W-:Y:S01]  /*8c40*/  PRMT R38, R37, 0x5432, R38 ;  /* 0x0000543225267816 */ /* 0x000fe20000000026 */
[C---:B------:R-:W-:Y:S01]  /*8c50*/  IMAD.U32 R37, R36.reuse, 0x10000, RZ ;  /* 0x0001000024257824 */ /* 0x040fe200078e00ff */
[----:B------:R-:W-:Y:S02]  /*8c60*/  LOP3.LUT R39, R39, 0xffff0000, RZ, 0xc0, !PT ;  /* 0xffff000027277812 */ /* 0x000fe400078ec0ff */
[----:B------:R-:W-:Y:S02]  /*8c70*/  LOP3.LUT R36, R36, 0xffff0000, RZ, 0xc0, !PT ;  /* 0xffff000024247812 */ /* 0x000fe400078ec0ff */
[C---:B-1----:R-:W-:Y:S01]  /*8c80*/  LOP3.LUT R27, R6.reuse, 0xffff0000, RZ, 0xc0, !PT ;  /* 0xffff0000061b7812 */ /* 0x042fe200078ec0ff */
[----:B------:R-:W-:Y:S01]  /*8c90*/  IMAD.U32 R26, R6, 0x10000, RZ ;  /* 0x00010000061a7824 */ /* 0x000fe200078e00ff */
[C---:B------:R-:W-:Y:S01]  /*8ca0*/  LOP3.LUT R29, R7.reuse, 0xffff0000, RZ, 0xc0, !PT ;  /* 0xffff0000071d7812 */ /* 0x040fe200078ec0ff */
[----:B------:R-:W-:-:S02]  /*8cb0*/  IMAD.U32 R28, R7, 0x10000, RZ ;  /* 0x00010000071c7824 */ /* 0x000fc400078e00ff */
[C---:B------:R-:W-:Y:S01]  /*8cc0*/  FMUL.FTZ R41, R27.reuse, R40 ;  /* 0x000000281b297220 */ /* 0x040fe20000410000 */
[----:B------:R-:W-:Y:S01]  /*8cd0*/  FMUL.FTZ R27, R27, R37 ;  /* 0x000000251b1b7220 */ /* 0x000fe20000410000 */
[C---:B------:R-:W-:Y:S01]  /*8ce0*/  FMUL.FTZ R43, R29.reuse, R39 ;  /* 0x000000271d2b7220 */ /* 0x040fe20000410000 */
[----:B------:R-:W-:Y:S02]  /*8cf0*/  IMAD.U32 R6, R4, 0x10000, RZ ;  /* 0x0001000004067824 */ /* 0x000fe400078e00ff */
[C---:B------:R-:W-:Y:S01]  /*8d00*/  FFMA.FTZ R41, R26.reuse, R37, -R41 ;  /* 0x000000251a297223 */ /* 0x040fe20000010829 */
[----:B------:R-:W-:Y:S01]  /*8d10*/  FMUL.FTZ R37, R29, R36 ;  /* 0x000000241d257220 */ /* 0x000fe20000410000 */
[----:B------:R-:W-:Y:S02]  /*8d20*/  IMAD.U32 R7, R5, 0x10000, RZ ;  /* 0x0001000005077824 */ /* 0x000fe400078e00ff */
[----:B------:R-:W-:Y:S01]  /*8d30*/  FFMA.FTZ R40, R26, R40, R27 ;  /* 0x000000281a287223 */ /* 0x000fe2000001001b */
[----:B------:R-:W-:Y:S01]  /*8d40*/  IMAD.U32 R29, R38, 0x10000, RZ ;  /* 0x00010000261d7824 */ /* 0x000fe200078e00ff */
[----:B------:R-:W-:Y:S01]  /*8d50*/  LOP3.LUT R4, R4, 0xffff0000, RZ, 0xc0, !PT ;  /* 0xffff000004047812 */ /* 0x000fe200078ec0ff */
[----:B------:R-:W-:Y:S01]  /*8d60*/  IMAD.U32 R27, R35, 0x10000, RZ ;  /* 0x00010000231b7824 */ /* 0x000fe200078e00ff */
[----:B------:R-:W-:Y:S01]  /*8d70*/  LOP3.LUT R5, R5, 0xffff0000, RZ, 0xc0, !PT ;  /* 0xffff000005057812 */ /* 0x000fe200078ec0ff */
[----:B------:R-:W-:Y:S01]  /*8d80*/  FFMA.FTZ R43, R28, R36, -R43 ;  /* 0x000000241c2b7223 */ /* 0x000fe2000001082b */
[----:B------:R-:W-:Y:S01]  /*8d90*/  LOP3.LUT R38, R38, 0xffff0000, RZ, 0xc0, !PT ;  /* 0xffff000026267812 */ /* 0x000fe200078ec0ff */
[----:B------:R-:W-:Y:S01]  /*8da0*/  FFMA.FTZ R42, R28, R39, R37 ;  /* 0x000000271c2a7223 */ /* 0x000fe20000010025 */
[----:B------:R-:W-:Y:S01]  /*8db0*/  LOP3.LUT R26, R35, 0xffff0000, RZ, 0xc0, !PT ;  /* 0xffff0000231a7812 */ /* 0x000fe200078ec0ff */
[C---:B------:R-:W-:Y:S01]  /*8dc0*/  FMUL.FTZ R35, R4.reuse, R29 ;  /* 0x0000001d04237220 */ /* 0x040fe20000410000 */
[----:B------:R-:W-:Y:S01]  /*8dd0*/  FMUL.FTZ R28, R4, R27 ;  /* 0x0000001b041c7220 */ /* 0x000fe20000410000 */
[----:B------:R-:W-:-:S02]  /*8de0*/  FMUL.FTZ R36, R5, R38 ;  /* 0x0000002605247220 */ /* 0x000fc40000410000 */
[-C--:B------:R-:W-:Y:S01]  /*8df0*/  FMUL.FTZ R37, R5, R26.reuse ;  /* 0x0000001a05257220 */ /* 0x080fe20000410000 */
[C---:B------:R-:W-:Y:S01]  /*8e00*/  FFMA.FTZ R4, R6.reuse, R27, -R35 ;  /* 0x0000001b06047223 */ /* 0x040fe20000010823 */
[----:B------:R-:W-:Y:S01]  /*8e10*/  FFMA.FTZ R29, R6, R29, R28 ;  /* 0x0000001d061d7223 */ /* 0x000fe2000001001c */
[C---:B------:R-:W-:Y:S01]  /*8e20*/  FFMA.FTZ R5, R7.reuse, R26, -R36 ;  /* 0x0000001a07057223 */ /* 0x040fe20000010824 */
[----:B------:R-:W-:Y:S01]  /*8e30*/  FFMA.FTZ R38, R7, R38, R37 ;  /* 0x0000002607267223 */ /* 0x000fe20000010025 */
[----:B------:R-:W-:Y:S02]  /*8e40*/  F2FP.BF16.F32.PACK_AB R6, R40, R41 ;  /* 0x000000292806723e */ /* 0x000fe400000010ff */
[----:B------:R-:W-:Y:S02]  /*8e50*/  F2FP.BF16.F32.PACK_AB R7, R42, R43 ;  /* 0x0000002b2a07723e */ /* 0x000fe400000010ff */
[----:B------:R-:W-:Y:S02]  /*8e60*/  F2FP.BF16.F32.PACK_AB R4, R29, R4 ;  /* 0x000000041d04723e */ /* 0x000fe400000010ff */
[----:B------:R-:W-:-:S05]  /*8e70*/  F2FP.BF16.F32.PACK_AB R5, R38, R5 ;  /* 0x000000052605723e */ /* 0x000fca00000010ff */
[----:B------:R1:W-:Y:S02]  /*8e80*/  STS.128 [R15+0x20400], R4 ;  /* 0x020400040f007388 */ /* 0x0003e40000000c00 */
.L_x_3571:
[----:B------:R-:W-:Y:S05]  /*8e90*/  BSYNC B2 ;  /* 0x0000000000027941 */ /* 0x000fea0003800000 */
.L_x_3570:
[----:B------:R-:W-:Y:S05]  /*8ea0*/  @P1 BRA `(.L_x_3569) ;  /* 0x0000000000b81947 */ /* 0x000fea0003800000 */
[----:B-1----:R-:W1:Y:S01]  /*8eb0*/  LDS.128 R4, [R14] ;  /* 0x000000000e047984 */ /* 0x002e620000000c00 */
        /* <DEDUP_REMOVED lines=8> */
[----:B------:R-:W-:-:S02]  /*8f40*/  PRMT R26, R44, 0x5432, R26 ;  /* 0x000054322c1a7816 */ /* 0x000fc4000000001a */
[----:B------:R-:W-:Y:S02]  /*8f50*/  LOP3.LUT R35, R35, 0xffff0000, RZ, 0xc0, !PT ;  /* 0xffff000023237812 */ /* 0x000fe400078ec0ff */
[----:B------:R-:W-:Y:S02]  /*8f60*/  LOP3.LUT R27, R27, 0xffff0000, RZ, 0xc0, !PT ;  /* 0xffff00001b1b7812 */ /* 0x000fe400078ec0ff */
[----:B------:R-:W-:Y:S02]  /*8f70*/  PRMT R29, R44, 0x5410, R29 ;  /* 0x000054102c1d7816 */ /* 0x000fe4000000001d */
[C---:B-1----:R-:W-:Y:S01]  /*8f80*/  LOP3.LUT R21, R6.reuse, 0xffff0000, RZ, 0xc0, !PT ;  /* 0xffff000006157812 */ /* 0x042fe200078ec0ff */
[----:B------:R-:W-:Y:S01]  /*8f90*/  IMAD.U32 R20, R6, 0x10000, RZ ;  /* 0x0001000006147824 */ /* 0x000fe200078e00ff */
[C---:B------:R-:W-:Y:S01]  /*8fa0*/  LOP3.LUT R25, R7.reuse, 0xffff0000, RZ, 0xc0, !PT ;  /* 0xffff000007197812 */ /* 0x040fe200078ec0ff */
[----:B------:R-:W-:Y:S02]  /*8fb0*/  IMAD.U32 R24, R7, 0x10000, RZ ;  /* 0x0001000007187824 */ /* 0x000fe400078e00ff */
[C---:B------:R-:W-:Y:S01]  /*8fc0*/  FMUL.FTZ R37, R21.reuse, R36 ;  /* 0x0000002415257220 */ /* 0x040fe20000410000 */
[----:B------:R-:W-:Y:S01]  /*8fd0*/  FMUL.FTZ R21, R21, R28 ;  /* 0x0000001c15157220 */ /* 0x000fe20000410000 */
[C---:B------:R-:W-:Y:S01]  /*8fe0*/  IMAD.U32 R6, R4.reuse, 0x10000, RZ ;  /* 0x0001000004067824 */ /* 0x040fe200078e00ff */
[----:B------:R-:W-:Y:S01]  /*8ff0*/  LOP3.LUT R4, R4, 0xffff0000, RZ, 0xc0, !PT ;  /* 0xffff000004047812 */ /* 0x000fe200078ec0ff */
[----:B------:R-:W-:-:S02]  /*9000*/  IMAD.U32 R7, R5, 0x10000, RZ ;  /* 0x0001000005077824 */ /* 0x000fc400078e00ff */
[C---:B------:R-:W-:Y:S01]  /*9010*/  FFMA.FTZ R36, R20.reuse, R36, R21 ;  /* 0x0000002414247223 */ /* 0x040fe20000010015 */
[----:B------:R-:W-:Y:S01]  /*9020*/  FFMA.FTZ R37, R20, R28, -R37 ;  /* 0x0000001c14257223 */ /* 0x000fe20000010825 */
[C---:B------:R-:W-:Y:S01]  /*9030*/  IMAD.U32 R21, R26.reuse, 0x10000, RZ ;  /* 0x000100001a157824 */ /* 0x040fe200078e00ff */
[----:B------:R-:W-:Y:S01]  /*9040*/  LOP3.LUT R5, R5, 0xffff0000, RZ, 0xc0, !PT ;  /* 0xffff000005057812 */ /* 0x000fe200078ec0ff */
[C---:B------:R-:W-:Y:S01]  /*9050*/  FMUL.FTZ R39, R25.reuse, R35 ;  /* 0x0000002319277220 */ /* 0x040fe20000410000 */
[-C--:B------:R-:W-:Y:S01]  /*9060*/  FMUL.FTZ R41, R25, R27.reuse ;  /* 0x0000001b19297220 */ /* 0x080fe20000410000 */
[C---:B------:R-:W-:Y:S01]  /*9070*/  LOP3.LUT R20, R29.reuse, 0xffff0000, RZ, 0xc0, !PT ;  /* 0xffff00001d147812 */ /* 0x040fe200078ec0ff */
[----:B------:R-:W-:Y:S01]  /*9080*/  IMAD.U32 R25, R29, 0x10000, RZ ;  /* 0x000100001d197824 */ /* 0x000fe200078e00ff */
[----:B------:R-:W-:Y:S01]  /*9090*/  LOP3.LUT R26, R26, 0xffff0000, RZ, 0xc0, !PT ;  /* 0xffff00001a1a7812 */ /* 0x000fe200078ec0ff */
        /* <DEDUP_REMOVED lines=15> */
.L_x_3569:
[----:B------:R-:W-:Y:S05]  /*9190*/  BSYNC B1 ;  /* 0x0000000000017941 */ /* 0x000fea0003800000 */
.L_x_3568:
        /* <DEDUP_REMOVED lines=20> */
[----:B------:R-:W-:Y:S01]  /*92e0*/  PRMT R20, R34, 0x5432, R20 ;  /* 0x0000543222147816 */ /* 0x000fe20000000014 */
        /* <DEDUP_REMOVED lines=8> */
[----:B------:R-:W-:Y:S01]  /*9370*/  FMUL.FTZ R36, R7, R28 ;  /* 0x0000001c07247220 */ /* 0x000fe20000410000 */
[----:B------:R-:W-:-:S02]  /*9380*/  IMAD.U32 R4, R5, 0x10000, RZ ;  /* 0x0001000005047824 */ /* 0x000fc400078e00ff */
[C---:B------:R-:W-:Y:S01]  /*9390*/  FFMA.FTZ R21, R12.reuse, R25, -R21 ;  /* 0x000000190c157223 */ /* 0x040fe20000010815 */
[----:B------:R-:W-:Y:S01]  /*93a0*/  FFMA.FTZ R30, R12, R27, R6 ;  /* 0x0000001b0c1e7223 */ /* 0x000fe20000010006 */
[-C--:B------:R-:W-:Y:S01]  /*93b0*/  FMUL.FTZ R12, R7, R24.reuse ;  /* 0x00000018070c7220 */ /* 0x080fe20000410000 */
[----:B------:R-:W-:Y:S01]  /*93c0*/  IMAD.U32 R7, R26, 0x10000, RZ ;  /* 0x000100001a077824 */ /* 0x000fe200078e00ff */
[----:B------:R-:W-:Y:S01]  /*93d0*/  LOP3.LUT R5, R5, 0xffff0000, RZ, 0xc0, !PT ;  /* 0xffff000005057812 */ /* 0x000fe200078ec0ff */
[----:B------:R-:W-:Y:S01]  /*93e0*/  IMAD.U32 R6, R20, 0x10000, RZ ;  /* 0x0001000014067824 */ /* 0x000fe200078e00ff */
[----:B------:R-:W-:Y:S01]  /*93f0*/  LOP3.LUT R26, R26, 0xffff0000, RZ, 0xc0, !PT ;  /* 0xffff00001a1a7812 */ /* 0x000fe200078ec0ff */
[C---:B------:R-:W-:Y:S01]  /*9400*/  FFMA.FTZ R36, R13.reuse, R24, -R36 ;  /* 0x000000180d247223 */ /* 0x040fe20000010824 */
[----:B------:R-:W-:Y:S01]  /*9410*/  LOP3.LUT R20, R20, 0xffff0000, RZ, 0xc0, !PT ;  /* 0xffff000014147812 */ /* 0x000fe200078ec0ff */
[----:B------:R-:W-:Y:S01]  /*9420*/  FFMA.FTZ R25, R13, R28, R12 ;  /* 0x0000001c0d197223 */ /* 0x000fe2000001000c */
[CC--:B------:R-:W-:Y:S01]  /*9430*/  FMUL.FTZ R13, R3.reuse, R7.reuse ;  /* 0x00000007030d7220 */ /* 0x0c0fe20000410000 */
        /* <DEDUP_REMOVED lines=12> */
.L_x_3574:
[----:B------:R-:W-:Y:S05]  /*9500*/  BSYNC B1 ;  /* 0x0000000000017941 */ /* 0x000fea0003800000 */
.L_x_3573:
[----:B------:R-:W-:Y:S05]  /*9510*/  @P1 BRA `(.L_x_3572) ;  /* 0x0000001400f41947 */ /* 0x000fea0003800000 */
[----:B-1----:R-:W1:Y:S01]  /*9520*/  LDS.128 R4, [R14+0x1000] ;  /* 0x001000000e047984 */ /* 0x002e620000000c00 */
[----:B------:R-:W-:Y:S02]  /*9530*/  SHF.R.U64 R3, R8, 0x10, R9 ;  /* 0x0000001008037819 */ /* 0x000fe40000001209 */
[----:B------:R-:W-:Y:S02]  /*9540*/  SHF.R.U64 R2, R10, 0x10, R11 ;  /* 0x000000100a027819 */ /* 0x000fe4000000120b */
[----:B------:R-:W-:Y:S02]  /*9550*/  SHF.R.U32.HI R8, RZ, 0x10, R9 ;  /* 0x00000010ff087819 */ /* 0x000fe40000011609 */
[----:B------:R-:W-:Y:S02]  /*9560*/  SHF.R.U32.HI R11, RZ, 0x10, R11 ;  /* 0x00000010ff0b7819 */ /* 0x000fe4000001160b */
[----:B------:R-:W-:Y:S02]  /*9570*/  PRMT R31, R31, 0x5410, R8 ;  /* 0x000054101f1f7816 */ /* 0x000fe40000000008 */
[----:B------:R-:W-:-:S02]  /*9580*/  PRMT R34, R34, 0x5410, R11 ;  /* 0x0000541022227816 */ /* 0x000fc4000000000b */
[C---:B------:R-:W-:Y:S01]  /*9590*/  LOP3.LUT R10, R31.reuse, 0xffff0000, RZ, 0xc0, !PT ;  /* 0xffff00001f0a7812 */ /* 0x040fe200078ec0ff */
[----:B------:R-:W-:Y:S01]  /*95a0*/  IMAD.U32 R13, R31, 0x10000, RZ ;  /* 0x000100001f0d7824 */ /* 0x000fe200078e00ff */
[----:B------:R-:W-:Y:S01]  /*95b0*/  PRMT R32, R32, 0x5410, R3 ;  /* 0x0000541020207816 */ /* 0x000fe20000000003 */
[C---:B------:R-:W-:Y:S01]  /*95c0*/  IMAD.U32 R11, R34.reuse, 0x10000, RZ ;  /* 0x00010000220b7824 */ /* 0x040fe200078e00ff */
[----:B------:R-:W-:Y:S02]  /*95d0*/  LOP3.LUT R34, R34, 0xffff0000, RZ, 0xc0, !PT ;  /* 0xffff000022227812 */ /* 0x000fe400078ec0ff */
        /* <DEDUP_REMOVED lines=14> */
[C---:B------:R-:W-:Y:S01]  /*96c0*/  IMAD.U32 R7, R32.reuse, 0x10000, RZ ;  /* 0x0001000020077824 */ /* 0x040fe200078e00ff */
[----:B------:R-:W-:Y:S01]  /*96d0*/  LOP3.LUT R5, R5, 0xffff0000, RZ, 0xc0, !PT ;  /* 0xffff000005057812 */ /* 0x000fe200078ec0ff */
[----:B------:R-:W-:Y:S01]  /*96e0*/  IMAD.U32 R6, R33, 0x10000, RZ ;  /* 0x0001000021067824 */ /* 0x000fe200078e00ff */
[----:B------:R-:W-:Y:S01]  /*96f0*/  LOP3.LUT R32, R32, 0xffff0000, RZ, 0xc0, !PT ;  /* 0xffff000020207812 */ /* 0x000fe200078ec0ff */
[----:B------:R-:W-:Y:S01]  /*9700*/  FFMA.FTZ R20, R9, R34, -R20 ;  /* 0x0000002209147223 */ /* 0x000fe20000010814 */
        /* <DEDUP_REMOVED lines=16> */
.L_x_3559:
        /* <DEDUP_REMOVED lines=34> */
.L_x_3915:
        /* <DEDUP_REMOVED lines=12> */
[----:B-12---:R-:W-:-:S04]  /*9af0*/  IMAD.WIDE R2, R16, 0x2, R2 ;  /* 0x0000000210027825 */ /* 0x006fc800078e0202 */
[----:B----4-:R-:W-:Y:S01]  /*9b00*/  IMAD.WIDE R14, R16, 0x2, R14 ;  /* 0x00000002100e7825 */ /* 0x010fe200078e020e */
[----:B------:R3:W5:Y:S04]  /*9b10*/  LD.E.128 R24, desc[UR50][R2.64] ;  /* 0x0000003202187980 */ /* 0x000768000c101d00 */
[----:B------:R3:W5:Y:S02]  /*9b20*/  LD.E.128 R28, desc[UR50][R14.64] ;  /* 0x000000320e1c7980 */ /* 0x000764000c101d00 */
.L_x_3577:
[----:B------:R-:W-:Y:S05]  /*9b30*/  BSYNC B1 ;  /* 0x0000000000017941 */ /* 0x000fea0003800000 */
.L_x_3576:
[----:B--23-5:R-:W-:Y:S01]  /*9b40*/  IMAD.MOV.U32 R2, RZ, RZ, R28 ;  /* 0x000000ffff027224 */ /* 0x02cfe200078e001c */
[----:B------:R-:W-:Y:S01]  /*9b50*/  UMOV UR4, 0xffffffff ;  /* 0xffffffff00047882 */ /* 0x000fe20000000000 */
[----:B------:R-:W-:Y:S02]  /*9b60*/  IMAD.MOV.U32 R4, RZ, RZ, R30 ;  /* 0x000000ffff047224 */ /* 0x000fe400078e001e */
[----:B------:R-:W-:Y:S02]  /*9b70*/  IMAD.MOV.U32 R5, RZ, RZ, R31 ;  /* 0x000000ffff057224 */ /* 0x000fe400078e001f */
[----:B-1----:R-:W-:Y:S01]  /*9b80*/  IMAD.MOV.U32 R3, RZ, RZ, R29 ;  /* 0x000000ffff037224 */ /* 0x002fe200078e001d */
        /* <DEDUP_REMOVED lines=14> */
[----:B------:R1:W3:Y:S04]  /*9c70*/  SHFL.IDX PT, R2, R0, 0x1, 0x1c1f ;  /* 0x003c1f0000027f89 */ /* 0x0002e800000e0000 */
[----:B0-----:R-:W0:Y:S04]  /*9c80*/  SHFL.IDX PT, R6, R6, 0x1, 0x1c1f ;  /* 0x003c1f0006067f89 */ /* 0x001e2800000e0000 */
[----:B----4-:R1:W4:Y:S02]  /*9c90*/  SHFL.IDX PT, R14, R8, 0x1, 0x1c1f ;  /* 0x003c1f00080e7f89 */ /* 0x01032400000e0000 */
.L_x_3921:
[----:B------:R-:W2:Y:S01]  /*9ca0*/  LDC R21, c[0x0][0x3f4] ;  /* 0x0000fd00ff157b82 */ /* 0x000ea20000000800 */
[----:B-1----:R-:W-:Y:S01]  /*9cb0*/  VIADD R7, R32, 0x20 ;  /* 0x0000002020077836 */ /* 0x002fe20000000000 */
[----:B------:R-:W-:Y:S01]  /*9cc0*/  LEA.HI R0, R229, R229, RZ, 0x1 ;  /* 0x000000e5e5007211 */ /* 0x000fe200078f08ff */
[----:B------:R-:W-:Y:S01]  /*9cd0*/  BSSY B1, `(.L_x_3579) ;  /* 0x0000015000017945 */ /* 0x000fe20003800000 */
[----:B0-----:R-:W-:Y:S01]  /*9ce0*/  IMAD.MOV.U32 R13, RZ, RZ, R6 ;  /* 0x000000ffff0d7224 */ /* 0x001fe200078e0006 */
[----:B------:R-:W-:Y:S02]  /*9cf0*/  CS2R R8, SRZ ;  /* 0x0000000000087805 */ /* 0x000fe4000001ff00 */
[----:B------:R-:W-:Y:S01]  /*9d00*/  ISETP.GE.AND P0, PT, R7, R20, PT ;  /* 0x000000140700720c */ /* 0x000fe20003f06270 */
[----:B----4-:R-:W-:Y:S01]  /*9d10*/  IMAD.MOV.U32 R12, RZ, RZ, R14 ;  /* 0x000000ffff0c7224 */ /* 0x010fe200078e000e */
[----:B------:R-:W-:Y:S02]  /*9d20*/  LOP3.LUT R0, R0, 0xfffffffe, RZ, 0xc0, !PT ;  /* 0xfffffffe00007812 */ /* 0x000fe400078ec0ff */
[----:B------:R-:W-:-:S02]  /*9d30*/  CS2R R6, SRZ ;  /* 0x0000000000067805 */ /* 0x000fc4000001ff00 */
[----:B------:R-:W-:Y:S01]  /*9d40*/  CS2R R10, SRZ ;  /* 0x00000000000a7805 */ /* 0x000fe2000001ff00 */
        /* <DEDUP_REMOVED lines=9> */
[----:B--23--:R-:W-:-:S04]  /*9de0*/  IMAD.WIDE R2, R16, 0x2, R2 ;  /* 0x0000000210027825 */ /* 0x00cfc800078e0202 */
[----:B------:R-:W-:Y:S01]  /*9df0*/  IMAD.WIDE R12, R16, 0x2, R12 ;  /* 0x00000002100c7825 */ /* 0x000fe200078e020c */
[----:B------:R0:W5:Y:S04]  /*9e00*/  LD.E.128 R8, desc[UR50][R2.64] ;  /* 0x0000003202087980 */ /* 0x000168000c101d00 */
[----:B------:R0:W5:Y:S02]  /*9e10*/  LD.E.128 R4, desc[UR50][R12.64] ;  /* 0x000000320c047980 */ /* 0x000164000c101d00 */
.L_x_3580:
[----:B------:R-:W-:Y:S05]  /*9e20*/  BSYNC B1 ;  /* 0x0000000000017941 */ /* 0x000fea0003800000 */
.L_x_3579:
[----:B------:R-:W1:Y:S01]  /*9e30*/  SYNCS.PHASECHK.TRANS64.TRYWAIT P1, [R18+URZ+0x38800], R15 ;  /* 0x0388000f120075a7 */ /* 0x000e62000802017f */
[----:B0-2---:R-:W-:Y:S01]  /*9e40*/  VIADDMNMX R3, R20, -R195, 0x40, PT ;  /* 0x0000004014037446 */ /* 0x005fe200038009c3 */
[C---:B---3--:R-:W-:Y:S01]  /*9e50*/  VIADD R2, R185.reuse, 0x20 ;  /* 0x00000020b9027836 */ /* 0x048fe20000000000 */
[----:B------:R-:W-:Y:S01]  /*9e60*/  ISETP.GE.AND P0, PT, R16, R21, PT ;  /* 0x000000151000720c */ /* 0x000fe20003f06270 */
[----:B-----5:R-:W-:Y:S01]  /*9e70*/  IMAD.MOV.U32 R12, RZ, RZ, R4 ;  /* 0x000000ffff0c7224 */ /* 0x020fe200078e0004 */
[----:B------:R-:W-:Y:S01]  /*9e80*/  BSSY B1, `(.L_x_3581) ;  /* 0x0000010000017945 */ /* 0x000fe20003800000 */
[----:B------:R-:W-:Y:S01]  /*9e90*/  IMAD.MOV.U32 R13, RZ, RZ, R5 ;  /* 0x000000ffff0d7224 */ /* 0x000fe200078e0005 */
[-C--:B------:R-:W-:Y:S01]  /*9ea0*/  ISETP.GE.OR P2, PT, R185, R3.reuse, P0 ;  /* 0x00000003b900720c */ /* 0x080fe20000746670 */
        /* <DEDUP_REMOVED lines=12> */
[----:B-1----:R-:W-:Y:S06]  /*9f70*/  @!P1 BRA `(.L_x_3582) ;  /* 0x0000020800589947 */ /* 0x002fec0003800000 */
.L_x_3922:
[----:B------:R-:W-:Y:S05]  /*9f80*/  BSYNC B1 ;  /* 0x0000000000017941 */ /* 0x000fea0003800000 */
.L_x_3581:
[----:B------:R-:W-:Y:S04]  /*9f90*/  BSSY B1, `(.L_x_3583) ;  /* 0x000006a000017945 */ /* 0x000fe80003800000 */
[----:B------:R-:W-:Y:S05]  /*9fa0*/  @P2 BRA `(.L_x_3584) ;  /* 0x0000000400a02947 */ /* 0x000fea0003800000 */
[----:B------:R-:W-:Y:S01]  /*9fb0*/  IMAD.SHL.U32 R12, R198, 0x40, RZ ;  /* 0x00000040c60c7824 */ /* 0x000fe200078e00ff */
[----:B------:R-:W-:Y:S01]  /*9fc0*/  SHF.R.U64 R44, R28, 0x10, R29 ;  /* 0x000000101c2c7819 */ /* 0x000fe2000000121d */
[----:B------:R-:W-:Y:S01]  /*9fd0*/  IMAD.IADD R14, R16, 0x1, R21 ;  /* 0x00000001100e7824 */ /* 0x000fe200078e0215 */
[----:B------:R-:W-:Y:S02]  /*9fe0*/  SHF.R.U64 R39, R24, 0x10, R25 ;  /* 0x0000001018277819 */ /* 0x000fe40000001219 */
[----:B0-----:R-:W-:Y:S02]  /*9ff0*/  LOP3.LUT R15, R12, 0x1c0, RZ, 0xc0, !PT ;  /* 0x000001c00c0f7812 */ /* 0x001fe400078ec0ff */
[----:B------:R-:W-:Y:S02]  /*a000*/  SHF.R.U32.HI R43, RZ, 0x10, R27 ;  /* 0x00000010ff2b7819 */ /* 0x000fe4000001161b */
[----:B------:R-:W-:Y:S02]  /*a010*/  SHF.R.U32.HI R33, RZ, 0x3, R15 ;  /* 0x00000003ff217819 */ /* 0x000fe4000001160f */
[----:B------:R-:W-:-:S02]  /*a020*/  LOP3.LUT R14, R15, 0x38, R14, 0xf8, !PT ;  /* 0x000000380f0e7812 */ /* 0x000fc400078ef80e */
[----:B------:R-:W-:Y:S02]  /*a030*/  LOP3.LUT R12, R15, 0x38, R16, 0xf8, !PT ;  /* 0x000000380f0c7812 */ /* 0x000fe400078ef810 */
[-C--:B------:R-:W-:Y:S02]  /*a040*/  LOP3.LUT R15, R14, R33.reuse, RZ, 0x3c, !PT ;  /* 0x000000210e0f7212 */ /* 0x080fe400078e3cff */
[----:B------:R-:W-:Y:S02]  /*a050*/  LOP3.LUT R13, R12, R33, RZ, 0x3c, !PT ;  /* 0x000000210c0d7212 */ /* 0x000fe400078e3cff */
[----:B------:R-:W-:Y:S01]  /*a060*/  SHF.R.U32.HI R48, RZ, 0x10, R31 ;  /* 0x00000010ff307819 */ /* 0x000fe2000001161f */
[----:B------:R-:W-:Y:S01]  /*a070*/  IMAD R37, R220, 0x200, R15 ;  /* 0x00000200dc257824 */ /* 0x000fe200078e020f */
[----:B------:R-:W-:Y:S01]  /*a080*/  PRMT R44, R38, 0x5432, R44 ;  /* 0x00005432262c7816 */ /* 0x000fe2000000002c */
[----:B------:R-:W-:Y:S01]  /*a090*/  IMAD R13, R220, 0x200, R13 ;  /* 0x00000200dc0d7824 */ /* 0x000fe200078e020d */
[----:B------:R-:W-:Y:S01]  /*a0a0*/  SHF.R.U32.HI R46, RZ, 0x10, R29 ;  /* 0x00000010ff2e7819 */ /* 0x000fe2000001161d */
[--C-:B------:R-:W-:Y:S01]  /*a0b0*/  IMAD R37, R37, 0x2, R18.reuse ;  /* 0x0000000225257824 */ /* 0x100fe200078e0212 */
[----:B------:R-:W-:Y:S01]  /*a0c0*/  PRMT R39, R41, 0x5410, R39 ;  /* 0x0000541029277816 */ /* 0x000fe20000000027 */
[----:B------:R-:W-:Y:S01]  /*a0d0*/  IMAD R36, R13, 0x2, R18 ;  /* 0x000000020d247824 */ /* 0x000fe200078e0212 */
[----:B------:R-:W-:-:S02]  /*a0e0*/  SHF.R.U32.HI R40, RZ, 0x10, R25 ;  /* 0x00000010ff287819 */ /* 0x000fc40000011619 */
[----:B------:R-:W0:Y:S01]  /*a0f0*/  LDS.128 R32, [R37+0x20400] ;  /* 0x0204000025207984 */ /* 0x000e220000000c00 */
[----:B------:R-:W-:Y:S02]  /*a100*/  SHF.R.U64 R47, R30, 0x10, R31 ;  /* 0x000000101e2f7819 */ /* 0x000fe4000000121f */
[C---:B------:R-:W-:Y:S01]  /*a110*/  PRMT R43, R45.reuse, 0x5410, R43 ;  /* 0x000054102d2b7816 */ /* 0x040fe2000000002b */
[----:B------:R-:W1:Y:S01]  /*a120*/  LDS.128 R12, [R36+0x20400] ;  /* 0x02040000240c7984 */ /* 0x000e620000000c00 */
[----:B------:R-:W-:Y:S01]  /*a130*/  PRMT R48, R45, 0x5432, R48 ;  /* 0x000054322d307816 */ /* 0x000fe20000000030 */
[----:B------:R-:W-:Y:S01]  /*a140*/  IMAD.U32 R45, R44, 0x10000, RZ ;  /* 0x000100002c2d7824 */ /* 0x000fe200078e00ff */
[----:B------:R-:W-:Y:S01]  /*a150*/  PRMT R46, R41, 0x5432, R46 ;  /* 0x00005432292e7816 */ /* 0x000fe2000000002e */
[----:B------:R-:W-:Y:S01]  /*a160*/  IMAD.U32 R41, R39, 0x10000, RZ ;  /* 0x0001000027297824 */ /* 0x000fe200078e00ff */
[----:B------:R-:W-:Y:S02]  /*a170*/  PRMT R40, R49, 0x5432, R40 ;  /* 0x0000543231287816 */ /* 0x000fe40000000028 */
[----:B------:R-:W-:-:S02]  /*a180*/  PRMT R47, R38, 0x5410, R47 ;  /* 0x00005410262f7816 */ /* 0x000fc4000000002f */
        /* <DEDUP_REMOVED lines=10> */
[----:B-1----:R-:W-:-:S02]  /*a230*/  IMAD.U32 R24, R12, 0x10000, RZ ;  /* 0x000100000c187824 */ /* 0x002fc400078e00ff */
[C---:B------:R-:W-:Y:S01]  /*a240*/  FMUL.FTZ R49, R28.reuse, R45 ;  /* 0x0000002d1c317220 */ /* 0x040fe20000410000 */
[C---:B------:R-:W-:Y:S01]  /*a250*/  IMAD.U32 R38, R35.reuse, 0x10000, RZ ;  /* 0x0001000023267824 */ /* 0x040fe200078e00ff */
[----:B------:R-:W-:Y:S01]  /*a260*/  LOP3.LUT R34, R35, 0xffff0000, RZ, 0xc0, !PT ;  /* 0xffff000023227812 */ /* 0x000fe200078ec0ff */
[-C--:B------:R-:W-:Y:S01]  /*a270*/  FMUL.FTZ R35, R28, R41.reuse ;  /* 0x000000291c237220 */ /* 0x080fe20000410000 */
[----:B------:R-:W-:Y:S01]  /*a280*/  LOP3.LUT R12, R12, 0xffff0000, RZ, 0xc0, !PT ;  /* 0xffff00000c0c7812 */ /* 0x000fe200078ec0ff */
[----:B------:R-:W-:Y:S01]  /*a290*/  FFMA.FTZ R49, R24, R41, -R49 ;  /* 0x0000002918317223 */ /* 0x000fe20000010831 */
[----:B------:R-:W-:Y:S02]  /*a2a0*/  IMAD.U32 R28, R46, 0x10000, RZ ;  /* 0x000100002e1c7824 */ /* 0x000fe400078e00ff */
[----:B------:R-:W-:Y:S01]  /*a2b0*/  FMUL.FTZ R41, R29, R44 ;  /* 0x0000002c1d297220 */ /* 0x000fe20000410000 */
[----:B------:R-:W-:Y:S01]  /*a2c0*/  FFMA.FTZ R35, R24, R45, R35 ;  /* 0x0000002d18237223 */ /* 0x000fe20000010023 */
[----:B------:R-:W-:-:S02]  /*a2d0*/  IMAD.U32 R24, R40, 0x10000, RZ ;  /* 0x0001000028187824 */ /* 0x000fc400078e00ff */
[-C--:B------:R-:W-:Y:S01]  /*a2e0*/  FMUL.FTZ R29, R29, R39.reuse ;  /* 0x000000271d1d7220 */ /* 0x080fe20000410000 */
[C---:B------:R-:W-:Y:S02]  /*a2f0*/  IMAD.U32 R25, R13.reuse, 0x10000, RZ ;  /* 0x000100000d197824 */ /* 0x040fe400078e00ff */
[----:B------:R-:W-:Y:S01]  /*a300*/  FFMA.FTZ R50, R12, R39, -R41 ;  /* 0x000000270c327223 */ /* 0x000fe20000010829 */
[----:B------:R-:W-:Y:S01]  /*a310*/  FMUL.FTZ R52, R30, R28 ;  /* 0x0000001c1e347220 */ /* 0x000fe20000410000 */
[----:B------:R-:W-:Y:S01]  /*a320*/  LOP3.LUT R46, R46, 0xffff0000, RZ, 0xc0, !PT ;  /* 0xffff00002e2e7812 */ /* 0x000fe200078ec0ff */
[-C--:B------:R-:W-:Y:S01]  /*a330*/  FMUL.FTZ R39, R30, R24.reuse ;  /* 0x000000181e277220 */ /* 0x080fe20000410000 */
[----:B------:R-:W-:Y:S01]  /*a340*/  LOP3.LUT R13, R13, 0xffff0000, RZ, 0xc0, !PT ;  /* 0xffff00000d0d7812 */ /* 0x000fe200078ec0ff */
[C---:B------:R-:W-:Y:S01]  /*a350*/  FFMA.FTZ R52, R25.reuse, R24, -R52 ;  /* 0x0000001819347223 */ /* 0x040fe20000010834 */
[----:B------:R-:W-:Y:S01]  /*a360*/  LOP3.LUT R40, R40, 0xffff0000, RZ, 0xc0, !PT ;  /* 0xffff000028287812 */ /* 0x000fe200078ec0ff */
        /* <DEDUP_REMOVED lines=44> */
.L_x_3584:
[----:B------:R-:W-:Y:S05]  /*a630*/  BSYNC B1 ;  /* 0x0000000000017941 */ /* 0x000fea0003800000 */
.L_x_3583:
[----:B------:R-:W-:Y:S01]  /*a640*/  PRMT R30, R3, 0x7610, R30 ;  /* 0x00007610031e7816 */ /* 0x000fe2000000001e */
[----:B------:R-:W-:Y:S06]  /*a650*/  @P0 BRA `(.L_x_3572) ;  /* 0x0000000400a40947 */ /* 0x000fec0003800000 */
[----:B------:R-:W0:Y:S01]  /*a660*/  LDL R40, [R1+0x7c] ;  /* 0x00007c0001287983 */ /* 0x000e220000100800 */
[----:B------:R-:W-:Y:S01]  /*a670*/  IMAD.SHL.U32 R3, R2, 0x40, RZ ;  /* 0x0000004002037824 */ /* 0x000fe200078e00ff */
[----:B-1----:R-:W-:Y:S01]  /*a680*/  SHF.R.S32.HI R13, RZ, 0x1f, R2 ;  /* 0x0000001fff0d7819 */ /* 0x002fe20000011402 */
[----:B------:R-:W-:Y:S01]  /*a690*/  IMAD.IADD R21, R16, 0x1, R21 ;  /* 0x0000000110157824 */ /* 0x000fe200078e0215 */
[----:B------:R-:W-:Y:S02]  /*a6a0*/  SHF.R.U64 R32, R4, 0x10, R5 ;  /* 0x0000001004207819 */ /* 0x000fe40000001205 */
[----:B------:R-:W-:Y:S02]  /*a6b0*/  LEA.HI R13, R13, R2, RZ, 0x3 ;  /* 0x000000020d0d7211 */ /* 0x000fe400078f18ff */
[----:B------:R-:W-:Y:S02]  /*a6c0*/  LOP3.LUT R12, R3, 0x1c0, RZ, 0xc0, !PT ;  /* 0x000001c0030c7812 */ /* 0x000fe400078ec0ff */
[----:B------:R-:W-:Y:S01]  /*a6d0*/  PRMT R32, R51, 0x5432, R32 ;  /* 0x0000543233207816 */ /* 0x000fe20000000020 */
[----:B------:R-:W-:Y:S01]  /*a6e0*/  IMAD.SHL.U32 R13, R13, 0x40, RZ ;  /* 0x000000400d0d7824 */ /* 0x000fe200078e00ff */
[----:B------:R-:W-:-:S02]  /*a6f0*/  LOP3.LUT R2, R12, 0x38, R21, 0xf8, !PT ;  /* 0x000000380c027812 */ /* 0x000fc400078ef815 */
[----:B------:R-:W-:Y:S01]  /*a700*/  SHF.R.U32.HI R3, RZ, 0x3, R12 ;  /* 0x00000003ff037819 */ /* 0x000fe2000001160c */
[----:B------:R-:W-:Y:S01]  /*a710*/  IMAD.U32 R33, R32, 0x10000, RZ ;  /* 0x0001000020217824 */ /* 0x000fe200078e00ff */
[----:B------:R-:W-:Y:S02]  /*a720*/  SHF.R.U64 R21, R8, 0x10, R9 ;  /* 0x0000001008157819 */ /* 0x000fe40000001209 */
[----:B------:R-:W-:Y:S02]  /*a730*/  LOP3.LUT R2, R2, R3, RZ, 0x3c, !PT ;  /* 0x0000000302027212 */ /* 0x000fe400078e3cff */
[----:B------:R-:W-:Y:S02]  /*a740*/  LOP3.LUT R3, R13, 0xfffffe00, RZ, 0xc0, !PT ;  /* 0xfffffe000d037812 */ /* 0x000fe400078ec0ff */
[----:B------:R-:W-:Y:S02]  /*a750*/  PRMT R21, R54, 0x5410, R21 ;  /* 0x0000541036157816 */ /* 0x000fe40000000015 */
[----:B------:R-:W-:Y:S01]  /*a760*/  SHF.R.U32.HI R28, RZ, 0x10, R9 ;  /* 0x00000010ff1c7819 */ /* 0x000fe20000011609 */
[----:B------:R-:W-:Y:S01]  /*a770*/  IMAD.IADD R3, R3, 0x1, R2 ;  /* 0x0000000103037824 */ /* 0x000fe200078e0202 */
[----:B------:R-:W-:-:S02]  /*a780*/  SHF.R.U64 R29, R10, 0x10, R11 ;  /* 0x000000100a1d7819 */ /* 0x000fc4000000120b */
[----:B------:R-:W-:Y:S01]  /*a790*/  SHF.R.U32.HI R31, RZ, 0x10, R11 ;  /* 0x00000010ff1f7819 */ /* 0x000fe2000001160b */
[----:B------:R-:W-:Y:S01]  /*a7a0*/  IMAD R3, R3, 0x2, R18 ;  /* 0x0000000203037824 */ /* 0x000fe200078e0212 */
[----:B------:R-:W-:Y:S02]  /*a7b0*/  SHF.R.U32.HI R34, RZ, 0x10, R5 ;  /* 0x00000010ff227819 */ /* 0x000fe40000011605 */
[----:B------:R-:W-:Y:S02]  /*a7c0*/  SHF.R.U32.HI R37, RZ, 0x10, R7 ;  /* 0x00000010ff257819 */ /* 0x000fe40000011607 */
[----:B------:R-:W1:Y:S01]  /*a7d0*/  LDS.128 R24, [R3+0x20400] ;  /* 0x0204000003187984 */ /* 0x000e620000000c00 */
        /* <DEDUP_REMOVED lines=9> */
[C---:B-1----:R-:W-:Y:S01]  /*a870*/  IMAD.U32 R9, R24.reuse, 0x10000, RZ ;  /* 0x0001000018097824 */ /* 0x042fe200078e00ff */
        /* <DEDUP_REMOVED lines=9> */
[----:B0-----:R-:W0:Y:S02]  /*a910*/  LDS.128 R12, [R40+0x20400] ;  /* 0x02040000280c7984 */ /* 0x001e240000000c00 */
        /* <DEDUP_REMOVED lines=61> */
.L_x_3572:
[----:B------:R-:W-:Y:S05]  /*acf0*/  BSYNC B0 ;  /* 0x0000000000007941 */ /* 0x000fea0003800000 */
.L_x_3558:
        /* <DEDUP_REMOVED lines=8> */
.L_x_3555:
[----:B-----5:R-:W-:-:S05]  /*ad80*/  IMAD.U32 R2, RZ, RZ, UR47 ;  /* 0x0000002fff027e24 */ /* 0x020fca000f8e00ff */
[----:B------:R-:W-:-:S13]  /*ad90*/  ISETP.NE.AND P0, PT, R2, 0x3, PT ;  /* 0x000000030200780c */ /* 0x000fda0003f05270 */
[----:B------:R-:W-:Y:S05]  /*ada0*/  @!P0 BRA `(.L_x_3585) ;  /* 0x0000000000048947 */ /* 0x000fea0003800000 */
[----:B------:R-:W-:Y:S01]  /*adb0*/  BPT.TRAP 0x1 ;  /* 0x000000040000795c */ /* 0x000fe20000300000 */
.L_x_3585:
[----:B01----:R-:W-:Y:S01]  /*adc0*/  IMAD R15, R19, 0x8, R18 ;  /* 0x00000008130f7824 */ /* 0x003fe200078e0212 */
[----:B--2---:R-:W-:-:S04]  /*add0*/  SHF.L.U32 R8, R22, 0x1f, RZ ;  /* 0x0000001f16087819 */ /* 0x004fc800000006ff */
[----:B------:R0:W1:Y:S01]  /*ade0*/  SYNCS.PHASECHK.TRANS64.TRYWAIT P1, [R15+URZ+0x38830], R8 ;  /* 0x038830080f0075a7 */ /* 0x000062000802017f */
[----:B------:R-:W-:Y:S05]  /*adf0*/  @!P0 BRA `(.L_x_3586) ;  /* 0x0000000000048947 */ /* 0x000fea0003800000 */
[----:B------:R-:W-:Y:S01]  /*ae00*/  BPT.TRAP 0x1 ;  /* 0x000000040000795c */ /* 0x000fe20000300000 */
.L_x_3586:
[C---:B------:R-:W-:Y:S02]  /*ae10*/  VIADD R2, R18.reuse, 0x22400 ;  /* 0x0002240012027836 */ /* 0x040fe40000000000 */
[----:B------:R-:W-:-:S03]  /*ae20*/  VIADD R3, R18, 0x20400 ;  /* 0x0002040012037836 */ /* 0x000fc60000000000 */
[----:B------:R-:W-:Y:S02]  /*ae30*/  SHF.R.U32.HI R2, RZ, 0x4, R2 ;  /* 0x00000004ff027819 */ /* 0x000fe40000011602 */
[----:B------:R-:W-:Y:S02]  /*ae40*/  SHF.R.U32.HI R3, RZ, 0x4, R3 ;  /* 0x00000004ff037819 */ /* 0x000fe40000011603 */
[----:B------:R-:W-:Y:S02]  /*ae50*/  LOP3.LUT R2, R2, 0x3fff, RZ, 0xc0, !PT ;  /* 0x00003fff02027812 */ /* 0x000fe400078ec0ff */
[----:B------:R-:W-:Y:S02]  /*ae60*/  LOP3.LUT R3, R3, 0x3fff, RZ, 0xc0, !PT ;  /* 0x00003fff03037812 */ /* 0x000fe400078ec0ff */
[----:B------:R-:W-:Y:S01]  /*ae70*/  LOP3.LUT R191, R2, 0x10000, RZ, 0xfc, !PT ;  /* 0x0001000002bf7812 */ /* 0x000fe200078efcff */
[----:B-1----:R-:W-:Y:S06]  /*ae80*/  @P1 BRA `(.L_x_3587) ;  /* 0x0000000000081947 */ /* 0x002fec0003800000 */
[----:B------:R-:W1:Y:S02]  /*ae90*/  SYNCS.PHASECHK.TRANS64.TRYWAIT P1, [R15+URZ+0x38830], R8 ;  /* 0x038830080f0075a7 */ /* 0x000e64000802017f */
[----:B-1----:R-:W-:Y:S05]  /*aea0*/  @!P1 BRA `(.L_x_3588) ;  /* 0x000001f800a09947 */ /* 0x002fea0003800000 */
.L_x_3587:
[----:B---3--:R-:W-:Y:S01]  /*aeb0*/  LOP3.LUT R4, R3, 0x10000, RZ, 0xfc, !PT ;  /* 0x0001000003047812 */ /* 0x008fe200078efcff */
[----:B------:R-:W-:Y:S01]  /*aec0*/  IMAD R2, R19, 0x200, R191 ;  /* 0x0000020013027824 */ /* 0x000fe200078e02bf */
[----:B------:R-:W-:Y:S05]  /*aed0*/  WARPSYNC.ALL ;  /* 0x0000000000007948 */ /* 0x000fea0003800000 */
[----:B------:R-:W-:Y:S01]  /*aee0*/  IMAD.MOV.U32 R5, RZ, RZ, 0x40000040 ;  /* 0x40000040ff057424 */ /* 0x000fe200078e00ff */
[----:B------:R-:W-:Y:S01]  /*aef0*/  R2UR UR4, R4 ;  /* 0x00000000040472ca */ /* 0x000fe200000e0000 */
[----:B------:R-:W-:Y:S01]  /*af00*/  IMAD.MOV.U32 R3, RZ, RZ, 0x40000040 ;  /* 0x40000040ff037424 */ /* 0x000fe200078e00ff */
[----:B------:R-:W-:Y:S01]  /*af10*/  R2UR UR6, R2 ;  /* 0x00000000020672ca */ /* 0x000fe200000e0000 */
[----:B------:R-:W-:Y:S01]  /*af20*/  WARPGROUP.ARRIVE ;  /* 0x00000000000079c5 */ /* 0x000fe20000000000 */
[----:B------:R-:W-:Y:S01]  /*af30*/  R2UR UR5, R5 ;  /* 0x00000000050572ca */ /* 0x000fe200000e0000 */
[----:B------:R-:W-:Y:S01]  /*af40*/  VIADD R12, R4, 0x2 ;  /* 0x00000002040c7836 */ /* 0x000fe20000000000 */
[----:B------:R-:W-:Y:S01]  /*af50*/  R2UR UR7, R3 ;  /* 0x00000000030772ca */ /* 0x000fe200000e0000 */
[----:B------:R-:W-:Y:S01]  /*af60*/  VIADD R6, R2, 0x2 ;  /* 0x0000000202067836 */ /* 0x000fe20000000000 */
[----:B------:R-:W-:Y:S01]  /*af70*/  BSSY B0, `(.L_x_3589) ;  /* 0x0000025000007945 */ /* 0x000fe20003800000 */
[----:B------:R-:W-:-:S02]  /*af80*/  IMAD.MOV.U32 R13, RZ, RZ, 0x40000040 ;  /* 0x40000040ff0d7424 */ /* 0x000fc400078e00ff */
[----:B------:R-:W-:Y:S02]  /*af90*/  IMAD.MOV.U32 R7, RZ, RZ, 0x40000040 ;  /* 0x40000040ff077424 */ /* 0x000fe400078e00ff */
[----:B------:R-:W-:Y:S02]  /*afa0*/  VIADD R10, R4, 0x4 ;  /* 0x00000004040a7836 */ /* 0x000fe40000000000 */
[----:B------:R-:W-:Y:S02]  /*afb0*/  IMAD.MOV.U32 R11, RZ, RZ, 0x40000040 ;  /* 0x40000040ff0b7424 */ /* 0x000fe400078e00ff */
[----:B------:R-:W-:Y:S02]  /*afc0*/  IMAD.MOV.U32 R3, RZ, RZ, 0x40000040 ;  /* 0x40000040ff037424 */ /* 0x000fe400078e00ff */
[----:B------:R-:W-:Y:S01]  /*afd0*/  HGMMA.64x64x16.F32.BF16 R24, gdesc[UR4], RZ, !UPT, gsb0 ;  /* 0x00e00000041879f0 */ /* 0x000fe2000c0018ff */
[----:B------:R-:W-:Y:S02]  /*afe0*/  R2UR UR4, R12 ;  /* 0x000000000c0472ca */ /* 0x000fe400000e0000 */
        /* <DEDUP_REMOVED lines=27> */
[----:B------:R-:W2:Y:S02]  /*b1a0*/  SYNCS.PHASECHK.TRANS64.TRYWAIT P1, [R18+URZ+0x38810], R3 ;  /* 0x03881003120075a7 */ /* 0x000ea4000802017f */
[----:B--2---:R-:W-:Y:S05]  /*b1b0*/  @!P1 BRA `(.L_x_3590) ;  /* 0x000001f400f09947 */ /* 0x004fea0003800000 */
.L_x_3923:
[----:B------:R-:W-:Y:S05]  /*b1c0*/  BSYNC B0 ;  /* 0x0000000000007941 */ /* 0x000fea0003800000 */
.L_x_3589:
[----:B------:R-:W-:Y:S05]  /*b1d0*/  @!P0 BRA `(.L_x_3591) ;  /* 0x0000000000048947 */ /* 0x000fea0003800000 */
[----:B------:R-:W-:Y:S01]  /*b1e0*/  BPT.TRAP 0x1 ;  /* 0x000000040000795c */ /* 0x000fe20000300000 */
.L_x_3591:
[----:B------:R3:W4:Y:S01]  /*b1f0*/  SYNCS.PHASECHK.TRANS64.TRYWAIT P2, [R15+URZ+0x38850], R8 ;  /* 0x038850080f0075a7 */ /* 0x000722000804017f */
[----:B------:R-:W-:Y:S05]  /*b200*/  @!P0 BRA `(.L_x_3592) ;  /* 0x0000000000048947 */ /* 0x000fea0003800000 */
[----:B------:R-:W-:Y:S01]  /*b210*/  BPT.TRAP 0x1 ;  /* 0x000000040000795c */ /* 0x000fe20000300000 */
.L_x_3592:
[----:B------:R-:W5:Y:S02]  /*b220*/  S2R R0, SR_TID.X ;  /* 0x0000000000007919 */ /* 0x000f640000002100 */
[----:B-----5:R-:W-:-:S04]  /*b230*/  LOP3.LUT R0, R0, 0x7f, RZ, 0xc0, !PT ;  /* 0x0000007f00007812 */ /* 0x020fc800078ec0ff */
[----:B------:R-:W-:Y:S01]  /*b240*/  ISETP.NE.AND P1, PT, R0, RZ, PT ;  /* 0x000000ff0000720c */ /* 0x000fe20003f25270 */
[----:B------:R-:W-:-:S05]  /*b250*/  VIADD R0, R18, 0x400 ;  /* 0x0000040012007836 */ /* 0x000fca0000000000 */
[----:B------:R-:W-:Y:S01]  /*b260*/  SHF.R.U32.HI R0, RZ, 0x4, R0 ;  /* 0x00000004ff007819 */ /* 0x000fe20000011600 */
[----:B----4-:R-:W-:Y:S06]  /*b270*/  @P2 BRA `(.L_x_3593) ;  /* 0x0000000000082947 */ /* 0x010fec0003800000 */
[----:B------:R-:W4:Y:S02]  /*b280*/  SYNCS.PHASECHK.TRANS64.TRYWAIT P2, [R15+URZ+0x38850], R8 ;  /* 0x038850080f0075a7 */ /* 0x000f24000804017f */
[----:B----4-:R-:W-:Y:S05]  /*b290*/  @!P2 BRA `(.L_x_3594) ;  /* 0x000001f400cca947 */ /* 0x010fea0003800000 */
.L_x_3593:
[----:B------:R-:W-:Y:S01]  /*b2a0*/  LOP3.LUT R0, R0, 0x3fff, RZ, 0xc0, !PT ;  /* 0x00003fff00007812 */ /* 0x000fe200078ec0ff */
[----:B------:R-:W-:Y:S05]  /*b2b0*/  WARPSYNC.ALL ;  /* 0x0000000000007948 */ /* 0x000fea0003800000 */
[----:B------:R-:W-:Y:S01]  /*b2c0*/  LOP3.LUT R192, R0, 0x10000, RZ, 0xfc, !PT ;  /* 0x0001000000c07812 */ /* 0x000fe200078efcff */
[----:B------:R-:W-:Y:S01]  /*b2d0*/  VIADD R0, R18, 0x26400 ;  /* 0x0002640012007836 */ /* 0x000fe20000000000 */
[----:B------:R-:W-:-:S03]  /*b2e0*/  WARPGROUP.ARRIVE ;  /* 0x00000000000079c5 */ /* 0x000fc60000000000 */
[----:B01-34-:R-:W-:-:S03]  /*b2f0*/  IMAD R8, R19, 0x1000, R192 ;  /* 0x0000100013087824 */ /* 0x01bfc600078e02c0 */
[----:B------:R-:W0:Y:S01]  /*b300*/  S2R R14, SR_TID.X ;  /* 0x00000000000e7919 */ /* 0x000e220000002100 */
[----:B------:R-:W-:Y:S01]  /*b310*/  IMAD.MOV.U32 R9, RZ, RZ, 0x40000040 ;  /* 0x40000040ff097424 */ /* 0x000fe200078e00ff */
[----:B------:R-:W-:Y:S01]  /*b320*/  SHF.R.U32.HI R0, RZ, 0x4, R0 ;  /* 0x00000004ff007819 */ /* 0x000fe20000011600 */
[----:B--2---:R-:W-:Y:S01]  /*b330*/  IMAD.MOV.U32 R3, RZ, RZ, 0x40000040 ;  /* 0x40000040ff037424 */ /* 0x004fe200078e00ff */
        /* <DEDUP_REMOVED lines=8> */
[----:B------:R-:W-:-:S02]  /*b3c0*/  R2UR UR5, R3 ;  /* 0x00000000030572ca */ /* 0x000fc400000e0000 */
[C---:B------:R-:W-:Y:S01]  /*b3d0*/  R2UR UR4, R2.reuse ;  /* 0x00000000020472ca */ /* 0x040fe200000e0000 */
[----:B------:R-:W-:Y:S01]  /*b3e0*/  VIADD R56, R2, 0x2 ;  /* 0x0000000202387836 */ /* 0x000fe20000000000 */
[----:B------:R-:W-:Y:S01]  /*b3f0*/  LEA R67, R168, 0xffffffc0, 0x6 ;  /* 0xffffffc0a8437811 */ /* 0x000fe200078e30ff */
[----:B------:R-:W-:-:S10]  /*b400*/  VIADD R59, R2, 0x800 ;  /* 0x00000800023b7836 */ /* 0x000fd40000000000 */
        /* <DEDUP_REMOVED lines=10> */
[----:B------:R0:W1:Y:S02]  /*b4b0*/  SHFL.IDX PT, R0, R14, RZ, 0x1f ;  /* 0x00001fff0e007589 */ /* 0x00006400000e0000 */
[----:B0-----:R-:W-:Y:S01]  /*b4c0*/  IMAD.MOV.U32 R14, RZ, RZ, 0x4 ;  /* 0x00000004ff0e7424 */ /* 0x001fe200078e00ff */
[----:B-1----:R-:W-:-:S04]  /*b4d0*/  ISETP.GT.AND P2, PT, R0, 0x7f, PT ;  /* 0x0000007f0000780c */ /* 0x002fc80003f44270 */
[----:B------:R-:W-:Y:S02]  /*b4e0*/  SEL R9, RZ, 0x2, !P2 ;  /* 0x00000002ff097807 */ /* 0x000fe40005000000 */
[C---:B------:R-:W-:Y:S02]  /*b4f0*/  SEL R0, R14.reuse, 0x2, P2 ;  /* 0x000000020e007807 */ /* 0x040fe40001000000 */
[----:B------:R-:W-:Y:S01]  /*b500*/  SEL R14, R14, 0x6, !P2 ;  /* 0x000000060e0e7807 */ /* 0x000fe20005000000 */
        /* <DEDUP_REMOVED lines=149> */
[----:B------:R-:W-:Y:S01]  /*be60*/  IMAD.MOV.U32 R21, RZ, RZ, 0x40000040 ;  /* 0x40000040ff157424 */ /* 0x000fe200078e00ff */
        /* <DEDUP_REMOVED lines=25> */
[----:B------:R-:W-:Y:S02]  /*c000*/  IMAD.MOV.U32 R57, RZ, RZ, 0x40000040 ;  /* 0x40000040ff397424 */ /* 0x000fe400078e00ff */
[----:B------:R-:W-:-:S02]  /*c010*/  VIADD R61, R8, 0xa00 ;  /* 0x00000a00083d7836 */ /* 0x000fc40000000000 */
[----:B------:R-:W-:Y:S01]  /*c020*/  VIADD R59, R2, 0xa00 ;  /* 0x00000a00023b7836 */ /* 0x000fe20000000000 */
[----:B------:R-:W-:Y:S02]  /*c030*/  WARPGROUP.DEPBAR.LE gsb0, 0x0 ;  /* 0x00008000000079c5 */ /* 0x000fe40000010000 */
[----:B------:R-:W-:-:S06]  /*c040*/  WARPGROUP.ARRIVE ;  /* 0x00000000000079c5 */ /* 0x000fcc0000000000 */
[----:B------:R-:W-:Y:S01]  /*c050*/  HGMMA.64x64x16.F32.BF16 R24, gdesc[UR4], R24, gsb0 ;  /* 0x00e00000041879f0 */ /* 0x000fe20008001818 */
[----:B------:R-:W-:Y:S01]  /*c060*/  R2UR UR6, R20 ;  /* 0x00000000140672ca */ /* 0x000fe200000e0000 */
[----:B------:R-:W-:Y:S01]  /*c070*/  IMAD.MOV.U32 R20, RZ, RZ, 0x28 ;  /* 0x00000028ff147424 */ /* 0x000fe200078e00ff */
[----:B------:R-:W-:Y:S01]  /*c080*/  R2UR UR7, R21 ;  /* 0x00000000150772ca */ /* 0x000fe200000e0000 */
[----:B------:R-:W-:Y:S01]  /*c090*/  IMAD.MOV.U32 R21, RZ, RZ, 0xa00 ;  /* 0x00000a00ff157424 */ /* 0x000fe200078e00ff */
[----:B------:R-:W-:Y:S02]  /*c0a0*/  R2UR UR4, R56 ;  /* 0x00000000380472ca */ /* 0x000fe400000e0000 */
[----:B------:R-:W-:Y:S02]  /*c0b0*/  R2UR UR5, R57 ;  /* 0x00000000390572ca */ /* 0x000fe400000e0000 */
[----:B------:R-:W-:Y:S02]  /*c0c0*/  SEL R20, R20, 0x26, P2 ;  /* 0x0000002614147807 */ /* 0x000fe40001000000 */
[----:B------:R-:W-:-:S02]  /*c0d0*/  SEL R21, R21, 0x980, P2 ;  /* 0x0000098015157807 */ /* 0x000fc40001000000 */
[----:B------:R-:W-:Y:S02]  /*c0e0*/  LOP3.LUT R57, R20, 0x6, RZ, 0xc0, !PT ;  /* 0x0000000614397812 */ /* 0x000fe400078ec0ff */
[----:B------:R-:W-:-:S04]  /*c0f0*/  LOP3.LUT R21, R21, 0xa00, RZ, 0xc0, !PT ;  /* 0x00000a0015157812 */ /* 0x000fc800078ec0ff */
[CC--:B------:R-:W-:Y:S02]  /*c100*/  IADD3 R20, R57.reuse, R21.reuse, R2 ;  /* 0x0000001539147210 */ /* 0x0c0fe40007ffe002 */
[----:B------:R-:W-:Y:S01]  /*c110*/  IADD3 R56, R57, R21, R8 ;  /* 0x0000001539387210 */ /* 0x000fe20007ffe008 */
[----:B------:R-:W-:Y:S02]  /*c120*/  IMAD.MOV.U32 R21, RZ, RZ, 0x40000040 ;  /* 0x40000040ff157424 */ /* 0x000fe400078e00ff */
        /* <DEDUP_REMOVED lines=127> */
[----:B------:R-:W-:-:S05]  /*c920*/  IMAD.MOV.U32 R0, RZ, RZ, 0x40 ;  /* 0x00000040ff007424 */ /* 0x000fca00078e00ff */
[----:B------:R-:W-:-:S04]  /*c930*/  SEL R0, R0, 0x3e, P2 ;  /* 0x0000003e00007807 */ /* 0x000fc80001000000 */
[----:B------:R-:W-:Y:S01]  /*c940*/  LOP3.LUT R9, R0, 0x6, RZ, 0xc0, !PT ;  /* 0x0000000600097812 */ /* 0x000fe200078ec0ff */
[----:B------:R-:W-:Y:S01]  /*c950*/  IMAD.IADD R0, R218, 0x1, R195 ;  /* 0x00000001da007824 */ /* 0x000fe200078e02c3 */
        /* <DEDUP_REMOVED lines=13> */
[----:B------:R-:W-:-:S04]  /*ca30*/  LOP3.LUT R14, R14, 0x1e00, RZ, 0xc0, !PT ;  /* 0x00001e000e0e7812 */ /* 0x000fc800078ec0ff */
[----:B------:R-:W-:Y:S01]  /*ca40*/  IADD3 R8, R9, R14, R8 ;  /* 0x0000000e09087210 */ /* 0x000fe20007ffe008 */
[----:B------:R-:W-:Y:S02]  /*ca50*/  WARPGROUP.DEPBAR.LE gsb0, 0x0 ;  /* 0x00008000000079c5 */ /* 0x000fe40000010000 */
[----:B------:R-:W-:-:S06]  /*ca60*/  WARPGROUP.ARRIVE ;  /* 0x00000000000079c5 */ /* 0x000fcc0000000000 */
[----:B------:R-:W-:Y:S01]  /*ca70*/  HGMMA.64x64x16.F32.BF16 R24, gdesc[UR4], R24, gsb0 ;  /* 0x00e00000041879f0 */ /* 0x000fe20008001818 */
[----:B------:R-:W-:Y:S02]  /*ca80*/  R2UR UR6, R20 ;  /* 0x00000000140672ca */ /* 0x000fe400000e0000 */
[----:B------:R-:W-:Y:S01]  /*ca90*/  R2UR UR7, R21 ;  /* 0x00000000150772ca */ /* 0x000fe200000e0000 */
[----:B------:R-:W-:Y:S01]  /*caa0*/  IMAD.MOV.U32 R21, RZ, RZ, 0x40000040 ;  /* 0x40000040ff157424 */ /* 0x000fe200078e00ff */
[----:B------:R-:W-:Y:S02]  /*cab0*/  R2UR UR4, R56 ;  /* 0x00000000380472ca */ /* 0x000fe400000e0000 */
[----:B------:R-:W-:Y:S01]  /*cac0*/  R2UR UR5, R57 ;  /* 0x00000000390572ca */ /* 0x000fe200000e0000 */
[----:B------:R-:W0:Y:S01]  /*cad0*/  LDC R56, c[0x0][0x448] ;  /* 0x00011200ff387b82 */ /* 0x000e220000000800 */
[----:B------:R-:W-:Y:S01]  /*cae0*/  IADD3 R20, R9, R14, R2 ;  /* 0x0000000e09147210 */ /* 0x000fe20007ffe002 */
[----:B------:R-:W-:Y:S01]  /*caf0*/  IMAD.MOV.U32 R9, RZ, RZ, 0x40000040 ;  /* 0x40000040ff097424 */ /* 0x000fe200078e00ff */
[----:B0-----:R-:W-:-:S13]  /*cb00*/  ISETP.NE.AND P2, PT, R56, 0x1, PT ;  /* 0x000000013800780c */ /* 0x001fda0003f45270 */
[----:B------:R-:W0:Y:S01]  /*cb10*/  @P2 LDC R14, c[0x0][0x450] ;  /* 0x00011400ff0e2b82 */ /* 0x000e220000000800 */
[----:B------:R-:W-:Y:S02]  /*cb20*/  WARPGROUP.DEPBAR.LE gsb0, 0x0 ;  /* 0x00008000000079c5 */ /* 0x000fe40000010000 */
[----:B------:R-:W-:-:S06]  /*cb30*/  WARPGROUP.ARRIVE ;  /* 0x00000000000079c5 */ /* 0x000fcc0000000000 */
[----:B------:R-:W-:Y:S01]  /*cb40*/  HGMMA.64x64x16.F32.BF16 R24, gdesc[UR4], R24, gsb0 ;  /* 0x00e00000041879f0 */ /* 0x000fe20008001818 */
[----:B------:R-:W-:Y:S02]  /*cb50*/  R2UR UR4, R20 ;  /* 0x00000000140472ca */ /* 0x000fe400000e0000 */
[----:B------:R-:W-:Y:S02]  /*cb60*/  R2UR UR5, R21 ;  /* 0x00000000150572ca */ /* 0x000fe400000e0000 */
[----:B------:R-:W-:Y:S01]  /*cb70*/  R2UR UR6, R8 ;  /* 0x00000000080672ca */ /* 0x000fe200000e0000 */
[----:B------:R-:W-:Y:S01]  /*cb80*/  IMAD.MOV.U32 R8, RZ, RZ, R0 ;  /* 0x000000ffff087224 */ /* 0x000fe200078e0000 */
[----:B------:R-:W-:Y:S02]  /*cb90*/  R2UR UR7, R9 ;  /* 0x00000000090772ca */ /* 0x000fe400000e0000 */
[----:B------:R-:W1:Y:S01]  /*cba0*/  @P2 LDC R9, c[0x0][0x44c] ;  /* 0x00011300ff092b82 */ /* 0x000e620000000800 */
[----:B------:R-:W-:Y:S01]  /*cbb0*/  IADD3 R20, -R187, R184, -R67 ;  /* 0x000000b8bb147210 */ /* 0x000fe20007ffe943 */
[----:B-1----:R-:W-:-:S04]  /*cbc0*/  @P2 IMAD.HI.U32 R9, R0, R9, RZ ;  /* 0x0000000900092227 */ /* 0x002fc800078e00ff */
[----:B------:R-:W-:Y:S01]  /*cbd0*/  @!P1 VIADD R0, R15, 0x38840 ;  /* 0x000388400f009836 */ /* 0x000fe20000000000 */
[----:B0-----:R-:W-:Y:S01]  /*cbe0*/  @P2 SHF.R.U32.HI R8, RZ, R14, R9 ;  /* 0x0000000eff082219 */ /* 0x001fe20000011609 */
        /* <DEDUP_REMOVED lines=8> */
[----:B------:R-:W-:Y:S01]  /*cc70*/  ULDC.64 UR4, c[0x0][0xad8] ;  /* 0x0002b60000047ab9 */ /* 0x000fe20000000a00 */
[----:B------:R-:W-:Y:S01]  /*cc80*/  ULDC UR6, c[0x0][0xad4] ;  /* 0x0002b50000067ab9 */ /* 0x000fe20000000800 */
[----:B------:R-:W-:Y:S01]  /*cc90*/  UISETP.GE.AND UP0, UPT, UR5, 0x1, UPT ;  /* 0x000000010500788c */ /* 0x000fe2000bf06270 */
[----:B------:R-:W-:-:S03]  /*cca0*/  IMAD.U32 R21, RZ, RZ, UR6 ;  /* 0x00000006ff157e24 */ /* 0x000fc6000f8e00ff */
[----:B------:R-:W-:Y:S02]  /*ccb0*/  UP2UR UR48, UPR, URZ, 0x1 ;  /* 0x000000013f307883 */ /* 0x000fe40008000000 */
[----:B------:R-:W-:Y:S02]  /*ccc0*/  PLOP3.LUT P3, PT, PT, PT, UP0, 0x40, 0x0 ;  /* 0x000000000000781c */ /* 0x000fe40003f6e808 */
[----:B------:R-:W-:Y:S01]  /*ccd0*/  LOP3.LUT R57, RZ, R21, RZ, 0x33, !PT ;  /* 0x00000015ff397212 */ /* 0x000fe200078e33ff */
[----:B------:R-:W-:Y:S02]  /*cce0*/  WARPGROUP.DEPBAR.LE gsb0, 0x0 ;  /* 0x00008000000079c5 */ /* 0x000fe40000010000 */
[----:B------:R1:W-:Y:S02]  /*ccf0*/  @!P1 SYNCS.ARRIVE.TRANS64.RED.A1T0 RZ, [R0+URZ], RZ ;  /* 0x000000ff00ff99a7 */ /* 0x0003e4000810043f */
[----:B-1----:R-:W-:-:S05]  /*cd00*/  IADD3 R0, -R187, R9, R184 ;  /* 0x00000009bb007210 */ /* 0x002fca0007ffe1b8 */
[----:B------:R-:W-:-:S04]  /*cd10*/  IMAD.IADD R0, R0, 0x1, -R23 ;  /* 0x0000000100007824 */ /* 0x000fc800078e0a17 */
[C---:B------:R-:W-:Y:S02]  /*cd20*/  VIADD R69, R0.reuse, UR4 ;  /* 0x0000000400457c36 */ /* 0x040fe40008000000 */
[----:B------:R-:W-:-:S03]  /*cd30*/  IMAD.IADD R56, R0, 0x1, R57 ;  /* 0x0000000100387824 */ /* 0x000fc600078e0239 */
[----:B0-----:R-:W-:Y:S01]  /*cd40*/  VIADDMNMX R0, R59, R69, R20, PT ;  /* 0x000000453b007246 */ /* 0x001fe20003800114 */
        /* <DEDUP_REMOVED lines=14> */
.L_x_3597:
[----:B------:R-:W-:-:S06]  /*ce30*/  UISETP.NE.AND UP0, UPT, UR5, 0x1, UPT ;  /* 0x000000010500788c */ /* 0x000fcc000bf05270 */
[----:B------:R-:W-:-:S05]  /*ce40*/  PLOP3.LUT P3, PT, PT, PT, UP0, 0x80, 0x0 ;  /* 0x000000000000781c */ /* 0x000fca0003f6f008 */
[----:B------:R-:W-:-:S08]  /*ce50*/  @UP0 ULDC.64 UR6, c[0x0][0xae0] ;  /* 0x0002b80000060ab9 */ /* 0x000fd00000000a00 */
[----:B------:R-:W-:-:S05]  /*ce60*/  @P3 IMAD.HI.U32 R57, R14, UR6, RZ ;  /* 0x000000060e393c27 */ /* 0x000fca000f8e00ff */
[----:B------:R-:W-:-:S07]  /*ce70*/  @P3 SHF.R.U32.HI R14, RZ, UR7, R57 ;  /* 0x00000007ff0e3c19 */ /* 0x000fce0008011639 */
.L_x_3598:
[----:B------:R-:W-:Y:S05]  /*ce80*/  BSYNC B0 ;  /* 0x0000000000007941 */ /* 0x000fea0003800000 */
.L_x_3596:
[----:B------:R-:W-:-:S04]  /*ce90*/  IMAD R14, R14, UR5, -R67 ;  /* 0x000000050e0e7c24 */ /* 0x000fc8000f8e0a43 */
[----:B------:R-:W-:-:S05]  /*cea0*/  IMAD.IADD R14, R14, 0x1, -R187 ;  /* 0x000000010e0e7824 */ /* 0x000fca00078e0abb */
[----:B------:R-:W-:Y:S02]  /*ceb0*/  VIMNMX R9, R9, R14, !PT ;  /* 0x0000000e09097248 */ /* 0x000fe40007fe0100 */
[----:B------:R-:W-:-:S07]  /*cec0*/  VIADDMNMX R0, R14, UR5, R0, PT ;  /* 0x000000050e007c46 */ /* 0x000fce000b800100 */
.L_x_3595:
[C---:B------:R-:W-:Y:S01]  /*ced0*/  ISETP.GE.AND P3, PT, R58.reuse, 0x2, PT ;  /* 0x000000023a00780c */ /* 0x040fe20003f66270 */
[----:B------:R-:W-:Y:S01]  /*cee0*/  UISETP.NE.AND UP0, UPT, UR48, URZ, UPT ;  /* 0x0000003f3000728c */ /* 0x000fe2000bf05270 */
[----:B------:R-:W-:Y:S02]  /*cef0*/  ISETP.GE.AND P4, PT, R58, 0x9, PT ;  /* 0x000000093a00780c */ /* 0x000fe40003f86270 */
[C---:B------:R-:W-:Y:S02]  /*cf00*/  ISETP.GT.AND P6, PT, R9.reuse, 0x1, !P3 ;  /* 0x000000010900780c */ /* 0x040fe40005fc4270 */
[----:B------:R-:W-:Y:S02]  /*cf10*/  ISETP.GT.AND P5, PT, R9, 0x8, !P4 ;  /* 0x000000080900780c */ /* 0x000fe400067a4270 */
[C---:B------:R-:W-:Y:S02]  /*cf20*/  ISETP.LT.OR P6, PT, R0.reuse, 0x2, P6 ;  /* 0x000000020000780c */ /* 0x040fe400037c1670 */
[----:B------:R-:W-:-:S02]  /*cf30*/  ISETP.LT.OR P5, PT, R0, 0x9, P5 ;  /* 0x000000090000780c */ /* 0x000fc40002fa1670 */
[----:B------:R-:W-:Y:S02]  /*cf40*/  FSEL R79, R25, -INF , !P6 ;  /* 0xff800000194f7808 */ /* 0x000fe40007000000 */
        /* <DEDUP_REMOVED lines=88> */
.L_x_3601:
[----:B------:R-:W-:-:S06]  /*d4d0*/  UISETP.NE.AND UP0, UPT, UR5, 0x1, UPT ;  /* 0x000000010500788c */ /* 0x000fcc000bf05270 */
[----:B------:R-:W-:-:S05]  /*d4e0*/  PLOP3.LUT P6, PT, PT, PT, UP0, 0x80, 0x0 ;  /* 0x000000000000781c */ /* 0x000fca0003fcf008 */
[----:B------:R-:W-:-:S08]  /*d4f0*/  @UP0 ULDC.64 UR6, c[0x0][0xae0] ;  /* 0x0002b80000060ab9 */ /* 0x000fd00000000a00 */
[----:B------:R-:W-:Y:S01]  /*d500*/  @P6 IMAD.HI.U32 R9, R8, UR6, RZ ;  /* 0x0000000608096c27 */ /* 0x000fe2000f8e00ff */
[----:B------:R-:W-:-:S13]  /*d510*/  PLOP3.LUT P6, PT, PT, PT, UP0, 0x80, 0x0 ;  /* 0x000000000000781c */ /* 0x000fda0003fcf008 */
[----:B------:R-:W-:-:S07]  /*d520*/  @P6 SHF.R.U32.HI R8, RZ, UR7, R9 ;  /* 0x00000007ff086c19 */ /* 0x000fce0008011609 */
.L_x_3602:
[----:B------:R-:W-:Y:S05]  /*d530*/  BSYNC B0 ;  /* 0x0000000000007941 */ /* 0x000fea0003800000 */
.L_x_3600:
[----:B------:R-:W-:-:S04]  /*d540*/  IMAD R8, R8, UR5, -R67 ;  /* 0x0000000508087c24 */ /* 0x000fc8000f8e0a43 */
[----:B------:R-:W-:-:S05]  /*d550*/  IMAD.IADD R9, R8, 0x1, -R187 ;  /* 0x0000000108097824 */ /* 0x000fca00078e0abb */
[----:B------:R-:W-:Y:S02]  /*d560*/  VIMNMX R20, R20, R9, !PT ;  /* 0x0000000914147248 */ /* 0x000fe40007fe0100 */
[----:B------:R-:W-:-:S07]  /*d570*/  VIADDMNMX R0, R9, UR5, R0, PT ;  /* 0x0000000509007c46 */ /* 0x000fce000b800100 */
.L_x_3599:
[----:B------:R-:W-:Y:S01]  /*d580*/  ISETP.GT.AND P3, PT, R20, 0x1, !P3 ;  /* 0x000000011400780c */ /* 0x000fe20005f64270 */
[----:B------:R-:W-:Y:S01]  /*d590*/  ULDC UR6, c[0x0][0xa80] ;  /* 0x0002a00000067ab9 */ /* 0x000fe20000000800 */
[----:B------:R-:W-:Y:S01]  /*d5a0*/  FMNMX.FTZ R8, R81, R79, !PT ;  /* 0x0000004f51087209 */ /* 0x000fe20007810000 */
[----:B------:R-:W-:Y:S01]  /*d5b0*/  UISETP.NE.AND UP0, UPT, UR48, URZ, UPT ;  /* 0x0000003f3000728c */ /* 0x000fe2000bf05270 */
[----:B------:R-:W-:Y:S01]  /*d5c0*/  BAR.SYNC.DEFER_BLOCKING 0xf, 0x100 ;  /* 0x03c4000000007b1d */ /* 0x000fe20000010000 */
[----:B------:R-:W-:Y:S01]  /*d5d0*/  ISETP.LT.OR P3, PT, R0, 0x2, P3 ;  /* 0x000000020000780c */ /* 0x000fe20001f61670 */
[----:B------:R-:W-:Y:S01]  /*d5e0*/  @!P1 VIADD R15, R15, 0x38860 ;  /* 0x000388600f0f9836 */ /* 0x000fe20000000000 */
        /* <DEDUP_REMOVED lines=17> */
[C---:B------:R-:W-:Y:S02]  /*d700*/  ISETP.GT.AND P4, PT, R20.reuse, 0x8, !P4 ;  /* 0x000000081400780c */ /* 0x040fe40006784270 */
[----:B------:R-:W-:Y:S02]  /*d710*/  ISETP.GT.AND P3, PT, R20, 0x11, !P3 ;  /* 0x000000111400780c */ /* 0x000fe40005f64270 */
[----:B------:R-:W-:Y:S02]  /*d720*/  FMNMX.FTZ R8, R41, R8, !PT ;  /* 0x0000000829087209 */ /* 0x000fe40007810000 */
[----:B------:R-:W-:-:S02]  /*d730*/  ISETP.LT.OR P3, PT, R0, 0x12, P3 ;  /* 0x000000120000780c */ /* 0x000fc40001f61670 */
[----:B------:R-:W-:Y:S02]  /*d740*/  ISETP.LT.OR P4, PT, R0, 0x9, P4 ;  /* 0x000000090000780c */ /* 0x000fe40002781670 */
[----:B------:R-:W-:Y:S02]  /*d750*/  FSEL R35, R35, -INF , !P3 ;  /* 0xff80000023237808 */ /* 0x000fe40005800000 */
[----:B------:R-:W-:Y:S02]  /*d760*/  ISETP.NE.AND P3, PT, R62, RZ, PT ;  /* 0x000000ff3e00720c */ /* 0x000fe40003f65270 */
[----:B------:R-:W-:Y:S02]  /*d770*/  FMNMX.FTZ R8, R29, R8, !PT ;  /* 0x000000081d087209 */ /* 0x000fe40007810000 */
[----:B------:R-:W-:Y:S02]  /*d780*/  ISETP.GT.AND P3, PT, R20, 0x18, !P3 ;  /* 0x000000181400780c */ /* 0x000fe40005f64270 */
[----:B------:R-:W-:-:S02]  /*d790*/  FSEL R27, R30, -INF , !P4 ;  /* 0xff8000001e1b7808 */ /* 0x000fc40006000000 */
[----:B------:R-:W-:Y:S02]  /*d7a0*/  ISETP.LT.OR P3, PT, R0, 0x19, P3 ;  /* 0x000000190000780c */ /* 0x000fe40001f61670 */
[----:B------:R-:W-:Y:S02]  /*d7b0*/  FMNMX.FTZ R8, R45, R8, !PT ;  /* 0x000000082d087209 */ /* 0x000fe40007810000 */
[----:B------:R-:W-:Y:S02]  /*d7c0*/  FSEL R71, R38, -INF , !P3 ;  /* 0xff80000026477808 */ /* 0x000fe40005800000 */
[----:B------:R-:W-:Y:S02]  /*d7d0*/  ISETP.NE.AND P3, PT, R36, RZ, PT ;  /* 0x000000ff2400720c */ /* 0x000fe40003f65270 */
[----:B------:R-:W-:Y:S02]  /*d7e0*/  ISETP.NE.AND P4, PT, R44, RZ, PT ;  /* 0x000000ff2c00720c */ /* 0x000fe40003f85270 */
[----:B------:R-:W-:-:S02]  /*d7f0*/  ISETP.GT.AND P3, PT, R20, 0x19, !P3 ;  /* 0x000000191400780c */ /* 0x000fc40005f64270 */
[----:B------:R-:W-:Y:S02]  /*d800*/  FMNMX.FTZ R8, R33, R8, !PT ;  /* 0x0000000821087209 */ /* 0x000fe40007810000 */
[----:B------:R-:W-:Y:S02]  /*d810*/  ISETP.LT.OR P3, PT, R0, 0x1a, P3 ;  /* 0x0000001a0000780c */ /* 0x000fe40001f61670 */
[----:B------:R-:W-:Y:S02]  /*d820*/  FMNMX.FTZ R8, R49, R8, !PT ;  /* 0x0000000831087209 */ /* 0x000fe40007810000 */
[----:B------:R-:W-:Y:S02]  /*d830*/  FSEL R39, R39, -INF , !P3 ;  /* 0xff80000027277808 */ /* 0x000fe40005800000 */
[----:B------:R-:W-:Y:S02]  /*d840*/  ISETP.NE.AND P3, PT, R64, RZ, PT ;  /* 0x000000ff4000720c */ /* 0x000fe40003f65270 */
[----:B------:R-:W-:Y:S01]  /*d850*/  ISETP.NE.AND P6, PT, R14, RZ, PT ;  /* 0x000000ff0e00720c */ /* 0x000fe20003fc5270 */
[----:B------:R-:W-:Y:S01]  /*d860*/  IMAD.U32 R14, RZ, RZ, UR6 ;  /* 0x00000006ff0e7e24 */ /* 0x000fe2000f8e00ff */
[----:B------:R-:W-:-:S02]  /*d870*/  ISETP.GT.AND P3, PT, R20, 0x20, !P3 ;  /* 0x000000201400780c */ /* 0x000fc40005f64270 */
[----:B------:R-:W-:Y:S02]  /*d880*/  FMNMX.FTZ R8, R25, R8, !PT ;  /* 0x0000000819087209 */ /* 0x000fe40007810000 */
[----:B------:R-:W-:Y:S02]  /*d890*/  ISETP.LT.OR P3, PT, R0, 0x21, P3 ;  /* 0x000000210000780c */ /* 0x000fe40001f61670 */
[----:B------:R-:W-:Y:S02]  /*d8a0*/  ISETP.GT.AND P5, PT, R20, 0x38, !P5 ;  /* 0x000000381400780c */ /* 0x000fe40006fa4270 */
[----:B------:R-:W-:Y:S02]  /*d8b0*/  FSEL R75, R42, -INF , !P3 ;  /* 0xff8000002a4b7808 */ /* 0x000fe40005800000 */
[----:B------:R-:W-:Y:S02]  /*d8c0*/  ISETP.NE.AND P3, PT, R40, RZ, PT ;  /* 0x000000ff2800720c */ /* 0x000fe40003f65270 */
[----:B------:R-:W-:-:S02]  /*d8d0*/  ISETP.LT.OR P5, PT, R0, 0x39, P5 ;  /* 0x000000390000780c */ /* 0x000fc40002fa1670 */
[----:B------:R-:W-:Y:S02]  /*d8e0*/  ISETP.GT.AND P3, PT, R20, 0x21, !P3 ;  /* 0x000000211400780c */ /* 0x000fe40005f64270 */
[----:B------:R-:W-:Y:S02]  /*d8f0*/  @!P1 PRMT R15, RZ, 0x654, R15 ;  /* 0x00000654ff0f9816 */ /* 0x000fe4000000000f */
[----:B------:R-:W-:-:S04]  /*d900*/  ISETP.LT.OR P3, PT, R0, 0x22, P3 ;  /* 0x000000220000780c */ /* 0x000fc80001f61670 */
[----:B------:R-:W-:Y:S02]  /*d910*/  FSEL R43, R43, -INF , !P3 ;  /* 0xff8000002b2b7808 */ /* 0x000fe40005800000 */
[----:B------:R-:W-:-:S04]  /*d920*/  ISETP.NE.AND P3, PT, R66, RZ, PT ;  /* 0x000000ff4200720c */ /* 0x000fc80003f65270 */
        /* <DEDUP_REMOVED lines=9> */
[----:B------:R-:W-:Y:S02]  /*d9c0*/  ISETP.NE.AND P6, PT, R24, RZ, PT ;  /* 0x000000ff1800720c */ /* 0x000fe40003fc5270 */
[----:B------:R-:W-:Y:S02]  /*d9d0*/  FMNMX.FTZ R24, R53, R8, !PT ;  /* 0x0000000835187209 */ /* 0x000fe40007810000 */
[C---:B------:R-:W-:Y:S02]  /*d9e0*/  ISETP.LT.OR P3, PT, R0.reuse, 0x1, P3 ;  /* 0x000000010000780c */ /* 0x040fe40001f61670 */
[----:B------:R-:W-:Y:S01]  /*d9f0*/  ISETP.LT.OR P4, PT, R0, 0x32, P4 ;  /* 0x000000320000780c */ /* 0x000fe20002781670 */
[----:B------:R-:W0:Y:S01]  /*da00*/  SHFL.BFLY PT, R9, R24, 0x2, 0x1f ;  /* 0x0c401f0018097f89 */ /* 0x000e2200000e0000 */
[----:B------:R-:W-:-:S02]  /*da10*/  FSEL R26, R26, -INF , !P3 ;  /* 0xff8000001a1a7808 */ /* 0x000fc40005800000 */
[----:B------:R-:W-:Y:S02]  /*da20*/  ISETP.GT.AND P6, PT, R20, 0x39, !P6 ;  /* 0x000000391400780c */ /* 0x000fe400077c4270 */
[----:B------:R-:W-:Y:S02]  /*da30*/  FSEL R83, R51, -INF , !P4 ;  /* 0xff80000033537808 */ /* 0x000fe40006000000 */
[----:B------:R-:W-:-:S04]  /*da40*/  ISETP.LT.OR P6, PT, R0, 0x3a, P6 ;  /* 0x0000003a0000780c */ /* 0x000fc800037c1670 */
[----:B------:R-:W-:Y:S02]  /*da50*/  FSEL R85, R55, -INF , !P6 ;  /* 0xff80000037557808 */ /* 0x000fe40007000000 */
[----:B0-----:R-:W-:Y:S02]  /*da60*/  FMNMX.FTZ R28, R24, R9, !PT ;  /* 0x00000009181c7209 */ /* 0x001fe40007810000 */
[----:B------:R-:W0:Y:S03]  /*da70*/  @P2 LDC R24, c[0x0][0x44c] ;  /* 0x00011300ff182b82 */ /* 0x000e260000000800 */
[----:B------:R-:W1:Y:S01]  /*da80*/  SHFL.BFLY PT, R9, R28, 0x1, 0x1f ;  /* 0x0c201f001c097f89 */ /* 0x000e6200000e0000 */
[----:B0-----:R-:W-:Y:S01]  /*da90*/  @P2 IMAD.HI.U32 R24, R195, R24, RZ ;  /* 0x00000018c3182227 */ /* 0x001fe200078e00ff */
[----:B-1----:R-:W-:-:S04]  /*daa0*/  FMNMX.FTZ R9, R28, R9, !PT ;  /* 0x000000091c097209 */ /* 0x002fc80007810000 */
[C---:B------:R-:W-:Y:S01]  /*dab0*/  FSETP.NEU.FTZ.AND P3, PT, R9.reuse, -INF , PT ;  /* 0xff8000000900780b */ /* 0x040fe20003f7d000 */
[----:B------:R-:W-:-:S05]  /*dac0*/  FMUL.FTZ R8, R9, R14 ;  /* 0x0000000e09087220 */ /* 0x000fca0000410000 */
        /* <DEDUP_REMOVED lines=17> */
[----:B------:R-:W0:Y:S01]  /*dbe0*/  @P2 LDC R45, c[0x0][0x450] ;  /* 0x00011400ff2d2b82 */ /* 0x000e220000000800 */
[----:B------:R-:W-:Y:S01]  /*dbf0*/  FSEL R79, R54, -INF , !P5 ;  /* 0xff800000364f7808 */ /* 0x000fe20006800000 */
[----:B------:R-:W1:Y:S01]  /*dc00*/  MUFU.EX2 R51, R51 ;  /* 0x0000003300337308 */ /* 0x000e620000000800 */
[----:B------:R-:W-:Y:S01]  /*dc10*/  FMNMX.FTZ R8, R71, R8, !PT ;  /* 0x0000000847087209 */ /* 0x000fe20007810000 */
[-CC-:B------:R-:W-:Y:S01]  /*dc20*/  FFMA.FTZ R160, R59, R14.reuse, -R30.reuse ;  /* 0x0000000e3ba07223 */ /* 0x180fe2000001081e */
[-CC-:B------:R-:W-:Y:S01]  /*dc30*/  FFMA.FTZ R59, R63, R14.reuse, -R30.reuse ;  /* 0x0000000e3f3b7223 */ /* 0x180fe2000001081e */
[--C-:B------:R-:W-:Y:S01]  /*dc40*/  FFMA.FTZ R162, R57, R14, -R30.reuse ;  /* 0x0000000e39a27223 */ /* 0x100fe2000001081e */
[----:B------:R-:W-:Y:S01]  /*dc50*/  FMNMX.FTZ R8, R39, R8, !PT ;  /* 0x0000000827087209 */ /* 0x000fe20007810000 */
[-CC-:B------:R-:W-:Y:S01]  /*dc60*/  FFMA.FTZ R154, R25, R14.reuse, -R30.reuse ;  /* 0x0000000e199a7223 */ /* 0x180fe2000001081e */
[--C-:B------:R-:W-:Y:S01]  /*dc70*/  FFMA.FTZ R57, R61, R14, -R30.reuse ;  /* 0x0000000e3d397223 */ /* 0x100fe2000001081e */
[----:B------:R-:W2:Y:S01]  /*dc80*/  MUFU.EX2 R166, R166 ;  /* 0x000000a600a67308 */ /* 0x000ea20000000800 */
[----:B------:R-:W-:Y:S01]  /*dc90*/  FMNMX.FTZ R8, R75, R8, !PT ;  /* 0x000000084b087209 */ /* 0x000fe20007810000 */
[-CC-:B------:R-:W-:Y:S01]  /*dca0*/  FFMA.FTZ R156, R37, R14.reuse, -R30.reuse ;  /* 0x0000000e259c7223 */ /* 0x180fe2000001081e */
[-CC-:B------:R-:W-:Y:S01]  /*dcb0*/  FFMA.FTZ R37, R41, R14.reuse, -R30.reuse ;  /* 0x0000000e29257223 */ /* 0x180fe2000001081e */
[--C-:B------:R-:W-:Y:S01]  /*dcc0*/  FFMA.FTZ R0, R33, R14, -R30.reuse ;  /* 0x0000000e21007223 */ /* 0x100fe2000001081e */
[----:B------:R-:W-:Y:S01]  /*dcd0*/  FMNMX.FTZ R8, R43, R8, !PT ;  /* 0x000000082b087209 */ /* 0x000fe20007810000 */
[-CC-:B------:R-:W-:Y:S01]  /*dce0*/  FFMA.FTZ R33, R49, R14.reuse, -R30.reuse ;  /* 0x0000000e31217223 */ /* 0x180fe2000001081e */
[----:B------:R-:W-:Y:S01]  /*dcf0*/  FFMA.FTZ R41, R53, R14, -R30 ;  /* 0x0000000e35297223 */ /* 0x000fe2000001081e */
[----:B------:R-:W3:Y:S01]  /*dd00*/  MUFU.EX2 R55, R55 ;  /* 0x0000003700377308 */ /* 0x000ee20000000800 */
[----:B------:R-:W-:Y:S01]  /*dd10*/  FMNMX.FTZ R8, R73, R8, !PT ;  /* 0x0000000849087209 */ /* 0x000fe20007810000 */
[----:B-1----:R-:W-:Y:S01]  /*dd20*/  FADD.FTZ R25, R164, R51 ;  /* 0x00000033a4197221 */ /* 0x002fe20000010000 */
[----:B------:R-:W-:-:S02]  /*dd30*/  F2FP.BF16.F32.PACK_AB R164, R51, R164 ;  /* 0x000000a433a4723e */ /* 0x000fc400000010ff */
[----:B------:R-:W-:-:S03]  /*dd40*/  FMNMX.FTZ R8, R47, R8, !PT ;  /* 0x000000082f087209 */ /* 0x000fc60007810000 */
[----:B------:R-:W1:Y:S01]  /*dd50*/  MUFU.EX2 R160, R160 ;  /* 0x000000a000a07308 */ /* 0x000e620000000800 */
[----:B------:R-:W-:-:S04]  /*dd60*/  FMNMX.FTZ R8, R81, R8, !PT ;  /* 0x0000000851087209 */ /* 0x000fc80007810000 */
[----:B------:R-:W-:-:S03]  /*dd70*/  FMNMX.FTZ R8, R83, R8, !PT ;  /* 0x0000000853087209 */ /* 0x000fc60007810000 */
[----:B------:R-:W-:Y:S01]  /*dd80*/  MUFU.EX2 R59, R59 ;  /* 0x0000003b003b7308 */ /* 0x000fe20000000800 */
[----:B------:R-:W-:-:S04]  /*dd90*/  FMNMX.FTZ R8, R79, R8, !PT ;  /* 0x000000084f087209 */ /* 0x000fc80007810000 */
[----:B------:R-:W-:-:S03]  /*dda0*/  FMNMX.FTZ R8, R85, R8, !PT ;  /* 0x0000000855087209 */ /* 0x000fc60007810000 */
[----:B------:R-:W-:Y:S02]  /*ddb0*/  MUFU.EX2 R162, R162 ;  /* 0x000000a200a27308 */ /* 0x000fe40000000800 */
[----:B------:R-:W4:Y:S06]  /*ddc0*/  SHFL.BFLY PT, R65, R8, 0x2, 0x1f ;  /* 0x0c401f0008417f89 */ /* 0x000f2c00000e0000 */
[----:B------:R-:W-:Y:S08]  /*ddd0*/  MUFU.EX2 R57, R57 ;  /* 0x0000003900397308 */ /* 0x000ff00000000800 */
[----:B------:R-:W-:Y:S08]  /*dde0*/  MUFU.EX2 R156, R156 ;  /* 0x0000009c009c7308 */ /* 0x000ff00000000800 */
[----:B------:R-:W-:Y:S01]  /*ddf0*/  MUFU.EX2 R37, R37 ;  /* 0x0000002500257308 */ /* 0x000fe20000000800 */
[----:B----4-:R-:W-:-:S05]  /*de00*/  FMNMX.FTZ R65, R8, R65, !PT ;  /* 0x0000004108417209 */ /* 0x010fca0007810000 */
[----:B------:R-:W4:Y:S02]  /*de10*/  SHFL.BFLY PT, R20, R65, 0x1, 0x1f ;  /* 0x0c201f0041147f89 */ /* 0x000f2400000e0000 */
[----:B------:R-:W-:Y:S08]  /*de20*/  MUFU.EX2 R158, R158 ;  /* 0x0000009e009e7308 */ /* 0x000ff00000000800 */
[----:B------:R-:W-:Y:S08]  /*de30*/  MUFU.EX2 R29, R29 ;  /* 0x0000001d001d7308 */ /* 0x000ff00000000800 */
[----:B------:R-:W-:Y:S01]  /*de40*/  MUFU.EX2 R0, R0 ;  /* 0x0000000000007308 */ /* 0x000fe20000000800 */
[----:B----4-:R-:W-:-:S07]  /*de50*/  FMNMX.FTZ R20, R65, R20, !PT ;  /* 0x0000001441147209 */ /* 0x010fce0007810000 */
[----:B------:R-:W-:Y:S01]  /*de60*/  MUFU.EX2 R33, R33 ;  /* 0x0000002100217308 */ /* 0x000fe20000000800 */
[C---:B------:R-:W-:Y:S01]  /*de70*/  FSETP.NEU.FTZ.AND P3, PT, R20.reuse, -INF , PT ;  /* 0xff8000001400780b */ /* 0x040fe20003f7d000 */
[----:B------:R-:W-:-:S06]  /*de80*/  FMUL.FTZ R8, R20, R14 ;  /* 0x0000000e14087220 */ /* 0x000fcc0000410000 */
[----:B------:R-:W-:Y:S01]  /*de90*/  MUFU.EX2 R154, R154 ;  /* 0x0000009a009a7308 */ /* 0x000fe20000000800 */
[----:B------:R-:W-:Y:S02]  /*dea0*/  FSEL R28, R8, RZ, P3 ;  /* 0x000000ff081c7208 */ /* 0x000fe40001800000 */
[----:B------:R-:W-:-:S03]  /*deb0*/  PLOP3.LUT P3, PT, PT, PT, UP0, 0x40, 0x0 ;  /* 0x000000000000781c */ /* 0x000fc60003f6e808 */
[-CC-:B------:R-:W-:Y:S01]  /*dec0*/  FFMA.FTZ R165, R26, R14.reuse, -R28.reuse ;  /* 0x0000000e1aa57223 */ /* 0x180fe2000001081c */
[-CC-:B------:R-:W-:Y:S01]  /*ded0*/  FFMA.FTZ R8, R67, R14.reuse, -R28.reuse ;  /* 0x0000000e43087223 */ /* 0x180fe2000001081c */
[-CC-:B------:R-:W-:Y:S01]  /*dee0*/  FFMA.FTZ R167, R27, R14.reuse, -R28.reuse ;  /* 0x0000000e1ba77223 */ /* 0x180fe2000001081c */
[-CC-:B------:R-:W-:Y:S01]  /*def0*/  FFMA.FTZ R31, R31, R14.reuse, -R28.reuse ;  /* 0x0000000e1f1f7223 */ /* 0x180fe2000001081c */
[-CC-:B------:R-:W-:Y:S01]  /*df00*/  FFMA.FTZ R69, R69, R14.reuse, -R28.reuse ;  /* 0x0000000e45457223 */ /* 0x180fe2000001081c */
[----:B--2---:R-:W-:Y:S01]  /*df10*/  FADD.FTZ R26, R166, R25 ;  /* 0x00000019a61a7221 */ /* 0x004fe20000010000 */
[----:B------:R-:W-:Y:S01]  /*df20*/  MUFU.EX2 R165, R165 ;  /* 0x000000a500a57308 */ /* 0x000fe20000000800 */
[-C--:B------:R-:W-:Y:S01]  /*df30*/  FFMA.FTZ R35, R35, R14.reuse, -R28 ;  /* 0x0000000e23237223 */ /* 0x080fe2000001081c */
[----:B------:R-:W-:Y:S02]  /*df40*/  IMAD.MOV.U32 R27, RZ, RZ, R195 ;  /* 0x000000ffff1b7224 */ /* 0x000fe400078e00c3 */
[----:B---3--:R-:W-:Y:S01]  /*df50*/  FADD.FTZ R25, R55, R26 ;  /* 0x0000001a37197221 */ /* 0x008fe20000010000 */
[-C--:B------:R-:W-:Y:S01]  /*df60*/  FFMA.FTZ R71, R71, R14.reuse, -R28 ;  /* 0x0000000e47477223 */ /* 0x080fe2000001081c */
[----:B0-----:R-:W-:Y:S01]  /*df70*/  @P2 SHF.R.U32.HI R27, RZ, R45, R24 ;  /* 0x0000002dff1b2219 */ /* 0x001fe20000011618 */
[----:B------:R-:W-:Y:S01]  /*df80*/  FFMA.FTZ R39, R39, R14, -R28 ;  /* 0x0000000e27277223 */ /* 0x000fe2000001081c */
[----:B-1----:R-:W-:Y:S01]  /*df90*/  FADD.FTZ R38, R160, R25 ;  /* 0x00000019a0267221 */ /* 0x002fe20000010000 */
[----:B------:R-:W0:Y:S01]  /*dfa0*/  MUFU.EX2 R8, R8 ;  /* 0x0000000800087308 */ /* 0x000e220000000800 */
[----:B------:R-:W-:-:S02]  /*dfb0*/  IMAD.MOV.U32 R25, RZ, RZ, 0x40000040 ;  /* 0x40000040ff197424 */ /* 0x000fc400078e00ff */
[-CC-:B------:R-:W-:Y:S01]  /*dfc0*/  FFMA.FTZ R75, R75, R14.reuse, -R28.reuse ;  /* 0x0000000e4b4b7223 */ /* 0x180fe2000001081c */
[-CC-:B------:R-:W-:Y:S01]  /*dfd0*/  FFMA.FTZ R43, R43, R14.reuse, -R28.reuse ;  /* 0x0000000e2b2b7223 */ /* 0x180fe2000001081c */
[-CC-:B------:R-:W-:Y:S01]  /*dfe0*/  FFMA.FTZ R73, R73, R14.reuse, -R28.reuse ;  /* 0x0000000e49497223 */ /* 0x180fe2000001081c */
[-CC-:B------:R-:W-:Y:S01]  /*dff0*/  FFMA.FTZ R47, R47, R14.reuse, -R28.reuse ;  /* 0x0000000e2f2f7223 */ /* 0x180fe2000001081c */
[-CC-:B------:R-:W-:Y:S01]  /*e000*/  FFMA.FTZ R81, R81, R14.reuse, -R28.reuse ;  /* 0x0000000e51517223 */ /* 0x180fe2000001081c */
[-CC-:B------:R-:W-:Y:S01]  /*e010*/  FFMA.FTZ R83, R83, R14.reuse, -R28.reuse ;  /* 0x0000000e53537223 */ /* 0x180fe2000001081c */
[----:B------:R-:W1:Y:S01]  /*e020*/  MUFU.EX2 R167, R167 ;  /* 0x000000a700a77308 */ /* 0x000e620000000800 */
[-CC-:B------:R-:W-:Y:S01]  /*e030*/  FFMA.FTZ R79, R79, R14.reuse, -R28.reuse ;  /* 0x0000000e4f4f7223 */ /* 0x180fe2000001081c */
[----:B------:R-:W-:Y:S01]  /*e040*/  FFMA.FTZ R85, R85, R14, -R28 ;  /* 0x0000000e55557223 */ /* 0x000fe2000001081c */
[----:B------:R-:W-:Y:S01]  /*e050*/  IMAD.IADD R169, R152, 0x1, R27 ;  /* 0x0000000198a97824 */ /* 0x000fe200078e021b */
[----:B------:R-:W-:Y:S01]  /*e060*/  R2UR UR7, R25 ;  /* 0x00000000190772ca */ /* 0x000fe200000e0000 */
[----:B------:R-:W-:Y:S01]  /*e070*/  IMAD.MOV.U32 R27, RZ, RZ, 0x40000040 ;  /* 0x40000040ff1b7424 */ /* 0x000fe200078e00ff */
[----:B------:R-:W-:Y:S01]  /*e080*/  F2FP.BF16.F32.PACK_AB R166, R55, R166 ;  /* 0x000000a637a6723e */ /* 0x000fe200000010ff */
[----:B------:R-:W-:Y:S01]  /*e090*/  IMAD R24, R19, 0x1000, R194 ;  /* 0x0000100013187824 */ /* 0x000fe200078e02c2 */
[----:B------:R2:W3:Y:S01]  /*e0a0*/  MUFU.EX2 R30, R31 ;  /* 0x0000001f001e7308 */ /* 0x0004e20000000800 */
[----:B0-----:R-:W-:Y:S01]  /*e0b0*/  FADD.FTZ R28, R165, R8 ;  /* 0x00000008a51c7221 */ /* 0x001fe20000010000 */
[----:B------:R-:W-:Y:S01]  /*e0c0*/  R2UR UR11, R27 ;  /* 0x000000001b0b72ca */ /* 0x000fe200000e0000 */
[C---:B------:R-:W-:Y:S01]  /*e0d0*/  VIADD R26, R24.reuse, 0x80 ;  /* 0x00000080181a7836 */ /* 0x040fe20000000000 */
[----:B------:R-:W-:-:S02]  /*e0e0*/  R2UR UR6, R24 ;  /* 0x00000000180672ca */ /* 0x000fc400000e0000 */
[----:B------:R-:W-:Y:S02]  /*e0f0*/  F2FP.BF16.F32.PACK_AB R165, R8, R165 ;  /* 0x000000a508a5723e */ /* 0x000fe400000010ff */
[----:B------:R-:W0:Y:S01]  /*e100*/  MUFU.EX2 R69, R69 ;  /* 0x0000004500457308 */ /* 0x000e220000000800 */
[----:B--2---:R-:W-:Y:S01]  /*e110*/  FADD.FTZ R31, R59, R38 ;  /* 0x000000263b1f7221 */ /* 0x004fe20000010000 */
[----:B-1----:R-:W-:Y:S01]  /*e120*/  FADD.FTZ R25, R167, R28 ;  /* 0x0000001ca7197221 */ /* 0x002fe20000010000 */
[----:B------:R-:W-:Y:S01]  /*e130*/  R2UR UR10, R26 ;  /* 0x000000001a0a72ca */ /* 0x000fe200000e0000 */
[----:B------:R-:W-:Y:S02]  /*e140*/  VIADD R26, R24, 0x100 ;  /* 0x00000100181a7836 */ /* 0x000fe40000000000 */
[----:B------:R-:W-:Y:S01]  /*e150*/  FADD.FTZ R40, R162, R31 ;  /* 0x0000001fa2287221 */ /* 0x000fe20000010000 */
[----:B------:R-:W-:Y:S01]  /*e160*/  VIADD R24, R24, 0x180 ;  /* 0x0000018018187836 */ /* 0x000fe20000000000 */
[----:B------:R-:W-:Y:S01]  /*e170*/  F2FP.BF16.F32.PACK_AB R160, R59, R160 ;  /* 0x000000a03ba0723e */ /* 0x000fe200000010ff */
[----:B------:R-:W1:Y:S01]  /*e180*/  MUFU.EX2 R32, R35 ;  /* 0x0000002300207308 */ /* 0x000e620000000800 */
[----:B---3--:R-:W-:Y:S01]  /*e190*/  FADD.FTZ R38, R30, R25 ;  /* 0x000000191e267221 */ /* 0x008fe20000010000 */
[----:B------:R-:W-:Y:S01]  /*e1a0*/  FADD.FTZ R27, R57, R40 ;  /* 0x00000028391b7221 */ /* 0x000fe20000010000 */
[----:B------:R-:W-:-:S02]  /*e1b0*/  R2UR UR18, R24 ;  /* 0x00000000181272ca */ /* 0x000fc400000e0000 */
[----:B------:R-:W-:Y:S01]  /*e1c0*/  R2UR UR14, R26 ;  /* 0x000000001a0e72ca */ /* 0x000fe200000e0000 */
[----:B------:R-:W-:Y:S01]  /*e1d0*/  FADD.FTZ R40, R156, R27 ;  /* 0x0000001b9c287221 */ /* 0x000fe20000010000 */
[----:B------:R-:W-:Y:S01]  /*e1e0*/  IMAD.MOV.U32 R27, RZ, RZ, 0x40000040 ;  /* 0x40000040ff1b7424 */ /* 0x000fe200078e00ff */
[----:B------:R-:W2:Y:S01]  /*e1f0*/  MUFU.EX2 R71, R71 ;  /* 0x0000004700477308 */ /* 0x000ea20000000800 */
[----:B0-----:R-:W-:Y:S01]  /*e200*/  FADD.FTZ R25, R69, R38 ;  /* 0x0000002645197221 */ /* 0x001fe20000010000 */
[----:B------:R-:W-:Y:S01]  /*e210*/  FADD.FTZ R31, R37, R40 ;  /* 0x00000028251f7221 */ /* 0x000fe20000010000 */
[----:B------:R-:W-:Y:S02]  /*e220*/  F2FP.BF16.F32.PACK_AB R167, R30, R167 ;  /* 0x000000a71ea7723e */ /* 0x000fe400000010ff */
[----:B------:R-:W-:Y:S01]  /*e230*/  R2UR UR15, R27 ;  /* 0x000000001b0f72ca */ /* 0x000fe200000e0000 */
[----:B------:R-:W-:Y:S01]  /*e240*/  FADD.FTZ R40, R158, R31 ;  /* 0x0000001f9e287221 */ /* 0x000fe20000010000 */
[----:B------:R-:W-:Y:S01]  /*e250*/  F2FP.BF16.F32.PACK_AB R162, R57, R162 ;  /* 0x000000a239a2723e */ /* 0x000fe200000010ff */
[----:B------:R-:W0:Y:S01]  /*e260*/  MUFU.EX2 R34, R39 ;  /* 0x0000002700227308 */ /* 0x000e220000000800 */
[C---:B-1----:R-:W-:Y:S01]  /*e270*/  FADD.FTZ R38, R32.reuse, R25 ;  /* 0x0000001920267221 */ /* 0x042fe20000010000 */
[----:B------:R-:W-:Y:S01]  /*e280*/  IMAD.MOV.U32 R25, RZ, RZ, 0x40000040 ;  /* 0x40000040ff197424 */ /* 0x000fe200078e00ff */
[----:B------:R-:W-:Y:S01]  /*e290*/  F2FP.BF16.F32.PACK_AB R161, R32, R69 ;  /* 0x0000004520a1723e */ /* 0x000fe200000010ff */
[----:B------:R-:W-:Y:S01]  /*e2a0*/  STSM.16.M88.4 [R199+0x36400], R164 ;  /* 0x036400a4c7007844 */ /* 0x000fe20000000200 */
[----:B------:R-:W-:-:S02]  /*e2b0*/  F2FP.BF16.F32.PACK_AB R156, R37, R156 ;  /* 0x0000009c259c723e */ /* 0x000fc400000010ff */
[----:B------:R-:W-:Y:S01]  /*e2c0*/  R2UR UR19, R25 ;  /* 0x00000000191372ca */ /* 0x000fe200000e0000 */
[----:B------:R-:W1:Y:S01]  /*e2d0*/  MUFU.EX2 R75, R75 ;  /* 0x0000004b004b7308 */ /* 0x000e620000000800 */
[----:B--2---:R-:W-:Y:S01]  /*e2e0*/  FADD.FTZ R27, R71, R38 ;  /* 0x00000026471b7221 */ /* 0x004fe20000010000 */
[----:B------:R-:W-:Y:S02]  /*e2f0*/  F2FP.BF16.F32.PACK_AB R158, R29, R158 ;  /* 0x0000009e1d9e723e */ /* 0x000fe400000010ff */
[----:B------:R-:W-:-:S04]  /*e300*/  F2FP.BF16.F32.PACK_AB R152, R33, R0 ;  /* 0x000000002198723e */ /* 0x000fc800000010ff */
[----:B------:R-:W2:Y:S01]  /*e310*/  MUFU.EX2 R36, R43 ;  /* 0x0000002b00247308 */ /* 0x000ea20000000800 */
[C---:B0-----:R-:W-:Y:S01]  /*e320*/  FADD.FTZ R38, R34.reuse, R27 ;  /* 0x0000001b22267221 */ /* 0x041fe20000010000 */
[----:B------:R-:W-:Y:S01]  /*e330*/  FADD.FTZ R27, R29, R40 ;  /* 0x000000281d1b7221 */ /* 0x000fe20000010000 */
[----:B------:R-:W-:-:S05]  /*e340*/  F2FP.BF16.F32.PACK_AB R163, R34, R71 ;  /* 0x0000004722a3723e */ /* 0x000fca00000010ff */
[----:B------:R-:W0:Y:S01]  /*e350*/  MUFU.EX2 R73, R73 ;  /* 0x0000004900497308 */ /* 0x000e220000000800 */
[----:B-1----:R-:W-:Y:S01]  /*e360*/  FADD.FTZ R25, R75, R38 ;  /* 0x000000264b197221 */ /* 0x002fe20000010000 */
[----:B------:R-:W-:Y:S01]  /*e370*/  FADD.FTZ R38, R0, R27 ;  /* 0x0000001b00267221 */ /* 0x000fe20000010000 */
[----:B------:R-:W-:Y:S03]  /*e380*/  STSM.16.M88.4 [R214], R160 ;  /* 0x000000a0d6007844 */ /* 0x000fe60000000200 */
[----:B------:R-:W-:Y:S02]  /*e390*/  FADD.FTZ R27, R33, R38 ;  /* 0x00000026211b7221 */ /* 0x000fe40000010000 */
[----:B------:R-:W1:Y:S01]  /*e3a0*/  MUFU.EX2 R28, R47 ;  /* 0x0000002f001c7308 */ /* 0x000e620000000800 */
[----:B--2---:R-:W-:Y:S01]  /*e3b0*/  FADD.FTZ R24, R36, R25 ;  /* 0x0000001924187221 */ /* 0x004fe20000010000 */
[----:B------:R-:W-:Y:S01]  /*e3c0*/  FADD.FTZ R40, R154, R27 ;  /* 0x0000001b9a287221 */ /* 0x000fe20000010000 */
[----:B------:R-:W-:-:S05]  /*e3d0*/  F2FP.BF16.F32.PACK_AB R157, R36, R75 ;  /* 0x0000004b249d723e */ /* 0x000fca00000010ff */
[----:B------:R-:W2:Y:S01]  /*e3e0*/  MUFU.EX2 R81, R81 ;  /* 0x0000005100517308 */ /* 0x000ea20000000800 */
[----:B0-----:R-:W-:-:S07]  /*e3f0*/  FADD.FTZ R25, R73, R24 ;  /* 0x0000001849197221 */ /* 0x001fce0000010000 */
[----:B------:R-:W0:Y:S01]  /*e400*/  MUFU.EX2 R26, R83 ;  /* 0x00000053001a7308 */ /* 0x000e220000000800 */
[C---:B-1----:R-:W-:Y:S01]  /*e410*/  FADD.FTZ R38, R28.reuse, R25 ;  /* 0x000000191c267221 */ /* 0x042fe20000010000 */
[----:B------:R-:W-:-:S05]  /*e420*/  F2FP.BF16.F32.PACK_AB R159, R28, R73 ;  /* 0x000000491c9f723e */ /* 0x000fca00000010ff */
[----:B------:R-:W-:Y:S01]  /*e430*/  STSM.16.M88.4 [R216], R156 ;  /* 0x0000009cd8007844 */ /* 0x000fe20000000200 */
[----:B------:R-:W1:Y:S01]  /*e440*/  MUFU.EX2 R41, R41 ;  /* 0x0000002900297308 */ /* 0x000e620000000800 */
[----:B--2---:R-:W-:-:S07]  /*e450*/  FADD.FTZ R25, R81, R38 ;  /* 0x0000002651197221 */ /* 0x004fce0000010000 */
[----:B------:R-:W2:Y:S01]  /*e460*/  MUFU.EX2 R79, R79 ;  /* 0x0000004f004f7308 */ /* 0x000ea20000000800 */
[C---:B0-----:R-:W-:Y:S01]  /*e470*/  FADD.FTZ R8, R26.reuse, R25 ;  /* 0x000000191a087221 */ /* 0x041fe20000010000 */
[----:B------:R-:W-:-:S06]  /*e480*/  F2FP.BF16.F32.PACK_AB R153, R26, R81 ;  /* 0x000000511a99723e */ /* 0x000fcc00000010ff */
[----:B------:R-:W0:Y:S01]  /*e490*/  MUFU.EX2 R24, R85 ;  /* 0x0000005500187308 */ /* 0x000e220000000800 */
[C---:B-1----:R-:W-:Y:S01]  /*e4a0*/  F2FP.BF16.F32.PACK_AB R154, R41.reuse, R154 ;  /* 0x0000009a299a723e */ /* 0x042fe200000010ff */
[----:B------:R-:W-:Y:S01]  /*e4b0*/  FADD.FTZ R0, R41, R40 ;  /* 0x0000002829007221 */ /* 0x000fe20000010000 */
[----:B--2---:R-:W-:Y:S01]  /*e4c0*/  FADD.FTZ R25, R79, R8 ;  /* 0x000000084f197221 */ /* 0x004fe20000010000 */
[----:B0-----:R-:W-:-:S03]  /*e4d0*/  F2FP.BF16.F32.PACK_AB R155, R24, R79 ;  /* 0x0000004f189b723e */ /* 0x001fc600000010ff */
[----:B------:R-:W-:Y:S02]  /*e4e0*/  FADD.FTZ R8, R24, R25 ;  /* 0x0000001918087221 */ /* 0x000fe40000010000 */
[----:B------:R0:W-:Y:S01]  /*e4f0*/  STSM.16.M88.4 [R215], R152 ;  /* 0x00000098d7007844 */ /* 0x0001e20000000200 */
[----:B------:R-:W-:-:S06]  /*e500*/  WARPGROUP.ARRIVE ;  /* 0x00000000000079c5 */ /* 0x000fcc0000000000 */
        /* <DEDUP_REMOVED lines=14> */
[----:B------:R1:W-:Y:S06]  /*e5f0*/  MEMBAR.ALL.CTA ;  /* 0x0000000000007992 */ /* 0x0003ec0000008000 */
[----:B-1----:R-:W1:Y:S01]  /*e600*/  FENCE.VIEW.ASYNC.S ;  /* 0x00000000000073c6 */ /* 0x002e620000000000 */
[----:B0-----:R-:W-:Y:S01]  /*e610*/  VIADD R152, R169, UR4 ;  /* 0x00000004a9987c36 */ /* 0x001fe20008000000 */
[----:B-1----:R-:W-:Y:S01]  /*e620*/  NOP ;  /* 0x0000000000007918 */ /* 0x002fe20000000000 */
        /* <DEDUP_REMOVED lines=16> */
.L_x_3605:
[----:B------:R-:W-:-:S06]  /*e730*/  UISETP.NE.AND UP0, UPT, UR5, 0x1, UPT ;  /* 0x000000010500788c */ /* 0x000fcc000bf05270 */
[----:B------:R-:W-:-:S05]  /*e740*/  PLOP3.LUT P3, PT, PT, PT, UP0, 0x80, 0x0 ;  /* 0x000000000000781c */ /* 0x000fca0003f6f008 */
[----:B------:R-:W-:-:S08]  /*e750*/  @UP0 ULDC.64 UR6, c[0x0][0xae0] ;  /* 0x0002b80000060ab9 */ /* 0x000fd00000000a00 */
[----:B------:R-:W-:-:S05]  /*e760*/  @P3 IMAD.HI.U32 R154, R153, UR6, RZ ;  /* 0x00000006999a3c27 */ /* 0x000fca000f8e00ff */
[----:B------:R-:W-:-:S07]  /*e770*/  @P3 SHF.R.U32.HI R153, RZ, UR7, R154 ;  /* 0x00000007ff993c19 */ /* 0x000fce000801169a */
.L_x_3606:
[----:B------:R-:W-:Y:S05]  /*e780*/  BSYNC B0 ;  /* 0x0000000000007941 */ /* 0x000fea0003800000 */
.L_x_3604:
[----:B------:R-:W-:-:S04]  /*e790*/  IMAD.U32 R154, RZ, RZ, UR5 ;  /* 0x00000005ff9a7e24 */ /* 0x000fc8000f8e00ff */
[----:B------:R-:W-:-:S05]  /*e7a0*/  IMAD R154, R153, R154, UR5 ;  /* 0x00000005999a7e24 */ /* 0x000fca000f8e029a */
[----:B------:R-:W-:-:S07]  /*e7b0*/  VIMNMX R152, R152, R154, PT ;  /* 0x0000009a98987248 */ /* 0x000fce0003fe0100 */
.L_x_3603:
[----:B------:R-:W-:Y:S01]  /*e7c0*/  SHF.R.S32.HI R153, RZ, 0x1f, R152 ;  /* 0x0000001fff997819 */ /* 0x000fe20000011498 */
[----:B------:R-:W-:Y:S01]  /*e7d0*/  ULDC UR42, c[0x0][0xadc] ;  /* 0x0002b700002a7ab9 */ /* 0x000fe20000000800 */
[----:B------:R-:W-:Y:S01]  /*e7e0*/  ULDC UR39, c[0x0][0xadc] ;  /* 0x0002b70000277ab9 */ /* 0x000fe20000000800 */
[----:B------:R-:W-:Y:S01]  /*e7f0*/  ULDC UR43, c[0x0][0xad4] ;  /* 0x0002b500002b7ab9 */ /* 0x000fe20000000800 */
[----:B------:R-:W-:Y:S01]  /*e800*/  LEA.HI R153, R153, R152, RZ, 0x6 ;  /* 0x0000009899997211 */ /* 0x000fe200078f30ff */
[----:B------:R-:W-:Y:S01]  /*e810*/  ULDC UR45, c[0x0][0xad4] ;  /* 0x0002b500002d7ab9 */ /* 0x000fe20000000800 */
[----:B------:R-:W-:Y:S01]  /*e820*/  ULDC UR38, c[0x0][0xa80] ;  /* 0x0002a00000267ab9 */ /* 0x000fe20000000800 */
[----:B------:R-:W-:Y:S01]  /*e830*/  ULDC UR41, c[0x0][0xa80] ;  /* 0x0002a00000297ab9 */ /* 0x000fe20000000800 */
[----:B------:R-:W-:Y:S01]  /*e840*/  SHF.R.S32.HI R153, RZ, 0x6, R153 ;  /* 0x00000006ff997819 */ /* 0x000fe20000011499 */
[----:B------:R-:W-:Y:S01]  /*e850*/  ULDC UR40, c[0x0][0xa80] ;  /* 0x0002a00000287ab9 */ /* 0x000fe20000000800 */
[----:B------:R-:W-:Y:S01]  /*e860*/  ULDC UR46, c[0x0][0xad8] ;  /* 0x0002b600002e7ab9 */ /* 0x000fe20000000800 */
[----:B------:R-:W-:Y:S01]  /*e870*/  ULDC UR44, c[0x0][0xad8] ;  /* 0x0002b600002c7ab9 */ /* 0x000fe20000000800 */
[----:B------:R-:W-:Y:S01]  /*e880*/  VIMNMX R212, R219, R153, !PT ;  /* 0x00000099dbd47248 */ /* 0x000fe20007fe0100 */
[----:B------:R-:W-:Y:S03]  /*e890*/  BSSY B1, `(.L_x_3607) ;  /* 0x00003d7000017945 */ /* 0x000fe60003800000 */
[----:B------:R-:W-:-:S13]  /*e8a0*/  ISETP.GE.AND P3, PT, R15, R212, PT ;  /* 0x000000d40f00720c */ /* 0x000fda0003f66270 */
[----:B------:R-:W-:Y:S05]  /*e8b0*/  @!P3 BRA `(.L_x_3608) ;  /* 0x0000003c0050b947 */ /* 0x000fea0003800000 */
[----:B------:R-:W-:Y:S01]  /*e8c0*/  BSSY B0, `(.L_x_3609) ;  /* 0x00003cf000007945 */ /* 0x000fe20003800000 */
.L_x_3628:
[----:B------:R-:W-:-:S05]  /*e8d0*/  VIADD R200, R19, 0x1 ;  /* 0x0000000113c87836 */ /* 0x000fca0000000000 */
[----:B------:R-:W-:-:S04]  /*e8e0*/  ISETP.NE.AND P3, PT, R200, 0x2, PT ;  /* 0x00000002c800780c */ /* 0x000fc80003f65270 */
[----:B------:R-:W-:Y:S02]  /*e8f0*/  SEL R14, RZ, 0x1, P3 ;  /* 0x00000001ff0e7807 */ /* 0x000fe40001800000 */
[----:B------:R-:W-:Y:S02]  /*e900*/  SEL R200, R200, RZ, P3 ;  /* 0x000000ffc8c87207 */ /* 0x000fe40001800000 */
[----:B------:R-:W-:Y:S01]  /*e910*/  LOP3.LUT R22, R22, R14, RZ, 0x3c, !PT ;  /* 0x0000000e16167212 */ /* 0x000fe200078e3cff */
[----:B--2---:R-:W-:Y:S06]  /*e920*/  @!P0 BRA `(.L_x_3610) ;  /* 0x0000000000048947 */ /* 0x004fec0003800000 */
[----:B------:R-:W-:Y:S01]  /*e930*/  BPT.TRAP 0x1 ;  /* 0x000000040000795c */ /* 0x000fe20000300000 */
.L_x_3610:
[----:B------:R-:W-:Y:S01]  /*e940*/  IMAD R201, R200, 0x8, R18 ;  /* 0x00000008c8c97824 */ /* 0x000fe200078e0212 */
[----:B------:R-:W-:-:S04]  /*e950*/  SHF.L.U32 R14, R22, 0x1f, RZ ;  /* 0x0000001f160e7819 */ /* 0x000fc800000006ff */
[----:B------:R0:W1:Y:S01]  /*e960*/  SYNCS.PHASECHK.TRANS64.TRYWAIT P3, [R201+URZ+0x38830], R14 ;  /* 0x0388300ec90075a7 */ /* 0x000062000806017f */
[----:B------:R-:W-:Y:S05]  /*e970*/  @!P0 BRA `(.L_x_3611) ;  /* 0x0000000000048947 */ /* 0x000fea0003800000 */
[----:B------:R-:W-:Y:S01]  /*e980*/  BPT.TRAP 0x1 ;  /* 0x000000040000795c */ /* 0x000fe20000300000 */
.L_x_3611:
[----:B------:R-:W-:Y:S01]  /*e990*/  BSSY B2, `(.L_x_3612) ;  /* 0x0000006000027945 */ /* 0x000fe20003800000 */
[----:B------:R-:W-:Y:S02]  /*e9a0*/  IMAD R156, R200, 0x200, R191 ;  /* 0x00000200c89c7824 */ /* 0x000fe400078e02bf */
[----:B------:R-:W-:Y:S01]  /*e9b0*/  IMAD.MOV.U32 R157, RZ, RZ, 0x40000040 ;  /* 0x40000040ff9d7424 */ /* 0x000fe200078e00ff */
[----:B-1----:R-:W-:Y:S06]  /*e9c0*/  @P3 BRA `(.L_x_3613) ;  /* 0x0000000000083947 */ /* 0x002fec0003800000 */
[----:B------:R-:W1:Y:S02]  /*e9d0*/  SYNCS.PHASECHK.TRANS64.TRYWAIT P3, [R201+URZ+0x38830], R14 ;  /* 0x0388300ec90075a7 */ /* 0x000e64000806017f */
[----:B-1----:R-:W-:Y:S05]  /*e9e0*/  @!P3 BRA `(.L_x_3614) ;  /* 0x000001c0000cb947 */ /* 0x002fea0003800000 */
.L_x_3613:
[----:B------:R-:W-:Y:S05]  /*e9f0*/  BSYNC B2 ;  /* 0x0000000000027941 */ /* 0x000fea0003800000 */
.L_x_3612:
        /* <DEDUP_REMOVED lines=36> */
.L_x_3615:
[----:B------:R2:W3:Y:S01]  /*ec40*/  SYNCS.PHASECHK.TRANS64.TRYWAIT P3, [R201+URZ+0x38850], R14 ;  /* 0x0388500ec90075a7 */ /* 0x0004e2000806017f */
[----:B------:R-:W-:Y:S05]  /*ec50*/  @!P0 BRA `(.L_x_3616) ;  /* 0x0000000000048947 */ /* 0x000fea0003800000 */
[----:B------:R-:W-:Y:S01]  /*ec60*/  BPT.TRAP 0x1 ;  /* 0x000000040000795c */ /* 0x000fe20000300000 */
.L_x_3616:
[----:B------:R-:W-:Y:S04]  /*ec70*/  BSSY B2, `(.L_x_3617) ;  /* 0x0000004000027945 */ /* 0x000fe80003800000 */
[----:B---3--:R-:W-:Y:S05]  /*ec80*/  @P3 BRA `(.L_x_3618) ;  /* 0x0000000000083947 */ /* 0x008fea0003800000 */
[----:B------:R-:W3:Y:S02]  /*ec90*/  SYNCS.PHASECHK.TRANS64.TRYWAIT P3, [R201+URZ+0x38850], R14 ;  /* 0x0388500ec90075a7 */ /* 0x000ee4000806017f */
[----:B---3--:R-:W-:Y:S05]  /*eca0*/  @!P3 BRA `(.L_x_3619) ;  /* 0x000001bc0070b947 */ /* 0x008fea0003800000 */
.L_x_3618:
[----:B------:R-:W-:Y:S05]  /*ecb0*/  BSYNC B2 ;  /* 0x0000000000027941 */ /* 0x000fea0003800000 */
.L_x_3617:
[----:B------:R-:W-:Y:S01]  /*ecc0*/  IMAD R202, R200, 0x1000, R192 ;  /* 0x00001000c8ca7824 */ /* 0x000fe200078e02c0 */
[----:B------:R-:W-:Y:S01]  /*ecd0*/  R2UR UR4, R2 ;  /* 0x00000000020472ca */ /* 0x000fe200000e0000 */
[----:B------:R-:W-:Y:S01]  /*ece0*/  IMAD.MOV.U32 R203, RZ, RZ, 0x40000040 ;  /* 0x40000040ffcb7424 */ /* 0x000fe200078e00ff */
[----:B------:R-:W-:Y:S01]  /*ecf0*/  R2UR UR5, R3 ;  /* 0x00000000030572ca */ /* 0x000fe200000e0000 */
[----:B------:R-:W-:Y:S01]  /*ed00*/  WARPGROUP.ARRIVE ;  /* 0x00000000000079c5 */ /* 0x000fe20000000000 */
[----:B------:R-:W-:Y:S01]  /*ed10*/  R2UR UR6, R202 ;  /* 0x00000000ca0672ca */ /* 0x000fe200000e0000 */
[----:B------:R-:W-:Y:S01]  /*ed20*/  VIADD R204, R2, 0x2 ;  /* 0x0000000202cc7836 */ /* 0x000fe20000000000 */
[----:B------:R-:W-:Y:S01]  /*ed30*/  R2UR UR7, R203 ;  /* 0x00000000cb0772ca */ /* 0x000fe200000e0000 */
[----:B------:R-:W-:Y:S02]  /*ed40*/  IMAD.MOV.U32 R205, RZ, RZ, 0x40000040 ;  /* 0x40000040ffcd7424 */ /* 0x000fe400078e00ff */
[----:B------:R-:W4:Y:S01]  /*ed50*/  S2R R21, SR_TID.X ;  /* 0x0000000000157919 */ /* 0x000f220000002100 */
[----:B------:R-:W-:Y:S01]  /*ed60*/  VIADD R206, R202, 0x800 ;  /* 0x00000800cace7836 */ /* 0x000fe20000000000 */
[----:B------:R-:W-:Y:S01]  /*ed70*/  UISETP.NE.AND UP0, UPT, UR48, URZ, UPT ;  /* 0x0000003f3000728c */ /* 0x000fe2000bf05270 */
[----:B------:R-:W-:-:S02]  /*ed80*/  VIADD R207, R2, 0x800 ;  /* 0x0000080002cf7836 */ /* 0x000fc40000000000 */
[----:B------:R-:W-:Y:S02]  /*ed90*/  IMAD.IADD R213, R218, 0x1, R195 ;  /* 0x00000001dad57824 */ /* 0x000fe400078e02c3 */
[----:B------:R-:W-:Y:S02]  /*eda0*/  VIADD R210, R202, 0xe00 ;  /* 0x00000e00cad27836 */ /* 0x000fe40000000000 */
[----:B------:R-:W-:Y:S01]  /*edb0*/  IMAD.MOV.U32 R209, RZ, RZ, 0x40000040 ;  /* 0x40000040ffd17424 */ /* 0x000fe200078e00ff */
[----:B------:R-:W-:Y:S01]  /*edc0*/  HGMMA.64x64x16.F32.BF16 R152, gdesc[UR4], R152, gsb0 ;  /* 0x00e00000049879f0 */ /* 0x000fe20008001898 */
[----:B------:R-:W-:Y:S01]  /*edd0*/  R2UR UR4, R204 ;  /* 0x00000000cc0472ca */ /* 0x000fe200000e0000 */
[----:B------:R-:W-:Y:S01]  /*ede0*/  VIADD R204, R202, 0x2 ;  /* 0x00000002cacc7836 */ /* 0x000fe20000000000 */
[----:B------:R-:W-:Y:S01]  /*edf0*/  R2UR UR5, R205 ;  /* 0x00000000cd0572ca */ /* 0x000fe200000e0000 */
[----:B------:R-:W-:Y:S02]  /*ee00*/  IMAD.MOV.U32 R205, RZ, RZ, 0x40000040 ;  /* 0x40000040ffcd7424 */ /* 0x000fe400078e00ff */
[----:B------:R-:W-:Y:S01]  /*ee10*/  IMAD.MOV.U32 R211, RZ, RZ, 0x40000040 ;  /* 0x40000040ffd37424 */ /* 0x000fe200078e00ff */
[----:B------:R-:W-:Y:S01]  /*ee20*/  R2UR UR6, R204 ;  /* 0x00000000cc0672ca */ /* 0x000fe200000e0000 */
[----:B------:R-:W-:Y:S01]  /*ee30*/  VIADD R204, R2, 0x4 ;  /* 0x0000000402cc7836 */ /* 0x000fe20000000000 */
[----:B------:R-:W-:Y:S01]  /*ee40*/  R2UR UR7, R205 ;  /* 0x00000000cd0772ca */ /* 0x000fe200000e0000 */
[----:B------:R-:W-:Y:S01]  /*ee50*/  IMAD.MOV.U32 R205, RZ, RZ, 0x40000040 ;  /* 0x40000040ffcd7424 */ /* 0x000fe200078e00ff */
[----:B----4-:R-:W-:-:S05]  /*ee60*/  SHF.R.U32.HI R21, RZ, 0x7, R21 ;  /* 0x00000007ff157819 */ /* 0x010fca0000011615 */
[----:B0123--:R-:W0:Y:S02]  /*ee70*/  SHFL.IDX PT, R14, R21, RZ, 0x1f ;  /* 0x00001fff150e7589 */ /* 0x00fe2400000e0000 */
[----:B0-----:R-:W-:Y:S01]  /*ee80*/  ISETP.GT.AND P3, PT, R14, 0x7f, PT ;  /* 0x0000007f0e00780c */ /* 0x001fe20003f64270 */
[----:B------:R-:W-:-:S03]  /*ee90*/  IMAD.MOV.U32 R14, RZ, RZ, 0x4 ;  /* 0x00000004ff0e7424 */ /* 0x000fc600078e00ff */
[----:B------:R-:W-:Y:S02]  /*eea0*/  SEL R203, RZ, 0x2, !P3 ;  /* 0x00000002ffcb7807 */ /* 0x000fe40005800000 */
[C---:B------:R-:W-:Y:S02]  /*eeb0*/  SEL R21, R14.reuse, 0x2, P3 ;  /* 0x000000020e157807 */ /* 0x040fe40001800000 */
[----:B------:R-:W-:-:S03]  /*eec0*/  SEL R14, R14, 0x6, !P3 ;  /* 0x000000060e0e7807 */ /* 0x000fc60005800000 */
[----:B------:R-:W-:Y:S01]  /*eed0*/  IMAD.IADD R208, R21, 0x1, R210 ;  /* 0x0000000115d07824 */ /* 0x000fe200078e02d2 */
        /* <DEDUP_REMOVED lines=176> */
[----:B------:R-:W-:-:S05]  /*f9e0*/  IMAD.MOV.U32 R207, RZ, RZ, 0xa00 ;  /* 0x00000a00ffcf7424 */ /* 0x000fca00078e00ff */
[----:B------:R-:W-:-:S04]  /*f9f0*/  SEL R207, R207, 0x980, P3 ;  /* 0x00000980cfcf7807 */ /* 0x000fc80001800000 */
[----:B------:R-:W-:Y:S01]  /*fa00*/  LOP3.LUT R207, R207, 0xa00, RZ, 0xc0, !PT ;  /* 0x00000a00cfcf7812 */ /* 0x000fe200078ec0ff */
[----:B------:R-:W-:Y:S02]  /*fa10*/  WARPGROUP.DEPBAR.LE gsb0, 0x0 ;  /* 0x00008000000079c5 */ /* 0x000fe40000010000 */
[----:B------:R-:W-:-:S06]  /*fa20*/  WARPGROUP.ARRIVE ;  /* 0x00000000000079c5 */ /* 0x000fcc0000000000 */
[----:B------:R-:W-:Y:S01]  /*fa30*/  HGMMA.64x64x16.F32.BF16 R152, gdesc[UR4], R152, gsb0 ;  /* 0x00e00000049879f0 */ /* 0x000fe20008001898 */
[----:B------:R-:W-:Y:S01]  /*fa40*/  R2UR UR4, R204 ;  /* 0x00000000cc0472ca */ /* 0x000fe200000e0000 */
[----:B------:R-:W-:Y:S01]  /*fa50*/  IMAD.IADD R204, R206, 0x1, R14 ;  /* 0x00000001cecc7824 */ /* 0x000fe200078e020e */
[----:B------:R-:W-:Y:S01]  /*fa60*/  R2UR UR5, R205 ;  /* 0x00000000cd0572ca */ /* 0x000fe200000e0000 */
[----:B------:R-:W-:Y:S02]  /*fa70*/  IMAD.MOV.U32 R205, RZ, RZ, 0x40000040 ;  /* 0x40000040ffcd7424 */ /* 0x000fe400078e00ff */
[----:B------:R-:W-:Y:S01]  /*fa80*/  IMAD.MOV.U32 R206, RZ, RZ, 0x28 ;  /* 0x00000028ffce7424 */ /* 0x000fe200078e00ff */
[----:B------:R-:W-:Y:S02]  /*fa90*/  R2UR UR6, R204 ;  /* 0x00000000cc0672ca */ /* 0x000fe400000e0000 */
[----:B------:R-:W-:Y:S01]  /*faa0*/  R2UR UR7, R205 ;  /* 0x00000000cd0772ca */ /* 0x000fe200000e0000 */
[----:B------:R-:W-:Y:S01]  /*fab0*/  IMAD.MOV.U32 R205, RZ, RZ, 0x40000040 ;  /* 0x40000040ffcd7424 */ /* 0x000fe200078e00ff */
[----:B------:R-:W-:-:S04]  /*fac0*/  SEL R206, R206, 0x26, P3 ;  /* 0x00000026cece7807 */ /* 0x000fc80001800000 */
[----:B------:R-:W-:-:S04]  /*fad0*/  LOP3.LUT R206, R206, 0x6, RZ, 0xc0, !PT ;  /* 0x00000006cece7812 */ /* 0x000fc800078ec0ff */
[CC--:B------:R-:W-:Y:S02]  /*fae0*/  IADD3 R204, R206.reuse, R207.reuse, R2 ;  /* 0x000000cfcecc7210 */ /* 0x0c0fe40007ffe002 */
[----:B------:R-:W-:Y:S01]  /*faf0*/  IADD3 R206, R206, R207, R202 ;  /* 0x000000cfcece7210 */ /* 0x000fe20007ffe0ca */
[----:B------:R-:W-:Y:S01]  /*fb00*/  IMAD.MOV.U32 R207, RZ, RZ, 0x40000040 ;  /* 0x40000040ffcf7424 */ /* 0x000fe200078e00ff */
[----:B------:R-:W-:Y:S02]  /*fb10*/  WARPGROUP.DEPBAR.LE gsb0, 0x0 ;  /* 0x00008000000079c5 */ /* 0x000fe40000010000 */
[----:B------:R-:W-:-:S06]  /*fb20*/  WARPGROUP.ARRIVE ;  /* 0x00000000000079c5 */ /* 0x000fcc0000000000 */
[----:B------:R-:W-:Y:S01]  /*fb30*/  HGMMA.64x64x16.F32.BF16 R152, gdesc[UR4], R152, gsb0 ;  /* 0x00e00000049879f0 */ /* 0x000fe20008001898 */
[----:B------:R-:W-:Y:S02]  /*fb40*/  R2UR UR4, R204 ;  /* 0x00000000cc0472ca */ /* 0x000fe400000e0000 */
[----:B------:R-:W-:Y:S01]  /*fb50*/  R2UR UR5, R205 ;  /* 0x00000000cd0572ca */ /* 0x000fe200000e0000 */
[----:B------:R-:W-:Y:S01]  /*fb60*/  IMAD.MOV.U32 R205, RZ, RZ, 0x40000040 ;  /* 0x40000040ffcd7424 */ /* 0x000fe200078e00ff */
[----:B------:R-:W-:Y:S01]  /*fb70*/  R2UR UR6, R206 ;  /* 0x00000000ce0672ca */ /* 0x000fe200000e0000 */
[----:B------:R-:W-:Y:S01]  /*fb80*/  VIADD R206, R2, 0xa00 ;  /* 0x00000a0002ce7836 */ /* 0x000fe20000000000 */
[----:B------:R-:W-:Y:S01]  /*fb90*/  R2UR UR7, R207 ;  /* 0x00000000cf0772ca */ /* 0x000fe200000e0000 */
[----:B------:R-:W-:Y:S02]  /*fba0*/  VIADD R207, R202, 0xa00 ;  /* 0x00000a00cacf7836 */ /* 0x000fe40000000000 */
[----:B------:R-:W-:Y:S01]  /*fbb0*/  IMAD.IADD R204, R206, 0x1, R203 ;  /* 0x00000001cecc7824 */ /* 0x000fe200078e02cb */
[----:B------:R-:W-:-:S02]  /*fbc0*/  WARPGROUP.DEPBAR.LE gsb0, 0x0 ;  /* 0x00008000000079c5 */ /* 0x000fc40000010000 */
[----:B------:R-:W-:-:S07]  /*fbd0*/  WARPGROUP.ARRIVE ;  /* 0x00000000000079c5 */ /* 0x000fce0000000000 */
        /* <DEDUP_REMOVED lines=96> */
[----:B------:R-:W0:Y:S01]  /*101e0*/  @P2 LDC R204, c[0x0][0x450] ;  /* 0x00011400ffcc2b82 */ /* 0x000e220000000800 */
[----:B------:R-:W-:Y:S01]  /*101f0*/  R2UR UR6, R206 ;  /* 0x00000000ce0672ca */ /* 0x000fe200000e0000 */
[----:B------:R-:W-:Y:S01]  /*10200*/  VIADD R206, R2, 0xe00 ;  /* 0x00000e0002ce7836 */ /* 0x000fe20000000000 */
[----:B------:R-:W-:Y:S01]  /*10210*/  R2UR UR7, R207 ;  /* 0x00000000cf0772ca */ /* 0x000fe200000e0000 */
[----:B------:R-:W-:-:S04]  /*10220*/  IMAD.MOV.U32 R207, RZ, RZ, 0x40000040 ;  /* 0x40000040ffcf7424 */ /* 0x000fc800078e00ff */
[----:B------:R-:W1:Y:S02]  /*10230*/  @P2 LDC R205, c[0x0][0x44c] ;  /* 0x00011300ffcd2b82 */ /* 0x000e640000000800 */
[----:B-1----:R-:W-:-:S05]  /*10240*/  @P2 IMAD.HI.U32 R205, R213, R205, RZ ;  /* 0x000000cdd5cd2227 */ /* 0x002fca00078e00ff */
[----:B0-----:R-:W-:Y:S01]  /*10250*/  @P2 SHF.R.U32.HI R213, RZ, R204, R205 ;  /* 0x000000ccffd52219 */ /* 0x001fe200000116cd */
[----:B------:R-:W-:Y:S02]  /*10260*/  IMAD.IADD R204, R206, 0x1, R203 ;  /* 0x00000001cecc7824 */ /* 0x000fe400078e02cb */
[----:B------:R-:W-:Y:S01]  /*10270*/  IMAD.MOV.U32 R205, RZ, RZ, 0x40000040 ;  /* 0x40000040ffcd7424 */ /* 0x000fe200078e00ff */
[----:B------:R-:W-:Y:S02]  /*10280*/  WARPGROUP.DEPBAR.LE gsb0, 0x0 ;  /* 0x00008000000079c5 */ /* 0x000fe40000010000 */
[----:B------:R-:W-:-:S06]  /*10290*/  WARPGROUP.ARRIVE ;  /* 0x00000000000079c5 */ /* 0x000fcc0000000000 */
[----:B------:R-:W-:Y:S01]  /*102a0*/  HGMMA.64x64x16.F32.BF16 R152, gdesc[UR4], R152, gsb0 ;  /* 0x00e00000049879f0 */ /* 0x000fe20008001898 */
[----:B------:R-:W-:Y:S01]  /*102b0*/  R2UR UR4, R204 ;  /* 0x00000000cc0472ca */ /* 0x000fe200000e0000 */
[--C-:B------:R-:W-:Y:S01]  /*102c0*/  IMAD.IADD R204, R203, 0x1, R210.reuse ;  /* 0x00000001cbcc7824 */ /* 0x100fe200078e02d2 */
[----:B------:R-:W-:Y:S01]  /*102d0*/  R2UR UR5, R205 ;  /* 0x00000000cd0572ca */ /* 0x000fe200000e0000 */
[----:B------:R-:W-:Y:S02]  /*102e0*/  IMAD.MOV.U32 R205, RZ, RZ, 0x40000040 ;  /* 0x40000040ffcd7424 */ /* 0x000fe400078e00ff */
[----:B------:R-:W-:Y:S01]  /*102f0*/  IMAD.IADD R210, R14, 0x1, R210 ;  /* 0x000000010ed27824 */ /* 0x000fe200078e02d2 */
[----:B------:R-:W-:Y:S01]  /*10300*/  R2UR UR6, R204 ;  /* 0x00000000cc0672ca */ /* 0x000fe200000e0000 */
[----:B------:R-:W-:Y:S01]  /*10310*/  IMAD.IADD R204, R206, 0x1, R21 ;  /* 0x00000001cecc7824 */ /* 0x000fe200078e0215 */
[----:B------:R-:W-:Y:S01]  /*10320*/  R2UR UR7, R205 ;  /* 0x00000000cd0772ca */ /* 0x000fe200000e0000 */
[----:B------:R-:W-:-:S02]  /*10330*/  IMAD.MOV.U32 R205, RZ, RZ, 0x40000040 ;  /* 0x40000040ffcd7424 */ /* 0x000fc400078e00ff */
[----:B------:R-:W-:Y:S02]  /*10340*/  IMAD.IADD R206, R206, 0x1, R14 ;  /* 0x00000001cece7824 */ /* 0x000fe400078e020e */
[----:B------:R-:W-:Y:S02]  /*10350*/  IMAD.MOV.U32 R203, RZ, RZ, 0x40 ;  /* 0x00000040ffcb7424 */ /* 0x000fe400078e00ff */
[----:B------:R-:W-:Y:S02]  /*10360*/  IMAD.MOV.U32 R14, RZ, RZ, 0x1000 ;  /* 0x00001000ff0e7424 */ /* 0x000fe400078e00ff */
[----:B------:R-:W-:Y:S01]  /*10370*/  IMAD.U32 R21, RZ, RZ, UR43 ;  /* 0x0000002bff157e24 */ /* 0x000fe2000f8e00ff */
[----:B------:R-:W-:Y:S02]  /*10380*/  SEL R203, R203, 0x3e, P3 ;  /* 0x0000003ecbcb7807 */ /* 0x000fe40001800000 */
[----:B------:R-:W-:Y:S02]  /*10390*/  SEL R14, R14, 0xf80, P3 ;  /* 0x00000f800e0e7807 */ /* 0x000fe40001800000 */
[----:B------:R-:W-:-:S02]  /*103a0*/  LOP3.LUT R203, R203, 0x6, RZ, 0xc0, !PT ;  /* 0x00000006cbcb7812 */ /* 0x000fc400078ec0ff */
[----:B------:R-:W-:Y:S02]  /*103b0*/  LOP3.LUT R14, R14, 0x1e00, RZ, 0xc0, !PT ;  /* 0x00001e000e0e7812 */ /* 0x000fe400078ec0ff */
[----:B------:R-:W-:Y:S02]  /*103c0*/  PLOP3.LUT P3, PT, PT, PT, UP0, 0x40, 0x0 ;  /* 0x000000000000781c */ /* 0x000fe40003f6e808 */
        /* <DEDUP_REMOVED lines=9> */
[----:B------:R-:W0:Y:S01]  /*10460*/  SHFL.IDX PT, R208, R213, RZ, 0x1c1f ;  /* 0x001c1fffd5d07589 */ /* 0x000e2200000e0000 */
[----:B------:R-:W-:Y:S01]  /*10470*/  IADD3 R204, R203, R14, R2 ;  /* 0x0000000ecbcc7210 */ /* 0x000fe20007ffe002 */
[----:B------:R-:W-:-:S02]  /*10480*/  IMAD.MOV.U32 R203, RZ, RZ, 0x40000040 ;  /* 0x40000040ffcb7424 */ /* 0x000fc400078e00ff */
[----:B------:R-:W-:-:S05]  /*10490*/  @!P1 VIADD R14, R201, 0x38840 ;  /* 0x00038840c90e9836 */ /* 0x000fca0000000000 */
[----:B------:R-:W-:Y:S01]  /*104a0*/  @!P1 PRMT R14, RZ, 0x654, R14 ;  /* 0x00000654ff0e9816 */ /* 0x000fe2000000000e */
[----:B------:R-:W-:Y:S02]  /*104b0*/  WARPGROUP.DEPBAR.LE gsb0, 0x0 ;  /* 0x00008000000079c5 */ /* 0x000fe40000010000 */
[----:B------:R-:W-:-:S06]  /*104c0*/  WARPGROUP.ARRIVE ;  /* 0x00000000000079c5 */ /* 0x000fcc0000000000 */
[----:B------:R-:W-:Y:S01]  /*104d0*/  HGMMA.64x64x16.F32.BF16 R152, gdesc[UR4], R152, gsb0 ;  /* 0x00e00000049879f0 */ /* 0x000fe20008001898 */
[----:B------:R-:W-:Y:S02]  /*104e0*/  R2UR UR4, R206 ;  /* 0x00000000ce0472ca */ /* 0x000fe400000e0000 */
[----:B------:R-:W-:Y:S02]  /*104f0*/  R2UR UR5, R207 ;  /* 0x00000000cf0572ca */ /* 0x000fe400000e0000 */
[----:B------:R-:W-:Y:S02]  /*10500*/  R2UR UR6, R210 ;  /* 0x00000000d20672ca */ /* 0x000fe400000e0000 */
[----:B------:R-:W-:Y:S02]  /*10510*/  R2UR UR7, R211 ;  /* 0x00000000d30772ca */ /* 0x000fe400000e0000 */
[----:B------:R-:W-:Y:S01]  /*10520*/  LOP3.LUT R207, RZ, R21, RZ, 0x33, !PT ;  /* 0x00000015ffcf7212 */ /* 0x000fe200078e33ff */
[----:B------:R-:W-:-:S02]  /*10530*/  WARPGROUP.DEPBAR.LE gsb0, 0x0 ;  /* 0x00008000000079c5 */ /* 0x000fc40000010000 */
[----:B------:R-:W-:-:S08]  /*10540*/  WARPGROUP.ARRIVE ;  /* 0x00000000000079c5 */ /* 0x000fd00000000000 */
        /* <DEDUP_REMOVED lines=10> */
[----:B-1----:R-:W-:-:S05]  /*105f0*/  IMAD.SHL.U32 R14, R15, 0x40, RZ ;  /* 0x000000400f0e7824 */ /* 0x002fca00078e00ff */
[----:B------:R-:W-:-:S04]  /*10600*/  IADD3 R206, -R187, 0x1, -R14 ;  /* 0x00000001bbce7810 */ /* 0x000fc80007ffe90e */
[----:B------:R-:W-:-:S05]  /*10610*/  IADD3 R206, -R23, R206, R184 ;  /* 0x000000ce17ce7210 */ /* 0x000fca0007ffe1b8 */
[----:B------:R-:W-:Y:S02]  /*10620*/  IMAD.IADD R207, R207, 0x1, R206 ;  /* 0x00000001cfcf7824 */ /* 0x000fe400078e02ce */
[----:B------:R-:W-:Y:S02]  /*10630*/  VIADD R206, R206, UR46 ;  /* 0x0000002ecece7c36 */ /* 0x000fe40008000000 */
[C---:B0-----:R-:W-:Y:S02]  /*10640*/  IMAD.IADD R204, R208.reuse, 0x1, R207 ;  /* 0x00000001d0cc7824 */ /* 0x041fe400078e02cf */
        /* <DEDUP_REMOVED lines=14> */
.L_x_3622:
[----:B------:R-:W-:-:S05]  /*10730*/  IMAD.U32 R209, RZ, RZ, UR42 ;  /* 0x0000002affd17e24 */ /* 0x000fca000f8e00ff */
[----:B------:R-:W-:-:S13]  /*10740*/  ISETP.NE.AND P3, PT, R209, 0x1, PT ;  /* 0x00000001d100780c */ /* 0x000fda0003f65270 */
[----:B------:R-:W0:Y:S02]  /*10750*/  @P3 LDC.64 R202, c[0x0][0xae0] ;  /* 0x0002b800ffca3b82 */ /* 0x000e240000000a00 */
[----:B0-----:R-:W-:-:S05]  /*10760*/  @P3 IMAD.HI.U32 R202, R208, R202, RZ ;  /* 0x000000cad0ca3227 */ /* 0x001fca00078e00ff */
[----:B------:R-:W-:-:S07]  /*10770*/  @P3 SHF.R.U32.HI R208, RZ, R203, R202 ;  /* 0x000000cbffd03219 */ /* 0x000fce00000116ca */
.L_x_3623:
[----:B------:R-:W-:Y:S05]  /*10780*/  BSYNC B2 ;  /* 0x0000000000027941 */ /* 0x000fea0003800000 */
.L_x_3621:
[----:B------:R-:W-:-:S04]  /*10790*/  IMAD R208, R208, R209, -R14 ;  /* 0x000000d1d0d07224 */ /* 0x000fc800078e0a0e */
[----:B------:R-:W-:-:S05]  /*107a0*/  IMAD.IADD R208, R208, 0x1, -R187 ;  /* 0x00000001d0d07824 */ /* 0x000fca00078e0abb */
[----:B------:R-:W-:Y:S02]  /*107b0*/  VIMNMX R204, R204, R208, !PT ;  /* 0x000000d0cccc7248 */ /* 0x000fe40007fe0100 */
[----:B------:R-:W-:-:S07]  /*107c0*/  VIADDMNMX R205, R208, R209, R205, PT ;  /* 0x000000d1d0cd7246 */ /* 0x000fce00038001cd */
.L_x_3620:
[----:B------:R-:W-:Y:S01]  /*107d0*/  ISETP.GT.AND P3, PT, R15, -0x1, PT ;  /* 0xffffffff0f00780c */ /* 0x000fe20003f64270 */
[----:B------:R-:W0:Y:S01]  /*107e0*/  SHFL.IDX PT, R213, R213, 0x1, 0x1c1f ;  /* 0x003c1f00d5d57f89 */ /* 0x000e2200000e0000 */
[----:B------:R-:W-:Y:S02]  /*107f0*/  UISETP.NE.AND UP0, UPT, UR48, URZ, UPT ;  /* 0x0000003f3000728c */ /* 0x000fe4000bf05270 */
[C---:B------:R-:W-:Y:S02]  /*10800*/  ISETP.GT.AND P4, PT, R204.reuse, RZ, P3 ;  /* 0x000000ffcc00720c */ /* 0x040fe40001f84270 */
[C---:B------:R-:W-:Y:S02]  /*10810*/  ISETP.GT.AND P6, PT, R204.reuse, 0x8, P3 ;  /* 0x00000008cc00780c */ /* 0x040fe40001fc4270 */
[----:B------:R-:W-:Y:S02]  /*10820*/  ISETP.LT.OR P5, PT, R205, 0x1, P4 ;  /* 0x00000001cd00780c */ /* 0x000fe400027a1670 */
[----:B------:R-:W-:-:S02]  /*10830*/  ISETP.GT.AND P4, PT, R204, 0x1, P3 ;  /* 0x00000001cc00780c */ /* 0x000fc40001f84270 */
[----:B------:R-:W-:Y:S02]  /*10840*/  FSEL R202, R152, -INF , !P5 ;  /* 0xff80000098ca7808 */ /* 0x000fe40006800000 */
[----:B------:R-:W-:Y:S02]  /*10850*/  ISETP.LT.OR P4, PT, R205, 0x2, P4 ;  /* 0x00000002cd00780c */ /* 0x000fe40002781670 */
[C---:B------:R-:W-:Y:S02]  /*10860*/  ISETP.GT.AND P5, PT, R204.reuse, 0x9, P3 ;  /* 0x00000009cc00780c */ /* 0x040fe40001fa4270 */
[----:B------:R-:W-:Y:S02]  /*10870*/  FSEL R203, R153, -INF , !P4 ;  /* 0xff80000099cb7808 */ /* 0x000fe40006000000 */
[----:B------:R-:W-:Y:S02]  /*10880*/  ISETP.GT.AND P4, PT, R204, 0x10, P3 ;  /* 0x00000010cc00780c */ /* 0x000fe40001f84270 */
[----:B------:R-:W-:-:S02]  /*10890*/  ISETP.LT.OR P6, PT, R205, 0x9, P6 ;  /* 0x00000009cd00780c */ /* 0x000fc400037c1670 */
[C---:B------:R-:W-:Y:S01]  /*108a0*/  ISETP.LT.OR P4, PT, R205.reuse, 0x11, P4 ;  /* 0x00000011cd00780c */ /* 0x040fe20002781670 */
[--C-:B0-----:R-:W-:Y:S01]  /*108b0*/  IMAD.IADD R206, R206, 0x1, R213.reuse ;  /* 0x00000001cece7824 */ /* 0x101fe200078e02d5 */
[----:B------:R-:W-:Y:S01]  /*108c0*/  ISETP.LT.OR P5, PT, R205, 0xa, P5 ;  /* 0x0000000acd00780c */ /* 0x000fe20002fa1670 */
[----:B------:R-:W-:Y:S01]  /*108d0*/  IMAD.IADD R207, R207, 0x1, R213 ;  /* 0x00000001cfcf7824 */ /* 0x000fe200078e02d5 */
[----:B------:R-:W-:Y:S02]  /*108e0*/  FSEL R160, R160, -INF , !P4 ;  /* 0xff800000a0a07808 */ /* 0x000fe40006000000 */
[----:B------:R-:W-:Y:S02]  /*108f0*/  ISETP.GT.AND P4, PT, R204, 0x19, P3 ;  /* 0x00000019cc00780c */ /* 0x000fe40001f84270 */
[----:B------:R-:W-:Y:S02]  /*10900*/  FSEL R156, R156, -INF , !P6 ;  /* 0xff8000009c9c7808 */ /* 0x000fe40007000000 */
[----:B------:R-:W-:-:S02]  /*10910*/  ISETP.LT.OR P4, PT, R205, 0x1a, P4 ;  /* 0x0000001acd00780c */ /* 0x000fc40002781670 */
[----:B------:R-:W-:Y:S02]  /*10920*/  FSEL R157, R157, -INF , !P5 ;  /* 0xff8000009d9d7808 */ /* 0x000fe40006800000 */
[C---:B------:R-:W-:Y:S02]  /*10930*/  ISETP.GT.AND P6, PT, R204.reuse, 0x11, P3 ;  /* 0x00000011cc00780c */ /* 0x040fe40001fc4270 */
[C---:B------:R-:W-:Y:S02]  /*10940*/  ISETP.GT.AND P5, PT, R204.reuse, 0x18, P3 ;  /* 0x00000018cc00780c */ /* 0x040fe40001fa4270 */
[----:B------:R-:W-:Y:S02]  /*10950*/  FSEL R165, R165, -INF , !P4 ;  /* 0xff800000a5a57808 */ /* 0x000fe40006000000 */
[----:B------:R-:W-:Y:S02]  /*10960*/  ISETP.GT.AND P4, PT, R204, 0x28, P3 ;  /* 0x00000028cc00780c */ /* 0x000fe40001f84270 */
[----:B------:R-:W-:-:S02]  /*10970*/  ISETP.LT.OR P6, PT, R205, 0x12, P6 ;  /* 0x00000012cd00780c */ /* 0x000fc400037c1670 */
[C---:B------:R-:W-:Y:S02]  /*10980*/  ISETP.LT.OR P5, PT, R205.reuse, 0x19, P5 ;  /* 0x00000019cd00780c */ /* 0x040fe40002fa1670 */
[----:B------:R-:W-:Y:S02]  /*10990*/  ISETP.LT.OR P4, PT, R205, 0x29, P4 ;  /* 0x00000029cd00780c */ /* 0x000fe40002781670 */
[----:B------:R-:W-:Y:S02]  /*109a0*/  FSEL R161, R161, -INF , !P6 ;  /* 0xff800000a1a17808 */ /* 0x000fe40007000000 */
[----:B------:R-:W-:Y:S02]  /*109b0*/  FSEL R164, R164, -INF , !P5 ;  /* 0xff800000a4a47808 */ /* 0x000fe40006800000 */
[C---:B------:R-:W-:Y:S02]  /*109c0*/  ISETP.GT.AND P6, PT, R204.reuse, 0x20, P3 ;  /* 0x00000020cc00780c */ /* 0x040fe40001fc4270 */
[----:B------:R-:W-:-:S02]  /*109d0*/  ISETP.GT.AND P5, PT, R204, 0x21, P3 ;  /* 0x00000021cc00780c */ /* 0x000fc40001fa4270 */
[----:B------:R-:W-:Y:S02]  /*109e0*/  FSEL R208, R172, -INF , !P4 ;  /* 0xff800000acd07808 */ /* 0x000fe40006000000 */
[----:B------:R-:W-:Y:S02]  /*109f0*/  ISETP.GT.AND P4, PT, R204, 0x31, P3 ;  /* 0x00000031cc00780c */ /* 0x000fe40001f84270 */
[C---:B------:R-:W-:Y:S02]  /*10a00*/  ISETP.LT.OR P6, PT, R205.reuse, 0x21, P6 ;  /* 0x00000021cd00780c */ /* 0x040fe400037c1670 */
[C---:B------:R-:W-:Y:S02]  /*10a10*/  ISETP.LT.OR P5, PT, R205.reuse, 0x22, P5 ;  /* 0x00000022cd00780c */ /* 0x040fe40002fa1670 */
[----:B------:R-:W-:Y:S02]  /*10a20*/  ISETP.LT.OR P4, PT, R205, 0x32, P4 ;  /* 0x00000032cd00780c */ /* 0x000fe40002781670 */
[----:B------:R-:W-:-:S02]  /*10a30*/  FSEL R168, R168, -INF , !P6 ;  /* 0xff800000a8a87808 */ /* 0x000fc40007000000 */
[----:B------:R-:W-:Y:S02]  /*10a40*/  FSEL R169, R169, -INF , !P5 ;  /* 0xff800000a9a97808 */ /* 0x000fe40006800000 */
[C---:B------:R-:W-:Y:S02]  /*10a50*/  ISETP.GT.AND P6, PT, R204.reuse, 0x29, P3 ;  /* 0x00000029cc00780c */ /* 0x040fe40001fc4270 */
[----:B------:R-:W-:Y:S02]  /*10a60*/  ISETP.GT.AND P5, PT, R204, 0x30, P3 ;  /* 0x00000030cc00780c */ /* 0x000fe40001fa4270 */
[----:B------:R-:W-:Y:S02]  /*10a70*/  FSEL R177, R177, -INF , !P4 ;  /* 0xff800000b1b17808 */ /* 0x000fe40006000000 */
[----:B------:R-:W-:Y:S02]  /*10a80*/  PLOP3.LUT P4, PT, PT, PT, UP0, 0x40, 0x0 ;  /* 0x000000000000781c */ /* 0x000fe40003f8e808 */
[----:B------:R-:W-:-:S02]  /*10a90*/  ISETP.LT.OR P6, PT, R205, 0x2a, P6 ;  /* 0x0000002acd00780c */ /* 0x000fc400037c1670 */
[----:B------:R-:W-:Y:S02]  /*10aa0*/  ISETP.LT.OR P5, PT, R205, 0x31, P5 ;  /* 0x00000031cd00780c */ /* 0x000fe40002fa1670 */
[----:B------:R-:W-:Y:S02]  /*10ab0*/  FSEL R173, R173, -INF , !P6 ;  /* 0xff800000adad7808 */ /* 0x000fe40007000000 */
[----:B------:R-:W-:Y:S02]  /*10ac0*/  FSEL R176, R176, -INF , !P5 ;  /* 0xff800000b0b07808 */ /* 0x000fe40006800000 */
[C---:B------:R-:W-:Y:S02]  /*10ad0*/  ISETP.GT.AND P6, PT, R204.reuse, 0x38, P3 ;  /* 0x00000038cc00780c */ /* 0x040fe40001fc4270 */
[----:B------:R-:W-:Y:S02]  /*10ae0*/  ISETP.GT.AND P5, PT, R204, 0x39, P3 ;  /* 0x00000039cc00780c */ /* 0x000fe40001fa4270 */
[----:B------:R-:W-:-:S02]  /*10af0*/  ISETP.LT.OR P6, PT, R205, 0x39, P6 ;  /* 0x00000039cd00780c */ /* 0x000fc400037c1670 */
        /* <DEDUP_REMOVED lines=16> */
.L_x_3626:
[----:B------:R-:W-:-:S05]  /*10c00*/  IMAD.U32 R172, RZ, RZ, UR42 ;  /* 0x0000002affac7e24 */ /* 0x000fca000f8e00ff */
[----:B------:R-:W-:-:S13]  /*10c10*/  ISETP.NE.AND P4, PT, R172, 0x1, PT ;  /* 0x00000001ac00780c */ /* 0x000fda0003f85270 */
[----:B------:R-:W0:Y:S02]  /*10c20*/  @P4 LDC.64 R152, c[0x0][0xae0] ;  /* 0x0002b800ff984b82 */ /* 0x000e240000000a00 */
[----:B0-----:R-:W-:-:S05]  /*10c30*/  @P4 IMAD.HI.U32 R152, R213, R152, RZ ;  /* 0x00000098d5984227 */ /* 0x001fca00078e00ff */
[----:B------:R-:W-:-:S07]  /*10c40*/  @P4 SHF.R.U32.HI R213, RZ, R153, R152 ;  /* 0x00000099ffd54219 */ /* 0x000fce0000011698 */
.L_x_3627:
[----:B------:R-:W-:Y:S05]  /*10c50*/  BSYNC B2 ;  /* 0x0000000000027941 */ /* 0x000fea0003800000 */
.L_x_3625:
[----:B------:R-:W-:-:S04]  /*10c60*/  IMAD R14, R213, R172, -R14 ;  /* 0x000000acd50e7224 */ /* 0x000fc800078e0a0e */
[----:B------:R-:W-:-:S05]  /*10c70*/  IMAD.IADD R14, R14, 0x1, -R187 ;  /* 0x000000010e0e7824 */ /* 0x000fca00078e0abb */
[----:B------:R-:W-:Y:S02]  /*10c80*/  VIMNMX R207, R207, R14, !PT ;  /* 0x0000000ecfcf7248 */ /* 0x000fe40007fe0100 */
[----:B------:R-:W-:-:S07]  /*10c90*/  VIADDMNMX R206, R14, R172, R206, PT ;  /* 0x000000ac0ece7246 */ /* 0x000fce00038001ce */
.L_x_3624:
[----:B------:R-:W-:Y:S01]  /*10ca0*/  FMNMX.FTZ R14, R202, R9, !PT ;  /* 0x00000009ca0e7209 */ /* 0x000fe20007810000 */
[----:B------:R-:W-:Y:S01]  /*10cb0*/  @!P1 VIADD R201, R201, 0x38860 ;  /* 0x00038860c9c99836 */ /* 0x000fe20000000000 */
        /* <DEDUP_REMOVED lines=32> */
[----:B------:R-:W0:Y:S01]  /*10ec0*/  SHFL.BFLY PT, R152, R14, 0x2, 0x1f ;  /* 0x0c401f000e987f89 */ /* 0x000e2200000e0000 */
[C---:B------:R-:W-:Y:S02]  /*10ed0*/  ISETP.LT.OR P5, PT, R206.reuse, 0x11, P5 ;  /* 0x00000011ce00780c */ /* 0x040fe40002fa1670 */
[----:B------:R-:W-:Y:S02]  /*10ee0*/  ISETP.LT.OR P6, PT, R206, 0x39, P6 ;  /* 0x00000039ce00780c */ /* 0x000fe400037c1670 */
[----:B------:R-:W-:-:S02]  /*10ef0*/  FSEL R162, R162, -INF , !P5 ;  /* 0xff800000a2a27808 */ /* 0x000fc40006800000 */
[----:B------:R-:W-:Y:S02]  /*10f00*/  ISETP.GT.AND P5, PT, R207, 0x19, P3 ;  /* 0x00000019cf00780c */ /* 0x000fe40001fa4270 */
[----:B------:R-:W-:Y:S02]  /*10f10*/  FSEL R182, R182, -INF , !P6 ;  /* 0xff800000b6b67808 */ /* 0x000fe40007000000 */
[----:B------:R-:W-:Y:S02]  /*10f20*/  ISETP.LT.OR P5, PT, R206, 0x1a, P5 ;  /* 0x0000001ace00780c */ /* 0x000fe40002fa1670 */
[----:B------:R-:W-:Y:S02]  /*10f30*/  @!P1 PRMT R201, RZ, 0x654, R201 ;  /* 0x00000654ffc99816 */ /* 0x000fe400000000c9 */
[----:B------:R-:W-:Y:S02]  /*10f40*/  FSEL R167, R167, -INF , !P5 ;  /* 0xff800000a7a77808 */ /* 0x000fe40006800000 */
[----:B------:R-:W-:-:S04]  /*10f50*/  ISETP.GT.AND P5, PT, R207, 0x28, P3 ;  /* 0x00000028cf00780c */ /* 0x000fc80001fa4270 */
[----:B------:R-:W-:Y:S02]  /*10f60*/  ISETP.LT.OR P5, PT, R206, 0x29, P5 ;  /* 0x00000029ce00780c */ /* 0x000fe40002fa1670 */
[----:B0-----:R-:W-:Y:S01]  /*10f70*/  FMNMX.FTZ R152, R14, R152, !PT ;  /* 0x000000980e987209 */ /* 0x001fe20007810000 */
[----:B------:R-:W-:Y:S01]  /*10f80*/  IMAD.U32 R14, RZ, RZ, UR41 ;  /* 0x00000029ff0e7e24 */ /* 0x000fe2000f8e00ff */
[----:B------:R-:W-:Y:S02]  /*10f90*/  FSEL R174, R174, -INF , !P5 ;  /* 0xff800000aeae7808 */ /* 0x000fe40006800000 */
[----:B------:R-:W-:Y:S01]  /*10fa0*/  ISETP.GT.AND P5, PT, R207, 0x30, P3 ;  /* 0x00000030cf00780c */ /* 0x000fe20001fa4270 */
[----:B------:R-:W0:Y:S03]  /*10fb0*/  SHFL.BFLY PT, R172, R152, 0x1, 0x1f ;  /* 0x0c201f0098ac7f89 */ /* 0x000e2600000e0000 */
[----:B------:R-:W-:-:S04]  /*10fc0*/  ISETP.LT.OR P5, PT, R206, 0x31, P5 ;  /* 0x00000031ce00780c */ /* 0x000fc80002fa1670 */
[----:B------:R-:W-:Y:S02]  /*10fd0*/  FSEL R178, R178, -INF , !P5 ;  /* 0xff800000b2b27808 */ /* 0x000fe40006800000 */
[----:B0-----:R-:W-:-:S04]  /*10fe0*/  FMNMX.FTZ R172, R152, R172, !PT ;  /* 0x000000ac98ac7209 */ /* 0x001fc80007810000 */
        /* <DEDUP_REMOVED lines=45> */
[----:B------:R-:W2:Y:S01]  /*112c0*/  MUFU.EX2 R156, R156 ;  /* 0x0000009c009c7308 */ /* 0x000ea20000000800 */
[----:B------:R-:W-:Y:S01]  /*112d0*/  ISETP.GT.AND P3, PT, R207, 0x39, P3 ;  /* 0x00000039cf00780c */ /* 0x000fe20001f64270 */
[----:B0-----:R-:W-:Y:S01]  /*112e0*/  FFMA.FTZ R0, R9, R0, R202 ;  /* 0x0000000009007223 */ /* 0x001fe200000100ca */
[----:B------:R-:W-:Y:S01]  /*112f0*/  FMNMX.FTZ R170, R166, R170, !PT ;  /* 0x000000aaa6aa7209 */ /* 0x000fe20007810000 */
[-C--:B------:R-:W-:Y:S01]  /*11300*/  FMUL.FTZ R24, R24, R9.reuse ;  /* 0x0000000918187220 */ /* 0x080fe20000410000 */
[----:B------:R-:W-:Y:S01]  /*11310*/  FSEL R179, R179, -INF , !P4 ;  /* 0xff800000b3b37808 */ /* 0x000fe20006000000 */
        /* <DEDUP_REMOVED lines=9> */
[----:B------:R-:W-:Y:S01]  /*113b0*/  FMNMX.FTZ R170, R171, R170, !PT ;  /* 0x000000aaabaa7209 */ /* 0x000fe20007810000 */
[----:B------:R-:W1:Y:S01]  /*113c0*/  MUFU.EX2 R160, R160 ;  /* 0x000000a000a07308 */ /* 0x000e620000000800 */
[----:B------:R-:W-:Y:S01]  /*113d0*/  F2FP.BF16.F32.PACK_AB R152, R152, R202 ;  /* 0x000000ca9898723e */ /* 0x000fe200000010ff */
[----:B--2---:R-:W-:Y:S01]  /*113e0*/  FADD.FTZ R0, R156, R0 ;  /* 0x000000009c007221 */ /* 0x004fe20000010000 */
[----:B------:R-:W-:Y:S01]  /*113f0*/  FMNMX.FTZ R170, R174, R170, !PT ;  /* 0x000000aaaeaa7209 */ /* 0x000fe20007810000 */
[-C--:B------:R-:W-:Y:S01]  /*11400*/  FMUL.FTZ R32, R32, R9.reuse ;  /* 0x0000000920207220 */ /* 0x080fe20000410000 */
[----:B------:R-:W-:Y:S01]  /*11410*/  ISETP.NE.AND P3, PT, R197, RZ, PT ;  /* 0x000000ffc500720c */ /* 0x000fe20003f65270 */
[-C--:B------:R-:W-:Y:S01]  /*11420*/  FMUL.FTZ R33, R33, R9.reuse ;  /* 0x0000000921217220 */ /* 0x080fe20000410000 */
[----:B------:R-:W-:Y:S01]  /*11430*/  FMNMX.FTZ R170, R175, R170, !PT ;  /* 0x000000aaafaa7209 */ /* 0x000fe20007810000 */
[----:B------:R-:W2:Y:S01]  /*11440*/  MUFU.EX2 R161, R161 ;  /* 0x000000a100a17308 */ /* 0x000ea20000000800 */
        /* <DEDUP_REMOVED lines=8> */
[----:B-1----:R-:W-:Y:S01]  /*114d0*/  FADD.FTZ R0, R160, R0 ;  /* 0x00000000a0007221 */ /* 0x002fe20000010000 */
[----:B------:R-:W-:Y:S01]  /*114e0*/  @!P3 IMAD R19, R19, 0x40, R193 ;  /* 0x000000401313b824 */ /* 0x000fe200078e02c1 */
[----:B------:R-:W-:Y:S01]  /*114f0*/  FMNMX.FTZ R170, R182, R170, !PT ;  /* 0x000000aab6aa7209 */ /* 0x000fe20007810000 */
[-C--:B------:R-:W-:Y:S01]  /*11500*/  FMUL.FTZ R44, R44, R9.reuse ;  /* 0x000000092c2c7220 */ /* 0x080fe20000410000 */
[-C--:B------:R-:W-:Y:S01]  /*11510*/  FMUL.FTZ R45, R45, R9.reuse ;  /* 0x000000092d2d7220 */ /* 0x080fe20000410000 */
[----:B------:R-:W-:Y:S01]  /*11520*/  @!P3 IMAD R19, R19, 0x4, R18 ;  /* 0x000000041313b824 */ /* 0x000fe200078e0212 */
[----:B------:R-:W-:Y:S01]  /*11530*/  FMNMX.FTZ R170, R183, R170, !PT ;  /* 0x000000aab7aa7209 */ /* 0x000fe20007810000 */
[----:B------:R-:W1:Y:S01]  /*11540*/  MUFU.EX2 R165, R165 ;  /* 0x000000a500a57308 */ /* 0x000e620000000800 */
[----:B--2---:R-:W-:Y:S01]  /*11550*/  FADD.FTZ R0, R161, R0 ;  /* 0x00000000a1007221 */ /* 0x004fe20000010000 */
[-C--:B------:R-:W-:Y:S01]  /*11560*/  FMUL.FTZ R48, R48, R9.reuse ;  /* 0x0000000930307220 */ /* 0x080fe20000410000 */
[----:B------:R-:W-:Y:S01]  /*11570*/  @!P3 STS [R19+0x38400], R9 ;  /* 0x038400091300b388 */ /* 0x000fe20000000800 */
[-C--:B------:R-:W-:Y:S01]  /*11580*/  FMUL.FTZ R49, R49, R9.reuse ;  /* 0x0000000931317220 */ /* 0x080fe20000410000 */
[-C--:B------:R-:W-:Y:S01]  /*11590*/  FMUL.FTZ R52, R52, R9.reuse ;  /* 0x0000000934347220 */ /* 0x080fe20000410000 */
[-C--:B------:R-:W-:Y:S01]  /*115a0*/  FMUL.FTZ R53, R53, R9.reuse ;  /* 0x0000000935357220 */ /* 0x080fe20000410000 */
[----:B------:R-:W2:Y:S01]  /*115b0*/  SHFL.BFLY PT, R202, R170, 0x2, 0x1f ;  /* 0x0c401f00aaca7f89 */ /* 0x000ea200000e0000 */
[----:B------:R3:W-:Y:S01]  /*115c0*/  MUFU.EX2 R203, R169 ;  /* 0x000000a900cb7308 */ /* 0x0007e20000000800 */
[----:B0-----:R-:W-:Y:S01]  /*115d0*/  FADD.FTZ R0, R164, R0 ;  /* 0x00000000a4007221 */ /* 0x001fe20000010000 */
[-C--:B------:R-:W-:Y:S01]  /*115e0*/  FMUL.FTZ R56, R56, R9.reuse ;  /* 0x0000000938387220 */ /* 0x080fe20000410000 */
[-C--:B------:R-:W-:Y:S01]  /*115f0*/  FMUL.FTZ R57, R57, R9.reuse ;  /* 0x0000000939397220 */ /* 0x080fe20000410000 */
[-C--:B------:R-:W-:Y:S01]  /*11600*/  FMUL.FTZ R60, R60, R9.reuse ;  /* 0x000000093c3c7220 */ /* 0x080fe20000410000 */
[-C--:B------:R-:W-:Y:S01]  /*11610*/  FMUL.FTZ R61, R61, R9.reuse ;  /* 0x000000093d3d7220 */ /* 0x080fe20000410000 */
[-C--:B------:R-:W-:Y:S01]  /*11620*/  FMUL.FTZ R64, R64, R9.reuse ;  /* 0x0000000940407220 */ /* 0x080fe20000410000 */
[----:B------:R-:W-:Y:S01]  /*11630*/  FMUL.FTZ R65, R65, R9 ;  /* 0x0000000941417220 */ /* 0x000fe20000410000 */
[----:B------:R-:W-:Y:S01]  /*11640*/  MUFU.EX2 R208, R208 ;  /* 0x000000d000d07308 */ /* 0x000fe20000000800 */
[----:B-1----:R-:W-:Y:S01]  /*11650*/  FADD.FTZ R0, R165, R0 ;  /* 0x00000000a5007221 */ /* 0x002fe20000010000 */
[----:B---3--:R-:W-:-:S02]  /*11660*/  IMAD.MOV.U32 R169, RZ, RZ, 0x40000040 ;  /* 0x40000040ffa97424 */ /* 0x008fc400078e00ff */
[-C--:B------:R-:W-:Y:S01]  /*11670*/  FMUL.FTZ R68, R68, R9.reuse ;  /* 0x0000000944447220 */ /* 0x080fe20000410000 */
[-C--:B------:R-:W-:Y:S01]  /*11680*/  FMUL.FTZ R69, R69, R9.reuse ;  /* 0x0000000945457220 */ /* 0x080fe20000410000 */
[-C--:B------:R-:W-:Y:S01]  /*11690*/  FMUL.FTZ R72, R72, R9.reuse ;  /* 0x0000000948487220 */ /* 0x080fe20000410000 */
[-C--:B------:R-:W-:Y:S01]  /*116a0*/  FMUL.FTZ R73, R73, R9.reuse ;  /* 0x0000000949497220 */ /* 0x080fe20000410000 */
[----:B------:R-:W-:Y:S01]  /*116b0*/  R2UR UR7, R169 ;  /* 0x00000000a90772ca */ /* 0x000fe200000e0000 */
        /* <DEDUP_REMOVED lines=36> */
[----:B0-----:R-:W-:Y:S01]  /*11900*/  FMNMX.FTZ R170, R170, R202, !PT ;  /* 0x000000caaaaa7209 */ /* 0x001fe20007810000 */
[-C--:B------:R-:W-:Y:S01]  /*11910*/  FMUL.FTZ R136, R136, R9.reuse ;  /* 0x0000000988887220 */ /* 0x080fe20000410000 */
[----:B------:R0:W1:Y:S01]  /*11920*/  MUFU.EX2 R202, R168 ;  /* 0x000000a800ca7308 */ /* 0x0000620000000800 */
[-C--:B------:R-:W-:Y:S01]  /*11930*/  FMUL.FTZ R137, R137, R9.reuse ;  /* 0x0000000989897220 */ /* 0x080fe20000410000 */
[----:B------:R-:W-:Y:S01]  /*11940*/  FSETP.NEU.FTZ.AND P4, PT, R170, -INF , PT ;  /* 0xff800000aa00780b */ /* 0x000fe20003f9d000 */
[-C--:B------:R-:W-:Y:S01]  /*11950*/  FMUL.FTZ R140, R140, R9.reuse ;  /* 0x000000098c8c7220 */ /* 0x080fe20000410000 */
[-C--:B------:R-:W-:Y:S01]  /*11960*/  FMUL.FTZ R141, R141, R9.reuse ;  /* 0x000000098d8d7220 */ /* 0x080fe20000410000 */
[-C--:B------:R-:W-:Y:S01]  /*11970*/  FMUL.FTZ R144, R144, R9.reuse ;  /* 0x0000000990907220 */ /* 0x080fe20000410000 */
[-C--:B------:R-:W-:Y:S01]  /*11980*/  FMUL.FTZ R145, R145, R9.reuse ;  /* 0x0000000991917220 */ /* 0x080fe20000410000 */
[-C--:B------:R-:W-:Y:S01]  /*11990*/  FMUL.FTZ R148, R148, R9.reuse ;  /* 0x0000000994947220 */ /* 0x080fe20000410000 */
[----:B------:R-:W-:Y:S01]  /*119a0*/  FMUL.FTZ R149, R149, R9 ;  /* 0x0000000995957220 */ /* 0x000fe20000410000 */
[----:B0-----:R-:W-:Y:S01]  /*119b0*/  FSEL R168, R170, RZ, P4 ;  /* 0x000000ffaaa87208 */ /* 0x001fe20002000000 */
[----:B------:R-:W-:-:S04]  /*119c0*/  IMAD.MOV.U32 R9, RZ, RZ, 0x40000040 ;  /* 0x40000040ff097424 */ /* 0x000fc800078e00ff */
[----:B------:R-:W-:Y:S01]  /*119d0*/  FADD.FTZ R168, -R168, R20 ;  /* 0x00000014a8a87221 */ /* 0x000fe20000010100 */
[----:B-1----:R-:W-:-:S03]  /*119e0*/  FADD.FTZ R0, R202, R0 ;  /* 0x00000000ca007221 */ /* 0x002fc60000010000 */
[-C--:B------:R-:W-:Y:S01]  /*119f0*/  FMUL.FTZ R20, R168, R14.reuse ;  /* 0x0000000ea8147220 */ /* 0x080fe20000410000 */
[----:B------:R-:W-:Y:S01]  /*11a00*/  FMUL.FTZ R168, R170, R14 ;  /* 0x0000000eaaa87220 */ /* 0x000fe20000410000 */
[----:B------:R-:W-:-:S04]  /*11a10*/  FADD.FTZ R0, R203, R0 ;  /* 0x00000000cb007221 */ /* 0x000fc80000010000 */
[----:B------:R-:W0:Y:S01]  /*11a20*/  MUFU.EX2 R20, R20 ;  /* 0x0000001400147308 */ /* 0x000e220000000800 */
[----:B------:R-:W-:Y:S01]  /*11a30*/  FSEL R168, R168, RZ, P4 ;  /* 0x000000ffa8a87208 */ /* 0x000fe20002000000 */
[----:B------:R-:W-:-:S04]  /*11a40*/  FADD.FTZ R0, R208, R0 ;  /* 0x00000000d0007221 */ /* 0x000fc80000010000 */
[----:B------:R-:W-:Y:S01]  /*11a50*/  FADD.FTZ R0, R173, R0 ;  /* 0x00000000ad007221 */ /* 0x000fe20000010000 */
        /* <DEDUP_REMOVED lines=10> */
[----:B0-----:R0:W-:Y:S01]  /*11b00*/  @!P3 STS [R19+0x38420], R20 ;  /* 0x038420141300b388 */ /* 0x0011e20000000800 */
[-CC-:B------:R-:W-:Y:S01]  /*11b10*/  FFMA.FTZ R178, R178, R14.reuse, -R168.reuse ;  /* 0x0000000eb2b27223 */ /* 0x180fe200000108a8 */
[-CC-:B------:R-:W-:Y:S01]  /*11b20*/  FFMA.FTZ R205, R179, R14.reuse, -R168.reuse ;  /* 0x0000000eb3cd7223 */ /* 0x180fe200000108a8 */
[-CC-:B------:R-:W-:Y:S01]  /*11b30*/  FFMA.FTZ R182, R182, R14.reuse, -R168.reuse ;  /* 0x0000000eb6b67223 */ /* 0x180fe200000108a8 */
[-C--:B------:R-:W-:Y:S01]  /*11b40*/  FFMA.FTZ R183, R183, R14.reuse, -R168 ;  /* 0x0000000eb7b77223 */ /* 0x080fe200000108a8 */
[----:B------:R-:W-:Y:S01]  /*11b50*/  FADD.FTZ R0, R176, R0 ;  /* 0x00000000b0007221 */ /* 0x000fe20000010000 */
[----:B------:R-:W-:Y:S01]  /*11b60*/  FFMA.FTZ R153, R153, R14, -R168 ;  /* 0x0000000e99997223 */ /* 0x000fe200000108a8 */
[----:B------:R1:W-:Y:S01]  /*11b70*/  MUFU.EX2 R179, R158 ;  /* 0x0000009e00b37308 */ /* 0x0003e20000000800 */
[----:B------:R-:W-:Y:S01]  /*11b80*/  FMUL.FTZ R26, R26, R20 ;  /* 0x000000141a1a7220 */ /* 0x000fe20000410000 */
[----:B------:R-:W-:Y:S01]  /*11b90*/  FADD.FTZ R0, R177, R0 ;  /* 0x00000000b1007221 */ /* 0x000fe20000010000 */
[----:B0-----:R-:W-:Y:S01]  /*11ba0*/  FFMA.FTZ R19, R166, R14, -R168 ;  /* 0x0000000ea6137223 */ /* 0x001fe200000108a8 */
[----:B------:R-:W-:-:S02]  /*11bb0*/  IMAD R168, R200, 0x1000, R194 ;  /* 0x00001000c8a87824 */ /* 0x000fc400078e02c2 */
[-C--:B------:R-:W-:Y:S01]  /*11bc0*/  FMUL.FTZ R27, R27, R20.reuse ;  /* 0x000000141b1b7220 */ /* 0x080fe20000410000 */
[-C--:B------:R-:W-:Y:S01]  /*11bd0*/  FMUL.FTZ R30, R30, R20.reuse ;  /* 0x000000141e1e7220 */ /* 0x080fe20000410000 */
[----:B------:R-:W-:Y:S01]  /*11be0*/  FMUL.FTZ R31, R31, R20 ;  /* 0x000000141f1f7220 */ /* 0x000fe20000410000 */
[----:B------:R-:W0:Y:S01]  /*11bf0*/  MUFU.EX2 R166, R180 ;  /* 0x000000b400a67308 */ /* 0x000e220000000800 */
[----:B-1----:R-:W-:Y:S01]  /*11c00*/  F2FP.BF16.F32.PACK_AB R158, R165, R164 ;  /* 0x000000a4a59e723e */ /* 0x002fe200000010ff */
[----:B------:R-:W-:Y:S01]  /*11c10*/  FMUL.FTZ R34, R34, R20 ;  /* 0x0000001422227220 */ /* 0x000fe20000410000 */
[----:B------:R-:W-:Y:S01]  /*11c20*/  F2FP.BF16.F32.PACK_AB R164, R177, R176 ;  /* 0x000000b0b1a4723e */ /* 0x000fe200000010ff */
[-C--:B------:R-:W-:Y:S01]  /*11c30*/  FMUL.FTZ R35, R35, R20.reuse ;  /* 0x0000001423237220 */ /* 0x080fe20000410000 */
[----:B------:R-:W-:Y:S01]  /*11c40*/  R2UR UR6, R168 ;  /* 0x00000000a80672ca */ /* 0x000fe200000e0000 */
        /* <DEDUP_REMOVED lines=10> */
[----:B------:R2:W-:Y:S01]  /*11cf0*/  MUFU.EX2 R206, R154 ;  /* 0x0000009a00ce7308 */ /* 0x0005e20000000800 */
[----:B-1----:R-:W-:Y:S01]  /*11d00*/  F2FP.BF16.F32.PACK_AB R162, R173, R208 ;  /* 0x000000d0ada2723e */ /* 0x002fe200000010ff */
[----:B0-----:R-:W-:Y:S01]  /*11d10*/  FADD.FTZ R0, R166, R0 ;  /* 0x00000000a6007221 */ /* 0x001fe20000010000 */
[----:B------:R-:W-:Y:S01]  /*11d20*/  F2FP.BF16.F32.PACK_AB R166, R169, R166 ;  /* 0x000000a6a9a6723e */ /* 0x000fe200000010ff */
[-C--:B------:R-:W-:Y:S01]  /*11d30*/  FMUL.FTZ R55, R55, R20.reuse ;  /* 0x0000001437377220 */ /* 0x080fe20000410000 */
[-C--:B------:R-:W-:Y:S01]  /*11d40*/  FMUL.FTZ R58, R58, R20.reuse ;  /* 0x000000143a3a7220 */ /* 0x080fe20000410000 */
[-C--:B------:R-:W-:Y:S01]  /*11d50*/  FMUL.FTZ R59, R59, R20.reuse ;  /* 0x000000143b3b7220 */ /* 0x080fe20000410000 */
[----:B------:R-:W-:Y:S01]  /*11d60*/  FMUL.FTZ R62, R62, R20 ;  /* 0x000000143e3e7220 */ /* 0x000fe20000410000 */
[----:B------:R-:W-:Y:S01]  /*11d70*/  MUFU.EX2 R174, R155 ;  /* 0x0000009b00ae7308 */ /* 0x000fe20000000800 */
[----:B--2---:R-:W-:Y:S01]  /*11d80*/  F2FP.BF16.F32.PACK_AB R154, R157, R156 ;  /* 0x0000009c9d9a723e */ /* 0x004fe200000010ff */
[----:B------:R-:W-:Y:S01]  /*11d90*/  FMUL.FTZ R63, R63, R20 ;  /* 0x000000143f3f7220 */ /* 0x000fe20000410000 */
[----:B------:R-:W-:Y:S01]  /*11da0*/  F2FP.BF16.F32.PACK_AB R156, R161, R160 ;  /* 0x000000a0a19c723e */ /* 0x000fe200000010ff */
[----:B------:R-:W-:Y:S01]  /*11db0*/  FMUL.FTZ R66, R66, R20 ;  /* 0x0000001442427220 */ /* 0x000fe20000410000 */
[----:B------:R-:W-:Y:S01]  /*11dc0*/  F2FP.BF16.F32.PACK_AB R160, R203, R202 ;  /* 0x000000cacba0723e */ /* 0x000fe200000010ff */
        /* <DEDUP_REMOVED lines=54> */
[----:B------:R-:W-:Y:S01]  /*12130*/  FMUL.FTZ R151, R151, R20 ;  /* 0x0000001497977220 */ /* 0x000fe20000410000 */
[----:B------:R-:W-:Y:S01]  /*12140*/  FFMA.FTZ R202, R20, R8, R206 ;  /* 0x0000000814ca7223 */ /* 0x000fe200000100ce */
[----:B------:R-:W-:-:S02]  /*12150*/  VIADD R8, R168, 0x80 ;  /* 0x00000080a8087836 */ /* 0x000fc40000000000 */
[----:B------:R-:W-:Y:S01]  /*12160*/  FADD.FTZ R0, R169, R0 ;  /* 0x00000000a9007221 */ /* 0x000fe20000010000 */
[----:B------:R-:W0:Y:S01]  /*12170*/  MUFU.EX2 R175, R175 ;  /* 0x000000af00af7308 */ /* 0x000e220000000800 */
[----:B--2---:R-:W-:Y:S01]  /*12180*/  F2FP.BF16.F32.PACK_AB R161, R171, R177 ;  /* 0x000000b1aba1723e */ /* 0x004fe200000010ff */
[----:B------:R-:W-:Y:S02]  /*12190*/  IMAD.MOV.U32 R169, RZ, RZ, 0x40000040 ;  /* 0x40000040ffa97424 */ /* 0x000fe400078e00ff */
[----:B------:R-:W-:Y:S01]  /*121a0*/  FADD.FTZ R202, R174, R202 ;  /* 0x000000caaeca7221 */ /* 0x000fe20000010000 */
[----:B------:R-:W-:Y:S01]  /*121b0*/  ISETP.GT.AND P3, PT, R15, R212, PT ;  /* 0x000000d40f00720c */ /* 0x000fe20003f64270 */
[----:B------:R-:W-:Y:S02]  /*121c0*/  IMAD.MOV.U32 R20, RZ, RZ, R170 ;  /* 0x000000ffff147224 */ /* 0x000fe400078e00aa */
[----:B------:R-:W-:Y:S01]  /*121d0*/  FADD.FTZ R202, R179, R202 ;  /* 0x000000cab3ca7221 */ /* 0x000fe20000010000 */
[----:B------:R-:W-:Y:S01]  /*121e0*/  MUFU.EX2 R178, R178 ;  /* 0x000000b200b27308 */ /* 0x000fe20000000800 */
[----:B------:R1:W-:Y:S02]  /*121f0*/  STSM.16.M88.4 [R199+0x36400], R152 ;  /* 0x03640098c7007844 */ /* 0x0003e40000000200 */
[----:B------:R-:W-:-:S02]  /*12200*/  FADD.FTZ R202, R180, R202 ;  /* 0x000000cab4ca7221 */ /* 0x000fc40000010000 */
[----:B------:R2:W-:Y:S02]  /*12210*/  STSM.16.M88.4 [R214], R156 ;  /* 0x0000009cd6007844 */ /* 0x0005e40000000200 */
[----:B------:R-:W-:Y:S01]  /*12220*/  FADD.FTZ R202, R181, R202 ;  /* 0x000000cab5ca7221 */ /* 0x000fe20000010000 */
[----:B------:R-:W3:Y:S01]  /*12230*/  MUFU.EX2 R205, R205 ;  /* 0x000000cd00cd7308 */ /* 0x000ee20000000800 */
[----:B0-----:R-:W-:Y:S02]  /*12240*/  F2FP.BF16.F32.PACK_AB R163, R175, R204 ;  /* 0x000000ccafa3723e */ /* 0x001fe400000010ff */
[----:B------:R-:W-:-:S03]  /*12250*/  FADD.FTZ R202, R173, R202 ;  /* 0x000000caadca7221 */ /* 0x000fc60000010000 */
[----:B------:R2:W-:Y:S01]  /*12260*/  STSM.16.M88.4 [R216], R160 ;  /* 0x000000a0d8007844 */ /* 0x0005e20000000200 */
[----:B------:R-:W-:Y:S01]  /*12270*/  FADD.FTZ R202, R19, R202 ;  /* 0x000000ca13ca7221 */ /* 0x000fe20000010000 */
[----:B------:R-:W-:Y:S01]  /*12280*/  MUFU.EX2 R182, R182 ;  /* 0x000000b600b67308 */ /* 0x000fe20000000800 */
[----:B------:R-:W-:Y:S02]  /*12290*/  IMAD.MOV.U32 R19, RZ, RZ, R200 ;  /* 0x000000ffff137224 */ /* 0x000fe400078e00c8 */
[----:B------:R-:W-:-:S04]  /*122a0*/  FADD.FTZ R202, R176, R202 ;  /* 0x000000cab0ca7221 */ /* 0x000fc80000010000 */
[----:B------:R-:W-:Y:S01]  /*122b0*/  FADD.FTZ R202, R177, R202 ;  /* 0x000000cab1ca7221 */ /* 0x000fe20000010000 */
[----:B------:R-:W0:Y:S01]  /*122c0*/  MUFU.EX2 R183, R183 ;  /* 0x000000b700b77308 */ /* 0x000e220000000800 */
[----:B---3--:R-:W-:Y:S02]  /*122d0*/  F2FP.BF16.F32.PACK_AB R165, R205, R178 ;  /* 0x000000b2cda5723e */ /* 0x008fe400000010ff */
[----:B------:R-:W-:-:S04]  /*122e0*/  FADD.FTZ R202, R171, R202 ;  /* 0x000000caabca7221 */ /* 0x000fc80000010000 */
[----:B------:R-:W-:-:S04]  /*122f0*/  FADD.FTZ R202, R204, R202 ;  /* 0x000000caccca7221 */ /* 0x000fc80000010000 */
[----:B------:R-:W-:-:S04]  /*12300*/  FADD.FTZ R202, R175, R202 ;  /* 0x000000caafca7221 */ /* 0x000fc80000010000 */
[----:B------:R-:W-:Y:S01]  /*12310*/  FADD.FTZ R202, R178, R202 ;  /* 0x000000cab2ca7221 */ /* 0x000fe20000010000 */
[----:B0-----:R-:W-:-:S03]  /*12320*/  F2FP.BF16.F32.PACK_AB R167, R183, R182 ;  /* 0x000000b6b7a7723e */ /* 0x001fc600000010ff */
[----:B------:R-:W-:Y:S02]  /*12330*/  FADD.FTZ R202, R205, R202 ;  /* 0x000000cacdca7221 */ /* 0x000fe40000010000 */
[----:B------:R2:W-:Y:S01]  /*12340*/  STSM.16.M88.4 [R215], R164 ;  /* 0x000000a4d7007844 */ /* 0x0005e20000000200 */
[----:B------:R-:W-:Y:S01]  /*12350*/  WARPGROUP.ARRIVE ;  /* 0x00000000000079c5 */ /* 0x000fe20000000000 */
[----:B------:R-:W-:-:S05]  /*12360*/  FADD.FTZ R202, R182, R202 ;  /* 0x000000cab6ca7221 */ /* 0x000fca0000010000 */
[----:B------:R-:W-:Y:S01]  /*12370*/  HGMMA.64x256x16.F32.BF16 R24, R152, gdesc[UR4].tnspB, R24, gsb0 ;  /* 0x43e0000498187df0 */ /* 0x000fe20008001818 */
[----:B------:R-:W-:Y:S01]  /*12380*/  R2UR UR6, R8 ;  /* 0x00000000080672ca */ /* 0x000fe200000e0000 */
[C---:B------:R-:W-:Y:S01]  /*12390*/  VIADD R8, R168.reuse, 0x100 ;  /* 0x00000100a8087836 */ /* 0x040fe20000000000 */
[----:B------:R-:W-:Y:S01]  /*123a0*/  R2UR UR7, R9 ;  /* 0x00000000090772ca */ /* 0x000fe200000e0000 */
[----:B------:R-:W-:Y:S02]  /*123b0*/  IMAD.MOV.U32 R9, RZ, RZ, 0x40000040 ;  /* 0x40000040ff097424 */ /* 0x000fe400078e00ff */
[----:B------:R-:W-:Y:S01]  /*123c0*/  VIADD R168, R168, 0x180 ;  /* 0x00000180a8a87836 */ /* 0x000fe20000000000 */
[----:B------:R-:W-:Y:S02]  /*123d0*/  WARPGROUP.DEPBAR.LE gsb0, 0x0 ;  /* 0x00008000000079c5 */ /* 0x000fe40000010000 */
[----:B------:R-:W-:Y:S01]  /*123e0*/  WARPGROUP.ARRIVE ;  /* 0x00000000000079c5 */ /* 0x000fe20000000000 */
[----:B-1----:R-:W-:-:S04]  /*123f0*/  VIADD R152, R15, 0xffffffff ;  /* 0xffffffff0f987836 */ /* 0x002fc80000000000 */
[----:B------:R-:W-:-:S14]  /*12400*/  IMAD.MOV.U32 R15, RZ, RZ, R152 ;  /* 0x000000ffff0f7224 */ /* 0x000fdc00078e0098 */
[----:B------:R-:W-:Y:S01]  /*12410*/  HGMMA.64x256x16.F32.BF16 R24, R156, gdesc[UR4].tnspB, R24, gsb0 ;  /* 0x43e000049c187df0 */ /* 0x000fe20008001818 */
[----:B------:R-:W-:Y:S01]  /*12420*/  R2UR UR6, R8 ;  /* 0x00000000080672ca */ /* 0x000fe200000e0000 */
[----:B------:R-:W-:Y:S01]  /*12430*/  FADD.FTZ R8, R183, R202 ;  /* 0x000000cab7087221 */ /* 0x000fe20000010000 */
[----:B------:R-:W-:Y:S01]  /*12440*/  R2UR UR7, R9 ;  /* 0x00000000090772ca */ /* 0x000fe200000e0000 */
[----:B------:R-:W-:Y:S01]  /*12450*/  IMAD.MOV.U32 R9, RZ, RZ, R172 ;  /* 0x000000ffff097224 */ /* 0x000fe200078e00ac */
        /* <DEDUP_REMOVED lines=22> */
.L_x_3609:
[----:B------:R-:W-:Y:S02]  /*125c0*/  IMAD.MOV.U32 R20, RZ, RZ, R170 ;  /* 0x000000ffff147224 */ /* 0x000fe400078e00aa */
[----:B------:R-:W-:Y:S02]  /*125d0*/  IMAD.MOV.U32 R9, RZ, RZ, R172 ;  /* 0x000000ffff097224 */ /* 0x000fe400078e00ac */
[----:B------:R-:W-:Y:S02]  /*125e0*/  IMAD.MOV.U32 R19, RZ, RZ, R200 ;  /* 0x000000ffff137224 */ /* 0x000fe400078e00c8 */
[----:B------:R-:W-:-:S07]  /*125f0*/  IMAD.MOV.U32 R15, RZ, RZ, R152 ;  /* 0x000000ffff0f7224 */ /* 0x000fce00078e0098 */
.L_x_3608:
[----:B------:R-:W-:Y:S05]  /*12600*/  BSYNC B1 ;  /* 0x0000000000017941 */ /* 0x000fea0003800000 */
.L_x_3607:
[----:B------:R-:W0:Y:S01]  /*12610*/  LDC R152, c[0x0][0x448] ;  /* 0x00011200ff987b82 */ /* 0x000e220000000800 */
[----:B------:R-:W-:-:S07]  /*12620*/  VIADD R153, R195, 0x3f ;  /* 0x0000003fc3997836 */ /* 0x000fce0000000000 */
[----:B------:R-:W1:Y:S01]  /*12630*/  LDC R155, c[0x0][0xadc] ;  /* 0x0002b700ff9b7b82 */ /* 0x000e620000000800 */
[----:B0-----:R-:W-:Y:S02]  /*12640*/  ISETP.NE.AND P5, PT, R152, 0x1, PT ;  /* 0x000000019800780c */ /* 0x001fe40003fa5270 */
[----:B-1----:R-:W-:-:S11]  /*12650*/  ISETP.GE.AND P6, PT, R155, 0x1, PT ;  /* 0x000000019b00780c */ /* 0x002fd60003fc6270 */
[----:B------:R-:W0:Y:S08]  /*12660*/  @P5 LDC R154, c[0x0][0x44c] ;  /* 0x00011300ff9a5b82 */ /* 0x000e300000000800 */
[----:B------:R-:W1:Y:S01]  /*12670*/  @P5 LDC R152, c[0x0][0x450] ;  /* 0x00011400ff985b82 */ /* 0x000e620000000800 */
[----:B0-----:R-:W-:-:S05]  /*12680*/  @P5 IMAD.HI.U32 R154, R153, R154, RZ ;  /* 0x0000009a999a5227 */ /* 0x001fca00078e00ff */
[----:B-1----:R-:W-:Y:S02]  /*12690*/  @P5 SHF.R.U32.HI R153, RZ, R152, R154 ;  /* 0x00000098ff995219 */ /* 0x002fe4000001169a */
        /* <DEDUP_REMOVED lines=15> */
.L_x_3631:
[----:B------:R-:W-:-:S13]  /*12790*/  ISETP.NE.AND P2, PT, R155, 0x1, PT ;  /* 0x000000019b00780c */ /* 0x000fda0003f45270 */
[----:B------:R-:W0:Y:S02]  /*127a0*/  @P2 LDC.64 R152, c[0x0][0xae0] ;  /* 0x0002b800ff982b82 */ /* 0x000e240000000a00 */
[----:B0-----:R-:W-:-:S05]  /*127b0*/  @P2 IMAD.HI.U32 R152, R154, R152, RZ ;  /* 0x000000989a982227 */ /* 0x001fca00078e00ff */
[----:B------:R-:W-:-:S07]  /*127c0*/  @P2 SHF.R.U32.HI R154, RZ, R153, R152 ;  /* 0x00000099ff9a2219 */ /* 0x000fce0000011698 */
.L_x_3632:
[----:B------:R-:W-:Y:S05]  /*127d0*/  BSYNC B0 ;  /* 0x0000000000007941 */ /* 0x000fea0003800000 */
.L_x_3630:
[----:B------:R-:W-:-:S05]  /*127e0*/  IMAD R154, R154, R155, RZ ;  /* 0x0000009b9a9a7224 */ /* 0x000fca00078e02ff */
[----:B------:R-:W-:-:S07]  /*127f0*/  VIMNMX R21, R21, R154, !PT ;  /* 0x0000009a15157248 */ /* 0x000fce0007fe0100 */
.L_x_3629:
        /* <DEDUP_REMOVED lines=11> */
[----:B------:R-:W-:-:S07]  /*128b0*/  IMAD.MOV.U32 R204, RZ, RZ, R19 ;  /* 0x000000ffffcc7224 */ /* 0x000fce00078e0013 */
.L_x_3645:
[----:B------:R-:W-:Y:S02]  /*128c0*/  IMAD.MOV.U32 R9, RZ, RZ, R15 ;  /* 0x000000ffff097224 */ /* 0x000fe400078e000f */
[----:B------:R-:W-:-:S03]  /*128d0*/  VIADD R15, R15, 0xffffffff ;  /* 0xffffffff0f0f7836 */ /* 0x000fc60000000000 */
[----:B------:R-:W-:Y:S01]  /*128e0*/  ISETP.GT.AND P2, PT, R9, R205, PT ;  /* 0x000000cd0900720c */ /* 0x000fe20003f44270 */
[----:B------:R-:W-:-:S05]  /*128f0*/  VIADD R9, R204, 0x1 ;  /* 0x00000001cc097836 */ /* 0x000fca0000000000 */
[----:B------:R-:W-:-:S04]  /*12900*/  ISETP.NE.AND P3, PT, R9, 0x2, PT ;  /* 0x000000020900780c */ /* 0x000fc80003f65270 */
[----:B------:R-:W-:Y:S02]  /*12910*/  SEL R9, R9, RZ, P3 ;  /* 0x000000ff09097207 */ /* 0x000fe40001800000 */
[----:B------:R-:W-:-:S03]  /*12920*/  SEL R14, RZ, 0x1, P3 ;  /* 0x00000001ff0e7807 */ /* 0x000fc60001800000 */
[----:B------:R-:W-:Y:S01]  /*12930*/  IMAD.MOV.U32 R19, RZ, RZ, R9 ;  /* 0x000000ffff137224 */ /* 0x000fe200078e0009 */
[----:B------:R-:W-:Y:S01]  /*12940*/  LOP3.LUT R22, R22, R14, RZ, 0x3c, !PT ;  /* 0x0000000e16167212 */ /* 0x000fe200078e3cff */
[----:B-1----:R-:W-:Y:S06]  /*12950*/  @!P0 BRA `(.L_x_3635) ;  /* 0x0000000000048947 */ /* 0x002fec0003800000 */
[----:B------:R-:W-:Y:S01]  /*12960*/  BPT.TRAP 0x1 ;  /* 0x000000040000795c */ /* 0x000fe20000300000 */
.L_x_3635:
[----:B------:R-:W-:Y:S01]  /*12970*/  IMAD R21, R19, 0x8, R18 ;  /* 0x0000000813157824 */ /* 0x000fe200078e0212 */
[----:B------:R-:W-:-:S04]  /*12980*/  SHF.L.U32 R14, R22, 0x1f, RZ ;  /* 0x0000001f160e7819 */ /* 0x000fc800000006ff */
[----:B------:R0:W1:Y:S01]  /*12990*/  SYNCS.PHASECHK.TRANS64.TRYWAIT P3, [R21+URZ+0x38830], R14 ;  /* 0x0388300e150075a7 */ /* 0x000062000806017f */
[----:B------:R-:W-:Y:S05]  /*129a0*/  @!P0 BRA `(.L_x_3636) ;  /* 0x0000000000048947 */ /* 0x000fea0003800000 */
[----:B------:R-:W-:Y:S01]  /*129b0*/  BPT.TRAP 0x1 ;  /* 0x000000040000795c */ /* 0x000fe20000300000 */
.L_x_3636:
[----:B------:R-:W-:Y:S01]  /*129c0*/  BSSY B2, `(.L_x_3637) ;  /* 0x0000006000027945 */ /* 0x000fe20003800000 */
[----:B--2---:R-:W-:Y:S02]  /*129d0*/  IMAD R156, R19, 0x200, R191 ;  /* 0x00000200139c7824 */ /* 0x004fe400078e02bf */
[----:B------:R-:W-:Y:S01]  /*129e0*/  IMAD.MOV.U32 R157, RZ, RZ, 0x40000040 ;  /* 0x40000040ff9d7424 */ /* 0x000fe200078e00ff */
[----:B-1----:R-:W-:Y:S06]  /*129f0*/  @P3 BRA `(.L_x_3638) ;  /* 0x0000000000083947 */ /* 0x002fec0003800000 */
[----:B------:R-:W1:Y:S02]  /*12a00*/  SYNCS.PHASECHK.TRANS64.TRYWAIT P3, [R21+URZ+0x38830], R14 ;  /* 0x0388300e150075a7 */ /* 0x000e64000806017f */
[----:B-1----:R-:W-:Y:S05]  /*12a10*/  @!P3 BRA `(.L_x_3639) ;  /* 0x000001800028b947 */ /* 0x002fea0003800000 */
.L_x_3638:
[----:B------:R-:W-:Y:S05]  /*12a20*/  BSYNC B2 ;  /* 0x0000000000027941 */ /* 0x000fea0003800000 */
.L_x_3637:
        /* <DEDUP_REMOVED lines=36> */
.L_x_3640:
[----:B------:R2:W3:Y:S01]  /*12c70*/  SYNCS.PHASECHK.TRANS64.TRYWAIT P3, [R21+URZ+0x38850], R14 ;  /* 0x0388500e150075a7 */ /* 0x0004e2000806017f */
[----:B------:R-:W-:Y:S05]  /*12c80*/  @!P0 BRA `(.L_x_3641) ;  /* 0x0000000000048947 */ /* 0x000fea0003800000 */
[----:B------:R-:W-:Y:S01]  /*12c90*/  BPT.TRAP 0x1 ;  /* 0x000000040000795c */ /* 0x000fe20000300000 */
.L_x_3641:
[----:B------:R-:W-:Y:S04]  /*12ca0*/  BSSY B2, `(.L_x_3642) ;  /* 0x0000004000027945 */ /* 0x000fe80003800000 */
[----:B---3--:R-:W-:Y:S05]  /*12cb0*/  @P3 BRA `(.L_x_3643) ;  /* 0x0000000000083947 */ /* 0x008fea0003800000 */
[----:B------:R-:W3:Y:S02]  /*12cc0*/  SYNCS.PHASECHK.TRANS64.TRYWAIT P3, [R21+URZ+0x38850], R14 ;  /* 0x0388500e150075a7 */ /* 0x000ee4000806017f */
[----:B---3--:R-:W-:Y:S05]  /*12cd0*/  @!P3 BRA `(.L_x_3644) ;  /* 0x0000017c008cb947 */ /* 0x008fea0003800000 */
.L_x_3643:
[----:B------:R-:W-:Y:S05]  /*12ce0*/  BSYNC B2 ;  /* 0x0000000000027941 */ /* 0x000fea0003800000 */
.L_x_3642:
        /* <DEDUP_REMOVED lines=10> */
[----:B------:R-:W-:-:S02]  /*12d90*/  VIADD R201, R200, 0x800 ;  /* 0x00000800c8c97836 */ /* 0x000fc40000000000 */
[----:B------:R-:W-:Y:S02]  /*12da0*/  VIADD R208, R2, 0x800 ;  /* 0x0000080002d07836 */ /* 0x000fe40000000000 */
[----:B------:R-:W-:Y:S02]  /*12db0*/  IMAD.MOV.U32 R212, RZ, RZ, 0x4 ;  /* 0x00000004ffd47424 */ /* 0x000fe400078e00ff */
[----:B------:R-:W-:Y:S02]  /*12dc0*/  IMAD.MOV.U32 R209, RZ, RZ, 0xa00 ;  /* 0x00000a00ffd17424 */ /* 0x000fe400078e00ff */
[----:B------:R-:W-:Y:S01]  /*12dd0*/  VIADD R213, R200, 0xe00 ;  /* 0x00000e00c8d57836 */ /* 0x000fe20000000000 */
[----:B------:R-:W-:Y:S01]  /*12de0*/  HGMMA.64x64x16.F32.BF16 R152, gdesc[UR4], R152, gsb0 ;  /* 0x00e00000049879f0 */ /* 0x000fe20008001898 */
[----:B------:R-:W-:Y:S01]  /*12df0*/  R2UR UR4, R206 ;  /* 0x00000000ce0472ca */ /* 0x000fe200000e0000 */
[----:B------:R-:W-:Y:S01]  /*12e00*/  VIADD R206, R200, 0x2 ;  /* 0x00000002c8ce7836 */ /* 0x000fe20000000000 */
[----:B------:R-:W-:Y:S01]  /*12e10*/  R2UR UR5, R207 ;  /* 0x00000000cf0572ca */ /* 0x000fe200000e0000 */
[----:B------:R-:W-:-:S02]  /*12e20*/  IMAD.MOV.U32 R207, RZ, RZ, 0x40000040 ;  /* 0x40000040ffcf7424 */ /* 0x000fc400078e00ff */
[----:B------:R-:W-:Y:S01]  /*12e30*/  VIADD R210, R2, 0xe00 ;  /* 0x00000e0002d27836 */ /* 0x000fe20000000000 */
[----:B------:R-:W-:Y:S01]  /*12e40*/  R2UR UR6, R206 ;  /* 0x00000000ce0672ca */ /* 0x000fe200000e0000 */
[----:B------:R-:W-:Y:S01]  /*12e50*/  VIADD R206, R2, 0x4 ;  /* 0x0000000402ce7836 */ /* 0x000fe20000000000 */
[----:B------:R-:W-:Y:S01]  /*12e60*/  R2UR UR7, R207 ;  /* 0x00000000cf0772ca */ /* 0x000fe200000e0000 */
[----:B------:R-:W-:Y:S02]  /*12e70*/  IMAD.MOV.U32 R207, RZ, RZ, 0x40000040 ;  /* 0x40000040ffcf7424 */ /* 0x000fe400078e00ff */
[----:B------:R-:W-:Y:S01]  /*12e80*/  IMAD.MOV.U32 R211, RZ, RZ, 0x40000040 ;  /* 0x40000040ffd37424 */ /* 0x000fe200078e00ff */
[----:B----4-:R-:W-:-:S05]  /*12e90*/  SHF.R.U32.HI R20, RZ, 0x7, R20 ;  /* 0x00000007ff147819 */ /* 0x010fca0000011614 */
[----:B0123--:R-:W0:Y:S02]  /*12ea0*/  SHFL.IDX PT, R14, R20, RZ, 0x1f ;  /* 0x00001fff140e7589 */ /* 0x00fe2400000e0000 */
[----:B0-----:R-:W-:-:S04]  /*12eb0*/  ISETP.GT.AND P3, PT, R14, 0x7f, PT ;  /* 0x0000007f0e00780c */ /* 0x001fc80003f64270 */
[----:B------:R-:W-:Y:S02]  /*12ec0*/  SEL R20, RZ, 0x2, !P3 ;  /* 0x00000002ff147807 */ /* 0x000fe40005800000 */
[C---:B------:R-:W-:Y:S02]  /*12ed0*/  SEL R14, R212.reuse, 0x2, P3 ;  /* 0x00000002d40e7807 */ /* 0x040fe40001800000 */
[----:B------:R-:W-:Y:S02]  /*12ee0*/  SEL R212, R212, 0x6, !P3 ;  /* 0x00000006d4d47807 */ /* 0x000fe40005800000 */
[----:B------:R-:W-:-:S04]  /*12ef0*/  SEL R209, R209, 0x980, P3 ;  /* 0x00000980d1d17807 */ /* 0x000fc80001800000 */
        /* <DEDUP_REMOVED lines=202> */
[----:B------:R-:W-:Y:S01]  /*13ba0*/  VIADD R208, R200, 0xa00 ;  /* 0x00000a00c8d07836 */ /* 0x000fe20000000000 */
[----:B------:R-:W-:Y:S01]  /*13bb0*/  R2UR UR7, R209 ;  /* 0x00000000d10772ca */ /* 0x000fe200000e0000 */
        /* <DEDUP_REMOVED lines=115> */
[C---:B------:R-:W-:Y:S01]  /*142f0*/  IMAD.IADD R206, R210.reuse, 0x1, R14 ;  /* 0x00000001d2ce7824 */ /* 0x040fe200078e020e */
[----:B------:R-:W-:Y:S01]  /*14300*/  R2UR UR5, R207 ;  /* 0x00000000cf0572ca */ /* 0x000fe200000e0000 */
[----:B------:R-:W-:Y:S02]  /*14310*/  IMAD.MOV.U32 R207, RZ, RZ, 0x40000040 ;  /* 0x40000040ffcf7424 */ /* 0x000fe400078e00ff */
[--C-:B------:R-:W-:Y:S02]  /*14320*/  IMAD.IADD R210, R210, 0x1, R212.reuse ;  /* 0x00000001d2d27824 */ /* 0x100fe400078e02d4 */
[----:B------:R-:W-:Y:S02]  /*14330*/  IMAD.IADD R212, R213, 0x1, R212 ;  /* 0x00000001d5d47824 */ /* 0x000fe400078e02d4 */
[----:B------:R-:W-:Y:S02]  /*14340*/  IMAD.MOV.U32 R213, RZ, RZ, 0x40000040 ;  /* 0x40000040ffd57424 */ /* 0x000fe400078e00ff */
        /* <DEDUP_REMOVED lines=12> */
[----:B------:R-:W-:Y:S02]  /*14410*/  R2UR UR7, R209 ;  /* 0x00000000d10772ca */ /* 0x000fe400000e0000 */
[----:B------:R-:W-:Y:S01]  /*14420*/  IADD3 R206, R201, R14, R2 ;  /* 0x0000000ec9ce7210 */ /* 0x000fe20007ffe002 */
[----:B------:R-:W-:Y:S01]  /*14430*/  IMAD.MOV.U32 R201, RZ, RZ, 0x40000040 ;  /* 0x40000040ffc97424 */ /* 0x000fe200078e00ff */
[----:B------:R-:W-:-:S02]  /*14440*/  WARPGROUP.DEPBAR.LE gsb0, 0x0 ;  /* 0x00008000000079c5 */ /* 0x000fc40000010000 */
        /* <DEDUP_REMOVED lines=11> */
[----:B------:R-:W-:Y:S01]  /*14500*/  R2UR UR6, R200 ;  /* 0x00000000c80672ca */ /* 0x000fe200000e0000 */
[----:B------:R-:W-:Y:S01]  /*14510*/  IMAD R200, R9, 0x1000, R194 ;  /* 0x0000100009c87824 */ /* 0x000fe200078e02c2 */
[----:B------:R-:W-:Y:S01]  /*14520*/  R2UR UR7, R201 ;  /* 0x00000000c90772ca */ /* 0x000fe200000e0000 */
[----:B------:R-:W-:Y:S01]  /*14530*/  IMAD.MOV.U32 R201, RZ, RZ, 0x40000040 ;  /* 0x40000040ffc97424 */ /* 0x000fe200078e00ff */
[----:B------:R-:W-:Y:S02]  /*14540*/  WARPGROUP.DEPBAR.LE gsb0, 0x0 ;  /* 0x00008000000079c5 */ /* 0x000fe40000010000 */
[----:B------:R-:W-:-:S09]  /*14550*/  WARPGROUP.ARRIVE ;  /* 0x00000000000079c5 */ /* 0x000fd20000000000 */
[----:B------:R-:W-:Y:S01]  /*14560*/  HGMMA.64x64x16.F32.BF16 R152, gdesc[UR4], R152, gsb0 ;  /* 0x00e00000049879f0 */ /* 0x000fe20008001898 */
[----:B------:R-:W-:Y:S02]  /*14570*/  R2UR UR7, R201 ;  /* 0x00000000c90772ca */ /* 0x000fe400000e0000 */
        /* <DEDUP_REMOVED lines=26> */
[----:B------:R-:W-:Y:S01]  /*14720*/  IMAD.U32 R14, RZ, RZ, UR40 ;  /* 0x00000028ff0e7e24 */ /* 0x000fe2000f8e00ff */
[----:B------:R-:W-:-:S03]  /*14730*/  FMNMX.FTZ R20, R162, R201, !PT ;  /* 0x000000c9a2147209 */ /* 0x000fc60007810000 */
[----:B------:R-:W-:Y:S01]  /*14740*/  FMUL.FTZ R206, R9, R14 ;  /* 0x0000000e09ce7220 */ /* 0x000fe20000410000 */
[----:B------:R-:W-:Y:S01]  /*14750*/  FMNMX.FTZ R20, R163, R20, !PT ;  /* 0x00000014a3147209 */ /* 0x000fe20007810000 */
[----:B------:R-:W-:Y:S02]  /*14760*/  FADD.FTZ R201, -R9, R202 ;  /* 0x000000ca09c97221 */ /* 0x000fe40000010100 */
[--C-:B------:R-:W-:Y:S01]  /*14770*/  FFMA.FTZ R207, R160, R14, -R206.reuse ;  /* 0x0000000ea0cf7223 */ /* 0x100fe200000108ce */
[----:B------:R-:W-:Y:S01]  /*14780*/  FMNMX.FTZ R20, R166, R20, !PT ;  /* 0x00000014a6147209 */ /* 0x000fe20007810000 */
[-CC-:B------:R-:W-:Y:S01]  /*14790*/  FFMA.FTZ R160, R164, R14.reuse, -R206.reuse ;  /* 0x0000000ea4a07223 */ /* 0x180fe200000108ce */
[-C--:B------:R-:W-:Y:S01]  /*147a0*/  FMUL.FTZ R201, R201, R14.reuse ;  /* 0x0000000ec9c97220 */ /* 0x080fe20000410000 */
[--C-:B------:R-:W-:Y:S01]  /*147b0*/  FFMA.FTZ R152, R152, R14, -R206.reuse ;  /* 0x0000000e98987223 */ /* 0x100fe200000108ce */
[----:B------:R-:W-:Y:S01]  /*147c0*/  FMNMX.FTZ R20, R167, R20, !PT ;  /* 0x00000014a7147209 */ /* 0x000fe20007810000 */
[-CC-:B------:R-:W-:Y:S01]  /*147d0*/  FFMA.FTZ R153, R153, R14.reuse, -R206.reuse ;  /* 0x0000000e99997223 */ /* 0x180fe200000108ce */
[----:B------:R0:W1:Y:S01]  /*147e0*/  MUFU.EX2 R202, R201 ;  /* 0x000000c900ca7308 */ /* 0x0000620000000800 */
[--C-:B------:R-:W-:Y:S01]  /*147f0*/  FFMA.FTZ R156, R156, R14, -R206.reuse ;  /* 0x0000000e9c9c7223 */ /* 0x100fe200000108ce */
[----:B------:R-:W-:Y:S01]  /*14800*/  FMNMX.FTZ R20, R170, R20, !PT ;  /* 0x00000014aa147209 */ /* 0x000fe20007810000 */
[-CC-:B------:R-:W-:Y:S01]  /*14810*/  FFMA.FTZ R157, R157, R14.reuse, -R206.reuse ;  /* 0x0000000e9d9d7223 */ /* 0x180fe200000108ce */
[-CC-:B------:R-:W-:Y:S01]  /*14820*/  FFMA.FTZ R161, R161, R14.reuse, -R206.reuse ;  /* 0x0000000ea1a17223 */ /* 0x180fe200000108ce */
[--C-:B------:R-:W-:Y:S01]  /*14830*/  FFMA.FTZ R168, R168, R14, -R206.reuse ;  /* 0x0000000ea8a87223 */ /* 0x100fe200000108ce */
[----:B------:R-:W-:Y:S01]  /*14840*/  FMNMX.FTZ R20, R171, R20, !PT ;  /* 0x00000014ab147209 */ /* 0x000fe20007810000 */
[-CC-:B------:R-:W-:Y:S01]  /*14850*/  FFMA.FTZ R169, R169, R14.reuse, -R206.reuse ;  /* 0x0000000ea9a97223 */ /* 0x180fe200000108ce */
[-CC-:B------:R-:W-:Y:S01]  /*14860*/  FFMA.FTZ R172, R172, R14.reuse, -R206.reuse ;  /* 0x0000000eacac7223 */ /* 0x180fe200000108ce */
[--C-:B0-----:R-:W-:Y:S01]  /*14870*/  FFMA.FTZ R201, R165, R14, -R206.reuse ;  /* 0x0000000ea5c97223 */ /* 0x101fe200000108ce */
[----:B------:R-:W-:Y:S01]  /*14880*/  FMNMX.FTZ R20, R174, R20, !PT ;  /* 0x00000014ae147209 */ /* 0x000fe20007810000 */
[-CC-:B------:R-:W-:Y:S01]  /*14890*/  FFMA.FTZ R173, R173, R14.reuse, -R206.reuse ;  /* 0x0000000eadad7223 */ /* 0x180fe200000108ce */
[-CC-:B------:R-:W-:Y:S01]  /*148a0*/  FFMA.FTZ R176, R176, R14.reuse, -R206.reuse ;  /* 0x0000000eb0b07223 */ /* 0x180fe200000108ce */
[--C-:B------:R-:W-:Y:S01]  /*148b0*/  FFMA.FTZ R177, R177, R14, -R206.reuse ;  /* 0x0000000eb1b17223 */ /* 0x100fe200000108ce */
[----:B------:R-:W-:Y:S01]  /*148c0*/  FMNMX.FTZ R20, R175, R20, !PT ;  /* 0x00000014af147209 */ /* 0x000fe20007810000 */
[-CC-:B------:R-:W-:Y:S01]  /*148d0*/  FFMA.FTZ R180, R180, R14.reuse, -R206.reuse ;  /* 0x0000000eb4b47223 */ /* 0x180fe200000108ce */
[----:B------:R-:W-:Y:S01]  /*148e0*/  FFMA.FTZ R181, R181, R14, -R206 ;  /* 0x0000000eb5b57223 */ /* 0x000fe200000108ce */
[----:B------:R-:W-:Y:S01]  /*148f0*/  MUFU.EX2 R152, R152 ;  /* 0x0000009800987308 */ /* 0x000fe20000000800 */
[----:B------:R-:W-:Y:S01]  /*14900*/  FMNMX.FTZ R20, R178, R20, !PT ;  /* 0x00000014b2147209 */ /* 0x000fe20007810000 */
[-C--:B-1----:R-:W-:Y:S01]  /*14910*/  FMUL.FTZ R24, R24, R202.reuse ;  /* 0x000000ca18187220 */ /* 0x082fe20000410000 */
[-C--:B------:R-:W-:Y:S01]  /*14920*/  FMUL.FTZ R25, R25, R202.reuse ;  /* 0x000000ca19197220 */ /* 0x080fe20000410000 */
[----:B------:R-:W-:Y:S01]  /*14930*/  FMUL.FTZ R28, R28, R202 ;  /* 0x000000ca1c1c7220 */ /* 0x000fe20000410000 */
[----:B------:R-:W-:Y:S01]  /*14940*/  FMNMX.FTZ R20, R179, R20, !PT ;  /* 0x00000014b3147209 */ /* 0x000fe20007810000 */
[-C--:B------:R-:W-:Y:S01]  /*14950*/  FMUL.FTZ R29, R29, R202.reuse ;  /* 0x000000ca1d1d7220 */ /* 0x080fe20000410000 */
[----:B------:R-:W-:Y:S01]  /*14960*/  FMUL.FTZ R32, R32, R202 ;  /* 0x000000ca20207220 */ /* 0x000fe20000410000 */
[----:B------:R-:W-:Y:S01]  /*14970*/  MUFU.EX2 R153, R153 ;  /* 0x0000009900997308 */ /* 0x000fe20000000800 */
[----:B------:R-:W-:Y:S01]  /*14980*/  FMNMX.FTZ R20, R182, R20, !PT ;  /* 0x00000014b6147209 */ /* 0x000fe20007810000 */
[-C--:B------:R-:W-:Y:S01]  /*14990*/  FMUL.FTZ R33, R33, R202.reuse ;  /* 0x000000ca21217220 */ /* 0x080fe20000410000 */
[-C--:B------:R-:W-:Y:S01]  /*149a0*/  FMUL.FTZ R36, R36, R202.reuse ;  /* 0x000000ca24247220 */ /* 0x080fe20000410000 */
[----:B------:R-:W-:Y:S01]  /*149b0*/  FMUL.FTZ R37, R37, R202 ;  /* 0x000000ca25257220 */ /* 0x000fe20000410000 */
[----:B------:R-:W-:Y:S01]  /*149c0*/  FMNMX.FTZ R20, R183, R20, !PT ;  /* 0x00000014b7147209 */ /* 0x000fe20007810000 */
[-C--:B------:R-:W-:Y:S01]  /*149d0*/  FMUL.FTZ R40, R40, R202.reuse ;  /* 0x000000ca28287220 */ /* 0x080fe20000410000 */
[-C--:B------:R-:W-:Y:S01]  /*149e0*/  FMUL.FTZ R41, R41, R202.reuse ;  /* 0x000000ca29297220 */ /* 0x080fe20000410000 */
[----:B------:R-:W-:Y:S01]  /*149f0*/  MUFU.EX2 R156, R156 ;  /* 0x0000009c009c7308 */ /* 0x000fe20000000800 */
[-C--:B------:R-:W-:Y:S01]  /*14a00*/  FMUL.FTZ R44, R44, R202.reuse ;  /* 0x000000ca2c2c7220 */ /* 0x080fe20000410000 */
[----:B------:R-:W0:Y:S01]  /*14a10*/  SHFL.BFLY PT, R208, R20, 0x2, 0x1f ;  /* 0x0c401f0014d07f89 */ /* 0x000e2200000e0000 */
        /* <DEDUP_REMOVED lines=23> */
[----:B0-----:R-:W-:Y:S01]  /*14b90*/  FMNMX.FTZ R20, R20, R208, !PT ;  /* 0x000000d014147209 */ /* 0x001fe20007810000 */
        /* <DEDUP_REMOVED lines=27> */
[----:B------:R-:W-:Y:S01]  /*14d50*/  FMUL.FTZ R132, R132, R202 ;  /* 0x000000ca84847220 */ /* 0x000fe20000410000 */
[----:B0-----:R-:W-:Y:S01]  /*14d60*/  FMNMX.FTZ R20, R20, R164, !PT ;  /* 0x000000a414147209 */ /* 0x001fe20007810000 */
        /* <DEDUP_REMOVED lines=9> */
[----:B------:R-:W-:Y:S01]  /*14e00*/  FFMA.FTZ R165, R154, R14, -R206 ;  /* 0x0000000e9aa57223 */ /* 0x000fe200000108ce */
[----:B------:R-:W-:-:S02]  /*14e10*/  @!P1 VIADD R154, R21, 0x38840 ;  /* 0x00038840159a9836 */ /* 0x000fc40000000000 */
[-CC-:B------:R-:W-:Y:S01]  /*14e20*/  FFMA.FTZ R155, R155, R14.reuse, -R206.reuse ;  /* 0x0000000e9b9b7223 */ /* 0x180fe200000108ce */
[-CC-:B------:R-:W-:Y:S01]  /*14e30*/  FFMA.FTZ R158, R158, R14.reuse, -R206.reuse ;  /* 0x0000000e9e9e7223 */ /* 0x180fe200000108ce */
[-C--:B------:R-:W-:Y:S01]  /*14e40*/  FFMA.FTZ R159, R159, R14.reuse, -R206 ;  /* 0x0000000e9f9f7223 */ /* 0x080fe200000108ce */
[----:B------:R-:W0:Y:S01]  /*14e50*/  MUFU.EX2 R164, R164 ;  /* 0x000000a400a47308 */ /* 0x000e220000000800 */
[----:B------:R-:W-:Y:S01]  /*14e60*/  @!P1 PRMT R154, RZ, 0x654, R154 ;  /* 0x00000654ff9a9816 */ /* 0x000fe2000000009a */
[-CC-:B------:R-:W-:Y:S01]  /*14e70*/  FFMA.FTZ R162, R162, R14.reuse, -R206.reuse ;  /* 0x0000000ea2a27223 */ /* 0x180fe200000108ce */
[-CC-:B------:R-:W-:Y:S01]  /*14e80*/  FFMA.FTZ R203, R166, R14.reuse, -R206.reuse ;  /* 0x0000000ea6cb7223 */ /* 0x180fe200000108ce */
[-CC-:B------:R-:W-:Y:S01]  /*14e90*/  FFMA.FTZ R166, R167, R14.reuse, -R206.reuse ;  /* 0x0000000ea7a67223 */ /* 0x180fe200000108ce */
[----:B------:R1:W-:Y:S01]  /*14ea0*/  @!P1 SYNCS.ARRIVE.TRANS64.RED.A1T0 RZ, [R154+URZ], RZ ;  /* 0x000000ff9aff99a7 */ /* 0x0003e2000810043f */
[-CC-:B------:R-:W-:Y:S01]  /*14eb0*/  FFMA.FTZ R163, R163, R14.reuse, -R206.reuse ;  /* 0x0000000ea3a37223 */ /* 0x180fe200000108ce */
[-CC-:B------:R-:W-:Y:S01]  /*14ec0*/  FFMA.FTZ R167, R170, R14.reuse, -R206.reuse ;  /* 0x0000000eaaa77223 */ /* 0x180fe200000108ce */
[----:B------:R-:W2:Y:S01]  /*14ed0*/  MUFU.EX2 R165, R165 ;  /* 0x000000a500a57308 */ /* 0x000ea20000000800 */
[-CC-:B------:R-:W-:Y:S01]  /*14ee0*/  FFMA.FTZ R174, R174, R14.reuse, -R206.reuse ;  /* 0x0000000eaeae7223 */ /* 0x180fe200000108ce */
[-CC-:B------:R-:W-:Y:S01]  /*14ef0*/  FFMA.FTZ R175, R175, R14.reuse, -R206.reuse ;  /* 0x0000000eafaf7223 */ /* 0x180fe200000108ce */
[-CC-:B------:R-:W-:Y:S01]  /*14f00*/  FFMA.FTZ R182, R182, R14.reuse, -R206.reuse ;  /* 0x0000000eb6b67223 */ /* 0x180fe200000108ce */
[----:B------:R-:W-:Y:S01]  /*14f10*/  FFMA.FTZ R183, R183, R14, -R206 ;  /* 0x0000000eb7b77223 */ /* 0x000fe200000108ce */
[----:B-1----:R-:W-:-:S02]  /*14f20*/  @!P3 IMAD R154, R204, 0x40, R193 ;  /* 0x00000040cc9ab824 */ /* 0x002fc400078e02c1 */
[----:B------:R-:W-:Y:S01]  /*14f30*/  FFMA.FTZ R204, R171, R14, -R206 ;  /* 0x0000000eabcc7223 */ /* 0x000fe200000108ce */
[-C--:B------:R-:W-:Y:S01]  /*14f40*/  FMUL.FTZ R144, R144, R202.reuse ;  /* 0x000000ca90907220 */ /* 0x080fe20000410000 */
[----:B------:R-:W1:Y:S01]  /*14f50*/  MUFU.EX2 R155, R155 ;  /* 0x0000009b009b7308 */ /* 0x000e620000000800 */
[----:B------:R-:W-:Y:S02]  /*14f60*/  @!P3 IMAD R154, R154, 0x4, R18 ;  /* 0x000000049a9ab824 */ /* 0x000fe400078e0212 */
[-C--:B------:R-:W-:Y:S01]  /*14f70*/  FMUL.FTZ R145, R145, R202.reuse ;  /* 0x000000ca91917220 */ /* 0x080fe20000410000 */
[-C--:B------:R-:W-:Y:S01]  /*14f80*/  FMUL.FTZ R148, R148, R202.reuse ;  /* 0x000000ca94947220 */ /* 0x080fe20000410000 */
[----:B------:R-:W-:Y:S01]  /*14f90*/  FMUL.FTZ R149, R149, R202 ;  /* 0x000000ca95957220 */ /* 0x000fe20000410000 */
[-C--:B0-----:R-:W-:Y:S01]  /*14fa0*/  FMUL.FTZ R26, R26, R164.reuse ;  /* 0x000000a41a1a7220 */ /* 0x081fe20000410000 */
[----:B------:R-:W-:Y:S01]  /*14fb0*/  @!P3 STS [R154+0x38400], R202 ;  /* 0x038400ca9a00b388 */ /* 0x000fe20000000800 */
[----:B------:R-:W-:Y:S01]  /*14fc0*/  FMUL.FTZ R27, R27, R164 ;  /* 0x000000a41b1b7220 */ /* 0x000fe20000410000 */
[----:B------:R-:W0:Y:S01]  /*14fd0*/  MUFU.EX2 R158, R158 ;  /* 0x0000009e009e7308 */ /* 0x000e220000000800 */
[----:B--2---:R-:W-:Y:S01]  /*14fe0*/  FFMA.FTZ R8, R164, R8, R165 ;  /* 0x00000008a4087223 */ /* 0x004fe200000100a5 */
[----:B------:R2:W-:Y:S01]  /*14ff0*/  @!P3 STS [R154+0x38420], R164 ;  /* 0x038420a49a00b388 */ /* 0x0005e20000000800 */
        /* <DEDUP_REMOVED lines=8> */
[----:B------:R-:W-:Y:S01]  /*15080*/  FMUL.FTZ R43, R43, R164 ;  /* 0x000000a42b2b7220 */ /* 0x000fe20000410000 */
[----:B--2---:R-:W-:Y:S01]  /*15090*/  FFMA.FTZ R154, R202, R0, R152 ;  /* 0x00000000ca9a7223 */ /* 0x004fe20000010098 */
[----:B------:R-:W-:Y:S01]  /*150a0*/  F2FP.BF16.F32.PACK_AB R152, R153, R152 ;  /* 0x000000989998723e */ /* 0x000fe200000010ff */
[-C--:B------:R-:W-:Y:S01]  /*150b0*/  FMUL.FTZ R46, R46, R164.reuse ;  /* 0x000000a42e2e7220 */ /* 0x080fe20000410000 */
[-C--:B------:R-:W-:Y:S01]  /*150c0*/  FMUL.FTZ R47, R47, R164.reuse ;  /* 0x000000a42f2f7220 */ /* 0x080fe20000410000 */
[----:B------:R-:W-:Y:S01]  /*150d0*/  FADD.FTZ R154, R153, R154 ;  /* 0x0000009a999a7221 */ /* 0x000fe20000010000 */
[----:B------:R2:W-:Y:S01]  /*150e0*/  MUFU.EX2 R170, R166 ;  /* 0x000000a600aa7308 */ /* 0x0005e20000000800 */
[-C--:B------:R-:W-:Y:S01]  /*150f0*/  FMUL.FTZ R50, R50, R164.reuse ;  /* 0x000000a432327220 */ /* 0x080fe20000410000 */
[-C--:B------:R-:W-:Y:S01]  /*15100*/  FMUL.FTZ R51, R51, R164.reuse ;  /* 0x000000a433337220 */ /* 0x080fe20000410000 */
[----:B------:R-:W-:Y:S01]  /*15110*/  FADD.FTZ R154, R156, R154 ;  /* 0x0000009a9c9a7221 */ /* 0x000fe20000010000 */
[-C--:B------:R-:W-:Y:S01]  /*15120*/  FMUL.FTZ R54, R54, R164.reuse ;  /* 0x000000a436367220 */ /* 0x080fe20000410000 */
[-C--:B------:R-:W-:Y:S01]  /*15130*/  FMUL.FTZ R55, R55, R164.reuse ;  /* 0x000000a437377220 */ /* 0x080fe20000410000 */
[----:B------:R-:W-:Y:S01]  /*15140*/  FMUL.FTZ R58, R58, R164 ;  /* 0x000000a43a3a7220 */ /* 0x000fe20000410000 */
[----:B------:R-:W-:Y:S01]  /*15150*/  FADD.FTZ R153, R157, R154 ;  /* 0x0000009a9d997221 */ /* 0x000fe20000010000 */
[----:B------:R-:W4:Y:S01]  /*15160*/  MUFU.EX2 R162, R162 ;  /* 0x000000a200a27308 */ /* 0x000f220000000800 */
[-CC-:B--2---:R-:W-:Y:S01]  /*15170*/  FFMA.FTZ R166, R178, R14.reuse, -R206.reuse ;  /* 0x0000000eb2a67223 */ /* 0x184fe200000108ce */
[----:B------:R-:W-:Y:S01]  /*15180*/  FFMA.FTZ R178, R179, R14, -R206 ;  /* 0x0000000eb3b27223 */ /* 0x000fe200000108ce */
[----:B------:R-:W-:Y:S01]  /*15190*/  FADD.FTZ R153, R207, R153 ;  /* 0x00000099cf997221 */ /* 0x000fe20000010000 */
[----:B------:R-:W-:Y:S01]  /*151a0*/  F2FP.BF16.F32.PACK_AB R154, R157, R156 ;  /* 0x0000009c9d9a723e */ /* 0x000fe200000010ff */
        /* <DEDUP_REMOVED lines=12> */
[----:B--2---:R-:W-:Y:S01]  /*15270*/  FADD.FTZ R167, R161, R153 ;  /* 0x00000099a1a77221 */ /* 0x004fe20000010000 */
[----:B-1----:R-:W-:Y:S01]  /*15280*/  FADD.FTZ R153, R155, R8 ;  /* 0x000000089b997221 */ /* 0x002fe20000010000 */
[-C--:B------:R-:W-:Y:S01]  /*15290*/  FMUL.FTZ R78, R78, R164.reuse ;  /* 0x000000a44e4e7220 */ /* 0x080fe20000410000 */
[----:B------:R-:W-:Y:S01]  /*152a0*/  FMUL.FTZ R79, R79, R164 ;  /* 0x000000a44f4f7220 */ /* 0x000fe20000410000 */
[----:B------:R-:W-:Y:S01]  /*152b0*/  FADD.FTZ R202, R160, R167 ;  /* 0x000000a7a0ca7221 */ /* 0x000fe20000010000 */
[----:B0-----:R-:W-:Y:S01]  /*152c0*/  FADD.FTZ R157, R158, R153 ;  /* 0x000000999e9d7221 */ /* 0x001fe20000010000 */
[----:B------:R-:W-:Y:S01]  /*152d0*/  F2FP.BF16.F32.PACK_AB R153, R155, R165 ;  /* 0x000000a59b99723e */ /* 0x000fe200000010ff */
[----:B------:R-:W0:Y:S01]  /*152e0*/  MUFU.EX2 R203, R203 ;  /* 0x000000cb00cb7308 */ /* 0x000e220000000800 */
[C---:B---3--:R-:W-:Y:S01]  /*152f0*/  F2FP.BF16.F32.PACK_AB R155, R159.reuse, R158 ;  /* 0x0000009e9f9b723e */ /* 0x048fe200000010ff */
[----:B------:R-:W-:Y:S01]  /*15300*/  BAR.SYNC.DEFER_BLOCKING 0xf, 0x100 ;  /* 0x03c4000000007b1d */ /* 0x000fe20000010000 */
[----:B------:R-:W-:Y:S01]  /*15310*/  FADD.FTZ R157, R159, R157 ;  /* 0x0000009d9f9d7221 */ /* 0x000fe20000010000 */
[----:B------:R-:W-:Y:S01]  /*15320*/  F2FP.BF16.F32.PACK_AB R158, R201, R160 ;  /* 0x000000a0c99e723e */ /* 0x000fe200000010ff */
[-C--:B------:R-:W-:Y:S01]  /*15330*/  FMUL.FTZ R82, R82, R164.reuse ;  /* 0x000000a452527220 */ /* 0x080fe20000410000 */
[-C--:B------:R-:W-:Y:S01]  /*15340*/  FMUL.FTZ R83, R83, R164.reuse ;  /* 0x000000a453537220 */ /* 0x080fe20000410000 */
[----:B----4-:R-:W-:Y:S01]  /*15350*/  FADD.FTZ R157, R162, R157 ;  /* 0x0000009da29d7221 */ /* 0x010fe20000010000 */
[----:B------:R-:W-:Y:S01]  /*15360*/  MUFU.EX2 R172, R172 ;  /* 0x000000ac00ac7308 */ /* 0x000fe20000000800 */
[-C--:B------:R-:W-:Y:S01]  /*15370*/  FMUL.FTZ R86, R86, R164.reuse ;  /* 0x000000a456567220 */ /* 0x080fe20000410000 */
[----:B------:R-:W-:Y:S01]  /*15380*/  FMUL.FTZ R87, R87, R164 ;  /* 0x000000a457577220 */ /* 0x000fe20000410000 */
[C---:B-----5:R-:W-:Y:S01]  /*15390*/  FADD.FTZ R179, R163.reuse, R157 ;  /* 0x0000009da3b37221 */ /* 0x060fe20000010000 */
[----:B------:R-:W-:Y:S01]  /*153a0*/  F2FP.BF16.F32.PACK_AB R157, R163, R162 ;  /* 0x000000a2a39d723e */ /* 0x000fe200000010ff */
        /* <DEDUP_REMOVED lines=38> */
[----:B------:R-:W-:Y:S01]  /*15610*/  F2FP.BF16.F32.PACK_AB R160, R169, R168 ;  /* 0x000000a8a9a0723e */ /* 0x000fe200000010ff */
[----:B------:R2:W-:Y:S01]  /*15620*/  STSM.16.M88.4 [R199+0x36400], R152 ;  /* 0x03640098c7007844 */ /* 0x0005e20000000200 */
[----:B0-----:R-:W-:Y:S01]  /*15630*/  F2FP.BF16.F32.PACK_AB R161, R0, R171 ;  /* 0x000000ab00a1723e */ /* 0x001fe200000010ff */
[----:B------:R-:W-:Y:S01]  /*15640*/  FADD.FTZ R179, R203, R179 ;  /* 0x000000b3cbb37221 */ /* 0x000fe20000010000 */
[----:B------:R-:W-:Y:S01]  /*15650*/  F2FP.BF16.F32.PACK_AB R162, R173, R172 ;  /* 0x000000acada2723e */ /* 0x000fe200000010ff */
[----:B------:R-:W0:Y:S01]  /*15660*/  MUFU.EX2 R177, R177 ;  /* 0x000000b100b17308 */ /* 0x000e220000000800 */
[----:B-1----:R-:W-:Y:S01]  /*15670*/  F2FP.BF16.F32.PACK_AB R163, R175, R174 ;  /* 0x000000aeafa3723e */ /* 0x002fe200000010ff */
[----:B------:R1:W-:Y:S01]  /*15680*/  STSM.16.M88.4 [R214], R156 ;  /* 0x0000009cd6007844 */ /* 0x0003e20000000200 */
[----:B------:R-:W-:Y:S01]  /*15690*/  FADD.FTZ R202, R201, R202 ;  /* 0x000000cac9ca7221 */ /* 0x000fe20000010000 */
[----:B------:R-:W-:Y:S01]  /*156a0*/  FADD.FTZ R179, R170, R179 ;  /* 0x000000b3aab37221 */ /* 0x000fe20000010000 */
[----:B------:R-:W-:Y:S01]  /*156b0*/  @!P1 VIADD R21, R21, 0x38860 ;  /* 0x0003886015159836 */ /* 0x000fe20000000000 */
[----:B------:R1:W-:Y:S01]  /*156c0*/  STSM.16.M88.4 [R216], R160 ;  /* 0x000000a0d8007844 */ /* 0x0003e20000000200 */
[----:B------:R-:W-:Y:S01]  /*156d0*/  FADD.FTZ R202, R168, R202 ;  /* 0x000000caa8ca7221 */ /* 0x000fe20000010000 */
[----:B------:R-:W3:Y:S01]  /*156e0*/  MUFU.EX2 R180, R180 ;  /* 0x000000b400b47308 */ /* 0x000ee20000000800 */
[----:B------:R-:W-:Y:S01]  /*156f0*/  FADD.FTZ R179, R171, R179 ;  /* 0x000000b3abb37221 */ /* 0x000fe20000010000 */
[----:B------:R-:W-:Y:S01]  /*15700*/  @!P1 PRMT R21, RZ, 0x654, R21 ;  /* 0x00000654ff159816 */ /* 0x000fe20000000015 */
[----:B------:R-:W-:Y:S01]  /*15710*/  FADD.FTZ R202, R169, R202 ;  /* 0x000000caa9ca7221 */ /* 0x000fe20000010000 */
[----:B------:R-:W-:-:S02]  /*15720*/  IMAD.MOV.U32 R204, RZ, RZ, R19 ;  /* 0x000000ffffcc7224 */ /* 0x000fc400078e0013 */
[----:B------:R-:W-:Y:S01]  /*15730*/  FADD.FTZ R179, R0, R179 ;  /* 0x000000b300b37221 */ /* 0x000fe20000010000 */
[----:B------:R-:W-:Y:S02]  /*15740*/  IMAD.MOV.U32 R203, RZ, RZ, R20 ;  /* 0x000000ffffcb7224 */ /* 0x000fe400078e0014 */
[----:B------:R-:W-:Y:S01]  /*15750*/  FADD.FTZ R202, R172, R202 ;  /* 0x000000caacca7221 */ /* 0x000fe20000010000 */
[----:B------:R-:W4:Y:S01]  /*15760*/  MUFU.EX2 R181, R181 ;  /* 0x000000b500b57308 */ /* 0x000f220000000800 */
[----:B0-----:R-:W-:Y:S01]  /*15770*/  F2FP.BF16.F32.PACK_AB R164, R177, R176 ;  /* 0x000000b0b1a4723e */ /* 0x001fe200000010ff */
[----:B------:R-:W-:Y:S01]  /*15780*/  FADD.FTZ R179, R174, R179 ;  /* 0x000000b3aeb37221 */ /* 0x000fe20000010000 */
[----:B------:R-:W-:-:S03]  /*15790*/  FADD.FTZ R202, R173, R202 ;  /* 0x000000caadca7221 */ /* 0x000fc60000010000 */
[----:B------:R-:W-:Y:S01]  /*157a0*/  FADD.FTZ R179, R175, R179 ;  /* 0x000000b3afb37221 */ /* 0x000fe20000010000 */
[----:B------:R-:W-:Y:S01]  /*157b0*/  FADD.FTZ R202, R176, R202 ;  /* 0x000000cab0ca7221 */ /* 0x000fe20000010000 */
[----:B------:R4:W0:Y:S03]  /*157c0*/  MUFU.EX2 R8, R166 ;  /* 0x000000a600087308 */ /* 0x0008260000000800 */
[----:B------:R-:W-:-:S04]  /*157d0*/  FADD.FTZ R202, R177, R202 ;  /* 0x000000cab1ca7221 */ /* 0x000fc80000010000 */
[----:B---3--:R-:W-:Y:S01]  /*157e0*/  FADD.FTZ R202, R180, R202 ;  /* 0x000000cab4ca7221 */ /* 0x008fe20000010000 */
[----:B------:R-:W3:Y:S01]  /*157f0*/  MUFU.EX2 R178, R178 ;  /* 0x000000b200b27308 */ /* 0x000ee20000000800 */
[C---:B----4-:R-:W-:Y:S02]  /*15800*/  F2FP.BF16.F32.PACK_AB R166, R181.reuse, R180 ;  /* 0x000000b4b5a6723e */ /* 0x050fe400000010ff */
[----:B------:R-:W-:Y:S01]  /*15810*/  FADD.FTZ R0, R181, R202 ;  /* 0x000000cab5007221 */ /* 0x000fe20000010000 */
[----:B------:R-:W-:-:S04]  /*15820*/  IMAD.MOV.U32 R202, RZ, RZ, R9 ;  /* 0x000000ffffca7224 */ /* 0x000fc800078e0009 */
[----:B------:R-:W4:Y:S01]  /*15830*/  MUFU.EX2 R182, R182 ;  /* 0x000000b600b67308 */ /* 0x000f220000000800 */
[----:B0-----:R-:W-:-:S07]  /*15840*/  FADD.FTZ R179, R8, R179 ;  /* 0x000000b308b37221 */ /* 0x001fce0000010000 */
[----:B------:R-:W0:Y:S01]  /*15850*/  MUFU.EX2 R183, R183 ;  /* 0x000000b700b77308 */ /* 0x000e220000000800 */
[C---:B---3--:R-:W-:Y:S01]  /*15860*/  F2FP.BF16.F32.PACK_AB R165, R178.reuse, R8 ;  /* 0x00000008b2a5723e */ /* 0x048fe200000010ff */
[----:B------:R-:W-:-:S04]  /*15870*/  FADD.FTZ R179, R178, R179 ;  /* 0x000000b3b2b37221 */ /* 0x000fc80000010000 */
[----:B----4-:R-:W-:Y:S01]  /*15880*/  FADD.FTZ R179, R182, R179 ;  /* 0x000000b3b6b37221 */ /* 0x010fe20000010000 */
[----:B0-----:R-:W-:-:S03]  /*15890*/  F2FP.BF16.F32.PACK_AB R167, R183, R182 ;  /* 0x000000b6b7a7723e */ /* 0x001fc600000010ff */
[----:B------:R-:W-:Y:S02]  /*158a0*/  FADD.FTZ R8, R183, R179 ;  /* 0x000000b3b7087221 */ /* 0x000fe40000010000 */
[----:B------:R1:W-:Y:S01]  /*158b0*/  STSM.16.M88.4 [R215], R164 ;  /* 0x000000a4d7007844 */ /* 0x0003e20000000200 */
[----:B------:R-:W-:-:S06]  /*158c0*/  WARPGROUP.ARRIVE ;  /* 0x00000000000079c5 */ /* 0x000fcc0000000000 */
[----:B------:R-:W-:Y:S03]  /*158d0*/  HGMMA.64x256x16.F32.BF16 R24, R152, gdesc[UR4].tnspB, R24, gsb0 ;  /* 0x43e0000498187df0 */ /* 0x000fe60008001818 */
[----:B------:R-:W-:Y:S02]  /*158e0*/  WARPGROUP.DEPBAR.LE gsb0, 0x0 ;  /* 0x00008000000079c5 */ /* 0x000fe40000010000 */
[----:B--2---:R-:W-:Y:S01]  /*158f0*/  VIADD R152, R200, 0x80 ;  /* 0x00000080c8987836 */ /* 0x004fe20000000000 */
[----:B------:R-:W-:Y:S01]  /*15900*/  WARPGROUP.ARRIVE ;  /* 0x00000000000079c5 */ /* 0x000fe20000000000 */
[----:B------:R-:W-:-:S03]  /*15910*/  IMAD.MOV.U32 R153, RZ, RZ, 0x40000040 ;  /* 0x40000040ff997424 */ /* 0x000fc600078e00ff */
[----:B------:R-:W-:Y:S01]  /*15920*/  R2UR UR6, R152 ;  /* 0x00000000980672ca */ /* 0x000fe200000e0000 */
[----:B------:R-:W-:Y:S01]  /*15930*/  VIADD R152, R200, 0x100 ;  /* 0x00000100c8987836 */ /* 0x000fe20000000000 */
[----:B------:R-:W-:Y:S01]  /*15940*/  R2UR UR7, R153 ;  /* 0x00000000990772ca */ /* 0x000fe200000e0000 */
[----:B------:R-:W-:-:S15]  /*15950*/  IMAD.MOV.U32 R153, RZ, RZ, 0x40000040 ;  /* 0x40000040ff997424 */ /* 0x000fde00078e00ff */
        /* <DEDUP_REMOVED lines=27> */
.L_x_3634:
[----:B------:R-:W-:Y:S05]  /*15b10*/  BSYNC B0 ;  /* 0x0000000000007941 */ /* 0x000fea0003800000 */
.L_x_3633:
[----:B------:R-:W-:Y:S01]  /*15b20*/  ISETP.GE.AND P2, PT, R15, R219, PT ;  /* 0x000000db0f00720c */ /* 0x000fe20003f46270 */
[----:B------:R-:W-:-:S12]  /*15b30*/  BSSY B0, `(.L_x_3646) ;  /* 0x00003cf000007945 */ /* 0x000fd80003800000 */
[----:B------:R-:W-:Y:S05]  /*15b40*/  @!P2 BRA `(.L_x_3647) ;  /* 0x0000003c0034a947 */ /* 0x000fea0003800000 */
[----:B------:R-:W-:Y:S02]  /*15b50*/  IMAD.MOV.U32 R200, RZ, RZ, R20 ;  /* 0x000000ffffc87224 */ /* 0x000fe400078e0014 */
[----:B------:R-:W-:Y:S02]  /*15b60*/  IMAD.MOV.U32 R202, RZ, RZ, R9 ;  /* 0x000000ffffca7224 */ /* 0x000fe400078e0009 */
[----:B--2---:R-:W-:-:S07]  /*15b70*/  IMAD.MOV.U32 R201, RZ, RZ, R19 ;  /* 0x000000ffffc97224 */ /* 0x004fce00078e0013 */
.L_x_3666:
[----:B------:R-:W-:-:S05]  /*15b80*/  VIADD R19, R201, 0x1 ;  /* 0x00000001c9137836 */ /* 0x000fca0000000000 */
[----:B------:R-:W-:-:S04]  /*15b90*/  ISETP.NE.AND P2, PT, R19, 0x2, PT ;  /* 0x000000021300780c */ /* 0x000fc80003f45270 */
[----:B------:R-:W-:Y:S02]  /*15ba0*/  SEL R9, RZ, 0x1, P2 ;  /* 0x00000001ff097807 */ /* 0x000fe40001000000 */
[----:B------:R-:W-:Y:S02]  /*15bb0*/  SEL R19, R19, RZ, P2 ;  /* 0x000000ff13137207 */ /* 0x000fe40001000000 */
[----:B------:R-:W-:Y:S01]  /*15bc0*/  LOP3.LUT R22, R22, R9, RZ, 0x3c, !PT ;  /* 0x0000000916167212 */ /* 0x000fe200078e3cff */
[----:B------:R-:W-:Y:S06]  /*15bd0*/  @!P0 BRA `(.L_x_3648) ;  /* 0x0000000000048947 */ /* 0x000fec0003800000 */
[----:B------:R-:W-:Y:S01]  /*15be0*/  BPT.TRAP 0x1 ;  /* 0x000000040000795c */ /* 0x000fe20000300000 */
.L_x_3648:
[----:B-1----:R-:W-:Y:S01]  /*15bf0*/  IMAD R21, R19, 0x8, R18 ;  /* 0x0000000813157824 */ /* 0x002fe200078e0212 */
[----:B------:R-:W-:-:S04]  /*15c00*/  SHF.L.U32 R9, R22, 0x1f, RZ ;  /* 0x0000001f16097819 */ /* 0x000fc800000006ff */
[----:B------:R0:W1:Y:S01]  /*15c10*/  SYNCS.PHASECHK.TRANS64.TRYWAIT P2, [R21+URZ+0x38830], R9 ;  /* 0x03883009150075a7 */ /* 0x000062000804017f */
[----:B------:R-:W-:Y:S05]  /*15c20*/  @!P0 BRA `(.L_x_3649) ;  /* 0x0000000000048947 */ /* 0x000fea0003800000 */
[----:B------:R-:W-:Y:S01]  /*15c30*/  BPT.TRAP 0x1 ;  /* 0x000000040000795c */ /* 0x000fe20000300000 */
.L_x_3649:
[----:B------:R-:W-:Y:S01]  /*15c40*/  BSSY B1, `(.L_x_3650) ;  /* 0x0000006000017945 */ /* 0x000fe20003800000 */
[----:B------:R-:W-:Y:S02]  /*15c50*/  IMAD R156, R19, 0x200, R191 ;  /* 0x00000200139c7824 */ /* 0x000fe400078e02bf */
[----:B------:R-:W-:Y:S01]  /*15c60*/  IMAD.MOV.U32 R157, RZ, RZ, 0x40000040 ;  /* 0x40000040ff9d7424 */ /* 0x000fe200078e00ff */
[----:B-1----:R-:W-:Y:S06]  /*15c70*/  @P2 BRA `(.L_x_3651) ;  /* 0x0000000000082947 */ /* 0x002fec0003800000 */
[----:B------:R-:W1:Y:S02]  /*15c80*/  SYNCS.PHASECHK.TRANS64.TRYWAIT P2, [R21+URZ+0x38830], R9 ;  /* 0x03883009150075a7 */ /* 0x000e64000804017f */
[----:B-1----:R-:W-:Y:S05]  /*15c90*/  @!P2 BRA `(.L_x_3652) ;  /* 0x0000014c00b0a947 */ /* 0x002fea0003800000 */
.L_x_3651:
[----:B------:R-:W-:Y:S05]  /*15ca0*/  BSYNC B1 ;  /* 0x0000000000017941 */ /* 0x000fea0003800000 */
.L_x_3650:
        /* <DEDUP_REMOVED lines=36> */
.L_x_3653:
[----:B------:R2:W3:Y:S01]  /*15ef0*/  SYNCS.PHASECHK.TRANS64.TRYWAIT P2, [R21+URZ+0x38850], R9 ;  /* 0x03885009150075a7 */ /* 0x0004e2000804017f */
[----:B------:R-:W-:Y:S05]  /*15f00*/  @!P0 BRA `(.L_x_3654) ;  /* 0x0000000000048947 */ /* 0x000fea0003800000 */
[----:B------:R-:W-:Y:S01]  /*15f10*/  BPT.TRAP 0x1 ;  /* 0x000000040000795c */ /* 0x000fe20000300000 */
.L_x_3654:
[----:B------:R-:W-:Y:S04]  /*15f20*/  BSSY B1, `(.L_x_3655) ;  /* 0x0000004000017945 */ /* 0x000fe80003800000 */
[----:B---3--:R-:W-:Y:S05]  /*15f30*/  @P2 BRA `(.L_x_3656) ;  /* 0x0000000000082947 */ /* 0x008fea0003800000 */
[----:B------:R-:W3:Y:S02]  /*15f40*/  SYNCS.PHASECHK.TRANS64.TRYWAIT P2, [R21+URZ+0x38850], R9 ;  /* 0x03885009150075a7 */ /* 0x000ee4000804017f */
[----:B---3--:R-:W-:Y:S05]  /*15f50*/  @!P2 BRA `(.L_x_3657) ;  /* 0x0000014c0014a947 */ /* 0x008fea0003800000 */
.L_x_3656:
[----:B------:R-:W-:Y:S05]  /*15f60*/  BSYNC B1 ;  /* 0x0000000000017941 */ /* 0x000fea0003800000 */
.L_x_3655:
        /* <DEDUP_REMOVED lines=20> */
[----:B------:R-:W-:Y:S01]  /*160b0*/  IMAD.MOV.U32 R211, RZ, RZ, 0x40000040 ;  /* 0x40000040ffd37424 */ /* 0x000fe200078e00ff */
[----:B------:R-:W-:Y:S01]  /*160c0*/  R2UR UR6, R206 ;  /* 0x00000000ce0672ca */ /* 0x000fe200000e0000 */
[----:B------:R-:W-:Y:S01]  /*160d0*/  VIADD R206, R2, 0x4 ;  /* 0x0000000402ce7836 */ /* 0x000fe20000000000 */
[----:B------:R-:W-:Y:S01]  /*160e0*/  R2UR UR7, R207 ;  /* 0x00000000cf0772ca */ /* 0x000fe200000e0000 */
[----:B------:R-:W-:Y:S02]  /*160f0*/  IMAD.MOV.U32 R207, RZ, RZ, 0x40000040 ;  /* 0x40000040ffcf7424 */ /* 0x000fe400078e00ff */
[----:B------:R-:W-:Y:S01]  /*16100*/  IMAD.MOV.U32 R213, RZ, RZ, 0x40000040 ;  /* 0x40000040ffd57424 */ /* 0x000fe200078e00ff */
[----:B----4-:R-:W-:-:S05]  /*16110*/  SHF.R.U32.HI R14, RZ, 0x7, R14 ;  /* 0x00000007ff0e7819 */ /* 0x010fca000001160e */
[----:B0123--:R-:W0:Y:S02]  /*16120*/  SHFL.IDX PT, R9, R14, RZ, 0x1f ;  /* 0x00001fff0e097589 */ /* 0x00fe2400000e0000 */
[----:B0-----:R-:W-:Y:S01]  /*16130*/  ISETP.GT.AND P2, PT, R9, 0x7f, PT ;  /* 0x0000007f0900780c */ /* 0x001fe20003f44270 */
[----:B------:R-:W-:-:S03]  /*16140*/  IMAD.MOV.U32 R9, RZ, RZ, 0x4 ;  /* 0x00000004ff097424 */ /* 0x000fc600078e00ff */
[----:B------:R-:W-:Y:S02]  /*16150*/  SEL R20, RZ, 0x2, !P2 ;  /* 0x00000002ff147807 */ /* 0x000fe40005000000 */
[C---:B------:R-:W-:Y:S02]  /*16160*/  SEL R14, R9.reuse, 0x2, P2 ;  /* 0x00000002090e7807 */ /* 0x040fe40001000000 */
[----:B------:R-:W-:Y:S02]  /*16170*/  SEL R9, R9, 0x6, !P2 ;  /* 0x0000000609097807 */ /* 0x000fe40005000000 */
[----:B------:R-:W-:Y:S01]  /*16180*/  SEL R208, R208, 0x26, P2 ;  /* 0x00000026d0d07807 */ /* 0x000fe20001000000 */
[----:B------:R-:W-:Y:S01]  /*16190*/  IMAD.IADD R210, R212, 0x1, R14 ;  /* 0x00000001d4d27824 */ /* 0x000fe200078e020e */
[----:B------:R-:W-:Y:S02]  /*161a0*/  SEL R209, R209, 0x980, P2 ;  /* 0x00000980d1d17807 */ /* 0x000fe40001000000 */
[----:B------:R-:W-:-:S02]  /*161b0*/  LOP3.LUT R208, R208, 0x6, RZ, 0xc0, !PT ;  /* 0x00000006d0d07812 */ /* 0x000fc400078ec0ff */
        /* <DEDUP_REMOVED lines=281> */
[----:B------:R-:W-:Y:S01]  /*17350*/  IMAD.IADD R203, R218, 0x1, R195 ;  /* 0x00000001dacb7824 */ /* 0x000fe200078e02c3 */
[----:B------:R-:W-:Y:S02]  /*17360*/  WARPGROUP.DEPBAR.LE gsb0, 0x0 ;  /* 0x00008000000079c5 */ /* 0x000fe40000010000 */
[----:B------:R-:W-:-:S07]  /*17370*/  WARPGROUP.ARRIVE ;  /* 0x00000000000079c5 */ /* 0x000fce0000000000 */
[----:B------:R-:W-:Y:S01]  /*17380*/  HGMMA.64x64x16.F32.BF16 R152, gdesc[UR4], R152, gsb0 ;  /* 0x00e00000049879f0 */ /* 0x000fe20008001898 */
[----:B------:R-:W-:Y:S01]  /*17390*/  R2UR UR4, R206 ;  /* 0x00000000ce0472ca */ /* 0x000fe200000e0000 */
[----:B------:R-:W-:Y:S01]  /*173a0*/  IMAD.IADD R206, R205, 0x1, R9 ;  /* 0x00000001cdce7824 */ /* 0x000fe200078e0209 */
[----:B------:R-:W-:Y:S01]  /*173b0*/  R2UR UR5, R207 ;  /* 0x00000000cf0572ca */ /* 0x000fe200000e0000 */
[----:B------:R-:W-:Y:S01]  /*173c0*/  IMAD.MOV.U32 R207, RZ, RZ, 0x40000040 ;  /* 0x40000040ffcf7424 */ /* 0x000fe200078e00ff */
[----:B------:R-:W0:Y:S02]  /*173d0*/  @P5 LDC R205, c[0x0][0x450] ;  /* 0x00011400ffcd5b82 */ /* 0x000e240000000800 */
        /* <DEDUP_REMOVED lines=9> */
[----:B------:R-:W-:Y:S02]  /*17470*/  R2UR UR4, R206 ;  /* 0x00000000ce0472ca */ /* 0x000fe400000e0000 */
[----:B------:R-:W-:Y:S01]  /*17480*/  R2UR UR5, R207 ;  /* 0x00000000cf0572ca */ /* 0x000fe200000e0000 */
[----:B------:R-:W1:Y:S01]  /*17490*/  @P5 LDC R206, c[0x0][0x44c] ;  /* 0x00011300ffce5b82 */ /* 0x000e620000000800 */
[----:B------:R-:W-:Y:S01]  /*174a0*/  R2UR UR6, R208 ;  /* 0x00000000d00672ca */ /* 0x000fe200000e0000 */
[----:B------:R-:W-:Y:S01]  /*174b0*/  VIADD R208, R2, 0xe00 ;  /* 0x00000e0002d07836 */ /* 0x000fe20000000000 */
[----:B------:R-:W-:Y:S01]  /*174c0*/  R2UR UR7, R209 ;  /* 0x00000000d10772ca */ /* 0x000fe200000e0000 */
[----:B------:R-:W-:Y:S02]  /*174d0*/  IMAD.MOV.U32 R207, RZ, RZ, 0x40000040 ;  /* 0x40000040ffcf7424 */ /* 0x000fe400078e00ff */
[----:B------:R-:W-:-:S02]  /*174e0*/  IMAD.MOV.U32 R209, RZ, RZ, 0x40000040 ;  /* 0x40000040ffd17424 */ /* 0x000fc400078e00ff */
[----:B-1----:R-:W-:-:S05]  /*174f0*/  @P5 IMAD.HI.U32 R206, R203, R206, RZ ;  /* 0x000000cecbce5227 */ /* 0x002fca00078e00ff */
[----:B0-----:R-:W-:Y:S01]  /*17500*/  @P5 SHF.R.U32.HI R203, RZ, R205, R206 ;  /* 0x000000cdffcb5219 */ /* 0x001fe200000116ce */
[----:B------:R-:W-:Y:S02]  /*17510*/  IMAD.IADD R206, R208, 0x1, R20 ;  /* 0x00000001d0ce7824 */ /* 0x000fe400078e0214 */
[----:B------:R-:W-:-:S05]  /*17520*/  IMAD.MOV.U32 R205, RZ, RZ, 0x40 ;  /* 0x00000040ffcd7424 */ /* 0x000fca00078e00ff */
[----:B------:R-:W-:-:S04]  /*17530*/  SEL R205, R205, 0x3e, P2 ;  /* 0x0000003ecdcd7807 */ /* 0x000fc80001000000 */
[----:B------:R-:W-:Y:S01]  /*17540*/  LOP3.LUT R205, R205, 0x6, RZ, 0xc0, !PT ;  /* 0x00000006cdcd7812 */ /* 0x000fe200078ec0ff */
[----:B------:R-:W-:Y:S02]  /*17550*/  WARPGROUP.DEPBAR.LE gsb0, 0x0 ;  /* 0x00008000000079c5 */ /* 0x000fe40000010000 */
[----:B------:R-:W-:-:S06]  /*17560*/  WARPGROUP.ARRIVE ;  /* 0x00000000000079c5 */ /* 0x000fcc0000000000 */
[----:B------:R-:W-:Y:S01]  /*17570*/  HGMMA.64x64x16.F32.BF16 R152, gdesc[UR4], R152, gsb0 ;  /* 0x00e00000049879f0 */ /* 0x000fe20008001898 */
[----:B------:R-:W-:Y:S01]  /*17580*/  R2UR UR4, R206 ;  /* 0x00000000ce0472ca */ /* 0x000fe200000e0000 */
[C---:B------:R-:W-:Y:S01]  /*17590*/  IMAD.IADD R206, R212.reuse, 0x1, R20 ;  /* 0x00000001d4ce7824 */ /* 0x040fe200078e0214 */
[----:B------:R-:W-:Y:S01]  /*175a0*/  R2UR UR5, R207 ;  /* 0x00000000cf0572ca */ /* 0x000fe200000e0000 */
[----:B------:R-:W-:Y:S01]  /*175b0*/  IMAD.MOV.U32 R207, RZ, RZ, 0x40000040 ;  /* 0x40000040ffcf7424 */ /* 0x000fe200078e00ff */
[----:B------:R-:W0:Y:S01]  /*175c0*/  SHFL.IDX PT, R20, R203, RZ, 0x1c1f ;  /* 0x001c1fffcb147589 */ /* 0x000e2200000e0000 */
[----:B------:R-:W-:Y:S01]  /*175d0*/  IMAD.IADD R212, R212, 0x1, R9 ;  /* 0x00000001d4d47824 */ /* 0x000fe200078e0209 */
[----:B------:R-:W-:Y:S01]  /*175e0*/  R2UR UR6, R206 ;  /* 0x00000000ce0672ca */ /* 0x000fe200000e0000 */
[----:B------:R-:W-:Y:S01]  /*175f0*/  IMAD.IADD R206, R208, 0x1, R14 ;  /* 0x00000001d0ce7824 */ /* 0x000fe200078e020e */
[----:B------:R-:W-:Y:S01]  /*17600*/  R2UR UR7, R207 ;  /* 0x00000000cf0772ca */ /* 0x000fe200000e0000 */
[----:B------:R-:W-:-:S02]  /*17610*/  IMAD.MOV.U32 R207, RZ, RZ, 0x40000040 ;  /* 0x40000040ffcf7424 */ /* 0x000fc400078e00ff */
[----:B------:R-:W-:Y:S02]  /*17620*/  IMAD.IADD R208, R208, 0x1, R9 ;  /* 0x00000001d0d07824 */ /* 0x000fe400078e0209 */
        /* <DEDUP_REMOVED lines=33> */
[----:B------:R-:W-:Y:S02]  /*17840*/  ULOP3.LUT UR4, URZ, UR45, URZ, 0x33, !UPT ;  /* 0x0000002d3f047292 */ /* 0x000fe4000f8e333f */
[----:B------:R-:W-:Y:S02]  /*17850*/  WARPGROUP.DEPBAR.LE gsb0, 0x0 ;  /* 0x00008000000079c5 */ /* 0x000fe40000010000 */
[----:B------:R1:W-:Y:S02]  /*17860*/  @!P1 SYNCS.ARRIVE.TRANS64.RED.A1T0 RZ, [R9+URZ], RZ ;  /* 0x000000ff09ff99a7 */ /* 0x0003e4000810043f */
[----:B-1----:R-:W-:-:S05]  /*17870*/  IMAD.SHL.U32 R9, R15, 0x40, RZ ;  /* 0x000000400f097824 */ /* 0x002fca00078e00ff */
[----:B------:R-:W-:-:S04]  /*17880*/  IADD3 R207, -R187, 0x1, -R9 ;  /* 0x00000001bbcf7810 */ /* 0x000fc80007ffe909 */
[----:B------:R-:W-:-:S05]  /*17890*/  IADD3 R207, -R23, R207, R184 ;  /* 0x000000cf17cf7210 */ /* 0x000fca0007ffe1b8 */
[C---:B------:R-:W-:Y:S02]  /*178a0*/  VIADD R208, R207.reuse, UR44 ;  /* 0x0000002ccfd07c36 */ /* 0x040fe40008000000 */
[----:B------:R-:W-:Y:S02]  /*178b0*/  VIADD R207, R207, UR4 ;  /* 0x00000004cfcf7c36 */ /* 0x000fe40008000000 */
        /* <DEDUP_REMOVED lines=15> */
.L_x_3660:
[----:B------:R-:W-:-:S05]  /*179b0*/  IMAD.U32 R209, RZ, RZ, UR39 ;  /* 0x00000027ffd17e24 */ /* 0x000fca000f8e00ff */
[----:B------:R-:W-:-:S13]  /*179c0*/  ISETP.NE.AND P2, PT, R209, 0x1, PT ;  /* 0x00000001d100780c */ /* 0x000fda0003f45270 */
[----:B------:R-:W0:Y:S02]  /*179d0*/  @P2 LDC.64 R204, c[0x0][0xae0] ;  /* 0x0002b800ffcc2b82 */ /* 0x000e240000000a00 */
[----:B0-----:R-:W-:-:S05]  /*179e0*/  @P2 IMAD.HI.U32 R204, R20, R204, RZ ;  /* 0x000000cc14cc2227 */ /* 0x001fca00078e00ff */
[----:B------:R-:W-:-:S07]  /*179f0*/  @P2 SHF.R.U32.HI R20, RZ, R205, R204 ;  /* 0x000000cdff142219 */ /* 0x000fce00000116cc */
.L_x_3661:
[----:B------:R-:W-:Y:S05]  /*17a00*/  BSYNC B1 ;  /* 0x0000000000017941 */ /* 0x000fea0003800000 */
.L_x_3659:
[----:B------:R-:W-:-:S04]  /*17a10*/  IMAD R20, R20, R209, -R9 ;  /* 0x000000d114147224 */ /* 0x000fc800078e0a09 */
[----:B------:R-:W-:-:S05]  /*17a20*/  IMAD.IADD R20, R20, 0x1, -R187 ;  /* 0x0000000114147824 */ /* 0x000fca00078e0abb */
[----:B------:R-:W-:Y:S02]  /*17a30*/  VIMNMX R14, R14, R20, !PT ;  /* 0x000000140e0e7248 */ /* 0x000fe40007fe0100 */
[----:B------:R-:W-:-:S07]  /*17a40*/  VIADDMNMX R206, R20, R209, R206, PT ;  /* 0x000000d114ce7246 */ /* 0x000fce00038001ce */
.L_x_3658:
        /* <DEDUP_REMOVED lines=65> */
.L_x_3664:
[----:B------:R-:W-:-:S05]  /*17e60*/  IMAD.U32 R14, RZ, RZ, UR39 ;  /* 0x00000027ff0e7e24 */ /* 0x000fca000f8e00ff */
[----:B------:R-:W-:-:S13]  /*17e70*/  ISETP.NE.AND P3, PT, R14, 0x1, PT ;  /* 0x000000010e00780c */ /* 0x000fda0003f65270 */
[----:B------:R-:W0:Y:S02]  /*17e80*/  @P3 LDC.64 R152, c[0x0][0xae0] ;  /* 0x0002b800ff983b82 */ /* 0x000e240000000a00 */
[----:B0-----:R-:W-:-:S05]  /*17e90*/  @P3 IMAD.HI.U32 R152, R203, R152, RZ ;  /* 0x00000098cb983227 */ /* 0x001fca00078e00ff */
[----:B------:R-:W-:-:S07]  /*17ea0*/  @P3 SHF.R.U32.HI R203, RZ, R153, R152 ;  /* 0x00000099ffcb3219 */ /* 0x000fce0000011698 */
.L_x_3665:
[----:B------:R-:W-:Y:S05]  /*17eb0*/  BSYNC B1 ;  /* 0x0000000000017941 */ /* 0x000fea0003800000 */
.L_x_3663:
[----:B------:R-:W-:-:S04]  /*17ec0*/  IMAD R9, R203, R14, -R9 ;  /* 0x0000000ecb097224 */ /* 0x000fc800078e0a09 */
[----:B------:R-:W-:-:S05]  /*17ed0*/  IMAD.IADD R9, R9, 0x1, -R187 ;  /* 0x0000000109097824 */ /* 0x000fca00078e0abb */
[----:B------:R-:W-:Y:S02]  /*17ee0*/  VIMNMX R207, R207, R9, !PT ;  /* 0x00000009cfcf7248 */ /* 0x000fe40007fe0100 */
[----:B------:R-:W-:-:S07]  /*17ef0*/  VIADDMNMX R208, R9, R14, R208, PT ;  /* 0x0000000e09d07246 */ /* 0x000fce00038001d0 */
.L_x_3662:
[----:B------:R-:W-:Y:S01]  /*17f00*/  FMNMX.FTZ R9, R20, R202, !PT ;  /* 0x000000ca14097209 */ /* 0x000fe20007810000 */
[----:B------:R-:W-:-:S03]  /*17f10*/  @!P1 VIADD R21, R21, 0x38860 ;  /* 0x0003886015159836 */ /* 0x000fc60000000000 */
[----:B------:R-:W-:Y:S02]  /*17f20*/  FMNMX.FTZ R9, R204, R9, !PT ;  /* 0x00000009cc097209 */ /* 0x000fe40007810000 */
[----:B------:R-:W-:Y:S02]  /*17f30*/  @!P1 PRMT R21, RZ, 0x654, R21 ;  /* 0x00000654ff159816 */ /* 0x000fe40000000015 */
        /* <DEDUP_REMOVED lines=27> */
[-C--:B------:R-:W-:Y:S01]  /*180f0*/  FMUL.FTZ R153, R153, R14.reuse ;  /* 0x0000000e99997220 */ /* 0x080fe20000410000 */
[----:B------:R-:W-:Y:S01]  /*18100*/  ISETP.GT.AND P3, PT, R207, 0x8, P2 ;  /* 0x00000008cf00780c */ /* 0x000fe20001764270 */
[-CC-:B------:R-:W-:Y:S01]  /*18110*/  FFMA.FTZ R204, R204, R14.reuse, -R152.reuse ;  /* 0x0000000ecccc7223 */ /* 0x180fe20000010898 */
[----:B------:R-:W-:Y:S01]  /*18120*/  FSEL R155, R155, -INF , !P4 ;  /* 0xff8000009b9b7808 */ /* 0x000fe20006000000 */
[----:B------:R-:W-:Y:S01]  /*18130*/  MUFU.EX2 R20, R20 ;  /* 0x0000001400147308 */ /* 0x000fe20000000800 */
[----:B------:R-:W-:Y:S01]  /*18140*/  ISETP.GT.AND P4, PT, R207, 0x9, P2 ;  /* 0x00000009cf00780c */ /* 0x000fe20001784270 */
[-CC-:B------:R-:W-:Y:S01]  /*18150*/  FFMA.FTZ R202, R156, R14.reuse, -R152.reuse ;  /* 0x0000000e9cca7223 */ /* 0x180fe20000010898 */
[C---:B------:R-:W-:Y:S01]  /*18160*/  ISETP.LT.OR P3, PT, R208.reuse, 0x9, P3 ;  /* 0x00000009d000780c */ /* 0x040fe20001f61670 */
[-CC-:B------:R-:W-:Y:S01]  /*18170*/  FFMA.FTZ R157, R157, R14.reuse, -R152.reuse ;  /* 0x0000000e9d9d7223 */ /* 0x180fe20000010898 */
[----:B------:R-:W-:Y:S01]  /*18180*/  ISETP.LT.OR P4, PT, R208, 0xa, P4 ;  /* 0x0000000ad000780c */ /* 0x000fe20002781670 */
[-CC-:B------:R-:W-:Y:S01]  /*18190*/  FFMA.FTZ R160, R160, R14.reuse, -R152.reuse ;  /* 0x0000000ea0a07223 */ /* 0x180fe20000010898 */
[----:B------:R-:W-:Y:S01]  /*181a0*/  FSEL R158, R158, -INF , !P3 ;  /* 0xff8000009e9e7808 */ /* 0x000fe20005800000 */
[----:B------:R-:W0:Y:S01]  /*181b0*/  MUFU.EX2 R153, R153 ;  /* 0x0000009900997308 */ /* 0x000e220000000800 */
        /* <DEDUP_REMOVED lines=16> */
[C---:B------:R-:W-:Y:S01]  /*182c0*/  ISETP.LT.OR P4, PT, R208.reuse, 0x1a, P4 ;  /* 0x0000001ad000780c */ /* 0x040fe20002781670 */
[----:B------:R-:W-:Y:S01]  /*182d0*/  FFMA.FTZ R152, R181, R14, -R152 ;  /* 0x0000000eb5987223 */ /* 0x000fe20000010898 */
[----:B------:R-:W-:Y:S01]  /*182e0*/  ISETP.LT.OR P3, PT, R208, 0x11, P3 ;  /* 0x00000011d000780c */ /* 0x000fe20001f61670 */
[----:B0-----:R-:W-:Y:S01]  /*182f0*/  FFMA.FTZ R181, R153, R0, R20 ;  /* 0x0000000099b57223 */ /* 0x001fe20000010014 */
[----:B------:R-:W-:Y:S01]  /*18300*/  FSEL R167, R167, -INF , !P4 ;  /* 0xff800000a7a77808 */ /* 0x000fe20006000000 */
[----:B------:R-:W0:Y:S01]  /*18310*/  MUFU.EX2 R156, R204 ;  /* 0x000000cc009c7308 */ /* 0x000e220000000800 */
[----:B------:R-:W-:Y:S01]  /*18320*/  ISETP.GT.AND P4, PT, R207, 0x21, P2 ;  /* 0x00000021cf00780c */ /* 0x000fe20001784270 */
[-C--:B------:R-:W-:Y:S01]  /*18330*/  FMUL.FTZ R24, R24, R153.reuse ;  /* 0x0000009918187220 */ /* 0x080fe20000410000 */
[----:B------:R-:W-:Y:S01]  /*18340*/  FSEL R162, R162, -INF , !P3 ;  /* 0xff800000a2a27808 */ /* 0x000fe20005800000 */
[-C--:B------:R-:W-:Y:S01]  /*18350*/  FMUL.FTZ R25, R25, R153.reuse ;  /* 0x0000009919197220 */ /* 0x080fe20000410000 */
[----:B------:R-:W-:Y:S01]  /*18360*/  ISETP.LT.OR P4, PT, R208, 0x22, P4 ;  /* 0x00000022d000780c */ /* 0x000fe20002781670 */
[-C--:B------:R-:W-:Y:S01]  /*18370*/  FMUL.FTZ R28, R28, R153.reuse ;  /* 0x000000991c1c7220 */ /* 0x080fe20000410000 */
[----:B------:R-:W-:Y:S01]  /*18380*/  ISETP.GT.AND P3, PT, R207, 0x18, P2 ;  /* 0x00000018cf00780c */ /* 0x000fe20001764270 */
[----:B------:R-:W-:Y:S01]  /*18390*/  MUFU.EX2 R203, R160 ;  /* 0x000000a000cb7308 */ /* 0x000fe20000000800 */
[----:B------:R-:W-:Y:S01]  /*183a0*/  FSEL R171, R171, -INF , !P4 ;  /* 0xff800000abab7808 */ /* 0x000fe20006000000 */
[-C--:B------:R-:W-:Y:S01]  /*183b0*/  FMUL.FTZ R29, R29, R153.reuse ;  /* 0x000000991d1d7220 */ /* 0x080fe20000410000 */
[----:B------:R-:W-:Y:S01]  /*183c0*/  ISETP.GT.AND P4, PT, R207, 0x29, P2 ;  /* 0x00000029cf00780c */ /* 0x000fe20001784270 */
[-C--:B------:R-:W-:Y:S01]  /*183d0*/  FMUL.FTZ R32, R32, R153.reuse ;  /* 0x0000009920207220 */ /* 0x080fe20000410000 */
[C---:B------:R-:W-:Y:S01]  /*183e0*/  ISETP.LT.OR P3, PT, R208.reuse, 0x19, P3 ;  /* 0x00000019d000780c */ /* 0x040fe20001f61670 */
[-C--:B------:R-:W-:Y:S01]  /*183f0*/  FMUL.FTZ R33, R33, R153.reuse ;  /* 0x0000009921217220 */ /* 0x080fe20000410000 */
[----:B------:R-:W-:Y:S01]  /*18400*/  ISETP.LT.OR P4, PT, R208, 0x2a, P4 ;  /* 0x0000002ad000780c */ /* 0x000fe20002781670 */
[----:B------:R-:W1:Y:S01]  /*18410*/  MUFU.EX2 R202, R202 ;  /* 0x000000ca00ca7308 */ /* 0x000e620000000800 */
[----:B------:R-:W-:Y:S01]  /*18420*/  FSEL R166, R166, -INF , !P3 ;  /* 0xff800000a6a67808 */ /* 0x000fe20005800000 */
[----:B0-----:R-:W-:Y:S01]  /*18430*/  FADD.FTZ R181, R156, R181 ;  /* 0x000000b59cb57221 */ /* 0x001fe20000010000 */
[----:B------:R-:W-:Y:S01]  /*18440*/  FSEL R175, R175, -INF , !P4 ;  /* 0xff800000afaf7808 */ /* 0x000fe20006000000 */
[-C--:B------:R-:W-:Y:S01]  /*18450*/  FMUL.FTZ R36, R36, R153.reuse ;  /* 0x0000009924247220 */ /* 0x080fe20000410000 */
[----:B------:R-:W-:Y:S01]  /*18460*/  ISETP.GT.AND P4, PT, R207, RZ, P2 ;  /* 0x000000ffcf00720c */ /* 0x000fe20001784270 */
[-C--:B------:R-:W-:Y:S01]  /*18470*/  FMUL.FTZ R37, R37, R153.reuse ;  /* 0x0000009925257220 */ /* 0x080fe20000410000 */
[----:B------:R-:W-:Y:S01]  /*18480*/  ISETP.GT.AND P3, PT, R207, 0x20, P2 ;  /* 0x00000020cf00780c */ /* 0x000fe20001764270 */
[----:B------:R-:W-:Y:S01]  /*18490*/  MUFU.EX2 R160, R168 ;  /* 0x000000a800a07308 */ /* 0x000fe20000000800 */
[----:B------:R-:W-:Y:S01]  /*184a0*/  ISETP.LT.OR P4, PT, R208, 0x1, P4 ;  /* 0x00000001d000780c */ /* 0x000fe20002781670 */
[-C--:B------:R-:W-:Y:S01]  /*184b0*/  FMUL.FTZ R40, R40, R153.reuse ;  /* 0x0000009928287220 */ /* 0x080fe20000410000 */
[----:B------:R-:W-:Y:S01]  /*184c0*/  ISETP.LT.OR P3, PT, R208, 0x21, P3 ;  /* 0x00000021d000780c */ /* 0x000fe20001f61670 */
[-C--:B------:R-:W-:Y:S01]  /*184d0*/  FMUL.FTZ R41, R41, R153.reuse ;  /* 0x0000009929297220 */ /* 0x080fe20000410000 */
[----:B------:R-:W-:Y:S01]  /*184e0*/  FSEL R154, R154, -INF , !P4 ;  /* 0xff8000009a9a7808 */ /* 0x000fe20006000000 */
[-C--:B------:R-:W-:Y:S01]  /*184f0*/  FMUL.FTZ R44, R44, R153.reuse ;  /* 0x000000992c2c7220 */ /* 0x080fe20000410000 */
[----:B------:R-:W-:Y:S01]  /*18500*/  FSEL R170, R170, -INF , !P3 ;  /* 0xff800000aaaa7808 */ /* 0x000fe20005800000 */
[----:B------:R-:W0:Y:S01]  /*18510*/  MUFU.EX2 R157, R157 ;  /* 0x0000009d009d7308 */ /* 0x000e220000000800 */
[----:B------:R-:W-:Y:S01]  /*18520*/  FMNMX.FTZ R0, R154, R200, !PT ;  /* 0x000000c89a007209 */ /* 0x000fe20007810000 */
[----:B-1----:R-:W-:Y:S01]  /*18530*/  FADD.FTZ R181, R202, R181 ;  /* 0x000000b5cab57221 */ /* 0x002fe20000010000 */
[----:B------:R-:W-:Y:S01]  /*18540*/  ISETP.GT.AND P3, PT, R207, 0x28, P2 ;  /* 0x00000028cf00780c */ /* 0x000fe20001764270 */
[-C--:B------:R-:W-:Y:S01]  /*18550*/  FMUL.FTZ R45, R45, R153.reuse ;  /* 0x000000992d2d7220 */ /* 0x080fe20000410000 */
[----:B------:R-:W-:Y:S01]  /*18560*/  FMNMX.FTZ R0, R155, R0, !PT ;  /* 0x000000009b007209 */ /* 0x000fe20007810000 */
[-C--:B------:R-:W-:Y:S01]  /*18570*/  FMUL.FTZ R48, R48, R153.reuse ;  /* 0x0000009930307220 */ /* 0x080fe20000410000 */
[----:B------:R-:W-:Y:S01]  /*18580*/  ISETP.LT.OR P3, PT, R208, 0x29, P3 ;  /* 0x00000029d000780c */ /* 0x000fe20001f61670 */
[----:B------:R-:W1:Y:S01]  /*18590*/  MUFU.EX2 R161, R161 ;  /* 0x000000a100a17308 */ /* 0x000e620000000800 */
[----:B------:R-:W-:Y:S01]  /*185a0*/  FMNMX.FTZ R0, R158, R0, !PT ;  /* 0x000000009e007209 */ /* 0x000fe20007810000 */
[-C--:B------:R-:W-:Y:S01]  /*185b0*/  FMUL.FTZ R49, R49, R153.reuse ;  /* 0x0000009931317220 */ /* 0x080fe20000410000 */
[----:B------:R-:W-:Y:S01]  /*185c0*/  FSEL R174, R174, -INF , !P3 ;  /* 0xff800000aeae7808 */ /* 0x000fe20005800000 */
[-C--:B------:R-:W-:Y:S01]  /*185d0*/  FMUL.FTZ R52, R52, R153.reuse ;  /* 0x0000009934347220 */ /* 0x080fe20000410000 */
[----:B------:R-:W-:Y:S01]  /*185e0*/  FMNMX.FTZ R0, R159, R0, !PT ;  /* 0x000000009f007209 */ /* 0x000fe20007810000 */
[-C--:B------:R-:W-:Y:S01]  /*185f0*/  FMUL.FTZ R53, R53, R153.reuse ;  /* 0x0000009935357220 */ /* 0x080fe20000410000 */
[----:B------:R-:W-:Y:S01]  /*18600*/  ISETP.GT.AND P3, PT, R207, 0x30, P2 ;  /* 0x00000030cf00780c */ /* 0x000fe20001764270 */
[----:B------:R-:W2:Y:S01]  /*18610*/  MUFU.EX2 R164, R164 ;  /* 0x000000a400a47308 */ /* 0x000ea20000000800 */
[----:B------:R-:W-:Y:S01]  /*18620*/  FMNMX.FTZ R0, R162, R0, !PT ;  /* 0x00000000a2007209 */ /* 0x000fe20007810000 */
[----:B0-----:R-:W-:Y:S01]  /*18630*/  FADD.FTZ R181, R157, R181 ;  /* 0x000000b59db57221 */ /* 0x001fe20000010000 */
[----:B------:R-:W-:Y:S01]  /*18640*/  ISETP.LT.OR P3, PT, R208, 0x31, P3 ;  /* 0x00000031d000780c */ /* 0x000fe20001f61670 */
[-C--:B------:R-:W-:Y:S01]  /*18650*/  FMUL.FTZ R56, R56, R153.reuse ;  /* 0x0000009938387220 */ /* 0x080fe20000410000 */
[----:B------:R-:W-:Y:S01]  /*18660*/  FMNMX.FTZ R0, R163, R0, !PT ;  /* 0x00000000a3007209 */ /* 0x000fe20007810000 */
[----:B------:R-:W-:Y:S01]  /*18670*/  FADD.FTZ R181, R203, R181 ;  /* 0x000000b5cbb57221 */ /* 0x000fe20000010000 */
[----:B------:R-:W-:Y:S01]  /*18680*/  FSEL R178, R178, -INF , !P3 ;  /* 0xff800000b2b27808 */ /* 0x000fe20005800000 */
[----:B------:R-:W-:Y:S01]  /*18690*/  MUFU.EX2 R165, R165 ;  /* 0x000000a500a57308 */ /* 0x000fe20000000800 */
[----:B------:R-:W-:Y:S01]  /*186a0*/  FMNMX.FTZ R0, R166, R0, !PT ;  /* 0x00000000a6007209 */ /* 0x000fe20007810000 */
[----:B-1----:R-:W-:Y:S01]  /*186b0*/  FADD.FTZ R181, R161, R181 ;  /* 0x000000b5a1b57221 */ /* 0x002fe20000010000 */
[----:B------:R-:W-:Y:S01]  /*186c0*/  ISETP.GT.AND P3, PT, R207, 0x31, P2 ;  /* 0x00000031cf00780c */ /* 0x000fe20001764270 */
[-C--:B------:R-:W-:Y:S01]  /*186d0*/  FMUL.FTZ R57, R57, R153.reuse ;  /* 0x0000009939397220 */ /* 0x080fe20000410000 */
[----:B------:R-:W-:Y:S01]  /*186e0*/  FMNMX.FTZ R0, R167, R0, !PT ;  /* 0x00000000a7007209 */ /* 0x000fe20007810000 */
[-C--:B------:R-:W-:Y:S01]  /*186f0*/  FMUL.FTZ R60, R60, R153.reuse ;  /* 0x000000993c3c7220 */ /* 0x080fe20000410000 */
[----:B------:R-:W-:Y:S01]  /*18700*/  ISETP.GT.AND P4, PT, R207, 0x38, P2 ;  /* 0x00000038cf00780c */ /* 0x000fe20001784270 */
[----:B------:R-:W-:Y:S01]  /*18710*/  MUFU.EX2 R172, R172 ;  /* 0x000000ac00ac7308 */ /* 0x000fe20000000800 */
[----:B------:R-:W-:Y:S01]  /*18720*/  FMNMX.FTZ R0, R170, R0, !PT ;  /* 0x00000000aa007209 */ /* 0x000fe20007810000 */
[----:B--2---:R-:W-:Y:S01]  /*18730*/  FADD.FTZ R181, R164, R181 ;  /* 0x000000b5a4b57221 */ /* 0x004fe20000010000 */
[----:B------:R-:W-:Y:S01]  /*18740*/  ISETP.LT.OR P3, PT, R208, 0x32, P3 ;  /* 0x00000032d000780c */ /* 0x000fe20001f61670 */
[-C--:B------:R-:W-:Y:S01]  /*18750*/  FMUL.FTZ R61, R61, R153.reuse ;  /* 0x000000993d3d7220 */ /* 0x080fe20000410000 */
[----:B------:R-:W-:Y:S01]  /*18760*/  FMNMX.FTZ R0, R171, R0, !PT ;  /* 0x00000000ab007209 */ /* 0x000fe20007810000 */
[-C--:B------:R-:W-:Y:S01]  /*18770*/  FMUL.FTZ R64, R64, R153.reuse ;  /* 0x0000009940407220 */ /* 0x080fe20000410000 */
[----:B------:R-:W-:Y:S01]  /*18780*/  ISETP.GT.AND P2, PT, R207, 0x39, P2 ;  /* 0x00000039cf00780c */ /* 0x000fe20001744270 */
[----:B------:R-:W-:Y:S01]  /*18790*/  MUFU.EX2 R173, R173 ;  /* 0x000000ad00ad7308 */ /* 0x000fe20000000800 */
[----:B------:R-:W-:Y:S01]  /*187a0*/  FMNMX.FTZ R0, R174, R0, !PT ;  /* 0x00000000ae007209 */ /* 0x000fe20007810000 */
[-C--:B------:R-:W-:Y:S01]  /*187b0*/  FMUL.FTZ R65, R65, R153.reuse ;  /* 0x0000009941417220 */ /* 0x080fe20000410000 */
        /* <DEDUP_REMOVED lines=8> */
[----:B------:R-:W-:Y:S01]  /*18840*/  ISETP.LT.OR P2, PT, R208, 0x3a, P2 ;  /* 0x0000003ad000780c */ /* 0x000fe20001741670 */
[-C--:B------:R-:W-:Y:S01]  /*18850*/  FMUL.FTZ R73, R73, R153.reuse ;  /* 0x0000009949497220 */ /* 0x080fe20000410000 */
[----:B------:R-:W-:Y:S01]  /*18860*/  FSEL R182, R182, -INF , !P4 ;  /* 0xff800000b6b67808 */ /* 0x000fe20006000000 */
[-C--:B------:R-:W-:Y:S01]  /*18870*/  FMUL.FTZ R76, R76, R153.reuse ;  /* 0x000000994c4c7220 */ /* 0x080fe20000410000 */
[----:B------:R-:W-:Y:S01]  /*18880*/  FMNMX.FTZ R0, R179, R0, !PT ;  /* 0x00000000b3007209 */ /* 0x000fe20007810000 */
[----:B------:R-:W-:Y:S01]  /*18890*/  MUFU.EX2 R177, R177 ;  /* 0x000000b100b17308 */ /* 0x000fe20000000800 */
[----:B------:R-:W-:Y:S01]  /*188a0*/  FSEL R183, R183, -INF , !P2 ;  /* 0xff800000b7b77808 */ /* 0x000fe20005000000 */
[-C--:B------:R-:W-:Y:S01]  /*188b0*/  FMUL.FTZ R77, R77, R153.reuse ;  /* 0x000000994d4d7220 */ /* 0x080fe20000410000 */
[----:B------:R-:W-:Y:S01]  /*188c0*/  FMNMX.FTZ R0, R182, R0, !PT ;  /* 0x00000000b6007209 */ /* 0x000fe20007810000 */
[-C--:B------:R-:W-:Y:S01]  /*188d0*/  FMUL.FTZ R80, R80, R153.reuse ;  /* 0x0000009950507220 */ /* 0x080fe20000410000 */
[----:B------:R-:W-:Y:S01]  /*188e0*/  F2FP.BF16.F32.PACK_AB R156, R156, R20 ;  /* 0x000000149c9c723e */ /* 0x000fe200000010ff */
[-C--:B------:R-:W-:Y:S01]  /*188f0*/  FMUL.FTZ R81, R81, R153.reuse ;  /* 0x0000009951517220 */ /* 0x080fe20000410000 */
[----:B------:R-:W-:Y:S01]  /*18900*/  FMNMX.FTZ R20, R183, R0, !PT ;  /* 0x00000000b7147209 */ /* 0x000fe20007810000 */
        /* <DEDUP_REMOVED lines=30> */
[----:B------:R0:W-:Y:S01]  /*18af0*/  MUFU.EX2 R0, R169 ;  /* 0x000000a900007308 */ /* 0x0001e20000000800 */
[-C--:B------:R-:W-:Y:S01]  /*18b00*/  FMUL.FTZ R137, R137, R153.reuse ;  /* 0x0000009989897220 */ /* 0x080fe20000410000 */
[-C--:B------:R-:W-:Y:S01]  /*18b10*/  FMUL.FTZ R140, R140, R153.reuse ;  /* 0x000000998c8c7220 */ /* 0x080fe20000410000 */
[----:B------:R-:W1:Y:S01]  /*18b20*/  SHFL.BFLY PT, R204, R20, 0x1, 0x1f ;  /* 0x0c201f0014cc7f89 */ /* 0x000e6200000e0000 */
[-C--:B------:R-:W-:Y:S01]  /*18b30*/  FMUL.FTZ R141, R141, R153.reuse ;  /* 0x000000998d8d7220 */ /* 0x080fe20000410000 */
[-C--:B------:R-:W-:Y:S01]  /*18b40*/  FMUL.FTZ R144, R144, R153.reuse ;  /* 0x0000009990907220 */ /* 0x080fe20000410000 */
[-C--:B------:R-:W-:Y:S01]  /*18b50*/  FMUL.FTZ R145, R145, R153.reuse ;  /* 0x0000009991917220 */ /* 0x080fe20000410000 */
[-C--:B------:R-:W-:Y:S01]  /*18b60*/  FMUL.FTZ R148, R148, R153.reuse ;  /* 0x0000009994947220 */ /* 0x080fe20000410000 */
[----:B------:R-:W-:Y:S01]  /*18b70*/  FMUL.FTZ R149, R149, R153 ;  /* 0x0000009995957220 */ /* 0x000fe20000410000 */
[----:B-1----:R-:W-:-:S04]  /*18b80*/  FMNMX.FTZ R20, R20, R204, !PT ;  /* 0x000000cc14147209 */ /* 0x002fc80007810000 */
[C---:B------:R-:W-:Y:S01]  /*18b90*/  FSETP.NEU.FTZ.AND P2, PT, R20.reuse, -INF , PT ;  /* 0xff8000001400780b */ /* 0x040fe20003f5d000 */
[----:B0-----:R-:W-:-:S03]  /*18ba0*/  FMUL.FTZ R169, R20, R14 ;  /* 0x0000000e14a97220 */ /* 0x001fc60000410000 */
[----:B------:R-:W-:Y:S02]  /*18bb0*/  FSEL R168, R20, RZ, P2 ;  /* 0x000000ff14a87208 */ /* 0x000fe40001000000 */
[----:B------:R-:W-:Y:S02]  /*18bc0*/  FSEL R169, R169, RZ, P2 ;  /* 0x000000ffa9a97208 */ /* 0x000fe40001000000 */
[----:B------:R-:W-:Y:S01]  /*18bd0*/  ISETP.NE.AND P2, PT, R197, RZ, PT ;  /* 0x000000ffc500720c */ /* 0x000fe20003f45270 */
[----:B------:R-:W-:Y:S02]  /*18be0*/  FADD.FTZ R168, -R168, R200 ;  /* 0x000000c8a8a87221 */ /* 0x000fe40000010100 */
        /* <DEDUP_REMOVED lines=16> */
[----:B------:R-:W-:-:S02]  /*18cf0*/  IMAD.MOV.U32 R169, RZ, RZ, 0x40000040 ;  /* 0x40000040ffa97424 */ /* 0x000fc400078e00ff */
[----:B------:R-:W-:Y:S01]  /*18d00*/  FMUL.FTZ R168, R168, R14 ;  /* 0x0000000ea8a87220 */ /* 0x000fe20000410000 */
[----:B------:R-:W-:Y:S01]  /*18d10*/  MUFU.EX2 R155, R155 ;  /* 0x0000009b009b7308 */ /* 0x000fe20000000800 */
[----:B------:R-:W-:Y:S01]  /*18d20*/  F2FP.BF16.F32.PACK_AB R158, R157, R202 ;  /* 0x000000ca9d9e723e */ /* 0x000fe200000010ff */
[----:B------:R-:W-:Y:S01]  /*18d30*/  IMAD.MOV.U32 R202, RZ, RZ, R9 ;  /* 0x000000ffffca7224 */ /* 0x000fe200078e0009 */
[----:B------:R-:W-:-:S05]  /*18d40*/  R2UR UR7, R169 ;  /* 0x00000000a90772ca */ /* 0x000fca00000e0000 */
[----:B------:R0:W1:Y:S08]  /*18d50*/  MUFU.EX2 R183, R168 ;  /* 0x000000a800b77308 */ /* 0x0000700000000800 */
[----:B------:R-:W2:Y:S01]  /*18d60*/  MUFU.EX2 R169, R154 ;  /* 0x0000009a00a97308 */ /* 0x000ea20000000800 */
[----:B0-----:R-:W-:-:S05]  /*18d70*/  IMAD R168, R19, 0x1000, R194 ;  /* 0x0000100013a87824 */ /* 0x001fca00078e02c2 */
[----:B------:R-:W-:Y:S02]  /*18d80*/  R2UR UR6, R168 ;  /* 0x00000000a80672ca */ /* 0x000fe400000e0000 */
[----:B------:R-:W0:Y:S01]  /*18d90*/  MUFU.EX2 R200, R200 ;  /* 0x000000c800c87308 */ /* 0x000e220000000800 */
[-C--:B-1----:R-:W-:Y:S01]  /*18da0*/  FMUL.FTZ R26, R26, R183.reuse ;  /* 0x000000b71a1a7220 */ /* 0x082fe20000410000 */
[-C--:B------:R-:W-:Y:S01]  /*18db0*/  FMUL.FTZ R27, R27, R183.reuse ;  /* 0x000000b71b1b7220 */ /* 0x080fe20000410000 */
[-C--:B------:R-:W-:Y:S01]  /*18dc0*/  FMUL.FTZ R30, R30, R183.reuse ;  /* 0x000000b71e1e7220 */ /* 0x080fe20000410000 */
[-C--:B------:R-:W-:Y:S01]  /*18dd0*/  FMUL.FTZ R31, R31, R183.reuse ;  /* 0x000000b71f1f7220 */ /* 0x080fe20000410000 */
[-C--:B------:R-:W-:Y:S01]  /*18de0*/  FMUL.FTZ R34, R34, R183.reuse ;  /* 0x000000b722227220 */ /* 0x080fe20000410000 */
[-C--:B------:R-:W-:Y:S01]  /*18df0*/  FMUL.FTZ R35, R35, R183.reuse ;  /* 0x000000b723237220 */ /* 0x080fe20000410000 */
[----:B------:R-:W-:Y:S01]  /*18e00*/  FMUL.FTZ R38, R38, R183 ;  /* 0x000000b726267220 */ /* 0x000fe20000410000 */
[----:B------:R1:W-:Y:S01]  /*18e10*/  MUFU.EX2 R170, R152 ;  /* 0x0000009800aa7308 */ /* 0x0003e20000000800 */
[----:B--2---:R-:W-:Y:S01]  /*18e20*/  FFMA.FTZ R8, R183, R8, R169 ;  /* 0x00000008b7087223 */ /* 0x004fe200000100a9 */
[----:B------:R-:W-:Y:S01]  /*18e30*/  F2FP.BF16.F32.PACK_AB R157, R155, R169 ;  /* 0x000000a99b9d723e */ /* 0x000fe200000010ff */
[-C--:B------:R-:W-:Y:S01]  /*18e40*/  FMUL.FTZ R39, R39, R183.reuse ;  /* 0x000000b727277220 */ /* 0x080fe20000410000 */
[-C--:B------:R-:W-:Y:S01]  /*18e50*/  FMUL.FTZ R42, R42, R183.reuse ;  /* 0x000000b72a2a7220 */ /* 0x080fe20000410000 */
[----:B------:R-:W-:Y:S01]  /*18e60*/  FADD.FTZ R8, R155, R8 ;  /* 0x000000089b087221 */ /* 0x000fe20000010000 */
[-C--:B------:R-:W-:Y:S01]  /*18e70*/  FMUL.FTZ R43, R43, R183.reuse ;  /* 0x000000b72b2b7220 */ /* 0x080fe20000410000 */
[----:B------:R-:W-:Y:S01]  /*18e80*/  FMUL.FTZ R46, R46, R183 ;  /* 0x000000b72e2e7220 */ /* 0x000fe20000410000 */
[----:B------:R-:W2:Y:S01]  /*18e90*/  MUFU.EX2 R159, R159 ;  /* 0x0000009f009f7308 */ /* 0x000ea20000000800 */
[----:B-1----:R-:W-:-:S02]  /*18ea0*/  @!P2 IMAD R152, R201, 0x40, R193 ;  /* 0x00000040c998a824 */ /* 0x002fc400078e02c1 */
[----:B0-----:R-:W-:Y:S01]  /*18eb0*/  FADD.FTZ R8, R200, R8 ;  /* 0x00000008c8087221 */ /* 0x001fe20000010000 */
[-C--:B------:R-:W-:Y:S01]  /*18ec0*/  FMUL.FTZ R47, R47, R183.reuse ;  /* 0x000000b72f2f7220 */ /* 0x080fe20000410000 */
[-C--:B------:R-:W-:Y:S01]  /*18ed0*/  FMUL.FTZ R50, R50, R183.reuse ;  /* 0x000000b732327220 */ /* 0x080fe20000410000 */
[----:B------:R-:W-:Y:S02]  /*18ee0*/  @!P2 IMAD R152, R152, 0x4, R18 ;  /* 0x000000049898a824 */ /* 0x000fe400078e0212 */
[-C--:B------:R-:W-:Y:S01]  /*18ef0*/  FMUL.FTZ R51, R51, R183.reuse ;  /* 0x000000b733337220 */ /* 0x080fe20000410000 */
[-C--:B------:R-:W-:Y:S01]  /*18f00*/  FMUL.FTZ R54, R54, R183.reuse ;  /* 0x000000b736367220 */ /* 0x080fe20000410000 */
[----:B------:R-:W0:Y:S01]  /*18f10*/  MUFU.EX2 R162, R162 ;  /* 0x000000a200a27308 */ /* 0x000e220000000800 */
[-C--:B------:R-:W-:Y:S01]  /*18f20*/  FMUL.FTZ R55, R55, R183.reuse ;  /* 0x000000b737377220 */ /* 0x080fe20000410000 */
[----:B------:R-:W-:Y:S01]  /*18f30*/  @!P2 STS [R152+0x38400], R153 ;  /* 0x038400999800a388 */ /* 0x000fe20000000800 */
[-C--:B------:R-:W-:Y:S01]  /*18f40*/  FMUL.FTZ R58, R58, R183.reuse ;  /* 0x000000b73a3a7220 */ /* 0x080fe20000410000 */
[-C--:B------:R-:W-:Y:S01]  /*18f50*/  FMUL.FTZ R59, R59, R183.reuse ;  /* 0x000000b73b3b7220 */ /* 0x080fe20000410000 */
[-C--:B------:R-:W-:Y:S01]  /*18f60*/  FMUL.FTZ R62, R62, R183.reuse ;  /* 0x000000b73e3e7220 */ /* 0x080fe20000410000 */
[----:B------:R1:W-:Y:S01]  /*18f70*/  @!P2 STS [R152+0x38420], R183 ;  /* 0x038420b79800a388 */ /* 0x0003e20000000800 */
        /* <DEDUP_REMOVED lines=9> */
[----:B-1----:R-:W-:Y:S01]  /*19010*/  F2FP.BF16.F32.PACK_AB R152, R161, R203 ;  /* 0x000000cba198723e */ /* 0x002fe200000010ff */
[----:B------:R-:W-:Y:S01]  /*19020*/  FADD.FTZ R161, R165, R181 ;  /* 0x000000b5a5a17221 */ /* 0x000fe20000010000 */
[----:B------:R-:W1:Y:S01]  /*19030*/  MUFU.EX2 R166, R166 ;  /* 0x000000a600a67308 */ /* 0x000e620000000800 */
[----:B0-----:R-:W-:Y:S01]  /*19040*/  FADD.FTZ R8, R162, R8 ;  /* 0x00000008a2087221 */ /* 0x001fe20000010000 */
[-C--:B------:R-:W-:Y:S01]  /*19050*/  FMUL.FTZ R78, R78, R183.reuse ;  /* 0x000000b74e4e7220 */ /* 0x080fe20000410000 */
[-C--:B------:R-:W-:Y:S01]  /*19060*/  FMUL.FTZ R79, R79, R183.reuse ;  /* 0x000000b74f4f7220 */ /* 0x080fe20000410000 */
[-C--:B------:R-:W-:Y:S01]  /*19070*/  FMUL.FTZ R82, R82, R183.reuse ;  /* 0x000000b752527220 */ /* 0x080fe20000410000 */
[-C--:B------:R-:W-:Y:S01]  /*19080*/  FMUL.FTZ R83, R83, R183.reuse ;  /* 0x000000b753537220 */ /* 0x080fe20000410000 */
[-C--:B------:R-:W-:Y:S01]  /*19090*/  FMUL.FTZ R86, R86, R183.reuse ;  /* 0x000000b756567220 */ /* 0x080fe20000410000 */
[----:B---3--:R-:W-:Y:S01]  /*190a0*/  FADD.FTZ R155, R163, R8 ;  /* 0x00000008a39b7221 */ /* 0x008fe20000010000 */
        /* <DEDUP_REMOVED lines=33> */
[-C--:B------:R-:W-:Y:S01]  /*192c0*/  FMUL.FTZ R143, R143, R183.reuse ;  /* 0x000000b78f8f7220 */ /* 0x080fe20000410000 */
[-C--:B------:R-:W-:Y:S01]  /*192d0*/  FMUL.FTZ R146, R146, R183.reuse ;  /* 0x000000b792927220 */ /* 0x080fe20000410000 */
[-C--:B------:R-:W-:Y:S01]  /*192e0*/  FMUL.FTZ R147, R147, R183.reuse ;  /* 0x000000b793937220 */ /* 0x080fe20000410000 */
[-C--:B------:R-:W-:Y:S01]  /*192f0*/  FMUL.FTZ R150, R150, R183.reuse ;  /* 0x000000b796967220 */ /* 0x080fe20000410000 */
[----:B------:R-:W-:Y:S01]  /*19300*/  FMUL.FTZ R151, R151, R183 ;  /* 0x000000b797977220 */ /* 0x000fe20000410000 */
[----:B------:R-:W-:Y:S01]  /*19310*/  F2FP.BF16.F32.PACK_AB R159, R159, R200 ;  /* 0x000000c89f9f723e */ /* 0x000fe200000010ff */
[----:B------:R-:W-:Y:S01]  /*19320*/  BAR.SYNC.DEFER_BLOCKING 0xf, 0x100 ;  /* 0x03c4000000007b1d */ /* 0x000fe20000010000 */
[----:B-1----:R-:W-:Y:S01]  /*19330*/  FADD.FTZ R183, R166, R155 ;  /* 0x0000009ba6b77221 */ /* 0x002fe20000010000 */
[----:B------:R-:W-:Y:S01]  /*19340*/  F2FP.BF16.F32.PACK_AB R154, R165, R164 ;  /* 0x000000a4a59a723e */ /* 0x000fe200000010ff */
[----:B------:R-:W-:Y:S01]  /*19350*/  FADD.FTZ R8, R160, R161 ;  /* 0x000000a1a0087221 */ /* 0x000fe20000010000 */
[----:B------:R-:W-:Y:S01]  /*19360*/  F2FP.BF16.F32.PACK_AB R153, R163, R162 ;  /* 0x000000a2a399723e */ /* 0x000fe200000010ff */
[----:B------:R-:W-:Y:S01]  /*19370*/  IMAD.MOV.U32 R169, RZ, RZ, 0x40000040 ;  /* 0x40000040ffa97424 */ /* 0x000fe200078e00ff */
[----:B------:R-:W1:Y:S01]  /*19380*/  MUFU.EX2 R178, R178 ;  /* 0x000000b200b27308 */ /* 0x000e620000000800 */
[C---:B0-----:R-:W-:Y:S01]  /*19390*/  F2FP.BF16.F32.PACK_AB R155, R181.reuse, R166 ;  /* 0x000000a6b59b723e */ /* 0x041fe200000010ff */
[----:B------:R-:W-:Y:S01]  /*193a0*/  FADD.FTZ R183, R181, R183 ;  /* 0x000000b7b5b77221 */ /* 0x000fe20000010000 */
[C---:B------:R-:W-:Y:S01]  /*193b0*/  F2FP.BF16.F32.PACK_AB R160, R0.reuse, R160 ;  /* 0x000000a000a0723e */ /* 0x040fe200000010ff */
[----:B------:R-:W-:Y:S01]  /*193c0*/  FADD.FTZ R8, R0, R8 ;  /* 0x0000000800087221 */ /* 0x000fe20000010000 */
[----:B------:R-:W-:Y:S01]  /*193d0*/  F2FP.BF16.F32.PACK_AB R162, R173, R172 ;  /* 0x000000acada2723e */ /* 0x000fe200000010ff */
[----:B--2---:R-:W-:Y:S01]  /*193e0*/  FADD.FTZ R183, R204, R183 ;  /* 0x000000b7ccb77221 */ /* 0x004fe20000010000 */
[----:B---3--:R-:W-:Y:S01]  /*193f0*/  F2FP.BF16.F32.PACK_AB R161, R171, R204 ;  /* 0x000000ccaba1723e */ /* 0x008fe200000010ff */
[----:B------:R-:W0:Y:S01]  /*19400*/  MUFU.EX2 R179, R179 ;  /* 0x000000b300b37308 */ /* 0x000e220000000800 */
[----:B----4-:R-:W-:Y:S01]  /*19410*/  F2FP.BF16.F32.PACK_AB R163, R175, R174 ;  /* 0x000000aeafa3723e */ /* 0x010fe200000010ff */
[----:B------:R-:W-:Y:S01]  /*19420*/  FADD.FTZ R183, R171, R183 ;  /* 0x000000b7abb77221 */ /* 0x000fe20000010000 */
[----:B------:R-:W-:Y:S01]  /*19430*/  F2FP.BF16.F32.PACK_AB R164, R177, R176 ;  /* 0x000000b0b1a4723e */ /* 0x000fe200000010ff */
[----:B------:R-:W-:Y:S01]  /*19440*/  FADD.FTZ R8, R172, R8 ;  /* 0x00000008ac087221 */ /* 0x000fe20000010000 */
[----:B------:R-:W-:Y:S01]  /*19450*/  F2FP.BF16.F32.PACK_AB R166, R170, R180 ;  /* 0x000000b4aaa6723e */ /* 0x000fe200000010ff */
[----:B------:R-:W-:Y:S01]  /*19460*/  FADD.FTZ R183, R174, R183 ;  /* 0x000000b7aeb77221 */ /* 0x000fe20000010000 */
[----:B------:R-:W-:Y:S01]  /*19470*/  ISETP.GT.AND P2, PT, R15, R219, PT ;  /* 0x000000db0f00720c */ /* 0x000fe20003f44270 */
[----:B------:R-:W2:Y:S01]  /*19480*/  MUFU.EX2 R182, R182 ;  /* 0x000000b600b67308 */ /* 0x000ea20000000800 */
[----:B------:R-:W-:Y:S01]  /*19490*/  FADD.FTZ R8, R173, R8 ;  /* 0x00000008ad087221 */ /* 0x000fe20000010000 */
[----:B------:R3:W-:Y:S01]  /*194a0*/  STSM.16.M88.4 [R199+0x36400], R156 ;  /* 0x0364009cc7007844 */ /* 0x0007e20000000200 */
[----:B------:R-:W-:Y:S01]  /*194b0*/  FADD.FTZ R183, R175, R183 ;  /* 0x000000b7afb77221 */ /* 0x000fe20000010000 */
[----:B------:R-:W-:-:S02]  /*194c0*/  IMAD.MOV.U32 R201, RZ, RZ, R19 ;  /* 0x000000ffffc97224 */ /* 0x000fc400078e0013 */
[----:B------:R-:W-:Y:S01]  /*194d0*/  FADD.FTZ R8, R176, R8 ;  /* 0x00000008b0087221 */ /* 0x000fe20000010000 */
[----:B------:R4:W-:Y:S01]  /*194e0*/  STSM.16.M88.4 [R214], R152 ;  /* 0x00000098d6007844 */ /* 0x0009e20000000200 */
[----:B-1----:R-:W-:Y:S01]  /*194f0*/  FADD.FTZ R183, R178, R183 ;  /* 0x000000b7b2b77221 */ /* 0x002fe20000010000 */
[----:B------:R-:W1:Y:S01]  /*19500*/  MUFU.EX2 R205, R205 ;  /* 0x000000cd00cd7308 */ /* 0x000e620000000800 */
[----:B0-----:R-:W-:Y:S01]  /*19510*/  F2FP.BF16.F32.PACK_AB R165, R179, R178 ;  /* 0x000000b2b3a5723e */ /* 0x001fe200000010ff */
[----:B------:R0:W-:Y:S01]  /*19520*/  STSM.16.M88.4 [R216], R160 ;  /* 0x000000a0d8007844 */ /* 0x0001e20000000200 */
[----:B------:R-:W-:Y:S01]  /*19530*/  FADD.FTZ R8, R177, R8 ;  /* 0x00000008b1087221 */ /* 0x000fe20000010000 */
[----:B------:R-:W-:Y:S01]  /*19540*/  FADD.FTZ R183, R179, R183 ;  /* 0x000000b7b3b77221 */ /* 0x000fe20000010000 */
[----:B------:R-:W-:Y:S02]  /*19550*/  IMAD.MOV.U32 R200, RZ, RZ, R20 ;  /* 0x000000ffffc87224 */ /* 0x000fe400078e0014 */
[----:B------:R-:W-:Y:S01]  /*19560*/  FADD.FTZ R8, R180, R8 ;  /* 0x00000008b4087221 */ /* 0x000fe20000010000 */
[----:B--2---:R-:W-:-:S03]  /*19570*/  FADD.FTZ R183, R182, R183 ;  /* 0x000000b7b6b77221 */ /* 0x004fc60000010000 */
[----:B------:R-:W-:Y:S01]  /*19580*/  FADD.FTZ R0, R170, R8 ;  /* 0x00000008aa007221 */ /* 0x000fe20000010000 */
[C---:B-1----:R-:W-:Y:S01]  /*19590*/  F2FP.BF16.F32.PACK_AB R167, R205.reuse, R182 ;  /* 0x000000b6cda7723e */ /* 0x042fe200000010ff */
[----:B------:R-:W-:-:S04]  /*195a0*/  FADD.FTZ R8, R205, R183 ;  /* 0x000000b7cd087221 */ /* 0x000fc80000010000 */
[----:B------:R0:W-:Y:S01]  /*195b0*/  STSM.16.M88.4 [R215], R164 ;  /* 0x000000a4d7007844 */ /* 0x0001e20000000200 */
[----:B------:R-:W-:-:S06]  /*195c0*/  WARPGROUP.ARRIVE ;  /* 0x00000000000079c5 */ /* 0x000fcc0000000000 */
[----:B------:R-:W-:Y:S03]  /*195d0*/  HGMMA.64x256x16.F32.BF16 R24, R156, gdesc[UR4].tnspB, R24, gsb0 ;  /* 0x43e000049c187df0 */ /* 0x000fe60008001818 */
[----:B------:R-:W-:Y:S02]  /*195e0*/  WARPGROUP.DEPBAR.LE gsb0, 0x0 ;  /* 0x00008000000079c5 */ /* 0x000fe40000010000 */
[----:B---3--:R-:W-:Y:S01]  /*195f0*/  VIADD R156, R168, 0x80 ;  /* 0x00000080a89c7836 */ /* 0x008fe20000000000 */
[----:B------:R-:W-:Y:S01]  /*19600*/  WARPGROUP.ARRIVE ;  /* 0x00000000000079c5 */ /* 0x000fe20000000000 */
[----:B------:R-:W-:-:S03]  /*19610*/  IMAD.MOV.U32 R157, RZ, RZ, 0x40000040 ;  /* 0x40000040ff9d7424 */ /* 0x000fc600078e00ff */
[----:B------:R-:W-:Y:S02]  /*19620*/  R2UR UR6, R156 ;  /* 0x000000009c0672ca */ /* 0x000fe400000e0000 */
[----:B------:R-:W-:-:S15]  /*19630*/  R2UR UR7, R157 ;  /* 0x000000009d0772ca */ /* 0x000fde00000e0000 */
[----:B------:R-:W-:-:S01]  /*19640*/  NOP ;  /* 0x0000000000007918 */ /* 0x000fc20000000000 */
[----:B------:R-:W-:Y:S03]  /*19650*/  HGMMA.64x256x16.F32.BF16 R24, R152, gdesc[UR4].tnspB, R24, gsb0 ;  /* 0x43e0000498187df0 */ /* 0x000fe60008001818 */
[----:B------:R-:W-:Y:S02]  /*19660*/  WARPGROUP.DEPBAR.LE gsb0, 0x0 ;  /* 0x00008000000079c5 */ /* 0x000fe40000010000 */
[C---:B----4-:R-:W-:Y:S01]  /*19670*/  VIADD R152, R168.reuse, 0x100 ;  /* 0x00000100a8987836 */ /* 0x050fe20000000000 */
[----:B------:R-:W-:Y:S01]  /*19680*/  WARPGROUP.ARRIVE ;  /* 0x00000000000079c5 */ /* 0x000fe20000000000 */
[----:B------:R-:W-:Y:S02]  /*19690*/  IMAD.MOV.U32 R153, RZ, RZ, 0x40000040 ;  /* 0x40000040ff997424 */ /* 0x000fe400078e00ff */
[----:B------:R-:W-:Y:S01]  /*196a0*/  VIADD R168, R168, 0x180 ;  /* 0x00000180a8a87836 */ /* 0x000fe20000000000 */
[----:B------:R-:W-:-:S02]  /*196b0*/  R2UR UR6, R152 ;  /* 0x00000000980672ca */ /* 0x000fc400000e0000 */
[----:B------:R-:W-:-:S15]  /*196c0*/  R2UR UR7, R153 ;  /* 0x00000000990772ca */ /* 0x000fde00000e0000 */
[----:B------:R-:W-:-:S01]  /*196d0*/  NOP ;  /* 0x0000000000007918 */ /* 0x000fc20000000000 */
        /* <DEDUP_REMOVED lines=17> */
[----:B-1----:R-:W-:-:S04]  /*197f0*/  VIADD R21, R15, 0xffffffff ;  /* 0xffffffff0f157836 */ /* 0x002fc80000000000 */
[----:B------:R-:W-:Y:S01]  /*19800*/  IMAD.MOV.U32 R15, RZ, RZ, R21 ;  /* 0x000000ffff0f7224 */ /* 0x000fe200078e0015 */
[----:B0-----:R-:W-:Y:S06]  /*19810*/  @P2 BRA `(.L_x_3666) ;  /* 0xffffffc000d82947 */ /* 0x001fec000383ffff */
.L_x_3647:
[----:B------:R-:W-:Y:S05]  /*19820*/  BSYNC B0 ;  /* 0x0000000000007941 */ /* 0x000fea0003800000 */
.L_x_3646:
[----:B------:R-:W0:Y:S01]  /*19830*/  SHFL.BFLY PT, R2, R0, 0x2, 0x1f ;  /* 0x0c401f0000027f89 */ /* 0x000e2200000e0000 */
[----:B------:R-:W-:Y:S02]  /*19840*/  IMAD.MOV.U32 R13, RZ, RZ, -0x800000 ;  /* 0xff800000ff0d7424 */ /* 0x000fe400078e00ff */
[----:B------:R-:W-:Y:S01]  /*19850*/  IMAD.MOV.U32 R12, RZ, RZ, -0x800000 ;  /* 0xff800000ff0c7424 */ /* 0x000fe200078e00ff */
[----:B------:R-:W-:Y:S06]  /*19860*/  BAR.ARV 0x8, 0x100 ;  /* 0x0204000000007b1d */ /* 0x000fec0000002000 */
[----:B------:R-:W-:-:S02]  /*19870*/  VIADD R229, R229, 0x1 ;  /* 0x00000001e5e57836 */ /* 0x000fc40000000000 */
[----:B------:R-:W-:Y:S01]  /*19880*/  BAR.SYNC.DEFER_BLOCKING 0xf, 0x100 ;  /* 0x03c4000000007b1d */ /* 0x000fe20000010000 */
[----:B0-----:R-:W-:-:S05]  /*19890*/  FADD.FTZ R2, R2, R0 ;  /* 0x0000000002027221 */ /* 0x001fca0000010000 */
[----:B------:R-:W0:Y:S02]  /*198a0*/  SHFL.BFLY PT, R0, R2, 0x1, 0x1f ;  /* 0x0c201f0002007f89 */ /* 0x000e2400000e0000 */
[----:B0-----:R-:W-:Y:S01]  /*198b0*/  FADD.FTZ R0, R2, R0 ;  /* 0x0000000002007221 */ /* 0x001fe20000010000 */
[----:B------:R-:W-:-:S04]  /*198c0*/  IMAD.MOV.U32 R2, RZ, RZ, RZ ;  /* 0x000000ffff027224 */ /* 0x000fc800078e00ff */
[----:B------:R-:W-:-:S13]  /*198d0*/  FSETP.NE.FTZ.AND P0, PT, R0, RZ, PT ;  /* 0x000000ff0000720b */ /* 0x000fda0003f15000 */
[----:B------:R-:W0:Y:S01]  /*198e0*/  @P0 MUFU.RCP R2, R0 ;  /* 0x0000000000020308 */ /* 0x000e220000001000 */
[----:B------:R-:W-:-:S07]  /*198f0*/  @P0 FMUL.FTZ R3, R14, 0.69314718246459960938 ;  /* 0x3f3172180e030820 */ /* 0x000fce0000410000 */
[----:B------:R-:W3:Y:S01]  /*19900*/  @P0 MUFU.LG2 R0, R0 ;  /* 0x0000000000000308 */ /* 0x000ee20000000c00 */
        /* <DEDUP_REMOVED lines=11> */
[-C--:B------:R-:W-:Y:S01]  /*199c0*/  FMUL.FTZ R44, R44, R2.reuse ;  /* 0x000000022c2c7220 */ /* 0x080fe20000410000 */
[----:B------:R-:W-:Y:S01]  /*199d0*/  @P0 FFMA.FTZ R13, R3, R9, R0 ;  /* 0x00000009030d0223 */ /* 0x000fe20000010000 */
        /* <DEDUP_REMOVED lines=57> */
[----:B------:R-:W-:Y:S01]  /*19d70*/  FMUL.FTZ R149, R149, R2 ;  /* 0x0000000295957220 */ /* 0x000fe20000410000 */
        /* <DEDUP_REMOVED lines=53> */
[----:B0-----:R-:W-:Y:S01]  /*1a0d0*/  SEL R3, RZ, 0x1, P1 ;  /* 0x00000001ff037807 */ /* 0x001fe20000800000 */
        /* <DEDUP_REMOVED lines=25> */
[----:B------:R-:W-:-:S02]  /*1a270*/  PLOP3.LUT P0, PT, PT, PT, PT, 0x8, 0x0 ;  /* 0x000000000000781c */ /* 0x000fc40003f0e170 */
[----:B------:R-:W-:Y:S02]  /*1a280*/  LOP3.LUT R22, R22, R3, RZ, 0x3c, !PT ;  /* 0x0000000316167212 */ /* 0x000fe400078e3cff */
[----:B------:R-:W-:-:S09]  /*1a290*/  SEL R19, R19, RZ, P1 ;  /* 0x000000ff13137207 */ /* 0x000fd20000800000 */
.L_x_3535:
[----:B------:R-:W-:Y:S05]  /*1a2a0*/  BSYNC B7 ;  /* 0x0000000000077941 */ /* 0x000fea0003800000 */
.L_x_3523:
[----:B------:R-:W0:Y:S08]  /*1a2b0*/  S2UR UR5, SR_CgaCtaId ;  /* 0x00000000000579c3 */ /* 0x000e300000008800 */
[----:B------:R-:W-:Y:S06]  /*1a2c0*/  BAR.SYNC.DEFER_BLOCKING 0x5, 0x180 ;  /* 0x0146000000007b1d */ /* 0x000fec0000010000 */
[----:B------:R-:W-:Y:S01]  /*1a2d0*/  UMOV UR4, 0x400 ;  /* 0x0000040000047882 */ /* 0x000fe20000000000 */
[----:B------:R-:W-:Y:S01]  /*1a2e0*/  BSSY B0, `(.L_x_3667) ;  /* 0x00004a9000007945 */ /* 0x000fe20003800000 */
[----:B0-----:R-:W-:-:S06]  /*1a2f0*/  ULEA UR4, UR5, UR4, 0x18 ;  /* 0x0000000405047291 */ /* 0x001fcc000f8ec03f */
[----:B------:R-:W-:-:S05]  /*1a300*/  IMAD.U32 R18, RZ, RZ, UR4 ;  /* 0x00000004ff127e24 */ /* 0x000fca000f8e00ff */
[----:B------:R0:W3:Y:S01]  /*1a310*/  LDS.128 R152, [R18+0x388d0] ;  /* 0x0388d00012987984 */ /* 0x0000e20000000c00 */
        /* <DEDUP_REMOVED lines=12> */
[----:B-----5:R-:W-:Y:S02]  /*1a3e0*/  MOV R2, R18 ;  /* 0x0000001200027202 */ /* 0x020fe40000000f00 */
[----:B-1----:R-:W-:Y:S01]  /*1a3f0*/  MOV R3, R0 ;  /* 0x0000000000037202 */ /* 0x002fe20000000f00 */
        /* <DEDUP_REMOVED lines=10> */
[----:B-1----:R-:W-:Y:S02]  /*1a4a0*/  IADD3 R4, P0, R14, 0x20, RZ ;  /* 0x000000200e047810 */ /* 0x002fe40007f1e0ff */
        /* <DEDUP_REMOVED lines=8> */
[----:B-1----:R-:W-:Y:S02]  /*1a530*/  IADD3 R4, P0, R14, 0x40, RZ ;  /* 0x000000400e047810 */ /* 0x002fe40007f1e0ff */
        /* <DEDUP_REMOVED lines=148> */
[----:B-1----:R-:W-:-:S11]  /*1ae80*/  LOP3.LUT R4, R0, 0x380, RZ, 0xc0, !PT ;  /* 0x0000038000047812 */ /* 0x002fd600078ec0ff */
[----:B------:R-:W1:Y:S01]  /*1ae90*/  @P0 LDC.64 R6, c[0x0][0xd08] ;  /* 0x00034200ff060b82 */ /* 0x000e620000000a00 */
[----:B------:R-:W-:Y:S02]  /*1aea0*/  F2FP.BF16.F32.PACK_AB R8, R145, R144 ;  /* 0x000000909108723e */ /* 0x000fe400000010ff */
[----:B------:R-:W-:-:S04]  /*1aeb0*/  SHF.R.U64 R4, R4, 0x3, RZ ;  /* 0x0000000304047819 */ /* 0x000fc800000012ff */
[----:B------:R-:W-:Y:S01]  /*1aec0*/  LOP3.LUT R14, R4, R0, RZ, 0x3c, !PT ;  /* 0x00000000040e7212 */ /* 0x000fe200078e3cff */
[----:B------:R-:W-:-:S03]  /*1aed0*/  IMAD.U32 R4, RZ, RZ, UR4 ;  /* 0x00000004ff047e24 */ /* 0x000fc6000f8e00ff */
[----:B------:R-:W-:-:S05]  /*1aee0*/  MOV R14, R14 ;  /* 0x0000000e000e7202 */ /* 0x000fca0000000f00 */
[----:B------:R4:W-:Y:S01]  /*1aef0*/  STSM.16.M88.4 [R14], R8 ;  /* 0x000000080e007844 */ /* 0x0009e20000000200 */
[----:B-1----:R-:W-:Y:S01]  /*1af00*/  @P0 IMAD.WIDE R6, R223, 0x4, R6 ;  /* 0x00000004df060825 */ /* 0x002fe200078e0206 */
[----:B------:R-:W-:Y:S01]  /*1af10*/  BAR.SYNC.DEFER_BLOCKING 0x1, 0x100 ;  /* 0x0044000000007b1d */ /* 0x000fe20000010000 */
[----:B------:R-:W-:-:S04]  /*1af20*/  ISETP.NE.U32.AND P1, PT, RZ, UR6, PT ;  /* 0x00000006ff007c0c */ /* 0x000fc8000bf25070 */
[----:B------:R-:W-:Y:S01]  /*1af30*/  ISETP.NE.AND.EX P1, PT, RZ, UR7, PT, P1 ;  /* 0x00000007ff007c0c */ /* 0x000fe2000bf25310 */
[----:B------:R1:W5:Y:S01]  /*1af40*/  @P0 LDG.E R4, desc[UR50][R6.64] ;  /* 0x0000003206040981 */ /* 0x000362000c1e1900 */
[----:B------:R-:W-:Y:S01]  /*1af50*/  IMAD.MOV.U32 R0, RZ, RZ, RZ ;  /* 0x000000ffff007224 */ /* 0x000fe200078e00ff */
[----:B-1----:R-:W1:Y:S02]  /*1af60*/  LDC.64 R6, c[0x0][0xd00] ;  /* 0x00034000ff067b82 */ /* 0x002e640000000a00 */
[----:B-1----:R-:W-:-:S08]  /*1af70*/  IMAD.WIDE R6, R223, 0x4, R6 ;  /* 0x00000004df067825 */ /* 0x002fd000078e0206 */
[----:B------:R4:W5:Y:S01]  /*1af80*/  @P1 LDG.E R0, desc[UR50][R6.64] ;  /* 0x0000003206001981 */ /* 0x000962000c1e1900 */
[----:B------:R-:W-:Y:S05]  /*1af90*/  @P0 BRA `(.L_x_3669) ;  /* 0x0000000000100947 */ /* 0x000fea0003800000 */
[----:B------:R-:W-:Y:S05]  /*1afa0*/  @!P1 BRA `(.L_x_3669) ;  /* 0x00000000000c9947 */ /* 0x000fea0003800000 */
[----:B-----5:R-:W2:Y:S04]  /*1afb0*/  LDG.E R4, desc[UR50][R6.64] ;  /* 0x0000003206047981 */ /* 0x020ea8000c1e1900 */
[----:B----4-:R-:W2:Y:S02]  /*1afc0*/  LDG.E R6, desc[UR50][R6.64+0x4] ;  /* 0x0000043206067981 */ /* 0x010ea4000c1e1900 */
[----:B--2---:R-:W-:-:S07]  /*1afd0*/  IMAD.IADD R4, R6, 0x1, -R4 ;  /* 0x0000000106047824 */ /* 0x004fce00078e0a04 */
.L_x_3669:
        /* <DEDUP_REMOVED lines=8> */
[----:B---3--:R-:W2:Y:S01]  /*1b060*/  LDL R152, [R1+0x80] ;  /* 0x0000800001987983 */ /* 0x008ea20000100800 */
[----:B----4-:R-:W-:Y:S01]  /*1b070*/  IMAD.MOV.U32 R10, RZ, RZ, 0xab8 ;  /* 0x00000ab8ff0a7424 */ /* 0x010fe200078e00ff */
[----:B------:R-:W-:Y:S01]  /*1b080*/  ISETP.GT.AND P1, PT, R222, 0x1, PT ;  /* 0x00000001de00780c */ /* 0x000fe20003f24270 */
[----:B------:R-:W1:Y:S01]  /*1b090*/  LDC R23, c[0x0][0xce8] ;  /* 0x00033a00ff177b82 */ /* 0x000e620000000800 */
[----:B------:R-:W-:Y:S01]  /*1b0a0*/  ISETP.NE.U32.AND P0, PT, RZ, UR6, PT ;  /* 0x00000006ff007c0c */ /* 0x000fe2000bf05070 */
[----:B------:R-:W-:Y:S01]  /*1b0b0*/  IMAD.IADD R20, R218, 0x1, R195 ;  /* 0x00000001da147824 */ /* 0x000fe200078e02c3 */
[----:B------:R-:W-:Y:S02]  /*1b0c0*/  SEL R10, R10, 0xa78, P1 ;  /* 0x00000a780a0a7807 */ /* 0x000fe40000800000 */
[----:B------:R-:W-:Y:S02]  /*1b0d0*/  ISETP.NE.AND.EX P0, PT, RZ, UR7, PT, P0 ;  /* 0x00000007ff007c0c */ /* 0x000fe4000bf05300 */
[----:B------:R-:W-:Y:S01]  /*1b0e0*/  SHF.R.S32.HI R11, RZ, 0x1f, R223 ;  /* 0x0000001fff0b7819 */ /* 0x000fe200000114df */
[----:B------:R-:W3:Y:S01]  /*1b0f0*/  LDC.64 R8, c[0x0][R10+0x220] ;  /* 0x000088000a087b82 */ /* 0x000ee20000000a00 */
[----:B------:R-:W-:-:S02]  /*1b100*/  SEL R14, R223, RZ, !P0 ;  /* 0x000000ffdf0e7207 */ /* 0x000fc40004000000 */
[----:B------:R-:W-:Y:S02]  /*1b110*/  SEL R11, R11, RZ, !P0 ;  /* 0x000000ff0b0b7207 */ /* 0x000fe40004000000 */
[----:B------:R-:W-:-:S03]  /*1b120*/  SEL R21, R230, RZ, P1 ;  /* 0x000000ffe6157207 */ /* 0x000fc60000800000 */
[----:B------:R-:W4:Y:S01]  /*1b130*/  LDC.64 R6, c[0x0][R10+0x218] ;  /* 0x000086000a067b82 */ /* 0x000f220000000a00 */
[----:B-1----:R-:W-:Y:S01]  /*1b140*/  ISETP.NE.AND P0, PT, R23, 0x1, PT ;  /* 0x000000011700780c */ /* 0x002fe20003f05270 */
[----:B---3--:R-:W-:-:S04]  /*1b150*/  IMAD R9, R9, R14, RZ ;  /* 0x0000000e09097224 */ /* 0x008fc800078e02ff */
[C---:B------:R-:W-:Y:S02]  /*1b160*/  IMAD R11, R8.reuse, R11, R9 ;  /* 0x0000000b080b7224 */ /* 0x040fe400078e0209 */
[----:B------:R-:W-:-:S04]  /*1b170*/  IMAD.WIDE.U32 R8, R8, R14, RZ ;  /* 0x0000000e08087225 */ /* 0x000fc800078e00ff */
[-C--:B----4-:R-:W-:Y:S02]  /*1b180*/  IMAD R14, R7, R221.reuse, RZ ;  /* 0x000000dd070e7224 */ /* 0x090fe400078e02ff */
[----:B------:R-:W-:-:S04]  /*1b190*/  IMAD.WIDE.U32 R6, R6, R221, RZ ;  /* 0x000000dd06067225 */ /* 0x000fc800078e00ff */
[----:B------:R-:W-:Y:S01]  /*1b1a0*/  IMAD.IADD R14, R7, 0x1, R14 ;  /* 0x00000001070e7824 */ /* 0x000fe200078e020e */
[----:B------:R-:W-:Y:S01]  /*1b1b0*/  IADD3 R15, P2, P3, R8, R6, R0 ;  /* 0x00000006080f7210 */ /* 0x000fe20007b5e000 */
[----:B------:R-:W1:Y:S01]  /*1b1c0*/  @P0 LDC R7, c[0x0][0xcec] ;  /* 0x00033b00ff070b82 */ /* 0x000e620000000800 */
[----:B------:R-:W-:-:S05]  /*1b1d0*/  IMAD.IADD R11, R9, 0x1, R11 ;  /* 0x00000001090b7824 */ /* 0x000fca00078e020b */
[----:B------:R-:W-:Y:S01]  /*1b1e0*/  IADD3.X R11, R11, R14, R5, P2, P3 ;  /* 0x0000000e0b0b7210 */ /* 0x000fe200017e6405 */
[----:B------:R-:W-:Y:S01]  /*1b1f0*/  IMAD.MOV.U32 R14, RZ, RZ, R20 ;  /* 0x000000ffff0e7224 */ /* 0x000fe200078e0014 */
[----:B------:R-:W3:Y:S01]  /*1b200*/  @P0 LDC R6, c[0x0][0xcf0] ;  /* 0x00033c00ff060b82 */ /* 0x000ee20000000800 */
[----:B-1----:R-:W-:-:S05]  /*1b210*/  @P0 IMAD.HI.U32 R7, R20, R7, RZ ;  /* 0x0000000714070227 */ /* 0x002fca00078e00ff */
[----:B---3--:R-:W-:Y:S02]  /*1b220*/  @P0 SHF.R.U32.HI R14, RZ, R6, R7 ;  /* 0x00000006ff0e0219 */ /* 0x008fe40000011607 */
[----:B------:R-:W1:Y:S02]  /*1b230*/  LDC.64 R6, c[0x0][R10+0x228] ;  /* 0x00008a000a067b82 */ /* 0x000e640000000a00 */
[----:B-1----:R-:W-:-:S04]  /*1b240*/  IMAD.WIDE.U32 R8, R6, R21, RZ ;  /* 0x0000001506087225 */ /* 0x002fc800078e00ff */
[----:B------:R-:W-:Y:S01]  /*1b250*/  IMAD R6, R7, R21, RZ ;  /* 0x0000001507067224 */ /* 0x000fe200078e02ff */
[----:B------:R-:W-:Y:S01]  /*1b260*/  IADD3 R8, P0, P2, R14, R15, R8 ;  /* 0x0000000f0e087210 */ /* 0x000fe20007a1e008 */
[--C-:B------:R-:W-:Y:S01]  /*1b270*/  IMAD.MOV R15, RZ, RZ, -R14.reuse ;  /* 0x000000ffff0f7224 */ /* 0x100fe200078e0a0e */
[----:B------:R-:W-:Y:S01]  /*1b280*/  SHF.R.S32.HI R14, RZ, 0x1f, R14 ;  /* 0x0000001fff0e7819 */ /* 0x000fe2000001140e */
[----:B------:R-:W-:Y:S02]  /*1b290*/  IMAD.IADD R9, R9, 0x1, R6 ;  /* 0x0000000109097824 */ /* 0x000fe400078e0206 */
[----:B------:R1:W3:Y:S01]  /*1b2a0*/  LDC.64 R6, c[0x0][R10+0x210] ;  /* 0x000084000a067b82 */ /* 0x0002e20000000a00 */
[----:B------:R-:W-:Y:S02]  /*1b2b0*/  IMAD R15, R23, R15, R20 ;  /* 0x0000000f170f7224 */ /* 0x000fe400078e0214 */
[----:B------:R-:W-:Y:S01]  /*1b2c0*/  IADD3.X R9, R14, R11, R9, P0, P2 ;  /* 0x0000000b0e097210 */ /* 0x000fe200007e4409 */
[----:B------:R-:W-:-:S02]  /*1b2d0*/  IMAD.IADD R11, R193, 0x1, R195 ;  /* 0x00000001c10b7824 */ /* 0x000fc400078e02c3 */
[----:B-1----:R-:W-:Y:S01]  /*1b2e0*/  SHF.R.S32.HI R10, RZ, 0x1f, R15 ;  /* 0x0000001fff0a7819 */ /* 0x002fe2000001140f */
[-C--:B---3--:R-:W-:Y:S02]  /*1b2f0*/  IMAD R7, R7, R15.reuse, RZ ;  /* 0x0000000f07077224 */ /* 0x088fe400078e02ff */
[----:B------:R-:W-:-:S04]  /*1b300*/  IMAD.WIDE.U32 R8, R6, R15, R8 ;  /* 0x0000000f06087225 */ /* 0x000fc800078e0008 */
[----:B------:R-:W-:Y:S02]  /*1b310*/  IMAD R10, R6, R10, R7 ;  /* 0x0000000a060a7224 */ /* 0x000fe400078e0207 */
[----:B------:R-:W1:Y:S02]  /*1b320*/  LDC.64 R6, c[0x0][0xca8] ;  /* 0x00032a00ff067b82 */ /* 0x000e640000000a00 */
[----:B------:R-:W-:-:S06]  /*1b330*/  IMAD.IADD R10, R9, 0x1, R10 ;  /* 0x00000001090a7824 */ /* 0x000fcc00078e020a */
[----:B-1----:R-:W1:Y:S08]  /*1b340*/  @!P1 LDC R6, c[0x0][0xc50] ;  /* 0x00031400ff069b82 */ /* 0x002e700000000800 */
[----:B------:R-:W3:Y:S01]  /*1b350*/  @!P1 LDC R7, c[0x0][0xc54] ;  /* 0x00031500ff079b82 */ /* 0x000ee20000000800 */
[----:B-1----:R-:W-:-:S04]  /*1b360*/  LEA R9, P0, R8, R6, 0x2 ;  /* 0x0000000608097211 */ /* 0x002fc800078010ff */
[----:B---3--:R-:W-:Y:S02]  /*1b370*/  LEA.HI.X R10, R8, R7, R10, 0x2, P0 ;  /* 0x00000007080a7211 */ /* 0x008fe400000f140a */
[----:B------:R-:W-:Y:S04]  /*1b380*/  SHFL.IDX PT, R8, R9, 0x1, 0x1c1f ;  /* 0x003c1f0009087f89 */ /* 0x000fe800000e0000 */
[----:B------:R-:W-:Y:S01]  /*1b390*/  SHFL.IDX PT, R7, R10, RZ, 0x1c1f ;  /* 0x001c1fff0a077589 */ /* 0x000fe200000e0000 */
[----:B--2---:R-:W-:-:S05]  /*1b3a0*/  IMAD.MOV R6, RZ, RZ, -R152 ;  /* 0x000000ffff067224 */ /* 0x004fca00078e0a98 */
[----:B------:R-:W-:Y:S02]  /*1b3b0*/  ISETP.NE.AND P0, PT, R187, R6, PT ;  /* 0x00000006bb00720c */ /* 0x000fe40003f05270 */
[----:B------:R-:W1:Y:S04]  /*1b3c0*/  SHFL.IDX PT, R6, R9, RZ, 0x1c1f ;  /* 0x001c1fff09067589 */ /* 0x000e6800000e0000 */
[----:B------:R2:W3:Y:S02]  /*1b3d0*/  SHFL.IDX PT, R9, R10, 0x1, 0x1c1f ;  /* 0x003c1f000a097f89 */ /* 0x0004e400000e0000 */
[----:B--2---:R-:W-:-:S05]  /*1b3e0*/  IMAD R10, R4, R23, RZ ;  /* 0x00000017040a7224 */ /* 0x004fca00078e02ff */
[C---:B------:R-:W-:Y:S01]  /*1b3f0*/  ISETP.GE.OR P1, PT, R11.reuse, R10, P0 ;  /* 0x0000000a0b00720c */ /* 0x040fe20000726670 */
[----:B------:R-:W-:-:S05]  /*1b400*/  VIADD R11, R11, 0x8 ;  /* 0x000000080b0b7836 */ /* 0x000fca0000000000 */
[----:B------:R-:W-:-:S07]  /*1b410*/  ISETP.GE.OR P0, PT, R11, R10, P0 ;  /* 0x0000000a0b00720c */ /* 0x000fce0000706670 */
[----:B-1----:R1:W-:Y:S06]  /*1b420*/  @!P1 ST.E desc[UR50][R6.64], R13 ;  /* 0x0000000d06009985 */ /* 0x0023ec000c101932 */
[----:B---3--:R1:W-:Y:S02]  /*1b430*/  @!P0 ST.E desc[UR50][R8.64], R12 ;  /* 0x0000000c08008985 */ /* 0x0083e4000c101932 */
.L_x_3670:
[----:B------:R-:W-:Y:S02]  /*1b440*/  ISETP.GT.AND P1, PT, R222, 0x1, PT ;  /* 0x00000001de00780c */ /* 0x000fe40003f24270 */
[----:B------:R-:W-:-:S04]  /*1b450*/  ISETP.NE.U32.AND P0, PT, RZ, UR6, PT ;  /* 0x00000006ff007c0c */ /* 0x000fc8000bf05070 */
[----:B------:R-:W-:-:S04]  /*1b460*/  ISETP.NE.AND.EX P0, PT, RZ, UR7, PT, P0 ;  /* 0x00000007ff007c0c */ /* 0x000fc8000bf05300 */
[----:B-1--4-:R-:W-:-:S03]  /*1b470*/  SEL R6, R223, RZ, !P0 ;  /* 0x000000ffdf067207 */ /* 0x012fc60004000000 */
[----:B------:R-:W-:Y:S06]  /*1b480*/  @P1 BRA `(.L_x_3671) ;  /* 0x0000001000381947 */ /* 0x000fec0003800000 */
[----:B------:R-:W1:Y:S01]  /*1b490*/  S2R R20, SR_TID.X ;  /* 0x0000000000147919 */ /* 0x000e620000002100 */
[----:B------:R-:W2:Y:S01]  /*1b4a0*/  LDC R81, c[0x0][0xce8] ;  /* 0x00033a00ff517b82 */ /* 0x000ea20000000800 */
[----:B------:R-:W-:-:S07]  /*1b4b0*/  ULDC.64 UR4, c[0x0][0xba0] ;  /* 0x0002e80000047ab9 */ /* 0x000fce0000000a00 */
[----:B------:R-:W4:Y:S01]  /*1b4c0*/  LDC R23, c[0x0][0xbc8] ;  /* 0x0002f200ff177b82 */ /* 0x000f220000000800 */
[----:B-1----:R-:W-:-:S05]  /*1b4d0*/  VIADD R20, R20, 0xffffff80 ;  /* 0xffffff8014147836 */ /* 0x002fca0000000000 */
        /* <DEDUP_REMOVED lines=45> */
[C---:B------:R-:W-:Y:S01]  /*1b7b0*/  IADD3 R11, P3, R2.reuse, 0xf000, RZ ;  /* 0x0000f000020b7810 */ /* 0x040fe20007f7e0ff */
[----:B------:R-:W-:Y:S01]  /*1b7c0*/  IMAD R5, R5, UR4, RZ ;  /* 0x0000000405057c24 */ /* 0x000fe2000f8e02ff */
[C---:B------:R-:W-:Y:S01]  /*1b7d0*/  IADD3 R53, P4, R2.reuse, 0x9000, RZ ;  /* 0x0000900002357810 */ /* 0x040fe20007f9e0ff */
[----:B------:R-:W5:Y:S01]  /*1b7e0*/  LD.E.128 R24, desc[UR50][R24.64] ;  /* 0x0000003218187980 */ /* 0x000f62000c101d00 */
[C---:B------:R-:W-:Y:S01]  /*1b7f0*/  IADD3 R57, P5, R2.reuse, 0xa000, RZ ;  /* 0x0000a00002397810 */ /* 0x040fe20007fbe0ff */
[----:B------:R-:W-:Y:S01]  /*1b800*/  IMAD.X R77, RZ, RZ, R3, P3 ;  /* 0x000000ffff4d7224 */ /* 0x000fe200018e0603 */
[C---:B------:R-:W-:Y:S01]  /*1b810*/  IADD3 R61, P6, R2.reuse, 0xb000, RZ ;  /* 0x0000b000023d7810 */ /* 0x040fe20007fde0ff */
[----:B------:R-:W5:Y:S01]  /*1b820*/  LD.E.128 R28, desc[UR50][R28.64] ;  /* 0x000000321c1c7980 */ /* 0x000f62000c101d00 */
[----:B------:R-:W-:-:S02]  /*1b830*/  IADD3 R65, P0, R2, 0xc000, RZ ;  /* 0x0000c00002417810 */ /* 0x000fc40007f1e0ff */
[C---:B------:R-:W-:Y:S01]  /*1b840*/  IADD3 R69, P1, R2.reuse, 0xd000, RZ ;  /* 0x0000d00002457810 */ /* 0x040fe20007f3e0ff */
[----:B------:R-:W5:Y:S01]  /*1b850*/  LD.E.128 R32, desc[UR50][R32.64] ;  /* 0x0000003220207980 */ /* 0x000f62000c101d00 */
[C---:B------:R-:W-:Y:S02]  /*1b860*/  IADD3 R73, P2, R2.reuse, 0xe000, RZ ;  /* 0x0000e00002497810 */ /* 0x040fe40007f5e0ff */
        /* <DEDUP_REMOVED lines=11> */
[----:B------:R-:W-:Y:S02]  /*1b920*/  SHF.R.U64 R15, R15, 0x3, RZ ;  /* 0x000000030f0f7819 */ /* 0x000fe400000012ff */
[----:B------:R-:W-:Y:S02]  /*1b930*/  LOP3.LUT R9, R11, 0x380, RZ, 0xc0, !PT ;  /* 0x000003800b097812 */ /* 0x000fe400078ec0ff */
[----:B--2---:R-:W-:-:S02]  /*1b940*/  ISETP.NE.AND P3, PT, R81, 0x1, PT ;  /* 0x000000015100780c */ /* 0x004fc40003f65270 */
[----:B------:R-:W-:Y:S02]  /*1b950*/  SHF.R.U64 R52, R52, 0x3, RZ ;  /* 0x0000000334347819 */ /* 0x000fe400000012ff */
[----:B------:R-:W-:Y:S02]  /*1b960*/  SHF.R.U64 R56, R56, 0x3, RZ ;  /* 0x0000000338387819 */ /* 0x000fe400000012ff */
[----:B------:R-:W-:Y:S02]  /*1b970*/  SHF.R.U64 R60, R60, 0x3, RZ ;  /* 0x000000033c3c7819 */ /* 0x000fe400000012ff */
[----:B------:R-:W-:Y:S02]  /*1b980*/  SHF.R.U64 R64, R64, 0x3, RZ ;  /* 0x0000000340407819 */ /* 0x000fe400000012ff */
[----:B------:R-:W-:Y:S02]  /*1b990*/  SHF.R.U64 R68, R68, 0x3, RZ ;  /* 0x0000000344447819 */ /* 0x000fe400000012ff */
[----:B------:R-:W-:Y:S01]  /*1b9a0*/  SHF.R.U64 R72, R72, 0x3, RZ ;  /* 0x0000000348487819 */ /* 0x000fe200000012ff */
[----:B------:R-:W-:Y:S01]  /*1b9b0*/  IMAD R5, R0, UR5, R5 ;  /* 0x0000000500057c24 */ /* 0x000fe2000f8e0205 */
[----:B------:R-:W-:Y:S01]  /*1b9c0*/  LOP3.LUT R8, R15, R2, RZ, 0x3c, !PT ;  /* 0x000000020f087212 */ /* 0x000fe200078e3cff */
[----:B------:R-:W1:Y:S01]  /*1b9d0*/  @P3 LDC R83, c[0x0][0xcec] ;  /* 0x00033b00ff533b82 */ /* 0x000e620000000800 */
        /* <DEDUP_REMOVED lines=16> */
[----:B------:R-:W-:Y:S01]  /*1bae0*/  ULDC.64 UR4, c[0x0][0xbe8] ;  /* 0x0002fa0000047ab9 */ /* 0x000fe20000000a00 */
[----:B------:R-:W2:Y:S01]  /*1baf0*/  @P3 LDC R85, c[0x0][0xcf0] ;  /* 0x00033c00ff553b82 */ /* 0x000ea20000000800 */
[----:B------:R-:W-:Y:S01]  /*1bb00*/  LOP3.LUT R21, R21, 0xfffffff8, RZ, 0xc0, !PT ;  /* 0xfffffff815157812 */ /* 0x000fe200078ec0ff */
[----:B------:R-:W-:Y:S01]  /*1bb10*/  IMAD.IADD R3, R3, 0x1, R5 ;  /* 0x0000000103037824 */ /* 0x000fe200078e0205 */
[----:B------:R-:W-:Y:S01]  /*1bb20*/  SHF.R.S32.HI R5, RZ, 0x1f, R6 ;  /* 0x0000001fff057819 */ /* 0x000fe20000011406 */
[----:B------:R-:W5:Y:S01]  /*1bb30*/  LD.E.128 R8, desc[UR50][R8.64] ;  /* 0x0000003208087980 */ /* 0x000f62000c101d00 */
[----:B------:R-:W-:Y:S01]  /*1bb40*/  IMAD.WIDE.U32 R2, R221, UR4, R2 ;  /* 0x00000004dd027c25 */ /* 0x000fe2000f8e0002 */
[----:B----4-:R-:W-:-:S02]  /*1bb50*/  ISETP.GE.AND P1, PT, R228, R23, PT ;  /* 0x00000017e400720c */ /* 0x010fc40003f26270 */
[----:B------:R-:W5:Y:S01]  /*1bb60*/  LD.E.128 R12, desc[UR50][R12.64] ;  /* 0x000000320c0c7980 */ /* 0x000f62000c101d00 */
[----:B------:R-:W-:Y:S01]  /*1bb70*/  IMAD R3, R221, UR5, R3 ;  /* 0x00000005dd037c24 */ /* 0x000fe2000f8e0203 */
[----:B------:R-:W-:Y:S01]  /*1bb80*/  ULDC.64 UR4, c[0x0][0xbf0] ;  /* 0x0002fc0000047ab9 */ /* 0x000fe20000000a00 */
[----:B------:R-:W-:Y:S01]  /*1bb90*/  IMAD.IADD R20, R20, 0x1, -R21 ;  /* 0x0000000114147824 */ /* 0x000fe200078e0a15 */
[-C--:B------:R-:W-:Y:S01]  /*1bba0*/  ISETP.GE.AND P0, PT, R227, R23.reuse, PT ;  /* 0x00000017e300720c */ /* 0x080fe20003f06270 */
[----:B------:R-:W-:Y:S01]  /*1bbb0*/  IMAD R5, R5, UR4, RZ ;  /* 0x0000000405057c24 */ /* 0x000fe2000f8e02ff */
[-C--:B------:R-:W-:Y:S01]  /*1bbc0*/  ISETP.GE.AND P2, PT, R196, R23.reuse, PT ;  /* 0x00000017c400720c */ /* 0x080fe20003f46270 */
[----:B------:R-:W-:Y:S01]  /*1bbd0*/  IMAD R20, R20, 0x20, R7 ;  /* 0x0000002014147824 */ /* 0x000fe200078e0207 */
[----:B------:R-:W5:Y:S01]  /*1bbe0*/  LD.E.128 R52, desc[UR50][R52.64] ;  /* 0x0000003234347980 */ /* 0x000f62000c101d00 */
[C---:B------:R-:W-:Y:S01]  /*1bbf0*/  IMAD R21, R6.reuse, UR5, R5 ;  /* 0x0000000506157c24 */ /* 0x040fe2000f8e0205 */
[----:B------:R-:W-:Y:S01]  /*1bc00*/  SEL R5, RZ, 0xffffffff, P1 ;  /* 0xffffffffff057807 */ /* 0x000fe20000800000 */
[----:B------:R-:W-:Y:S01]  /*1bc10*/  IMAD.IADD R80, R195, 0x1, R20 ;  /* 0x00000001c3507824 */ /* 0x000fe200078e0214 */
[----:B------:R-:W-:Y:S01]  /*1bc20*/  SEL R20, RZ, 0xffffffff, P0 ;  /* 0xffffffffff147807 */ /* 0x000fe20000000000 */
[----:B------:R-:W-:Y:S01]  /*1bc30*/  IMAD.IADD R0, R7, 0x1, R195 ;  /* 0x0000000107007824 */ /* 0x000fe200078e02c3 */
[----:B------:R-:W-:Y:S01]  /*1bc40*/  SEL R7, RZ, 0x1, P2 ;  /* 0x00000001ff077807 */ /* 0x000fe20001000000 */
[----:B------:R-:W-:Y:S01]  /*1bc50*/  IMAD.SHL.U32 R82, R5, 0x2, RZ ;  /* 0x0000000205527824 */ /* 0x000fe200078e00ff */
[----:B------:R-:W5:Y:S01]  /*1bc60*/  LD.E.128 R56, desc[UR50][R56.64] ;  /* 0x0000003238387980 */ /* 0x000f62000c101d00 */
[----:B------:R-:W-:Y:S01]  /*1bc70*/  IMAD.WIDE.U32 R2, R6, UR4, R2 ;  /* 0x0000000406027c25 */ /* 0x000fe2000f8e0002 */
[----:B------:R-:W-:Y:S01]  /*1bc80*/  ISETP.GE.AND P0, PT, R226, R23, PT ;  /* 0x00000017e200720c */ /* 0x000fe20003f06270 */
[----:B------:R-:W-:Y:S01]  /*1bc90*/  ULDC.64 UR4, c[0x0][0xbe0] ;  /* 0x0002f80000047ab9 */ /* 0x000fe20000000a00 */
[----:B------:R-:W5:Y:S01]  /*1bca0*/  LD.E.128 R60, desc[UR50][R60.64] ;  /* 0x000000323c3c7980 */ /* 0x000f62000c101d00 */
[----:B-1----:R-:W-:Y:S01]  /*1bcb0*/  @P3 IMAD.HI.U32 R6, R80, R83, RZ ;  /* 0x0000005350063227 */ /* 0x002fe200078e00ff */
[----:B------:R-:W-:-:S02]  /*1bcc0*/  LOP3.LUT R7, R82, 0x2, R7, 0xe2, !PT ;  /* 0x0000000252077812 */ /* 0x000fc400078ee207 */
[----:B------:R-:W5:Y:S01]  /*1bcd0*/  LD.E.128 R64, desc[UR50][R64.64] ;  /* 0x0000003240407980 */ /* 0x000f62000c101d00 */
[----:B------:R-:W-:Y:S02]  /*1bce0*/  IMAD.SHL.U32 R20, R20, 0x4, RZ ;  /* 0x0000000414147824 */ /* 0x000fe400078e00ff */
[----:B------:R-:W-:Y:S01]  /*1bcf0*/  IMAD.MOV.U32 R5, RZ, RZ, R80 ;  /* 0x000000ffff057224 */ /* 0x000fe200078e0050 */
[----:B--2---:R-:W-:Y:S01]  /*1bd00*/  @P3 SHF.R.U32.HI R5, RZ, R85, R6 ;  /* 0x00000055ff053219 */ /* 0x004fe20000011606 */
[----:B------:R-:W5:Y:S01]  /*1bd10*/  LD.E.128 R68, desc[UR50][R68.64] ;  /* 0x0000003244447980 */ /* 0x000f62000c101d00 */
[----:B------:R-:W-:Y:S02]  /*1bd20*/  LOP3.LUT R6, R20, 0x4, R7, 0xe2, !PT ;  /* 0x0000000414067812 */ /* 0x000fe400078ee207 */
        /* <DEDUP_REMOVED lines=17> */
[----:B-1----:R-:W1:Y:S01]  /*1be40*/  FENCE.VIEW.ASYNC.S ;  /* 0x00000000000073c6 */ /* 0x002e620000000000 */
[----:B------:R-:W-:-:S02]  /*1be50*/  IMAD R7, R81, R21, R80 ;  /* 0x0000001551077224 */ /* 0x000fc400078e0250 */
[----:B------:R-:W-:Y:S01]  /*1be60*/  IMAD.SHL.U32 R81, R4, 0x10, RZ ;  /* 0x0000001004517824 */ /* 0x000fe200078e00ff */
[----:B------:R-:W-:Y:S01]  /*1be70*/  SEL R4, RZ, 0xffffffff, P0 ;  /* 0xffffffffff047807 */ /* 0x000fe20000000000 */
[----:B------:R-:W-:Y:S01]  /*1be80*/  IMAD.WIDE.U32 R2, R5, UR4, R2 ;  /* 0x0000000405027c25 */ /* 0x000fe2000f8e0002 */
[----:B------:R-:W-:-:S03]  /*1be90*/  LOP3.LUT R6, R83, 0x8, R6, 0xe2, !PT ;  /* 0x0000000853067812 */ /* 0x000fc600078ee206 */
[----:B------:R-:W-:Y:S01]  /*1bea0*/  IMAD R21, R5, UR5, R20 ;  /* 0x0000000505157c24 */ /* 0x000fe2000f8e0214 */
[----:B------:R-:W-:Y:S01]  /*1beb0*/  SHF.R.S32.HI R5, RZ, 0x1f, R7 ;  /* 0x0000001fff057819 */ /* 0x000fe20000011407 */
[----:B------:R-:W-:Y:S01]  /*1bec0*/  VIADD R89, R196, 0x180 ;  /* 0x00000180c4597836 */ /* 0x000fe20000000000 */
[----:B------:R-:W-:Y:S01]  /*1bed0*/  ULDC.64 UR4, c[0x0][0xbd8] ;  /* 0x0002f60000047ab9 */ /* 0x000fe20000000a00 */
[----:B------:R-:W-:Y:S01]  /*1bee0*/  IMAD.IADD R3, R3, 0x1, R21 ;  /* 0x0000000103037824 */ /* 0x000fe200078e0215 */
[----:B------:R-:W-:Y:S01]  /*1bef0*/  LOP3.LUT R6, R81, 0x10, R6, 0xe2, !PT ;  /* 0x0000001051067812 */ /* 0x000fe200078ee206 */
[----:B------:R-:W-:Y:S01]  /*1bf00*/  IMAD.SHL.U32 R21, R4, 0x20, RZ ;  /* 0x0000002004157824 */ /* 0x000fe200078e00ff */
[----:B------:R-:W-:Y:S01]  /*1bf10*/  ISETP.GE.AND P0, PT, R89, R23, PT ;  /* 0x000000175900720c */ /* 0x000fe20003f06270 */
[----:B------:R-:W-:Y:S02]  /*1bf20*/  IMAD R4, R5, UR4, RZ ;  /* 0x0000000405047c24 */ /* 0x000fe4000f8e02ff */
[----:B------:R-:W-:Y:S01]  /*1bf30*/  VIADD R87, R196, 0x1c0 ;  /* 0x000001c0c4577836 */ /* 0x000fe20000000000 */
[----:B------:R-:W-:Y:S01]  /*1bf40*/  LOP3.LUT R6, R21, 0x20, R6, 0xe2, !PT ;  /* 0x0000002015067812 */ /* 0x000fe200078ee206 */
[C---:B------:R-:W-:Y:S01]  /*1bf50*/  IMAD R21, R7.reuse, UR5, R4 ;  /* 0x0000000507157c24 */ /* 0x040fe2000f8e0204 */
[----:B------:R-:W-:Y:S01]  /*1bf60*/  SEL R5, RZ, 0x40, P0 ;  /* 0x00000040ff057807 */ /* 0x000fe20000000000 */
[----:B------:R-:W-:Y:S01]  /*1bf70*/  IMAD.WIDE.U32 R2, R7, UR4, R2 ;  /* 0x0000000407027c25 */ /* 0x000fe2000f8e0002 */
[----:B------:R-:W-:Y:S01]  /*1bf80*/  ISETP.GE.AND P1, PT, R0, R85, PT ;  /* 0x000000550000720c */ /* 0x000fe20003f26270 */
[----:B------:R-:W-:Y:S01]  /*1bf90*/  ULDC.64 UR4, c[0x0][0xb80] ;  /* 0x0002e00000047ab9 */ /* 0x000fe20000000a00 */
[----:B------:R-:W-:Y:S01]  /*1bfa0*/  LOP3.LUT R80, R6, R5, RZ, 0xfc, !PT ;  /* 0x0000000506507212 */ /* 0x000fe200078efcff */
[----:B------:R-:W-:Y:S01]  /*1bfb0*/  IMAD.IADD R5, R3, 0x1, R21 ;  /* 0x0000000103057824 */ /* 0x000fe200078e0215 */
[----:B------:R-:W-:Y:S01]  /*1bfc0*/  ISETP.GE.AND P0, PT, R87, R23, PT ;  /* 0x000000175700720c */ /* 0x000fe20003f06270 */
[----:B------:R-:W-:Y:S01]  /*1bfd0*/  VIADD R4, R18, 0x38820 ;  /* 0x0003882012047836 */ /* 0x000fe20000000000 */
[----:B------:R-:W-:-:S02]  /*1bfe0*/  LEA R82, P2, R2, UR4, 0x1 ;  /* 0x0000000402527c11 */ /* 0x000fc4000f8408ff */
[----:B------:R-:W-:Y:S02]  /*1bff0*/  SEL R3, RZ, 0x80, P0 ;  /* 0x00000080ff037807 */ /* 0x000fe40000000000 */
[----:B------:R-:W-:Y:S02]  /*1c000*/  LEA.HI.X R83, R2, UR5, R5, 0x1, P2 ;  /* 0x0000000502537c11 */ /* 0x000fe400090f0c05 */
[----:B------:R-:W-:Y:S01]  /*1c010*/  PRMT R4, RZ, 0x654, R4 ;  /* 0x00000654ff047816 */ /* 0x000fe20000000004 */
[----:B-1----:R1:W2:Y:S01]  /*1c020*/  SHFL.IDX PT, R2, R82, RZ, 0x181f ;  /* 0x00181fff52027589 */ /* 0x0022a200000e0000 */
[----:B------:R-:W-:Y:S01]  /*1c030*/  LOP3.LUT R81, R80, R3, RZ, 0xfc, !PT ;  /* 0x0000000350517212 */ /* 0x000fe200078efcff */
[----:B------:R-:W-:Y:S01]  /*1c040*/  BSSY B1, `(.L_x_3672) ;  /* 0x000002a000017945 */ /* 0x000fe20003800000 */
[----:B------:R1:W-:Y:S01]  /*1c050*/  SYNCS.ARRIVE.TRANS64.RED.A1T0 RZ, [R4+URZ], RZ ;  /* 0x000000ff04ff79a7 */ /* 0x0003e2000810043f */
[----:B------:R1:W4:Y:S01]  /*1c060*/  SHFL.IDX PT, R3, R83, RZ, 0x181f ;  /* 0x00181fff53037589 */ /* 0x00032200000e0000 */
[----:B---3--:R-:W-:-:S02]  /*1c070*/  SHF.R.S32.HI R152, RZ, 0x1f, R224 ;  /* 0x0000001fff987819 */ /* 0x008fc400000114e0 */
        /* <DEDUP_REMOVED lines=11> */
[----:B--2-4-:R-:W-:Y:S02]  /*1c130*/  @!P2 IMAD.WIDE R6, R196, 0x2, R2 ;  /* 0x00000002c406a825 */ /* 0x014fe400078e0202 */
        /* <DEDUP_REMOVED lines=10> */
[CC--:B-1----:R-:W-:Y:S02]  /*1c1e0*/  @!P1 LEA R10, P6, R225.reuse, R2.reuse, 0x1 ;  /* 0x00000002e10a9211 */ /* 0x0c2fe400078c08ff */
[----:B------:R-:W-:Y:S02]  /*1c1f0*/  SHF.R.S32.HI R7, RZ, 0x1f, R87 ;  /* 0x0000001fff077819 */ /* 0x000fe40000011457 */
[-C--:B------:R-:W-:Y:S02]  /*1c200*/  @!P1 LEA.HI.X R11, R225, R3.reuse, R156, 0x1, P6 ;  /* 0x00000003e10b9211 */ /* 0x080fe400030f0c9c */
[CC--:B--2---:R-:W-:Y:S02]  /*1c210*/  @!P0 LEA R4, P5, R226.reuse, R2.reuse, 0x1 ;  /* 0x00000002e2048211 */ /* 0x0c4fe400078a08ff */
        /* <DEDUP_REMOVED lines=12> */
.L_x_3673:
[----:B------:R-:W-:Y:S05]  /*1c2e0*/  BSYNC B1 ;  /* 0x0000000000017941 */ /* 0x000fea0003800000 */
.L_x_3672:
[----:B------:R-:W-:Y:S01]  /*1c2f0*/  VIADD R0, R0, 0x20 ;  /* 0x0000002000007836 */ /* 0x000fe20000000000 */
[----:B---34-:R1:W3:Y:S04]  /*1c300*/  SHFL.IDX PT, R3, R83, 0x1, 0x181f ;  /* 0x00381f0053037f89 */ /* 0x0182e800000e0000 */
[----:B------:R-:W-:Y:S01]  /*1c310*/  ISETP.GE.AND P0, PT, R0, R85, PT ;  /* 0x000000550000720c */ /* 0x000fe20003f06270 */
[----:B--2---:R1:W2:-:S12]  /*1c320*/  SHFL.IDX PT, R2, R82, 0x1, 0x181f ;  /* 0x00381f0052027f89 */ /* 0x00429800000e0000 */
        /* <DEDUP_REMOVED lines=8> */
[----:B--2---:R-:W-:Y:S01]  /*1c3b0*/  @!P5 LEA R6, P1, R228, R2, 0x1 ;  /* 0x00000002e406d211 */ /* 0x004fe200078208ff */
[----:B---3--:R-:W-:-:S03]  /*1c3c0*/  @!P6 IMAD.WIDE R4, R196, 0x2, R2 ;  /* 0x00000002c404e825 */ /* 0x008fc600078e0202 */
[----:B------:R-:W-:Y:S02]  /*1c3d0*/  @!P5 LEA.HI.X R7, R228, R3, R159, 0x1, P1 ;  /* 0x00000003e407d211 */ /* 0x000fe400008f0c9f */
[----:B------:R-:W-:Y:S01]  /*1c3e0*/  ISETP.GE.AND P1, PT, R224, R23, PT ;  /* 0x00000017e000720c */ /* 0x000fe20003f26270 */
[----:B-----5:R1:W-:Y:S04]  /*1c3f0*/  @!P6 ST.E.128 desc[UR50][R4.64], R12 ;  /* 0x0000000c0400e985 */ /* 0x0203e8000c101d32 */
[----:B------:R2:W-:Y:S01]  /*1c400*/  @!P5 ST.E.128 desc[UR50][R6.64], R28 ;  /* 0x0000001c0600d985 */ /* 0x0005e2000c101d32 */
[----:B-1----:R-:W-:-:S04]  /*1c410*/  @!P4 LEA R4, P6, R227, R2, 0x1 ;  /* 0x00000002e304c211 */ /* 0x002fc800078c08ff */
[-C--:B------:R-:W-:Y:S02]  /*1c420*/  @!P4 LEA.HI.X R5, R227, R3.reuse, R158, 0x1, P6 ;  /* 0x00000003e305c211 */ /* 0x080fe400030f0c9e */
[CC--:B------:R-:W-:Y:S02]  /*1c430*/  @!P2 LEA R8, P6, R225.reuse, R2.reuse, 0x1 ;  /* 0x00000002e108a211 */ /* 0x0c0fe400078c08ff */
[CC--:B--2---:R-:W-:Y:S01]  /*1c440*/  @!P3 LEA R6, P5, R226.reuse, R2.reuse, 0x1 ;  /* 0x00000002e206b211 */ /* 0x0c4fe200078a08ff */
        /* <DEDUP_REMOVED lines=18> */
.L_x_3671:
[----:B------:R-:W-:Y:S01]  /*1c570*/  ULDC.64 UR4, c[0x0][0xc08] ;  /* 0x0003020000047ab9 */ /* 0x000fe20000000a00 */
[----:B------:R-:W-:Y:S01]  /*1c580*/  IMAD.IADD R7, R218, 0x1, R195 ;  /* 0x00000001da077824 */ /* 0x000fe200078e02c3 */
[----:B------:R-:W-:Y:S01]  /*1c590*/  BSSY B1, `(.L_x_3675) ;  /* 0x0000103000017945 */ /* 0x000fe20003800000 */
[----:B------:R-:W-:Y:S01]  /*1c5a0*/  IMAD R5, R5, UR4, RZ ;  /* 0x0000000405057c24 */ /* 0x000fe2000f8e02ff */
[----:B------:R-:W-:Y:S01]  /*1c5b0*/  SHF.R.S32.HI R15, RZ, 0x1f, R231 ;  /* 0x0000001fff0f7819 */ /* 0x000fe200000114e7 */
[C---:B------:R-:W-:Y:S01]  /*1c5c0*/  IMAD.WIDE.U32 R2, R0.reuse, UR4, RZ ;  /* 0x0000000400027c25 */ /* 0x040fe2000f8e00ff */
[----:B------:R-:W-:Y:S02]  /*1c5d0*/  SHF.R.S32.HI R21, RZ, 0x1f, R232 ;  /* 0x0000001fff157819 */ /* 0x000fe400000114e8 */
[----:B------:R-:W-:Y:S01]  /*1c5e0*/  SHF.R.S32.HI R23, RZ, 0x1f, R233 ;  /* 0x0000001fff177819 */ /* 0x000fe200000114e9 */
[----:B------:R-:W-:Y:S01]  /*1c5f0*/  IMAD R5, R0, UR5, R5 ;  /* 0x0000000500057c24 */ /* 0x000fe2000f8e0205 */
[----:B------:R-:W-:Y:S01]  /*1c600*/  ULDC.64 UR4, c[0x0][0xc38] ;  /* 0x00030e0000047ab9 */ /* 0x000fe20000000a00 */
[----:B------:R-:W-:Y:S01]  /*1c610*/  SHF.R.S32.HI R0, RZ, 0x1f, R6 ;  /* 0x0000001fff007819 */ /* 0x000fe20000011406 */
[----:B------:R-:W-:Y:S01]  /*1c620*/  IMAD.IADD R195, R193, 0x1, R195 ;  /* 0x00000001c1c37824 */ /* 0x000fe200078e02c3 */
[----:B---3--:R-:W-:Y:S01]  /*1c630*/  SHF.R.S32.HI R152, RZ, 0x1f, R234 ;  /* 0x0000001fff987819 */ /* 0x008fe200000114ea */
        /* <DEDUP_REMOVED lines=8> */
[----:B------:R-:W-:Y:S01]  /*1c6c0*/  ULDC.64 UR4, c[0x0][0xc40] ;  /* 0x0003100000047ab9 */ /* 0x000fe20000000a00 */
[----:B------:R-:W-:Y:S02]  /*1c6d0*/  VIADD R162, R197, 0xb8 ;  /* 0x000000b8c5a27836 */ /* 0x000fe40000000000 */
[----:B------:R-:W-:Y:S02]  /*1c6e0*/  IMAD R0, R0, UR4, RZ ;  /* 0x0000000400007c24 */ /* 0x000fe4000f8e02ff */
[----:B------:R-:W-:Y:S01]  /*1c6f0*/  IMAD.WIDE.U32 R2, R6, UR4, R2 ;  /* 0x0000000406027c25 */ /* 0x000fe2000f8e0002 */
[----:B------:R-:W-:-:S03]  /*1c700*/  SHF.R.S32.HI R162, RZ, 0x1f, R162 ;  /* 0x0000001fffa27819 */ /* 0x000fc600000114a2 */
[----:B------:R-:W-:Y:S01]  /*1c710*/  IMAD R0, R6, UR5, R0 ;  /* 0x0000000506007c24 */ /* 0x000fe2000f8e0200 */
[----:B------:R-:W-:Y:S01]  /*1c720*/  ULDC.64 UR4, c[0x0][0xc48] ;  /* 0x0003120000047ab9 */ /* 0x000fe20000000a00 */
[----:B------:R-:W-:Y:S02]  /*1c730*/  IMAD.MOV.U32 R6, RZ, RZ, R7 ;  /* 0x000000ffff067224 */ /* 0x000fe400078e0007 */
[----:B------:R-:W-:Y:S02]  /*1c740*/  IMAD.IADD R3, R3, 0x1, R0 ;  /* 0x0000000103037824 */ /* 0x000fe400078e0200 */
[----:B------:R-:W1:Y:S01]  /*1c750*/  LDC R0, c[0x0][0xce8] ;  /* 0x00033a00ff007b82 */ /* 0x000e620000000800 */
[----:B------:R-:W-:Y:S02]  /*1c760*/  VIADD R164, R197, 0xb0 ;  /* 0x000000b0c5a47836 */ /* 0x000fe40000000000 */
        /* <DEDUP_REMOVED lines=17> */
[----:B-1----:R-:W-:Y:S01]  /*1c880*/  ISETP.NE.AND P0, PT, R0, 0x1, PT ;  /* 0x000000010000780c */ /* 0x002fe20003f05270 */
        /* <DEDUP_REMOVED lines=20> */
[----:B------:R-:W2:Y:S01]  /*1c9d0*/  @P0 LDC R5, c[0x0][0xcf0] ;  /* 0x00033c00ff050b82 */ /* 0x000ea20000000800 */
        /* <DEDUP_REMOVED lines=15> */
[----:B-1----:R-:W-:-:S04]  /*1cad0*/  @P0 IMAD.HI.U32 R8, R7, R8, RZ ;  /* 0x0000000807080227 */ /* 0x002fc800078e00ff */
[C---:B------:R-:W-:Y:S02]  /*1cae0*/  VIADD R169, R197.reuse, 0x98 ;  /* 0x00000098c5a97836 */ /* 0x040fe40000000000 */
[C---:B------:R-:W-:Y:S01]  /*1caf0*/  VIADD R171, R197.reuse, 0x90 ;  /* 0x00000090c5ab7836 */ /* 0x040fe20000000000 */
[----:B--2---:R-:W-:Y:S01]  /*1cb00*/  @P0 SHF.R.U32.HI R6, RZ, R5, R8 ;  /* 0x00000005ff060219 */ /* 0x004fe20000011608 */
        /* <DEDUP_REMOVED lines=8> */
[C---:B------:R-:W-:Y:S02]  /*1cb90*/  VIADD R179, R197.reuse, 0x70 ;  /* 0x00000070c5b37836 */ /* 0x040fe40000000000 */
[----:B------:R-:W-:Y:S02]  /*1cba0*/  IMAD R4, R4, UR4, RZ ;  /* 0x0000000404047c24 */ /* 0x000fe4000f8e02ff */
[----:B------:R-:W-:-:S02]  /*1cbb0*/  VIADD R181, R197, 0x68 ;  /* 0x00000068c5b57836 */ /* 0x000fc40000000000 */
[----:B------:R-:W-:Y:S01]  /*1cbc0*/  IMAD R4, R6, UR5, R4 ;  /* 0x0000000506047c24 */ /* 0x000fe2000f8e0204 */
[----:B------:R-:W-:Y:S01]  /*1cbd0*/  ULDC.64 UR4, c[0x0][0xc28] ;  /* 0x00030a0000047ab9 */ /* 0x000fe20000000a00 */
[----:B------:R-:W-:Y:S02]  /*1cbe0*/  VIADD R183, R197, 0x60 ;  /* 0x00000060c5b77836 */ /* 0x000fe40000000000 */
[----:B------:R-:W-:Y:S01]  /*1cbf0*/  IMAD.IADD R3, R3, 0x1, R4 ;  /* 0x0000000103037824 */ /* 0x000fe200078e0204 */
[----:B------:R-:W-:Y:S01]  /*1cc00*/  SHF.R.S32.HI R4, RZ, 0x1f, R5 ;  /* 0x0000001fff047819 */ /* 0x000fe20000011405 */
[----:B------:R-:W-:Y:S02]  /*1cc10*/  VIADD R191, R197, 0x58 ;  /* 0x00000058c5bf7836 */ /* 0x000fe40000000000 */
[----:B------:R-:W-:-:S04]  /*1cc20*/  IMAD.WIDE.U32 R2, R5, UR4, R2 ;  /* 0x0000000405027c25 */ /* 0x000fc8000f8e0002 */
[----:B------:R-:W-:Y:S02]  /*1cc30*/  IMAD R4, R4, UR4, RZ ;  /* 0x0000000404047c24 */ /* 0x000fe4000f8e02ff */
[----:B------:R-:W-:Y:S02]  /*1cc40*/  VIADD R194, R197, 0x50 ;  /* 0x00000050c5c27836 */ /* 0x000fe40000000000 */
[----:B------:R-:W-:Y:S01]  /*1cc50*/  IMAD R4, R5, UR5, R4 ;  /* 0x0000000505047c24 */ /* 0x000fe2000f8e0204 */
[----:B------:R-:W-:Y:S01]  /*1cc60*/  ULDC.64 UR4, c[0x0][0xc00] ;  /* 0x0003000000047ab9 */ /* 0x000fe20000000a00 */
[----:B------:R-:W-:Y:S01]  /*1cc70*/  VIADD R201, R197, 0x48 ;  /* 0x00000048c5c97836 */ /* 0x000fe20000000000 */
[----:B------:R-:W-:Y:S01]  /*1cc80*/  LEA R8, P0, R2, UR4, 0x2 ;  /* 0x0000000402087c11 */ /* 0x000fe2000f8010ff */
[----:B------:R-:W-:Y:S02]  /*1cc90*/  IMAD.IADD R4, R3, 0x1, R4 ;  /* 0x0000000103047824 */ /* 0x000fe400078e0204 */
[----:B------:R-:W-:-:S02]  /*1cca0*/  VIADD R203, R197, 0x40 ;  /* 0x00000040c5cb7836 */ /* 0x000fc40000000000 */
[----:B------:R1:W2:Y:S01]  /*1ccb0*/  SHFL.IDX PT, R11, R8, RZ, 0x1c1f ;  /* 0x001c1fff080b7589 */ /* 0x0002a200000e0000 */
[----:B------:R-:W-:Y:S01]  /*1ccc0*/  LEA.HI.X R9, R2, UR5, R4, 0x2, P0 ;  /* 0x0000000502097c11 */ /* 0x000fe200080f1404 */
[----:B------:R-:W-:Y:S01]  /*1ccd0*/  VIADD R2, R18, 0x38820 ;  /* 0x0003882012027836 */ /* 0x000fe20000000000 */
[----:B------:R-:W-:Y:S01]  /*1cce0*/  ISETP.GE.AND P0, PT, R195, R0, PT ;  /* 0x00000000c300720c */ /* 0x000fe20003f06270 */
[C---:B------:R-:W-:Y:S02]  /*1ccf0*/  VIADD R205, R197.reuse, 0x38 ;  /* 0x00000038c5cd7836 */ /* 0x040fe40000000000 */
[----:B------:R1:W3:Y:S01]  /*1cd00*/  SHFL.IDX PT, R10, R9, RZ, 0x1c1f ;  /* 0x001c1fff090a7589 */ /* 0x0002e200000e0000 */
[----:B------:R-:W-:Y:S01]  /*1cd10*/  PRMT R2, RZ, 0x654, R2 ;  /* 0x00000654ff027816 */ /* 0x000fe20000000002 */
[C---:B------:R-:W-:Y:S02]  /*1cd20*/  VIADD R207, R197.reuse, 0x30 ;  /* 0x00000030c5cf7836 */ /* 0x040fe40000000000 */
[C---:B------:R-:W-:Y:S01]  /*1cd30*/  VIADD R209, R197.reuse, 0x28 ;  /* 0x00000028c5d17836 */ /* 0x040fe20000000000 */
[----:B------:R1:W-:Y:S01]  /*1cd40*/  SYNCS.ARRIVE.TRANS64.RED.A1T0 RZ, [R2+URZ], RZ ;  /* 0x000000ff02ff79a7 */ /* 0x0003e2000810043f */
[----:B------:R-:W-:-:S02]  /*1cd50*/  VIADD R211, R197, 0x20 ;  /* 0x00000020c5d37836 */ /* 0x000fc40000000000 */
[C---:B------:R-:W-:Y:S02]  /*1cd60*/  VIADD R213, R197.reuse, 0x18 ;  /* 0x00000018c5d57836 */ /* 0x040fe40000000000 */
[C---:B------:R-:W-:Y:S02]  /*1cd70*/  VIADD R222, R197.reuse, 0x10 ;  /* 0x00000010c5de7836 */ /* 0x040fe40000000000 */
[----:B------:R-:W-:Y:S01]  /*1cd80*/  VIADD R221, R197, 0x8 ;  /* 0x00000008c5dd7836 */ /* 0x000fe20000000000 */
[----:B-1----:R-:W-:Y:S06]  /*1cd90*/  @P0 BRA `(.L_x_3676) ;  /* 0x0000000800080947 */ /* 0x002fec0003800000 */
[----:B------:R-:W-:Y:S01]  /*1cda0*/  ULDC UR4, c[0x0][0xbc8] ;  /* 0x0002f20000047ab9 */ /* 0x000fe20000000800 */
[----:B------:R-:W-:Y:S02]  /*1cdb0*/  SHF.R.S32.HI R12, RZ, 0x1f, R197 ;  /* 0x0000001fff0c7819 */ /* 0x000fe400000114c5 */
[----:B------:R-:W-:Y:S02]  /*1cdc0*/  ISETP.GE.AND P0, PT, R197, UR4, PT ;  /* 0x00000004c5007c0c */ /* 0x000fe4000bf06270 */
[----:B------:R-:W-:Y:S02]  /*1cdd0*/  ISETP.GE.AND P4, PT, R183, UR4, PT ;  /* 0x00000004b7007c0c */ /* 0x000fe4000bf86270 */
[----:B------:R-:W-:-:S09]  /*1cde0*/  ISETP.GE.AND P5, PT, R181, UR4, PT ;  /* 0x00000004b5007c0c */ /* 0x000fd2000bfa6270 */
[----:B--2---:R-:W-:-:S04]  /*1cdf0*/  @!P0 LEA R2, P1, R197, R11, 0x2 ;  /* 0x0000000bc5028211 */ /* 0x004fc800078210ff */
[----:B---3--:R-:W-:-:S05]  /*1ce00*/  @!P0 LEA.HI.X R3, R197, R10, R12, 0x2, P1 ;  /* 0x0000000ac5038211 */ /* 0x008fca00008f140c */
[----:B------:R1:W-:Y:S01]  /*1ce10*/  @!P0 ST.E.64 desc[UR50][R2.64], R24 ;  /* 0x0000001802008985 */ /* 0x0003e2000c101b32 */
[----:B------:R-:W-:-:S13]  /*1ce20*/  ISETP.GE.AND P0, PT, R221, UR4, PT ;  /* 0x00000004dd007c0c */ /* 0x000fda000bf06270 */
[----:B-1----:R-:W-:-:S04]  /*1ce30*/  @!P0 LEA R2, P1, R221, R11, 0x2 ;  /* 0x0000000bdd028211 */ /* 0x002fc800078210ff */
[----:B------:R-:W-:Y:S02]  /*1ce40*/  @!P0 LEA.HI.X R3, R221, R10, R230, 0x2, P1 ;  /* 0x0000000add038211 */ /* 0x000fe400008f14e6 */
[----:B------:R-:W-:-:S03]  /*1ce50*/  ISETP.GE.AND P1, PT, R213, UR4, PT ;  /* 0x00000004d5007c0c */ /* 0x000fc6000bf26270 */
[----:B------:R1:W-:Y:S01]  /*1ce60*/  @!P0 ST.E.64 desc[UR50][R2.64], R28 ;  /* 0x0000001c02008985 */ /* 0x0003e2000c101b32 */
[----:B------:R-:W-:-:S13]  /*1ce70*/  ISETP.GE.AND P0, PT, R222, UR4, PT ;  /* 0x00000004de007c0c */ /* 0x000fda000bf06270 */
[----:B-1----:R-:W-:-:S04]  /*1ce80*/  @!P0 LEA R2, P2, R222, R11, 0x2 ;  /* 0x0000000bde028211 */ /* 0x002fc800078410ff */
[----:B------:R-:W-:-:S05]  /*1ce90*/  @!P0 LEA.HI.X R3, R222, R10, R223, 0x2, P2 ;  /* 0x0000000ade038211 */ /* 0x000fca00010f14df */
[----:B------:R1:W-:Y:S01]  /*1cea0*/  @!P0 ST.E.64 desc[UR50][R2.64], R32 ;  /* 0x0000002002008985 */ /* 0x0003e2000c101b32 */
[----:B------:R-:W-:Y:S02]  /*1ceb0*/  ISETP.GE.AND P0, PT, R211, UR4, PT ;  /* 0x00000004d3007c0c */ /* 0x000fe4000bf06270 */
        /* <DEDUP_REMOVED lines=13> */
[----:B------:R-:W-:Y:S02]  /*1cf90*/  @!P0 LEA.HI.X R3, R207, R10, R208, 0x2, P2 ;  /* 0x0000000acf038211 */ /* 0x000fe400010f14d0 */
[----:B------:R-:W-:-:S03]  /*1cfa0*/  ISETP.GE.AND P2, PT, R203, UR4, PT ;  /* 0x00000004cb007c0c */ /* 0x000fc6000bf46270 */
[----:B------:R1:W-:Y:S02]  /*1cfb0*/  @!P0 ST.E.64 desc[UR50][R2.64], R48 ;  /* 0x0000003002008985 */ /* 0x0003e4000c101b32 */
[----:B-1----:R-:W-:-:S04]  /*1cfc0*/  @!P1 LEA R2, P0, R205, R11, 0x2 ;  /* 0x0000000bcd029211 */ /* 0x002fc800078010ff */
[----:B------:R-:W-:Y:S02]  /*1cfd0*/  @!P1 LEA.HI.X R3, R205, R10, R206, 0x2, P0 ;  /* 0x0000000acd039211 */ /* 0x000fe400000f14ce */
[----:B------:R-:W-:-:S03]  /*1cfe0*/  ISETP.GE.AND P0, PT, R201, UR4, PT ;  /* 0x00000004c9007c0c */ /* 0x000fc6000bf06270 */
[----:B------:R1:W-:Y:S01]  /*1cff0*/  @!P1 ST.E.64 desc[UR50][R2.64], R52 ;  /* 0x0000003402009985 */ /* 0x0003e2000c101b32 */
[----:B------:R-:W-:Y:S02]  /*1d000*/  ISETP.GE.AND P1, PT, R194, UR4, PT ;  /* 0x00000004c2007c0c */ /* 0x000fe4000bf26270 */
[----:B-1----:R-:W-:-:S11]  /*1d010*/  @!P2 LEA R2, P3, R203, R11, 0x2 ;  /* 0x0000000bcb02a211 */ /* 0x002fd600078610ff */
[CC--:B------:R-:W-:Y:S02]  /*1d020*/  @!P1 LEA R4, P6, R194.reuse, R11.reuse, 0x2 ;  /* 0x0000000bc2049211 */ /* 0x0c0fe400078c10ff */
[-C--:B------:R-:W-:Y:S02]  /*1d030*/  @!P2 LEA.HI.X R3, R203, R10.reuse, R204, 0x2, P3 ;  /* 0x0000000acb03a211 */ /* 0x080fe400018f14cc */
[----:B------:R-:W-:Y:S02]  /*1d040*/  ISETP.GE.AND P3, PT, R191, UR4, PT ;  /* 0x00000004bf007c0c */ /* 0x000fe4000bf66270 */
[----:B------:R-:W-:Y:S01]  /*1d050*/  @!P1 LEA.HI.X R5, R194, R10, R200, 0x2, P6 ;  /* 0x0000000ac2059211 */ /* 0x000fe200030f14c8 */
[----:B------:R1:W-:Y:S02]  /*1d060*/  @!P2 ST.E.64 desc[UR50][R2.64], R56 ;  /* 0x000000380200a985 */ /* 0x0003e4000c101b32 */
[----:B-1----:R-:W-:-:S04]  /*1d070*/  @!P0 LEA R2, P2, R201, R11, 0x2 ;  /* 0x0000000bc9028211 */ /* 0x002fc800078410ff */
[----:B------:R-:W-:-:S05]  /*1d080*/  @!P0 LEA.HI.X R3, R201, R10, R202, 0x2, P2 ;  /* 0x0000000ac9038211 */ /* 0x000fca00010f14ca */
[----:B------:R1:W-:Y:S01]  /*1d090*/  @!P0 ST.E.64 desc[UR50][R2.64], R60 ;  /* 0x0000003c02008985 */ /* 0x0003e2000c101b32 */
[----:B------:R-:W-:-:S03]  /*1d0a0*/  ISETP.GE.AND P0, PT, R179, UR4, PT ;  /* 0x00000004b3007c0c */ /* 0x000fc6000bf06270 */
[----:B------:R2:W-:Y:S01]  /*1d0b0*/  @!P1 ST.E.64 desc[UR50][R4.64], R64 ;  /* 0x0000004004009985 */ /* 0x0005e2000c101b32 */
[----:B------:R-:W-:Y:S02]  /*1d0c0*/  ISETP.GE.AND P1, PT, R177, UR4, PT ;  /* 0x00000004b1007c0c */ /* 0x000fe4000bf26270 */
[-C--:B-1----:R-:W-:Y:S02]  /*1d0d0*/  @!P3 LEA R2, P6, R191, R11.reuse, 0x2 ;  /* 0x0000000bbf02b211 */ /* 0x082fe400078c10ff */
[-C--:B--2---:R-:W-:Y:S02]  /*1d0e0*/  @!P4 LEA R4, P2, R183, R11.reuse, 0x2 ;  /* 0x0000000bb704c211 */ /* 0x084fe400078410ff */
[-C--:B------:R-:W-:Y:S02]  /*1d0f0*/  @!P3 LEA.HI.X R3, R191, R10.reuse, R192, 0x2, P6 ;  /* 0x0000000abf03b211 */ /* 0x080fe400030f14c0 */
[----:B------:R-:W-:Y:S02]  /*1d100*/  @!P4 LEA.HI.X R5, R183, R10, R184, 0x2, P2 ;  /* 0x0000000ab705c211 */ /* 0x000fe400010f14b8 */
[----:B------:R-:W-:Y:S01]  /*1d110*/  ISETP.GE.AND P2, PT, R175, UR4, PT ;  /* 0x00000004af007c0c */ /* 0x000fe2000bf46270 */
[----:B------:R1:W-:Y:S01]  /*1d120*/  @!P3 ST.E.64 desc[UR50][R2.64], R68 ;  /* 0x000000440200b985 */ /* 0x0003e2000c101b32 */
[----:B------:R-:W-:-:S02]  /*1d130*/  @!P5 LEA R6, P6, R181, R11, 0x2 ;  /* 0x0000000bb506d211 */ /* 0x000fc400078c10ff */
[----:B------:R-:W-:Y:S01]  /*1d140*/  ISETP.GE.AND P3, PT, R173, UR4, PT ;  /* 0x00000004ad007c0c */ /* 0x000fe2000bf66270 */
[----:B------:R2:W-:Y:S01]  /*1d150*/  @!P4 ST.E.64 desc[UR50][R4.64], R72 ;  /* 0x000000480400c985 */ /* 0x0005e2000c101b32 */
[----:B------:R-:W-:-:S05]  /*1d160*/  @!P5 LEA.HI.X R7, R181, R10, R182, 0x2, P6 ;  /* 0x0000000ab507d211 */ /* 0x000fca00030f14b6 */
[----:B------:R3:W-:Y:S01]  /*1d170*/  @!P5 ST.E.64 desc[UR50][R6.64], R76 ;  /* 0x0000004c0600d985 */ /* 0x0007e2000c101b32 */
[----:B-1----:R-:W-:-:S04]  /*1d180*/  @!P0 LEA R2, P4, R179, R11, 0x2 ;  /* 0x0000000bb3028211 */ /* 0x002fc800078810ff */
[-C--:B------:R-:W-:Y:S02]  /*1d190*/  @!P0 LEA.HI.X R3, R179, R10.reuse, R180, 0x2, P4 ;  /* 0x0000000ab3038211 */ /* 0x080fe400020f14b4 */
[----:B------:R-:W-:Y:S02]  /*1d1a0*/  ISETP.GE.AND P4, PT, R171, UR4, PT ;  /* 0x00000004ab007c0c */ /* 0x000fe4000bf86270 */
[-C--:B--2---:R-:W-:Y:S01]  /*1d1b0*/  @!P1 LEA R4, P5, R177, R11.reuse, 0x2 ;  /* 0x0000000bb1049211 */ /* 0x084fe200078a10ff */
        /* <DEDUP_REMOVED lines=13> */
[-C--:B------:R-:W-:Y:S02]  /*1d290*/  @!P4 LEA.HI.X R5, R171, R10.reuse, R172, 0x2, P0 ;  /* 0x0000000aab05c211 */ /* 0x080fe400000f14ac */
[----:B------:R-:W-:Y:S02]  /*1d2a0*/  ISETP.GE.AND P0, PT, R163, UR4, PT ;  /* 0x00000004a3007c0c */ /* 0x000fe4000bf06270 */
[-C--:B---3--:R-:W-:Y:S01]  /*1d2b0*/  @!P5 LEA R6, P6, R169, R11.reuse, 0x2 ;  /* 0x0000000ba906d211 */ /* 0x088fe200078c10ff */
[----:B------:R2:W-:Y:S01]  /*1d2c0*/  @!P4 ST.E.64 desc[UR50][R4.64], R96 ;  /* 0x000000600400c985 */ /* 0x0005e2000c101b32 */
[----:B------:R-:W-:Y:S02]  /*1d2d0*/  ISETP.GE.AND P4, PT, R159, UR4, PT ;  /* 0x000000049f007c0c */ /* 0x000fe4000bf86270 */
[----:B------:R-:W-:Y:S02]  /*1d2e0*/  @!P5 LEA.HI.X R7, R169, R10, R170, 0x2, P6 ;  /* 0x0000000aa907d211 */ /* 0x000fe400030f14aa */
[----:B-1----:R-:W-:-:S03]  /*1d2f0*/  @!P2 LEA R2, P6, R167, R11, 0x2 ;  /* 0x0000000ba702a211 */ /* 0x002fc600078c10ff */
[----:B------:R1:W-:Y:S01]  /*1d300*/  @!P5 ST.E.64 desc[UR50][R6.64], R100 ;  /* 0x000000640600d985 */ /* 0x0003e2000c101b32 */
[----:B------:R-:W-:Y:S02]  /*1d310*/  ISETP.GE.AND P5, PT, R161, UR4, PT ;  /* 0x00000004a1007c0c */ /* 0x000fe4000bfa6270 */
        /* <DEDUP_REMOVED lines=42> */
.L_x_3676:
[----:B------:R-:W-:Y:S05]  /*1d5c0*/  BSYNC B1 ;  /* 0x0000000000017941 */ /* 0x000fea0003800000 */
.L_x_3675:
[----:B------:R-:W-:Y:S01]  /*1d5d0*/  VIADD R195, R195, 0x8 ;  /* 0x00000008c3c37836 */ /* 0x000fe20000000000 */
[----:B------:R4:W0:Y:S04]  /*1d5e0*/  SHFL.IDX PT, R14, R9, 0x1, 0x1c1f ;  /* 0x003c1f00090e7f89 */ /* 0x00082800000e0000 */
[----:B------:R-:W-:Y:S01]  /*1d5f0*/  ISETP.GE.AND P0, PT, R195, R0, PT ;  /* 0x00000000c300720c */ /* 0x000fe20003f06270 */
[----:B------:R4:W0:-:S12]  /*1d600*/  SHFL.IDX PT, R20, R8, 0x1, 0x1c1f ;  /* 0x003c1f0008147f89 */ /* 0x00081800000e0000 */
[----:B----4-:R-:W-:Y:S05]  /*1d610*/  @P0 BRA `(.L_x_3674) ;  /* 0x0000001400d40947 */ /* 0x010fea0003800000 */
[----:B------:R-:W-:Y:S01]  /*1d620*/  ULDC UR4, c[0x0][0xbc8] ;  /* 0x0002f20000047ab9 */ /* 0x000fe20000000800 */
[----:B-1----:R-:W-:Y:S02]  /*1d630*/  SHF.R.S32.HI R4, RZ, 0x1f, R197 ;  /* 0x0000001fff047819 */ /* 0x002fe400000114c5 */
[----:B------:R-:W-:Y:S02]  /*1d640*/  ISETP.GE.AND P4, PT, R197, UR4, PT ;  /* 0x00000004c5007c0c */ /* 0x000fe4000bf86270 */
[----:B------:R-:W-:Y:S02]  /*1d650*/  ISETP.GE.AND P2, PT, R221, UR4, PT ;  /* 0x00000004dd007c0c */ /* 0x000fe4000bf46270 */
[----:B------:R-:W-:Y:S02]  /*1d660*/  ISETP.GE.AND P1, PT, R222, UR4, PT ;  /* 0x00000004de007c0c */ /* 0x000fe4000bf26270 */
[----:B------:R-:W-:-:S07]  /*1d670*/  ISETP.GE.AND P0, PT, R213, UR4, PT ;  /* 0x00000004d5007c0c */ /* 0x000fce000bf06270 */
[----:B0-----:R-:W-:-:S04]  /*1d680*/  @!P4 LEA R2, P3, R197, R20, 0x2 ;  /* 0x00000014c502c211 */ /* 0x001fc800078610ff */
        /* <DEDUP_REMOVED lines=69> */
[----:B------:R-:W-:Y:S02]  /*1dae0*/  @!P4 LEA.HI.X R5, R173, R14, R174, 0x2, P0 ;  /* 0x0000000ead05c211 */ /* 0x000fe400000f14ae */
[----:B------:R-:W-:Y:S02]  /*1daf0*/  ISETP.GE.AND P0, PT, R165, UR4, PT ;  /* 0x00000004a5007c0c */ /* 0x000fe4000bf06270 */
[----:B----4-:R-:W-:Y:S01]  /*1db00*/  @!P3 LEA R6, P6, R171, R20, 0x2 ;  /* 0x00000014ab06b211 */ /* 0x010fe200078c10ff */
[----:B------:R1:W-:Y:S01]  /*1db10*/  @!P4 ST.E.64 desc[UR50][R4.64], R94 ;  /* 0x0000005e0400c985 */ /* 0x0003e2000c101b32 */
[----:B------:R-:W-:Y:S02]  /*1db20*/  ISETP.GE.AND P4, PT, R161, UR4, PT ;  /* 0x00000004a1007c0c */ /* 0x000fe4000bf86270 */
[----:B------:R-:W-:-:S02]  /*1db30*/  @!P3 LEA.HI.X R7, R171, R14, R172, 0x2, P6 ;  /* 0x0000000eab07b211 */ /* 0x000fc400030f14ac */
[----:B------:R-:W-:-:S03]  /*1db40*/  @!P2 LEA R8, P6, R169, R20, 0x2 ;  /* 0x00000014a908a211 */ /* 0x000fc600078c10ff */
[----:B------:R4:W-:Y:S01]  /*1db50*/  @!P3 ST.E.64 desc[UR50][R6.64], R98 ;  /* 0x000000620600b985 */ /* 0x0009e2000c101b32 */
[----:B---3--:R-:W-:Y:S02]  /*1db60*/  @!P1 LEA R10, P3, R167, R20, 0x2 ;  /* 0x00000014a70a9211 */ /* 0x008fe400078610ff */
[----:B------:R-:W-:Y:S02]  /*1db70*/  @!P2 LEA.HI.X R9, R169, R14, R170, 0x2, P6 ;  /* 0x0000000ea909a211 */ /* 0x000fe400030f14aa */
[----:B------:R-:W-:Y:S02]  /*1db80*/  @!P0 LEA R12, P6, R165, R20, 0x2 ;  /* 0x00000014a50c8211 */ /* 0x000fe400078c10ff */
[-C--:B--2---:R-:W-:Y:S01]  /*1db90*/  @!P1 LEA.HI.X R11, R167, R14.reuse, R168, 0x2, P3 ;  /* 0x0000000ea70b9211 */ /* 0x084fe200018f14a8 */
[----:B------:R2:W-:Y:S01]  /*1dba0*/  @!P2 ST.E.64 desc[UR50][R8.64], R102 ;  /* 0x000000660800a985 */ /* 0x0005e2000c101b32 */
[----:B------:R-:W-:Y:S02]  /*1dbb0*/  ISETP.GE.AND P3, PT, R159, UR4, PT ;  /* 0x000000049f007c0c */ /* 0x000fe4000bf66270 */
[----:B------:R-:W-:Y:S01]  /*1dbc0*/  @!P0 LEA.HI.X R13, R165, R14, R166, 0x2, P6 ;  /* 0x0000000ea50d8211 */ /* 0x000fe200030f14a6 */
[----:B------:R3:W-:Y:S01]  /*1dbd0*/  @!P1 ST.E.64 desc[UR50][R10.64], R106 ;  /* 0x0000006a0a009985 */ /* 0x0007e2000c101b32 */
[----:B0-----:R-:W-:-:S02]  /*1dbe0*/  @!P5 LEA R2, P1, R163, R20, 0x2 ;  /* 0x00000014a302d211 */ /* 0x001fc400078210ff */
[----:B-1----:R-:W-:Y:S01]  /*1dbf0*/  @!P4 LEA R4, P2, R161, R20, 0x2 ;  /* 0x00000014a104c211 */ /* 0x002fe200078410ff */
[----:B------:R-:W-:Y:S01]  /*1dc00*/  @!P0 ST.E.64 desc[UR50][R12.64], R110 ;  /* 0x0000006e0c008985 */ /* 0x000fe2000c101b32 */
[----:B------:R-:W-:Y:S02]  /*1dc10*/  ISETP.GE.AND P0, PT, R237, UR4, PT ;  /* 0x00000004ed007c0c */ /* 0x000fe4000bf06270 */
[----:B------:R-:W-:Y:S02]  /*1dc20*/  @!P5 LEA.HI.X R3, R163, R14, R164, 0x2, P1 ;  /* 0x0000000ea303d211 */ /* 0x000fe400008f14a4 */
[----:B------:R-:W-:Y:S02]  /*1dc30*/  ISETP.GE.AND P1, PT, R236, UR4, PT ;  /* 0x00000004ec007c0c */ /* 0x000fe4000bf26270 */
[----:B----4-:R-:W-:Y:S01]  /*1dc40*/  @!P3 LEA R6, P6, R159, R20, 0x2 ;  /* 0x000000149f06b211 */ /* 0x010fe200078c10ff */
[----:B------:R0:W-:Y:S01]  /*1dc50*/  @!P5 ST.E.64 desc[UR50][R2.64], R114 ;  /* 0x000000720200d985 */ /* 0x0001e2000c101b32 */
[----:B------:R-:W-:-:S02]  /*1dc60*/  @!P4 LEA.HI.X R5, R161, R14, R162, 0x2, P2 ;  /* 0x0000000ea105c211 */ /* 0x000fc400010f14a2 */
[----:B------:R-:W-:Y:S02]  /*1dc70*/  @!P3 LEA.HI.X R7, R159, R14, R160, 0x2, P6 ;  /* 0x0000000e9f07b211 */ /* 0x000fe400030f14a0 */
[----:B------:R-:W-:Y:S01]  /*1dc80*/  ISETP.GE.AND P2, PT, R233, UR4, PT ;  /* 0x00000004e9007c0c */ /* 0x000fe2000bf46270 */
[----:B------:R1:W-:Y:S01]  /*1dc90*/  @!P4 ST.E.64 desc[UR50][R4.64], R118 ;  /* 0x000000760400c985 */ /* 0x0003e2000c101b32 */
[----:B------:R-:W-:Y:S02]  /*1dca0*/  ISETP.GE.AND P4, PT, R235, UR4, PT ;  /* 0x00000004eb007c0c */ /* 0x000fe4000bf86270 */
[C---:B--2---:R-:W-:Y:S01]  /*1dcb0*/  @!P0 LEA R8, P5, R237.reuse, R20, 0x2 ;  /* 0x00000014ed088211 */ /* 0x044fe200078a10ff */
[----:B------:R2:W-:Y:S01]  /*1dcc0*/  @!P3 ST.E.64 desc[UR50][R6.64], R122 ;  /* 0x0000007a0600b985 */ /* 0x0005e2000c101b32 */
[----:B------:R-:W-:Y:S02]  /*1dcd0*/  ISETP.GE.AND P3, PT, R234, UR4, PT ;  /* 0x00000004ea007c0c */ /* 0x000fe4000bf66270 */
[----:B------:R-:W-:-:S02]  /*1dce0*/  @!P0 LEA.HI.X R9, R237, R14, R158, 0x2, P5 ;  /* 0x0000000eed098211 */ /* 0x000fc400028f149e */
[----:B------:R-:W-:Y:S02]  /*1dcf0*/  ISETP.GE.AND P5, PT, R232, UR4, PT ;  /* 0x00000004e8007c0c */ /* 0x000fe4000bfa6270 */
[CC--:B---3--:R-:W-:Y:S01]  /*1dd00*/  @!P1 LEA R10, P6, R236.reuse, R20.reuse, 0x2 ;  /* 0x00000014ec0a9211 */ /* 0x0c8fe200078c10ff */
[----:B------:R3:W-:Y:S02]  /*1dd10*/  @!P0 ST.E.64 desc[UR50][R8.64], R126 ;  /* 0x0000007e08008985 */ /* 0x0007e4000c101b32 */
[C---:B0-----:R-:W-:Y:S02]  /*1dd20*/  @!P4 LEA R2, P0, R235.reuse, R20, 0x2 ;  /* 0x00000014eb02c211 */ /* 0x041fe400078010ff */
[----:B------:R-:W-:Y:S02]  /*1dd30*/  @!P1 LEA.HI.X R11, R236, R14, R157, 0x2, P6 ;  /* 0x0000000eec0b9211 */ /* 0x000fe400030f149d */
[----:B-1----:R-:W-:Y:S02]  /*1dd40*/  @!P3 LEA R4, P6, R234, R20, 0x2 ;  /* 0x00000014ea04b211 */ /* 0x002fe400078c10ff */
[----:B------:R-:W-:Y:S01]  /*1dd50*/  @!P4 LEA.HI.X R3, R235, R14, R156, 0x2, P0 ;  /* 0x0000000eeb03c211 */ /* 0x000fe200000f149c */
[----:B------:R3:W-:Y:S01]  /*1dd60*/  @!P1 ST.E.64 desc[UR50][R10.64], R130 ;  /* 0x000000820a009985 */ /* 0x0007e2000c101b32 */
[----:B--2---:R-:W-:-:S02]  /*1dd70*/  @!P2 LEA R6, P1, R233, R20, 0x2 ;  /* 0x00000014e906a211 */ /* 0x004fc400078210ff */
[----:B------:R-:W-:Y:S01]  /*1dd80*/  @!P5 LEA R12, P0, R232, R20, 0x2 ;  /* 0x00000014e80cd211 */ /* 0x000fe200078010ff */
        /* <DEDUP_REMOVED lines=13> */
.L_x_3668:
[----:B------:R-:W-:Y:S01]  /*1de60*/  ULDC.64 UR4, c[0x0][0xd08] ;  /* 0x0003420000047ab9 */ /* 0x000fe20000000a00 */
[----:B-----5:R-:W4:Y:S01]  /*1de70*/  LDC.64 R2, c[0x0][0xd00] ;  /* 0x00034000ff027b82 */ /* 0x020f220000000a00 */
[----:B------:R-:W-:Y:S01]  /*1de80*/  ISETP.NE.U32.AND P0, PT, RZ, UR4, PT ;  /* 0x00000004ff007c0c */ /* 0x000fe2000bf05070 */
[----:B------:R-:W-:-:S03]  /*1de90*/  IMAD.MOV.U32 R15, RZ, RZ, RZ ;  /* 0x000000ffff0f7224 */ /* 0x000fc600078e00ff */
[----:B------:R-:W-:Y:S01]  /*1dea0*/  ISETP.NE.AND.EX P1, PT, RZ, UR5, PT, P0 ;  /* 0x00000005ff007c0c */ /* 0x000fe2000bf25300 */
[----:B------:R-:W-:Y:S02]  /*1deb0*/  ULDC.64 UR4, c[0x0][0xd00] ;  /* 0x0003400000047ab9 */ /* 0x000fe40000000a00 */
[----:B------:R-:W-:-:S04]  /*1dec0*/  ISETP.NE.U32.AND P0, PT, RZ, UR4, PT ;  /* 0x00000004ff007c0c */ /* 0x000fc8000bf05070 */
[----:B------:R-:W-:-:S06]  /*1ded0*/  ISETP.NE.AND.EX P0, PT, RZ, UR5, PT, P0 ;  /* 0x00000005ff007c0c */ /* 0x000fcc000bf05300 */
[----:B------:R-:W1:Y:S01]  /*1dee0*/  @P1 LDC.64 R4, c[0x0][0xd08] ;  /* 0x00034200ff041b82 */ /* 0x000e620000000a00 */
[----:B------:R-:W-:Y:S02]  /*1def0*/  ULDC UR4, c[0x0][0xb88] ;  /* 0x0002e20000047ab9 */ /* 0x000fe40000000800 */
[----:B------:R-:W-:Y:S02]  /*1df00*/  IMAD.U32 R0, RZ, RZ, UR4 ;  /* 0x00000004ff007e24 */ /* 0x000fe4000f8e00ff */
[----:B----4-:R-:W-:-:S05]  /*1df10*/  IMAD.WIDE R2, R223, 0x4, R2 ;  /* 0x00000004df027825 */ /* 0x010fca00078e0202 */
[----:B------:R4:W5:Y:S01]  /*1df20*/  @P0 LDG.E R15, desc[UR50][R2.64] ;  /* 0x00000032020f0981 */ /* 0x000962000c1e1900 */
[----:B-1----:R-:W-:-:S05]  /*1df30*/  @P1 IMAD.WIDE R4, R223, 0x4, R4 ;  /* 0x00000004df041825 */ /* 0x002fca00078e0204 */
[----:B------:R4:W5:Y:S01]  /*1df40*/  @P1 LDG.E R0, desc[UR50][R4.64] ;  /* 0x0000003204001981 */ /* 0x000962000c1e1900 */
[----:B------:R-:W-:Y:S02]  /*1df50*/  ISETP.NE.AND P2, PT, R222, RZ, PT ;  /* 0x000000ffde00720c */ /* 0x000fe40003f45270 */
[----:B------:R-:W-:Y:S01]  /*1df60*/  SHF.R.S32.HI R26, RZ, 0x1f, R223 ;  /* 0x0000001fff1a7819 */ /* 0x000fe200000114df */
[----:B------:R-:W1:Y:S10]  /*1df70*/  S2R R6, SR_TID.X ;  /* 0x0000000000067919 */ /* 0x000e740000002100 */
[----:B------:R-:W2:Y:S01]  /*1df80*/  @!P2 LDC R222, c[0x0][0xbd4] ;  /* 0x0002f500ffdeab82 */ /* 0x000ea20000000800 */
[----:B-1----:R-:W-:Y:S01]  /*1df90*/  VIADD R7, R6, 0xffffff80 ;  /* 0xffffff8006077836 */ /* 0x002fe20000000000 */
[----:B--2---:R-:W-:-:S04]  /*1dfa0*/  ISETP.GT.AND P2, PT, R222, 0x1, PT ;  /* 0x00000001de00780c */ /* 0x004fc80003f44270 */
[----:B------:R-:W-:Y:S01]  /*1dfb0*/  ISETP.GT.AND P3, PT, R7, 0x3f, PT ;  /* 0x0000003f0700780c */ /* 0x000fe20003f64270 */
[----:B----4-:R-:W-:-:S12]  /*1dfc0*/  @P1 BRA `(.L_x_3677) ;  /* 0x0000000000101947 */ /* 0x010fd80003800000 */
[----:B------:R-:W-:Y:S05]  /*1dfd0*/  @!P0 BRA `(.L_x_3677) ;  /* 0x00000000000c8947 */ /* 0x000fea0003800000 */
[----:B------:R-:W2:Y:S04]  /*1dfe0*/  LDG.E R5, desc[UR50][R2.64] ;  /* 0x0000003202057981 */ /* 0x000ea8000c1e1900 */
[----:B-----5:R-:W2:Y:S02]  /*1dff0*/  LDG.E R0, desc[UR50][R2.64+0x4] ;  /* 0x0000043202007981 */ /* 0x020ea4000c1e1900 */
[----:B--2---:R-:W-:-:S07]  /*1e000*/  IMAD.IADD R0, R0, 0x1, -R5 ;  /* 0x0000000100007824 */ /* 0x004fce00078e0a05 */
.L_x_3677:
[----:B------:R-:W-:Y:S01]  /*1e010*/  BSSY B1, `(.L_x_3678) ;  /* 0x0000035000017945 */ /* 0x000fe20003800000 */
[----:B------:R-:W-:Y:S02]  /*1e020*/  SEL R27, R223, RZ, !P0 ;  /* 0x000000ffdf1b7207 */ /* 0x000fe40004000000 */
[----:B------:R-:W-:Y:S02]  /*1e030*/  SEL R26, R26, RZ, !P0 ;  /* 0x000000ff1a1a7207 */ /* 0x000fe40004000000 */
[----:B-----5:R-:W-:Y:S01]  /*1e040*/  SHF.R.S32.HI R24, RZ, 0x1f, R15 ;  /* 0x0000001fff187819 */ /* 0x020fe2000001140f */
[----:B------:R-:W-:Y:S06]  /*1e050*/  @P3 BRA `(.L_x_3679) ;  /* 0x0000000000c03947 */ /* 0x000fec0003800000 */
[----:B------:R-:W1:Y:S01]  /*1e060*/  LDC R31, c[0x0][0xce8] ;  /* 0x00033a00ff1f7b82 */ /* 0x000e620000000800 */
[----:B------:R-:W-:Y:S01]  /*1e070*/  IADD3 R29, R195, -0x80, R6 ;  /* 0xffffff80c31d7810 */ /* 0x000fe20007ffe006 */
[----:B-1----:R-:W-:-:S05]  /*1e080*/  IMAD R2, R0, R31, RZ ;  /* 0x0000001f00027224 */ /* 0x002fca00078e02ff */
[----:B------:R-:W-:-:S13]  /*1e090*/  ISETP.GE.AND P0, PT, R29, R2, PT ;  /* 0x000000021d00720c */ /* 0x000fda0003f06270 */
[----:B------:R-:W-:Y:S05]  /*1e0a0*/  @P0 BRA `(.L_x_3679) ;  /* 0x0000000000ac0947 */ /* 0x000fea0003800000 */
[----:B------:R-:W-:Y:S01]  /*1e0b0*/  IMAD.MOV.U32 R20, RZ, RZ, 0xab8 ;  /* 0x00000ab8ff147424 */ /* 0x000fe200078e00ff */
[----:B------:R-:W-:Y:S01]  /*1e0c0*/  ISETP.GT.AND P0, PT, R222, 0x1, PT ;  /* 0x00000001de00780c */ /* 0x000fe20003f04270 */
[----:B------:R-:W1:Y:S01]  /*1e0d0*/  LDC.64 R2, c[0x0][0xca8] ;  /* 0x00032a00ff027b82 */ /* 0x000e620000000a00 */
[----:B------:R-:W-:Y:S01]  /*1e0e0*/  ISETP.NE.AND P1, PT, R31, 0x1, PT ;  /* 0x000000011f00780c */ /* 0x000fe20003f25270 */
[----:B------:R-:W-:Y:S01]  /*1e0f0*/  IMAD.MOV.U32 R21, RZ, RZ, R29 ;  /* 0x000000ffff157224 */ /* 0x000fe200078e001d */
[----:B------:R-:W-:-:S05]  /*1e100*/  SEL R20, R20, 0xa78, P0 ;  /* 0x00000a7814147807 */ /* 0x000fca0000000000 */
[----:B------:R-:W2:Y:S08]  /*1e110*/  LDC.64 R8, c[0x0][R20+0x220] ;  /* 0x0000880014087b82 */ /* 0x000eb00000000a00 */
[----:B------:R-:W4:Y:S08]  /*1e120*/  LDC.64 R12, c[0x0][R20+0x218] ;  /* 0x00008600140c7b82 */ /* 0x000f300000000a00 */
[----:B------:R-:W5:Y:S08]  /*1e130*/  LDC.64 R6, c[0x0][R20+0x228] ;  /* 0x00008a0014067b82 */ /* 0x000f700000000a00 */
[----:B------:R-:W0:Y:S08]  /*1e140*/  @P1 LDC R14, c[0x0][0xcec] ;  /* 0x00033b00ff0e1b82 */ /* 0x000e300000000800 */
[----:B------:R-:W3:Y:S08]  /*1e150*/  LDC.64 R4, c[0x0][R20+0x210] ;  /* 0x0000840014047b82 */ /* 0x000ef00000000a00 */
[----:B------:R-:W5:Y:S01]  /*1e160*/  @P1 LDC R25, c[0x0][0xcf0] ;  /* 0x00033c00ff191b82 */ /* 0x000f620000000800 */
[----:B0-----:R-:W-:-:S07]  /*1e170*/  @P1 IMAD.HI.U32 R14, R29, R14, RZ ;  /* 0x0000000e1d0e1227 */ /* 0x001fce00078e00ff */
[----:B-1----:R-:W0:Y:S01]  /*1e180*/  @!P0 LDC R2, c[0x0][0xc50] ;  /* 0x00031400ff028b82 */ /* 0x002e220000000800 */
[-C--:B--2---:R-:W-:Y:S02]  /*1e190*/  IMAD R9, R9, R27.reuse, RZ ;  /* 0x0000001b09097224 */ /* 0x084fe400078e02ff */
[----:B------:R-:W-:-:S05]  /*1e1a0*/  IMAD.WIDE.U32 R10, R8, R27, RZ ;  /* 0x0000001b080a7225 */ /* 0x000fca00078e00ff */
        /* <DEDUP_REMOVED lines=16> */
[----:B---3--:R-:W-:Y:S01]  /*1e2b0*/  IMAD R5, R5, R9, RZ ;  /* 0x0000000905057224 */ /* 0x008fe200078e02ff */
        /* <DEDUP_REMOVED lines=10> */
.L_x_3679:
[----:B------:R-:W-:Y:S05]  /*1e360*/  BSYNC B1 ;  /* 0x0000000000017941 */ /* 0x000fea0003800000 */
.L_x_3678:
[----:B------:R-:W-:Y:S05]  /*1e370*/  @P2 BRA `(.L_x_3674) ;  /* 0x00000008007c2947 */ /* 0x000fea0003800000 */
[----:B-1----:R-:W1:Y:S01]  /*1e380*/  S2R R3, SR_TID.X ;  /* 0x0000000000037919 */ /* 0x002e620000002100 */
[----:B------:R-:W2:Y:S01]  /*1e390*/  LDC R9, c[0x0][0xce8] ;  /* 0x00033a00ff097b82 */ /* 0x000ea20000000800 */
[----:B------:R-:W-:Y:S01]  /*1e3a0*/  ULDC.64 UR4, c[0x0][0xba0] ;  /* 0x0002e80000047ab9 */ /* 0x000fe20000000a00 */
[----:B------:R-:W-:Y:S01]  /*1e3b0*/  VIADD R29, R196, 0x180 ;  /* 0x00000180c41d7836 */ /* 0x000fe20000000000 */
[----:B------:R-:W-:Y:S01]  /*1e3c0*/  BSSY B1, `(.L_x_3680) ;  /* 0x0000076000017945 */ /* 0x000fe20003800000 */
[----:B------:R-:W-:Y:S01]  /*1e3d0*/  IMAD R2, R24, UR4, RZ ;  /* 0x0000000418027c24 */ /* 0x000fe2000f8e02ff */
[----:B------:R-:W-:Y:S02]  /*1e3e0*/  SHF.R.S32.HI R30, RZ, 0x1f, R224 ;  /* 0x0000001fff1e7819 */ /* 0x000fe400000114e0 */
[----:B------:R-:W-:Y:S01]  /*1e3f0*/  SHF.R.S32.HI R28, RZ, 0x1f, R29 ;  /* 0x0000001fff1c7819 */ /* 0x000fe2000001141d */
[----:B------:R-:W-:Y:S01]  /*1e400*/  IMAD R5, R15, UR5, R2 ;  /* 0x000000050f057c24 */ /* 0x000fe2000f8e0202 */
[----:B------:R-:W4:Y:S01]  /*1e410*/  LDC R21, c[0x0][0xbc8] ;  /* 0x0002f200ff157b82 */ /* 0x000f220000000800 */
[----:B------:R-:W-:-:S02]  /*1e420*/  SHF.R.S32.HI R31, RZ, 0x1f, R225 ;  /* 0x0000001fff1f7819 */ /* 0x000fc400000114e1 */
[----:B------:R-:W-:Y:S02]  /*1e430*/  SHF.R.S32.HI R32, RZ, 0x1f, R226 ;  /* 0x0000001fff207819 */ /* 0x000fe400000114e2 */
[----:B------:R-:W-:Y:S02]  /*1e440*/  SHF.R.S32.HI R33, RZ, 0x1f, R227 ;  /* 0x0000001fff217819 */ /* 0x000fe400000114e3 */
[----:B------:R-:W-:Y:S02]  /*1e450*/  SHF.R.S32.HI R34, RZ, 0x1f, R228 ;  /* 0x0000001fff227819 */ /* 0x000fe400000114e4 */
[----:B--2---:R-:W-:Y:S01]  /*1e460*/  ISETP.NE.AND P0, PT, R9, 0x1, PT ;  /* 0x000000010900780c */ /* 0x004fe20003f05270 */
[----:B------:R-:W-:Y:S02]  /*1e470*/  IMAD R25, R0, R9, RZ ;  /* 0x0000000900197224 */ /* 0x000fe400078e02ff */
[----:B-1----:R-:W-:Y:S02]  /*1e480*/  VIADD R4, R3, 0xffffff80 ;  /* 0xffffff8003047836 */ /* 0x002fe40000000000 */
[----:B------:R-:W-:Y:S01]  /*1e490*/  IMAD.WIDE.U32 R2, R15, UR4, RZ ;  /* 0x000000040f027c25 */ /* 0x000fe2000f8e00ff */
[----:B------:R-:W-:Y:S01]  /*1e4a0*/  ULDC.64 UR4, c[0x0][0xbe8] ;  /* 0x0002fa0000047ab9 */ /* 0x000fe20000000a00 */
[----:B----4-:R-:W-:-:S02]  /*1e4b0*/  ISETP.GE.AND P1, PT, R228, R21, PT ;  /* 0x00000015e400720c */ /* 0x010fc40003f26270 */
[----:B------:R-:W-:-:S04]  /*1e4c0*/  SHF.R.S32.HI R7, RZ, 0x1f, R4 ;  /* 0x0000001fff077819 */ /* 0x000fc80000011404 */
[----:B------:R-:W1:Y:S01]  /*1e4d0*/  @P0 LDC R11, c[0x0][0xcec] ;  /* 0x00033b00ff0b0b82 */ /* 0x000e620000000800 */
[----:B------:R-:W-:Y:S01]  /*1e4e0*/  IMAD.IADD R3, R3, 0x1, R5 ;  /* 0x0000000103037824 */ /* 0x000fe200078e0205 */
[----:B------:R-:W-:Y:S02]  /*1e4f0*/  ISETP.GE.AND P2, PT, R196, R21, PT ;  /* 0x00000015c400720c */ /* 0x000fe40003f46270 */
[----:B------:R-:W-:Y:S01]  /*1e500*/  LEA.HI R7, R7, R4, RZ, 0x3 ;  /* 0x0000000407077211 */ /* 0x000fe200078f18ff */
[----:B------:R-:W-:-:S03]  /*1e510*/  IMAD.WIDE.U32 R2, R221, UR4, R2 ;  /* 0x00000004dd027c25 */ /* 0x000fc6000f8e0002 */
[----:B------:R-:W2:Y:S01]  /*1e520*/  @P0 LDC R13, c[0x0][0xcf0] ;  /* 0x00033c00ff0d0b82 */ /* 0x000ea20000000800 */
[----:B------:R-:W-:Y:S01]  /*1e530*/  LOP3.LUT R5, R7, 0xfffffff8, RZ, 0xc0, !PT ;  /* 0xfffffff807057812 */ /* 0x000fe200078ec0ff */
[----:B------:R-:W-:Y:S01]  /*1e540*/  IMAD R3, R221, UR5, R3 ;  /* 0x00000005dd037c24 */ /* 0x000fe2000f8e0203 */
[----:B------:R-:W-:Y:S01]  /*1e550*/  SHF.R.S32.HI R24, RZ, 0x3, R7 ;  /* 0x00000003ff187819 */ /* 0x000fe20000011407 */
[----:B------:R-:W-:Y:S02]  /*1e560*/  ULDC.64 UR4, c[0x0][0xbf0] ;  /* 0x0002fc0000047ab9 */ /* 0x000fe40000000a00 */
[----:B------:R-:W-:Y:S02]  /*1e570*/  IMAD.IADD R5, R4, 0x1, -R5 ;  /* 0x0000000104057824 */ /* 0x000fe400078e0a05 */
[----:B------:R-:W-:Y:S02]  /*1e580*/  IMAD R4, R26, UR4, RZ ;  /* 0x000000041a047c24 */ /* 0x000fe4000f8e02ff */
[----:B------:R-:W-:-:S02]  /*1e590*/  IMAD R6, R5, 0x20, R24 ;  /* 0x0000002005067824 */ /* 0x000fc400078e0218 */
[----:B------:R-:W-:Y:S02]  /*1e5a0*/  IMAD R7, R27, UR5, R4 ;  /* 0x000000051b077c24 */ /* 0x000fe4000f8e0204 */
[----:B------:R-:W-:Y:S02]  /*1e5b0*/  IMAD.IADD R6, R195, 0x1, R6 ;  /* 0x00000001c3067824 */ /* 0x000fe400078e0206 */
[----:B------:R-:W-:Y:S01]  /*1e5c0*/  IMAD.WIDE.U32 R2, R27, UR4, R2 ;  /* 0x000000041b027c25 */ /* 0x000fe2000f8e0002 */
[----:B------:R-:W-:-:S03]  /*1e5d0*/  ULDC.64 UR4, c[0x0][0xbe0] ;  /* 0x0002f80000047ab9 */ /* 0x000fc60000000a00 */
[----:B-1----:R-:W-:-:S04]  /*1e5e0*/  @P0 IMAD.HI.U32 R4, R6, R11, RZ ;  /* 0x0000000b06040227 */ /* 0x002fc800078e00ff */
[----:B------:R-:W-:Y:S01]  /*1e5f0*/  IMAD.MOV.U32 R5, RZ, RZ, R6 ;  /* 0x000000ffff057224 */ /* 0x000fe200078e0006 */
[----:B--2---:R-:W-:Y:S01]  /*1e600*/  @P0 SHF.R.U32.HI R5, RZ, R13, R4 ;  /* 0x0000000dff050219 */ /* 0x004fe20000011604 */
[----:B------:R-:W-:Y:S01]  /*1e610*/  IMAD.IADD R3, R3, 0x1, R7 ;  /* 0x0000000103037824 */ /* 0x000fe200078e0207 */
[----:B------:R-:W-:Y:S01]  /*1e620*/  SEL R4, RZ, 0xffffffff, P1 ;  /* 0xffffffffff047807 */ /* 0x000fe20000800000 */
[----:B------:R-:W-:Y:S01]  /*1e630*/  IMAD.IADD R24, R24, 0x1, R195 ;  /* 0x0000000118187824 */ /* 0x000fe200078e02c3 */
[--C-:B------:R-:W-:Y:S01]  /*1e640*/  SHF.R.S32.HI R0, RZ, 0x1f, R5.reuse ;  /* 0x0000001fff007819 */ /* 0x100fe20000011405 */
[----:B------:R-:W-:Y:S01]  /*1e650*/  IMAD.MOV R7, RZ, RZ, -R5 ;  /* 0x000000ffff077224 */ /* 0x000fe200078e0a05 */
[----:B------:R-:W-:Y:S01]  /*1e660*/  ISETP.GE.AND P0, PT, R227, R21, PT ;  /* 0x00000015e300720c */ /* 0x000fe20003f06270 */
[----:B------:R-:W-:-:S04]  /*1e670*/  IMAD.WIDE.U32 R2, R5, UR4, R2 ;  /* 0x0000000405027c25 */ /* 0x000fc8000f8e0002 */
[----:B------:R-:W-:Y:S02]  /*1e680*/  IMAD R0, R0, UR4, RZ ;  /* 0x0000000400007c24 */ /* 0x000fe4000f8e02ff */
[----:B------:R-:W-:Y:S02]  /*1e690*/  IMAD R7, R9, R7, R6 ;  /* 0x0000000709077224 */ /* 0x000fe400078e0206 */
[----:B------:R-:W-:Y:S01]  /*1e6a0*/  IMAD R5, R5, UR5, R0 ;  /* 0x0000000505057c24 */ /* 0x000fe2000f8e0200 */
[----:B------:R-:W-:Y:S01]  /*1e6b0*/  SEL R0, RZ, 0x1, P2 ;  /* 0x00000001ff007807 */ /* 0x000fe20001000000 */
[----:B------:R-:W-:Y:S01]  /*1e6c0*/  IMAD.SHL.U32 R9, R4, 0x2, RZ ;  /* 0x0000000204097824 */ /* 0x000fe200078e00ff */
[----:B------:R-:W-:Y:S01]  /*1e6d0*/  SEL R4, RZ, 0xffffffff, P0 ;  /* 0xffffffffff047807 */ /* 0x000fe20000000000 */
[----:B------:R-:W-:Y:S01]  /*1e6e0*/  IMAD.IADD R3, R3, 0x1, R5 ;  /* 0x0000000103037824 */ /* 0x000fe200078e0205 */
[-C--:B------:R-:W-:Y:S01]  /*1e6f0*/  ISETP.GE.AND P0, PT, R226, R21.reuse, PT ;  /* 0x00000015e200720c */ /* 0x080fe20003f06270 */
[----:B------:R-:W-:Y:S01]  /*1e700*/  ULDC.64 UR4, c[0x0][0xbd8] ;  /* 0x0002f60000047ab9 */ /* 0x000fe20000000a00 */
[----:B------:R-:W-:Y:S01]  /*1e710*/  LOP3.LUT R0, R9, 0x2, R0, 0xe2, !PT ;  /* 0x0000000209007812 */ /* 0x000fe200078ee200 */
[----:B------:R-:W-:Y:S01]  /*1e720*/  IMAD.SHL.U32 R9, R4, 0x4, RZ ;  /* 0x0000000404097824 */ /* 0x000fe200078e00ff */
[----:B------:R-:W-:Y:S01]  /*1e730*/  SEL R5, RZ, 0xffffffff, P0 ;  /* 0xffffffffff057807 */ /* 0x000fe20000000000 */
[----:B------:R-:W-:Y:S01]  /*1e740*/  IMAD.WIDE.U32 R2, R7, UR4, R2 ;  /* 0x0000000407027c25 */ /* 0x000fe2000f8e0002 */
[----:B------:R-:W-:-:S02]  /*1e750*/  ISETP.GE.AND P0, PT, R225, R21, PT ;  /* 0x00000015e100720c */ /* 0x000fc40003f06270 */
[----:B------:R-:W-:Y:S01]  /*1e760*/  LOP3.LUT R4, R9, 0x4, R0, 0xe2, !PT ;  /* 0x0000000409047812 */ /* 0x000fe200078ee200 */
[----:B------:R-:W-:Y:S01]  /*1e770*/  IMAD.SHL.U32 R9, R5, 0x8, RZ ;  /* 0x0000000805097824 */ /* 0x000fe200078e00ff */
[----:B------:R-:W-:Y:S01]  /*1e780*/  SEL R5, RZ, 0xffffffff, P0 ;  /* 0xffffffffff057807 */ /* 0x000fe20000000000 */
[----:B------:R-:W-:Y:S01]  /*1e790*/  VIADD R27, R196, 0x1c0 ;  /* 0x000001c0c41b7836 */ /* 0x000fe20000000000 */
[-C--:B------:R-:W-:Y:S02]  /*1e7a0*/  ISETP.GE.AND P0, PT, R224, R21.reuse, PT ;  /* 0x00000015e000720c */ /* 0x080fe40003f06270 */
[----:B------:R-:W-:Y:S02]  /*1e7b0*/  SHF.R.S32.HI R0, RZ, 0x1f, R7 ;  /* 0x0000001fff007819 */ /* 0x000fe40000011407 */
[----:B------:R-:W-:Y:S01]  /*1e7c0*/  LOP3.LUT R4, R9, 0x8, R4, 0xe2, !PT ;  /* 0x0000000809047812 */ /* 0x000fe200078ee204 */
[----:B------:R-:W-:Y:S01]  /*1e7d0*/  IMAD.SHL.U32 R9, R5, 0x10, RZ ;  /* 0x0000001005097824 */ /* 0x000fe200078e00ff */
[----:B------:R-:W-:Y:S01]  /*1e7e0*/  SEL R5, RZ, 0xffffffff, P0 ;  /* 0xffffffffff057807 */ /* 0x000fe20000000000 */
[----:B------:R-:W-:Y:S01]  /*1e7f0*/  IMAD R0, R0, UR4, RZ ;  /* 0x0000000400007c24 */ /* 0x000fe2000f8e02ff */
[----:B------:R-:W-:-:S02]  /*1e800*/  ISETP.GE.AND P0, PT, R29, R21, PT ;  /* 0x000000151d00720c */ /* 0x000fc40003f06270 */
[----:B------:R-:W-:Y:S01]  /*1e810*/  LOP3.LUT R4, R9, 0x10, R4, 0xe2, !PT ;  /* 0x0000001009047812 */ /* 0x000fe200078ee204 */
[----:B------:R-:W-:Y:S01]  /*1e820*/  IMAD.SHL.U32 R9, R5, 0x20, RZ ;  /* 0x0000002005097824 */ /* 0x000fe200078e00ff */
[----:B------:R-:W-:Y:S01]  /*1e830*/  ISETP.GE.AND P2, PT, R27, R21, PT ;  /* 0x000000151b00720c */ /* 0x000fe20003f46270 */
[----:B------:R-:W-:Y:S01]  /*1e840*/  IMAD R5, R7, UR5, R0 ;  /* 0x0000000507057c24 */ /* 0x000fe2000f8e0200 */
[----:B------:R-:W-:Y:S01]  /*1e850*/  SEL R7, RZ, 0x40, P0 ;  /* 0x00000040ff077807 */ /* 0x000fe20000000000 */
[----:B------:R-:W-:Y:S01]  /*1e860*/  ULDC.64 UR4, c[0x0][0xb80] ;  /* 0x0002e00000047ab9 */ /* 0x000fe20000000a00 */
[----:B------:R-:W-:Y:S01]  /*1e870*/  ISETP.GE.AND P0, PT, R24, R25, PT ;  /* 0x000000191800720c */ /* 0x000fe20003f06270 */
[----:B------:R-:W-:Y:S01]  /*1e880*/  IMAD.IADD R3, R3, 0x1, R5 ;  /* 0x0000000103037824 */ /* 0x000fe200078e0205 */
[----:B------:R-:W-:Y:S02]  /*1e890*/  LEA R14, P1, R2, UR4, 0x1 ;  /* 0x00000004020e7c11 */ /* 0x000fe4000f8208ff */
[----:B------:R-:W-:-:S02]  /*1e8a0*/  LOP3.LUT R4, R9, 0x20, R4, 0xe2, !PT ;  /* 0x0000002009047812 */ /* 0x000fc400078ee204 */
[----:B------:R-:W-:Y:S02]  /*1e8b0*/  LEA.HI.X R15, R2, UR5, R3, 0x1, P1 ;  /* 0x00000005020f7c11 */ /* 0x000fe400088f0c03 */
[----:B------:R-:W-:Y:S01]  /*1e8c0*/  LOP3.LUT R20, R4, R7, RZ, 0xfc, !PT ;  /* 0x0000000704147212 */ /* 0x000fe200078efcff */
[----:B------:R1:W2:Y:S01]  /*1e8d0*/  SHFL.IDX PT, R2, R14, RZ, 0x181f ;  /* 0x00181fff0e027589 */ /* 0x0002a200000e0000 */
[----:B------:R-:W-:Y:S02]  /*1e8e0*/  SEL R5, RZ, 0x80, P2 ;  /* 0x00000080ff057807 */ /* 0x000fe40001000000 */
[----:B------:R-:W-:Y:S01]  /*1e8f0*/  SHF.R.S32.HI R26, RZ, 0x1f, R27 ;  /* 0x0000001fff1a7819 */ /* 0x000fe2000001141b */
[----:B------:R1:W4:Y:S01]  /*1e900*/  SHFL.IDX PT, R3, R15, RZ, 0x181f ;  /* 0x00181fff0f037589 */ /* 0x00032200000e0000 */
[----:B------:R-:W-:Y:S01]  /*1e910*/  LOP3.LUT R23, R20, R5, RZ, 0xfc, !PT ;  /* 0x0000000514177212 */ /* 0x000fe200078efcff */
[----:B------:R-:W-:Y:S06]  /*1e920*/  @P0 BRA `(.L_x_3681) ;  /* 0x00000000007c0947 */ /* 0x000fec0003800000 */
[-C--:B------:R-:W-:Y:S02]  /*1e930*/  ISETP.GE.AND P2, PT, R228, R21.reuse, PT ;  /* 0x00000015e400720c */ /* 0x080fe40003f46270 */
[-C--:B------:R-:W-:Y:S02]  /*1e940*/  ISETP.GE.AND P1, PT, R196, R21.reuse, PT ;  /* 0x00000015c400720c */ /* 0x080fe40003f26270 */
[-C--:B------:R-:W-:Y:S02]  /*1e950*/  ISETP.GE.AND P5, PT, R227, R21.reuse, PT ;  /* 0x00000015e300720c */ /* 0x080fe40003fa6270 */
[----:B------:R-:W-:-:S07]  /*1e960*/  ISETP.GE.AND P3, PT, R226, R21, PT ;  /* 0x00000015e200720c */ /* 0x000fce0003f66270 */
[-C--:B--2---:R-:W-:Y:S02]  /*1e970*/  @!P2 LEA R6, P0, R228, R2.reuse, 0x1 ;  /* 0x00000002e406a211 */ /* 0x084fe400078008ff */
        /* <DEDUP_REMOVED lines=26> */
.L_x_3681:
[----:B------:R-:W-:Y:S05]  /*1eb20*/  BSYNC B1 ;  /* 0x0000000000017941 */ /* 0x000fea0003800000 */
.L_x_3680:
        /* <DEDUP_REMOVED lines=10> */
[-C--:B--2---:R-:W-:Y:S02]  /*1ebd0*/  @!P5 LEA R6, P3, R228, R2.reuse, 0x1 ;  /* 0x00000002e406d211 */ /* 0x084fe400078608ff */
        /* <DEDUP_REMOVED lines=17> */
[-C--:B-1----:R-:W-:Y:S01]  /*1ecf0*/  @P4 LEA R14, P6, R27, R2.reuse, 0x1 ;  /* 0x000000021b0e4211 */ /* 0x082fe200078c08ff */
[----:B------:R4:W-:Y:S01]  /*1ed00*/  @!P3 ST.E.128 desc[UR50][R4.64], RZ ;  /* 0x000000ff0400b985 */ /* 0x0009e2000c101d32 */
[----:B------:R-:W-:-:S02]  /*1ed10*/  @!P5 LEA R2, P0, R224, R2, 0x1 ;  /* 0x00000002e002d211 */ /* 0x000fc400078008ff */
[-C--:B------:R-:W-:Y:S02]  /*1ed20*/  @P4 LEA.HI.X R15, R27, R3.reuse, R26, 0x1, P6 ;  /* 0x000000031b0f4211 */ /* 0x080fe400030f0c1a */
[----:B------:R-:W-:-:S05]  /*1ed30*/  @!P5 LEA.HI.X R3, R224, R3, R30, 0x1, P0 ;  /* 0x00000003e003d211 */ /* 0x000fca00000f0c1e */
[----:B------:R4:W-:Y:S04]  /*1ed40*/  @!P5 ST.E.128 desc[UR50][R2.64], RZ ;  /* 0x000000ff0200d985 */ /* 0x0009e8000c101d32 */
[----:B------:R4:W-:Y:S04]  /*1ed50*/  @P2 ST.E.128 desc[UR50][R12.64], RZ ;  /* 0x000000ff0c002985 */ /* 0x0009e8000c101d32 */
[----:B------:R4:W-:Y:S02]  /*1ed60*/  @P4 ST.E.128 desc[UR50][R14.64], RZ ;  /* 0x000000ff0e004985 */ /* 0x0009e4000c101d32 */
.L_x_3674:
[----:B------:R-:W-:Y:S05]  /*1ed70*/  BSYNC B0 ;  /* 0x0000000000007941 */ /* 0x000fea0003800000 */
.L_x_3667:
[----:B------:R-:W-:Y:S02]  /*1ed80*/  ULDC UR4, c[0x0][0xd3c] ;  /* 0x00034f0000047ab9 */ /* 0x000fe40000000800 */
[----:B---3--:R-:W-:-:S13]  /*1ed90*/  ISETP.GE.AND P0, PT, R155, UR4, PT ;  /* 0x000000049b007c0c */ /* 0x008fda000bf06270 */
[----:B------:R-:W-:Y:S05]  /*1eda0*/  @!P0 BRA `(.L_x_3682) ;  /* 0xfffffe2800108947 */ /* 0x000fea000383ffff */
[----:B------:R-:W-:Y:S05]  /*1edb0*/  BRA `(.L_x_3472) ;  /* 0x000000b0009c7947 */ /* 0x000fea0003800000 */
.L_x_3470:
        /* <DEDUP_REMOVED lines=18> */
.L_x_3683:
        /* <DEDUP_REMOVED lines=43> */
.L_x_3687:
        /* <DEDUP_REMOVED lines=39> */
.L_x_3685:
        /* <DEDUP_REMOVED lines=12> */
.L_x_3688:
        /* <DEDUP_REMOVED lines=63> */
.L_x_3689:
        /* <DEDUP_REMOVED lines=61> */
.L_x_3690:
[----:B01----:R-:W-:-:S05]  /*1fc80*/  LOP3.LUT R3, RZ, R2, RZ, 0x33, !PT ;  /* 0x00000002ff037212 */ /* 0x003fca00078e33ff */
[----:B------:R-:W-:-:S05]  /*1fc90*/  IMAD.IADD R2, R4, 0x1, R3 ;  /* 0x0000000104027824 */ /* 0x000fca00078e0203 */
[----:B------:R1:W-:Y:S01]  /*1fca0*/  STL [R1+0x4], R2 ;  /* 0x0000040201007387 */ /* 0x0003e20000100800 */
[----:B------:R-:W-:Y:S05]  /*1fcb0*/  BRA `(.L_x_3691) ;  /* 0x0000000000107947 */ /* 0x000fea0003800000 */
.L_x_3686:
[----:B------:R-:W-:Y:S01]  /*1fcc0*/  IMAD.U32 R2, RZ, RZ, UR6 ;  /* 0x00000006ff027e24 */ /* 0x000fe2000f8e00ff */
[----:B------:R0:W-:Y:S04]  /*1fcd0*/  STL [R1+0x4], RZ ;  /* 0x000004ff01007387 */ /* 0x0001e80000100800 */
[----:B------:R0:W-:Y:S04]  /*1fce0*/  STL [R1+0x8], RZ ;  /* 0x000008ff01007387 */ /* 0x0001e80000100800 */
[----:B------:R0:W-:Y:S02]  /*1fcf0*/  STL [R1], R2 ;  /* 0x0000000201007387 */ /* 0x0001e40000100800 */
.L_x_3691:
        /* <DEDUP_REMOVED lines=10> */
.L_x_3684:
        /* <DEDUP_REMOVED lines=13> */
[----:B------:R-:W-:Y:S01]  /*1fe70*/  ULDC.64 UR40, c[0x0][0x198] ;  /* 0x0000660000287ab9 */ /* 0x000fe20000000a00 */
[----:B------:R-:W-:Y:S01]  /*1fe80*/  LOP3.LUT R3, R0, 0x1f8, RZ, 0xc0, !PT ;  /* 0x000001f800037812 */ /* 0x000fe200078ec0ff */
[----:B01----:R-:W-:Y:S01]  /*1fe90*/  IMAD.SHL.U32 R2, R4, 0x8, RZ ;  /* 0x0000000804027824 */ /* 0x003fe200078e00ff */
[----:B------:R-:W-:Y:S01]  /*1fea0*/  LOP3.LUT R0, R0, 0x38, RZ, 0xc0, !PT ;  /* 0x0000003800007812 */ /* 0x000fe200078ec0ff */
[----:B------:R-:W-:Y:S01]  /*1feb0*/  ULDC UR38, c[0x0][0xc] ;  /* 0x0000030000267ab9 */ /* 0x000fe20000000800 */
[----:B------:R-:W-:Y:S01]  /*1fec0*/  LOP3.LUT R3, R3, 0x38, R6, 0x78, !PT ;  /* 0x0000003803037812 */ /* 0x000fe200078e7806 */
[----:B------:R-:W-:-:S03]  /*1fed0*/  IMAD.SHL.U32 R6, R6, 0x10, RZ ;  /* 0x0000001006067824 */ /* 0x000fc600078e00ff */
[----:B------:R-:W-:Y:S02]  /*1fee0*/  LOP3.LUT R3, R3, 0x200, R2, 0xf8, !PT ;  /* 0x0000020003037812 */ /* 0x000fe400078ef802 */
[----:B------:R-:W-:-:S04]  /*1fef0*/  SHF.R.U32.HI R2, RZ, 0x3, R4 ;  /* 0x00000003ff027819 */ /* 0x000fc80000011604 */
[----:B------:R-:W-:Y:S01]  /*1ff00*/  LOP3.LUT R4, R2, 0x70, R6, 0xf8, !PT ;  /* 0x0000007002047812 */ /* 0x000fe200078ef806 */
[----:B------:R-:W-:Y:S01]  /*1ff10*/  IMAD.MOV.U32 R2, RZ, RZ, 0x1 ;  /* 0x00000001ff027424 */ /* 0x000fe200078e00ff */
[C---:B------:R-:W-:Y:S01]  /*1ff20*/  LOP3.LUT R4, R0.reuse, 0x40, RZ, 0xfc, !PT ;  /* 0x0000004000047812 */ /* 0x040fe200078efcff */
[----:B--2---:R-:W-:Y:S01]  /*1ff30*/  ULEA UR4, UR5, UR4, 0x18 ;  /* 0x0000000405047291 */ /* 0x004fe2000f8ec03f */
        /* <DEDUP_REMOVED lines=9> */
[----:B------:R-:W-:Y:S04]  /*1ffd0*/  STL [R1+0x10], RZ ;  /* 0x000010ff01007387 */ /* 0x000fe80000100800 */
[----:B------:R0:W-:Y:S02]  /*1ffe0*/  STL [R1+0x1c], R2 ;  /* 0x00001c0201007387 */ /* 0x0001e40000100800 */
[C---:B0-----:R-:W-:Y:S02]  /*1fff0*/  LOP3.LUT R2, R0.reuse, 0xc0, RZ, 0xfc, !PT ;  /* 0x000000c000027812 */ /* 0x041fe400078efcff */
[C---:B------:R-:W-:Y:S02]  /*20000*/  LOP3.LUT R2, R0.reuse, 0x180, RZ, 0xfc, !PT ;  /* 0x0000018000027812 */ /* 0x040fe400078efcff */
[----:B------:R-:W-:-:S07]  /*20010*/  LOP3.LUT R0, R0, 0x1c0, RZ, 0xfc, !PT ;  /* 0x000001c000007812 */ /* 0x000fce00078efcff */
.L_x_3882:
[----:B------:R-:W2:Y:S01]  /*20020*/  LDL R14, [R1+0xc] ;  /* 0x00000c00010e7983 */ /* 0x000ea20000100800 */
[----:B------:R-:W-:Y:S05]  /*20030*/  YIELD ;  /* 0x0000000000007946 */ /* 0x000fea0003800000 */
[----:B------:R-:W-:Y:S01]  /*20040*/  ULDC.64 UR4, c[0x0][0xb20] ;  /* 0x0002c80000047ab9 */ /* 0x000fe20000000a00 */
[----:B01----:R-:W-:Y:S02]  /*20050*/  CS2R R6, SRZ ;  /* 0x0000000000067805 */ /* 0x003fe4000001ff00 */
[----:B------:R-:W-:Y:S01]  /*20060*/  ISETP.NE.U32.AND P0, PT, RZ, UR4, PT ;  /* 0x00000004ff007c0c */ /* 0x000fe2000bf05070 */
[----:B------:R-:W0:Y:S01]  /*20070*/  LDC.64 R12, c[0x0][0xaf8] ;  /* 0x0002be00ff0c7b82 */ /* 0x000e220000000a00 */
[----:B------:R-:W-:Y:S01]  /*20080*/  ULDC.64 UR6, c[0x0][0xb00] ;  /* 0x0002c00000067ab9 */ /* 0x000fe20000000a00 */
[----:B------:R-:W-:Y:S01]  /*20090*/  ULDC.64 UR8, c[0x0][0xb08] ;  /* 0x0002c20000087ab9 */ /* 0x000fe20000000a00 */
[----:B------:R-:W-:Y:S01]  /*200a0*/  ISETP.NE.AND.EX P0, PT, RZ, UR5, PT, P0 ;  /* 0x00000005ff007c0c */ /* 0x000fe2000bf05300 */
[----:B------:R-:W-:-:S04]  /*200b0*/  ULDC.64 UR4, c[0x0][0xb10] ;  /* 0x0002c40000047ab9 */ /* 0x000fc80000000a00 */
[----:B------:R-:W1:Y:S08]  /*200c0*/  LDC.64 R4, c[0x0][0xb00] ;  /* 0x0002c000ff047b82 */ /* 0x000e700000000a00 */
        /* <DEDUP_REMOVED lines=8> */
[----:B------:R-:W-:Y:S01]  /*20150*/  ISETP.NE.U32.AND P4, PT, RZ, UR8, PT ;  /* 0x00000008ff007c0c */ /* 0x000fe2000bf85070 */
[----:B---3--:R-:W-:Y:S01]  /*20160*/  IMAD.MOV.U32 R8, RZ, RZ, RZ ;  /* 0x000000ffff087224 */ /* 0x008fe200078e00ff */
[----:B------:R-:W-:Y:S01]  /*20170*/  ISETP.NE.U32.AND P1, PT, RZ, UR4, PT ;  /* 0x00000004ff007c0c */ /* 0x000fe2000bf25070 */
[----:B--2---:R-:W0:Y:S01]  /*20180*/  LDC.64 R2, c[0x0][0xb08] ;  /* 0x0002c200ff027b82 */ /* 0x004e220000000a00 */
[----:B------:R-:W-:-:S02]  /*20190*/  IMAD.MOV.U32 R0, RZ, RZ, RZ ;  /* 0x000000ffff007224 */ /* 0x000fc400078e00ff */
[----:B------:R-:W-:Y:S01]  /*201a0*/  ISETP.NE.AND.EX P3, PT, RZ, UR5, PT, P1 ;  /* 0x00000005ff007c0c */ /* 0x000fe2000bf65310 */
[----:B-1----:R-:W-:-:S04]  /*201b0*/  IMAD.WIDE R4, R14, 0x4, R4 ;  /* 0x000000040e047825 */ /* 0x002fc800078e0204 */
        /* <DEDUP_REMOVED lines=30> */
.L_x_3693:
        /* <DEDUP_REMOVED lines=16> */
.L_x_3694:
[----:B------:R-:W-:Y:S05]  /*204a0*/  @!P1 BRA `(.L_x_3695) ;  /* 0x00000000000c9947 */ /* 0x000fea0003800000 */
[----:B------:R-:W2:Y:S04]  /*204b0*/  LDG.E R7, desc[UR50][R4.64] ;  /* 0x0000003204077981 */ /* 0x000ea8000c1e1900 */
[----:B------:R-:W2:Y:S02]  /*204c0*/  LDG.E R4, desc[UR50][R4.64+0x4] ;  /* 0x0000043204047981 */ /* 0x000ea4000c1e1900 */
[----:B--2---:R-:W-:-:S07]  /*204d0*/  IMAD.IADD R7, R4, 0x1, -R7 ;  /* 0x0000000104077824 */ /* 0x004fce00078e0a07 */
.L_x_3695:
        /* <DEDUP_REMOVED lines=37> */
.L_x_3698:
[----:B------:R-:W-:-:S13]  /*20730*/  ISETP.NE.AND P0, PT, R3, 0x1, PT ;  /* 0x000000010300780c */ /* 0x000fda0003f05270 */
[----:B------:R-:W1:Y:S02]  /*20740*/  @P0 LDC.64 R4, c[0x0][0xae0] ;  /* 0x0002b800ff040b82 */ /* 0x000e640000000a00 */
[----:B-1----:R-:W-:-:S05]  /*20750*/  @P0 IMAD.HI.U32 R4, R2, R4, RZ ;  /* 0x0000000402040227 */ /* 0x002fca00078e00ff */
[----:B------:R-:W-:-:S07]  /*20760*/  @P0 SHF.R.U32.HI R2, RZ, R5, R4 ;  /* 0x00000005ff020219 */ /* 0x000fce0000011604 */
.L_x_3699:
[----:B------:R-:W-:Y:S05]  /*20770*/  BSYNC B0 ;  /* 0x0000000000007941 */ /* 0x000fea0003800000 */
.L_x_3697:
[----:B------:R-:W-:-:S05]  /*20780*/  IMAD R2, R2, R3, R3 ;  /* 0x0000000302027224 */ /* 0x000fca00078e0203 */
[----:B------:R-:W-:-:S07]  /*20790*/  VIMNMX R8, R8, R2, PT ;  /* 0x0000000208087248 */ /* 0x000fce0003fe0100 */
.L_x_3696:
        /* <DEDUP_REMOVED lines=25> */
.L_x_3702:
[----:B------:R-:W-:-:S13]  /*20930*/  ISETP.NE.AND P0, PT, R3, 0x1, PT ;  /* 0x000000010300780c */ /* 0x000fda0003f05270 */
[----:B------:R-:W1:Y:S02]  /*20940*/  @P0 LDC.64 R4, c[0x0][0xae0] ;  /* 0x0002b800ff040b82 */ /* 0x000e640000000a00 */
[----:B-1----:R-:W-:-:S05]  /*20950*/  @P0 IMAD.HI.U32 R4, R6, R4, RZ ;  /* 0x0000000406040227 */ /* 0x002fca00078e00ff */
[----:B------:R-:W-:-:S07]  /*20960*/  @P0 SHF.R.U32.HI R6, RZ, R5, R4 ;  /* 0x00000005ff060219 */ /* 0x000fce0000011604 */
.L_x_3703:
[----:B------:R-:W-:Y:S05]  /*20970*/  BSYNC B0 ;  /* 0x0000000000007941 */ /* 0x000fea0003800000 */
.L_x_3701:
[----:B------:R-:W-:-:S05]  /*20980*/  IMAD R3, R6, R3, RZ ;  /* 0x0000000306037224 */ /* 0x000fca00078e02ff */
[----:B------:R-:W-:-:S07]  /*20990*/  VIMNMX R2, R2, R3, !PT ;  /* 0x0000000302027248 */ /* 0x000fce0007fe0100 */
.L_x_3700:
        /* <DEDUP_REMOVED lines=41> */
.L_x_3705:
[----:B------:R-:W-:Y:S05]  /*20c30*/  BSYNC B0 ;  /* 0x0000000000007941 */ /* 0x000fea0003800000 */
.L_x_3704:
[-C--:B------:R-:W-:Y:S01]  /*20c40*/  IMAD R7, R13, R2.reuse, R7 ;  /* 0x000000020d077224 */ /* 0x080fe200078e0207 */
        /* <DEDUP_REMOVED lines=23> */
.L_x_3926:
[----:B--2---:R-:W-:Y:S02]  /*20dc0*/  ISETP.NE.AND P0, PT, R14, RZ, PT ;  /* 0x000000ff0e00720c */ /* 0x004fe40003f05270 */
[----:B------:R-:W-:-:S11]  /*20dd0*/  PLOP3.LUT P6, PT, PT, PT, PT, 0x8, 0x0 ;  /* 0x000000000000781c */ /* 0x000fd60003fce170 */
[----:B------:R-:W-:Y:S05]  /*20de0*/  @P0 BRA `(.L_x_3709) ;  /* 0x00000000000c0947 */ /* 0x000fea0003800000 */
[----:B------:R-:W-:-:S03]  /*20df0*/  UMOV UR4, 0xffffffff ;  /* 0xffffffff00047882 */ /* 0x000fc60000000000 */
[----:B------:R-:W-:Y:S05]  /*20e00*/  BRA.DIV UR4, `(.L_x_3710) ;  /* 0x0000009e04b07947 */ /* 0x000fea000b800000 */
[----:B------:R-:W-:-:S13]  /*20e10*/  ELECT P6, URZ, PT ;  /* 0x00000000003f782f */ /* 0x000fda00038c0000 */
.L_x_3709:
        /* <DEDUP_REMOVED lines=9> */
.L_x_3929:
[----:B------:R-:W-:Y:S05]  /*20eb0*/  BSYNC B1 ;  /* 0x0000000000017941 */ /* 0x000fea0003800000 */
.L_x_3711:
        /* <DEDUP_REMOVED lines=12> */
.L_x_3930:
[----:B------:R-:W-:Y:S05]  /*20f80*/  BSYNC B2 ;  /* 0x0000000000027941 */ /* 0x000fea0003800000 */
.L_x_3715:
        /* <DEDUP_REMOVED lines=9> */
.L_x_3718:
[----:B------:R-:W-:Y:S05]  /*21020*/  BSYNC B2 ;  /* 0x0000000000027941 */ /* 0x000fea0003800000 */
.L_x_3717:
        /* <DEDUP_REMOVED lines=13> */
.L_x_3719:
        /* <DEDUP_REMOVED lines=13> */
.L_x_3931:
[----:B------:R-:W-:Y:S05]  /*211d0*/  BSYNC B2 ;  /* 0x0000000000027941 */ /* 0x000fea0003800000 */
.L_x_3720:
        /* <DEDUP_REMOVED lines=11> */
.L_x_3723:
[----:B------:R-:W-:Y:S05]  /*21290*/  BSYNC B2 ;  /* 0x0000000000027941 */ /* 0x000fea0003800000 */
.L_x_3722:
        /* <DEDUP_REMOVED lines=10> */
.L_x_3724:
        /* <DEDUP_REMOVED lines=15> */
.L_x_3725:
        /* <DEDUP_REMOVED lines=15> */
.L_x_3726:
        /* <DEDUP_REMOVED lines=15> */
.L_x_3727:
        /* <DEDUP_REMOVED lines=15> */
.L_x_3728:
        /* <DEDUP_REMOVED lines=15> */
.L_x_3729:
        /* <DEDUP_REMOVED lines=15> */
.L_x_3730:
        /* <DEDUP_REMOVED lines=15> */
.L_x_3731:
        /* <DEDUP_REMOVED lines=10> */
.L_x_3714:
[----:B------:R-:W-:Y:S05]  /*21a70*/  BSYNC B1 ;  /* 0x0000000000017941 */ /* 0x000fea0003800000 */
.L_x_3713:
[----:B------:R-:W2:Y:S04]  /*21a80*/  LDL.LU R10, [R1+0x14] ;  /* 0x00001400010a7983 */ /* 0x000ea80000300800 */
[----:B------:R-:W3:Y:S01]  /*21a90*/  LDL.LU R8, [R1+0x20] ;  /* 0x0000200001087983 */ /* 0x000ee20000300800 */
[----:B-1----:R-:W-:Y:S01]  /*21aa0*/  VIADD R5, R9, 0xfffffffe ;  /* 0xfffffffe09057836 */ /* 0x002fe20000000000 */
        /* <DEDUP_REMOVED lines=10> */
.L_x_3751:
        /* <DEDUP_REMOVED lines=13> */
.L_x_3932:
[----:B------:R-:W-:Y:S05]  /*21c20*/  BSYNC B2 ;  /* 0x0000000000027941 */ /* 0x000fea0003800000 */
.L_x_3734:
        /* <DEDUP_REMOVED lines=9> */
.L_x_3737:
[----:B------:R-:W-:Y:S05]  /*21cc0*/  BSYNC B2 ;  /* 0x0000000000027941 */ /* 0x000fea0003800000 */
.L_x_3736:
        /* <DEDUP_REMOVED lines=12> */
.L_x_3738:
        /* <DEDUP_REMOVED lines=13> */
.L_x_3933:
[----:B------:R-:W-:Y:S05]  /*21e60*/  BSYNC B2 ;  /* 0x0000000000027941 */ /* 0x000fea0003800000 */
.L_x_3739:
        /* <DEDUP_REMOVED lines=11> */
.L_x_3742:
[----:B------:R-:W-:Y:S05]  /*21f20*/  BSYNC B2 ;  /* 0x0000000000027941 */ /* 0x000fea0003800000 */
.L_x_3741:
        /* <DEDUP_REMOVED lines=10> */
.L_x_3743:
        /* <DEDUP_REMOVED lines=15> */
.L_x_3744:
        /* <DEDUP_REMOVED lines=15> */
.L_x_3745:
        /* <DEDUP_REMOVED lines=15> */
.L_x_3746:
        /* <DEDUP_REMOVED lines=15> */
.L_x_3747:
        /* <DEDUP_REMOVED lines=15> */
.L_x_3748:
        /* <DEDUP_REMOVED lines=15> */
.L_x_3749:
        /* <DEDUP_REMOVED lines=15> */
.L_x_3750:
        /* <DEDUP_REMOVED lines=10> */
.L_x_3733:
[----:B------:R-:W-:Y:S05]  /*22700*/  BSYNC B1 ;  /* 0x0000000000017941 */ /* 0x000fea0003800000 */
.L_x_3732:
        /* <DEDUP_REMOVED lines=12> */
.L_x_3707:
[----:B------:R-:W-:Y:S05]  /*227d0*/  BSYNC B0 ;  /* 0x0000000000007941 */ /* 0x000fea0003800000 */
.L_x_3706:
[----:B-12---:R-:W2:Y:S01]  /*227e0*/  LDL R8, [R1+0x2c] ;  /* 0x00002c0001087983 */ /* 0x006ea20000100800 */
[----:B------:R-:W1:Y:S01]  /*227f0*/  LDC R0, c[0x0][0x448] ;  /* 0x00011200ff007b82 */ /* 0x000e620000000800 */
[----:B------:R-:W-:Y:S07]  /*22800*/  @!P0 WARPSYNC.ALL ;  /* 0x0000000000008948 */ /* 0x000fee0003800000 */
[----:B------:R-:W-:Y:S01]  /*22810*/  @!P0 BAR.SYNC.DEFER_BLOCKING 0xc, 0x180 ;  /* 0x0306000000008b1d */ /* 0x000fe20000010000 */
[----:B-1----:R-:W-:-:S13]  /*22820*/  ISETP.NE.AND P1, PT, R0, 0x1, PT ;  /* 0x000000010000780c */ /* 0x002fda0003f25270 */
[----:B------:R-:W1:Y:S08]  /*22830*/  @P1 LDC R0, c[0x0][0x44c] ;  /* 0x00011300ff001b82 */ /* 0x000e700000000800 */
[----:B------:R-:W3:Y:S01]  /*22840*/  @P1 LDC R3, c[0x0][0x450] ;  /* 0x00011400ff031b82 */ /* 0x000ee20000000800 */
[----:B--2---:R-:W-:-:S04]  /*22850*/  VIADD R2, R8, 0x3f ;  /* 0x0000003f08027836 */ /* 0x004fc80000000000 */
[----:B-1----:R-:W-:-:S05]  /*22860*/  @P1 IMAD.HI.U32 R0, R2, R0, RZ ;  /* 0x0000000002001227 */ /* 0x002fca00078e00ff */
[----:B---3--:R-:W-:-:S05]  /*22870*/  @P1 SHF.R.U32.HI R2, RZ, R3, R0 ;  /* 0x00000003ff021219 */ /* 0x008fca0000011600 */
[----:B------:R-:W-:Y:S02]  /*22880*/  IMAD.IADD R0, R20, 0x1, R2 ;  /* 0x0000000114007824 */ /* 0x000fe400078e0202 */
[----:B------:R-:W1:Y:S02]  /*22890*/  LDC.64 R2, c[0x0][0xad8] ;  /* 0x0002b600ff027b82 */ /* 0x000e640000000a00 */
[----:B-1----:R-:W-:Y:S01]  /*228a0*/  ISETP.GE.AND P2, PT, R3, 0x1, PT ;  /* 0x000000010300780c */ /* 0x002fe20003f46270 */
        /* <DEDUP_REMOVED lines=13> */
.L_x_3754:
[----:B------:R-:W-:-:S13]  /*22980*/  ISETP.NE.AND P0, PT, R3, 0x1, PT ;  /* 0x000000010300780c */ /* 0x000fda0003f05270 */
[----:B------:R-:W1:Y:S02]  /*22990*/  @P0 LDC.64 R6, c[0x0][0xae0] ;  /* 0x0002b800ff060b82 */ /* 0x000e640000000a00 */
[----:B-1----:R-:W-:-:S05]  /*229a0*/  @P0 IMAD.HI.U32 R6, R2, R6, RZ ;  /* 0x0000000602060227 */ /* 0x002fca00078e00ff */
[----:B------:R-:W-:-:S07]  /*229b0*/  @P0 SHF.R.U32.HI R2, RZ, R7, R6 ;  /* 0x00000007ff020219 */ /* 0x000fce0000011606 */
.L_x_3755:
[----:B------:R-:W-:Y:S05]  /*229c0*/  BSYNC B0 ;  /* 0x0000000000007941 */ /* 0x000fea0003800000 */
.L_x_3753:
[----:B------:R-:W-:-:S05]  /*229d0*/  IMAD R2, R2, R3, R3 ;  /* 0x0000000302027224 */ /* 0x000fca00078e0203 */
[----:B------:R-:W-:-:S07]  /*229e0*/  VIMNMX R5, R5, R2, PT ;  /* 0x0000000205057248 */ /* 0x000fce0003fe0100 */
.L_x_3752:
[----:B------:R-:W2:Y:S01]  /*229f0*/  LDL R7, [R1+0x74] ;  /* 0x0000740001077983 */ /* 0x000ea20000100800 */
[----:B------:R-:W1:Y:S01]  /*22a00*/  @P1 LDC R2, c[0x0][0x44c] ;  /* 0x00011300ff021b82 */ /* 0x000e620000000800 */
[----:B------:R-:W-:Y:S01]  /*22a10*/  IMAD.MOV.U32 R0, RZ, RZ, R8 ;  /* 0x000000ffff007224 */ /* 0x000fe200078e0008 */
[----:B------:R-:W-:Y:S01]  /*22a20*/  ULDC UR4, c[0x0][0xad4] ;  /* 0x0002b50000047ab9 */ /* 0x000fe20000000800 */
[----:B------:R-:W-:-:S05]  /*22a30*/  VIADD R5, R5, 0x3f ;  /* 0x0000003f05057836 */ /* 0x000fca0000000000 */
[----:B------:R-:W3:Y:S01]  /*22a40*/  @P1 LDC R6, c[0x0][0x450] ;  /* 0x00011400ff061b82 */ /* 0x000ee20000000800 */
[----:B-1----:R-:W-:-:S05]  /*22a50*/  @P1 IMAD.HI.U32 R2, R8, R2, RZ ;  /* 0x0000000208021227 */ /* 0x002fca00078e00ff */
[----:B---3--:R-:W-:-:S05]  /*22a60*/  @P1 SHF.R.U32.HI R0, RZ, R6, R2 ;  /* 0x00000006ff001219 */ /* 0x008fca0000011602 */
        /* <DEDUP_REMOVED lines=18> */
.L_x_3758:
[----:B------:R-:W-:-:S13]  /*22b90*/  ISETP.NE.AND P0, PT, R3, 0x1, PT ;  /* 0x000000010300780c */ /* 0x000fda0003f05270 */
[----:B------:R-:W1:Y:S02]  /*22ba0*/  @P0 LDC.64 R6, c[0x0][0xae0] ;  /* 0x0002b800ff060b82 */ /* 0x000e640000000a00 */
[----:B-1----:R-:W-:-:S05]  /*22bb0*/  @P0 IMAD.HI.U32 R6, R2, R6, RZ ;  /* 0x0000000602060227 */ /* 0x002fca00078e00ff */
[----:B------:R-:W-:-:S07]  /*22bc0*/  @P0 SHF.R.U32.HI R2, RZ, R7, R6 ;  /* 0x00000007ff020219 */ /* 0x000fce0000011606 */
.L_x_3759:
[----:B------:R-:W-:Y:S05]  /*22bd0*/  BSYNC B0 ;  /* 0x0000000000007941 */ /* 0x000fea0003800000 */
.L_x_3757:
[----:B------:R-:W-:-:S05]  /*22be0*/  IMAD R2, R2, R3, RZ ;  /* 0x0000000302027224 */ /* 0x000fca00078e02ff */
[----:B------:R-:W-:-:S07]  /*22bf0*/  VIMNMX R0, R0, R2, !PT ;  /* 0x0000000200007248 */ /* 0x000fce0007fe0100 */
.L_x_3756:
        /* <DEDUP_REMOVED lines=20> */
[----:B------:R-:W-:Y:S02]  /*22d40*/  IADD3 R6, R4, -0x1, R5 ;  /* 0xffffffff04067810 */ /* 0x000fe40007ffe005 */
[----:B------:R-:W-:-:S03]  /*22d50*/  IABS R2, R4 ;  /* 0x0000000400027213 */ /* 0x000fc60000000000 */
[----:B------:R-:W-:Y:S02]  /*22d60*/  IMAD.IADD R6, R6, 0x1, -R9 ;  /* 0x0000000106067824 */ /* 0x000fe400078e0a09 */
[----:B------:R-:W-:-:S03]  /*22d70*/  IMAD.MOV R2, RZ, RZ, -R2 ;  /* 0x000000ffff027224 */ /* 0x000fc600078e0a02 */
[----:B------:R-:W-:Y:S01]  /*22d80*/  IABS R3, R6 ;  /* 0x0000000600037213 */ /* 0x000fe20000000000 */
[----:B------:R-:W-:Y:S01]  /*22d90*/  IMAD.MOV.U32 R7, RZ, RZ, R2 ;  /* 0x000000ffff077224 */ /* 0x000fe200078e0002 */
        /* <DEDUP_REMOVED lines=13> */
.L_x_3761:
[----:B------:R-:W-:Y:S05]  /*22e70*/  BSYNC B0 ;  /* 0x0000000000007941 */ /* 0x000fea0003800000 */
.L_x_3760:
        /* <DEDUP_REMOVED lines=15> */
[----:B-1----:R-:W1:Y:S01]  /*22f70*/  LDC.64 R4, c[0x0][0xd60] ;  /* 0x00035800ff047b82 */ /* 0x002e620000000a00 */
[----:B------:R-:W2:Y:S02]  /*22f80*/  FLO.U32 R0, UR4 ;  /* 0x0000000400007d00 */ /* 0x000ea400080e0000 */
[----:B--2---:R-:W-:-:S06]  /*22f90*/  ISETP.EQ.U32.AND P0, PT, R0, R2, PT ;  /* 0x000000020000720c */ /* 0x004fcc0003f02070 */
[----:B------:R-:W1:Y:S07]  /*22fa0*/  POPC R2, UR4 ;  /* 0x0000000400027d09 */ /* 0x000e6e0008000000 */
[----:B-1----:R-:W2:Y:S04]  /*22fb0*/  @P0 ATOMG.E.ADD.STRONG.GPU PT, R2, desc[UR50][R4.64], R2 ;  /* 0x00000002040209a8 */ /* 0x002ea800081ee1f2 */
[----:B--2---:R1:W2:Y:S02]  /*22fc0*/  SHFL.IDX PT, R2, R2, R0, 0x1f ;  /* 0x00001f0002027589 */ /* 0x0042a400000e0000 */
[----:B-1----:R-:W1:Y:S02]  /*22fd0*/  S2R R0, SR_LTMASK ;  /* 0x0000000000007919 */ /* 0x002e640000003900 */
[----:B-1----:R-:W-:-:S06]  /*22fe0*/  LOP3.LUT R0, R0, UR4, RZ, 0xc0, !PT ;  /* 0x0000000400007c12 */ /* 0x002fcc000f8ec0ff */
[----:B------:R-:W2:Y:S02]  /*22ff0*/  POPC R0, R0 ;  /* 0x0000000000007309 */ /* 0x000ea40000000000 */
[----:B--2---:R-:W-:-:S05]  /*23000*/  IADD3 R0, R2, UR38, R0 ;  /* 0x0000002602007c10 */ /* 0x004fca000fffe000 */
[----:B------:R2:W-:Y:S01]  /*23010*/  STL [R1], R0 ;  /* 0x0000000001007387 */ /* 0x0005e20000100800 */
[----:B------:R-:W-:Y:S05]  /*23020*/  BRA `(.L_x_3764) ;  /* 0x0000005800987947 */ /* 0x000fea0003800000 */
.L_x_3763:
        /* <DEDUP_REMOVED lines=20> */
.L_x_3766:
[----:B------:R-:W-:Y:S05]  /*23170*/  BSYNC B6 ;  /* 0x0000000000067941 */ /* 0x000fea0003800000 */
.L_x_3765:
        /* <DEDUP_REMOVED lines=20> */
.L_x_3769:
        /* <DEDUP_REMOVED lines=15> */
.L_x_3768:
[----:B------:R-:W-:Y:S05]  /*233b0*/  BSYNC B6 ;  /* 0x0000000000067941 */ /* 0x000fea0003800000 */
.L_x_3767:
        /* <DEDUP_REMOVED lines=24> */
.L_x_3936:
        /* <DEDUP_REMOVED lines=9> */
.L_x_3939:
        /* <DEDUP_REMOVED lines=24> */
.L_x_3773:
[----:B------:R-:W4:Y:S04]  /*23750*/  LDL R0, [R1+0x10] ;  /* 0x0000100001007983 */ /* 0x000f280000100800 */
[----:B---3--:R-:W3:Y:S01]  /*23760*/  LDL R2, [R1+0x1c] ;  /* 0x00001c0001027983 */ /* 0x008ee20000100800 */
[----:B----4-:R-:W-:Y:S01]  /*23770*/  IMAD R0, R0, 0x8, R18 ;  /* 0x0000000800007824 */ /* 0x010fe200078e0212 */
[----:B---3--:R-:W-:-:S04]  /*23780*/  SHF.L.U32 R2, R2, 0x1f, RZ ;  /* 0x0000001f02027819 */ /* 0x008fc800000006ff */
[----:B------:R-:W3:Y:S02]  /*23790*/  SYNCS.PHASECHK.TRANS64.TRYWAIT P0, [R0+URZ+0x38840], R2 ;  /* 0x03884002000075a7 */ /* 0x000ee4000800017f */
[----:B---3--:R-:W-:Y:S05]  /*237a0*/  @!P0 BRA `(.L_x_3774) ;  /* 0x0000007800208947 */ /* 0x008fea0003800000 */
.L_x_3940:
        /* <DEDUP_REMOVED lines=11> */
.L_x_3775:
        /* <DEDUP_REMOVED lines=23> */
.L_x_3771:
        /* <DEDUP_REMOVED lines=34> */
.L_x_3777:
[----:B------:R-:W-:Y:S05]  /*23bf0*/  BSYNC B6 ;  /* 0x0000000000067941 */ /* 0x000fea0003800000 */
.L_x_3776:
[----:B------:R-:W3:Y:S01]  /*23c00*/  LDL R11, [R1+0x2c] ;  /* 0x00002c00010b7983 */ /* 0x000ee20000100800 */
[----:B--2---:R-:W2:Y:S01]  /*23c10*/  LDC R7, c[0x0][0x448] ;  /* 0x00011200ff077b82 */ /* 0x004ea20000000800 */
[----:B------:R-:W-:Y:S01]  /*23c20*/  ULDC.64 UR4, c[0x0][0x298] ;  /* 0x0000a60000047ab9 */ /* 0x000fe20000000a00 */
[----:B------:R-:W-:Y:S01]  /*23c30*/  ULDC.64 UR6, c[0x0][0x280] ;  /* 0x0000a00000067ab9 */ /* 0x000fe20000000a00 */
[----:B-1----:R-:W4:Y:S04]  /*23c40*/  LDL R4, [R1+0x58] ;  /* 0x0000580001047983 */ /* 0x002f280000100800 */
[----:B------:R-:W4:Y:S04]  /*23c50*/  LDL R9, [R1+0x38] ;  /* 0x0000380001097983 */ /* 0x000f280000100800 */
[----:B------:R-:W4:Y:S01]  /*23c60*/  LDL R8, [R1+0x60] ;  /* 0x0000600001087983 */ /* 0x000f220000100800 */
[----:B------:R-:W1:Y:S01]  /*23c70*/  S2R R2, SR_TID.X ;  /* 0x0000000000027919 */ /* 0x000e620000002100 */
[----:B------:R-:W0:Y:S02]  /*23c80*/  S2R R0, SR_TID.X ;  /* 0x0000000000007919 */ /* 0x000e240000002100 */
[----:B------:R-:W4:Y:S01]  /*23c90*/  LDL R6, [R1+0x40] ;  /* 0x0000400001067983 */ /* 0x000f220000100800 */
[----:B--2---:R-:W-:-:S13]  /*23ca0*/  ISETP.NE.AND P0, PT, R7, 0x1, PT ;  /* 0x000000010700780c */ /* 0x004fda0003f05270 */
[----:B------:R-:W2:Y:S01]  /*23cb0*/  @P0 LDC R3, c[0x0][0x450] ;  /* 0x00011400ff030b82 */ /* 0x000ea20000000800 */
[----:B-1----:R-:W-:-:S04]  /*23cc0*/  LOP3.LUT R2, R2, 0x7f, RZ, 0xc0, !PT ;  /* 0x0000007f02027812 */ /* 0x002fc800078ec0ff */
[----:B------:R-:W-:Y:S01]  /*23cd0*/  SHF.R.U32.HI R2, RZ, 0x3, R2 ;  /* 0x00000003ff027819 */ /* 0x000fe20000011602 */
[----:B0-----:R-:W-:-:S05]  /*23ce0*/  IMAD.SHL.U32 R0, R0, 0x10, RZ ;  /* 0x0000001000007824 */ /* 0x001fca00078e00ff */
[----:B------:R-:W-:Y:S02]  /*23cf0*/  LOP3.LUT R0, R2, 0x70, R0, 0xf8, !PT ;  /* 0x0000007002007812 */ /* 0x000fe400078ef800 */
[----:B------:R-:W0:Y:S03]  /*23d00*/  @P0 LDC R2, c[0x0][0x44c] ;  /* 0x00011300ff020b82 */ /* 0x000e260000000800 */
[----:B---3--:R-:W-:-:S04]  /*23d10*/  IMAD.IADD R5, R0, 0x1, R11 ;  /* 0x0000000100057824 */ /* 0x008fc800078e020b */
[----:B0-----:R-:W-:-:S04]  /*23d20*/  @P0 IMAD.HI.U32 R2, R5, R2, RZ ;  /* 0x0000000205020227 */ /* 0x001fc800078e00ff */
[----:B------:R-:W-:Y:S01]  /*23d30*/  IMAD.MOV.U32 R0, RZ, RZ, R5 ;  /* 0x000000ffff007224 */ /* 0x000fe200078e0005 */
[----:B--2---:R-:W-:Y:S01]  /*23d40*/  @P0 SHF.R.U32.HI R0, RZ, R3, R2 ;  /* 0x00000003ff000219 */ /* 0x004fe20000011602 */
[----:B----4-:R-:W-:-:S04]  /*23d50*/  IMAD R2, R4, UR4, RZ ;  /* 0x0000000404027c24 */ /* 0x010fc8000f8e02ff */
[C---:B------:R-:W-:Y:S02]  /*23d60*/  IMAD R4, R9.reuse, UR5, R2 ;  /* 0x0000000509047c24 */ /* 0x040fe4000f8e0202 */
        /* <DEDUP_REMOVED lines=76> */
.L_x_3949:
        /* <DEDUP_REMOVED lines=12> */
.L_x_3779:
        /* <DEDUP_REMOVED lines=37> */
.L_x_3781:
[----:B------:R-:W-:Y:S05]  /*24540*/  BSYNC B6 ;  /* 0x0000000000067941 */ /* 0x000fea0003800000 */
.L_x_3780:
        /* <DEDUP_REMOVED lines=41> */
[----:B------:R-:W-:Y:S01]  /*247e0*/  ULDC UR4, c[0x0][0x3b8] ;  /* 0x0000ee0000047ab9 */ /* 0x000fe20000000800 */
[----:B------:R-:W-:Y:S01]  /*247f0*/  IMAD.IADD R4, R3, 0x1, R4 ;  /* 0x0000000103047824 */ /* 0x000fe200078e0204 */
[----:B------:R-:W-:-:S04]  /*24800*/  ISETP.GE.AND P3, PT, R10, UR4, PT ;  /* 0x000000040a007c0c */ /* 0x000fc8000bf66270 */
[----:B------:R-:W-:Y:S01]  /*24810*/  LEA.HI.X R4, R2, UR5, R4, 0x1, P0 ;  /* 0x0000000502047c11 */ /* 0x000fe200080f0c04 */
[----:B0-----:R-:W-:Y:S01]  /*24820*/  IMAD.SHL.U32 R6, R6, 0x8, RZ ;  /* 0x0000000806067824 */ /* 0x001fe200078e00ff */
[----:B------:R-:W-:-:S04]  /*24830*/  SEL R5, RZ, 0x1, P3 ;  /* 0x00000001ff057807 */ /* 0x000fc80001800000 */
[----:B------:R-:W-:-:S03]  /*24840*/  LOP3.LUT R6, R6, 0x38, RZ, 0xc0, !PT ;  /* 0x0000003806067812 */ /* 0x000fc600078ec0ff */
[----:B------:R-:W-:Y:S02]  /*24850*/  @P3 LOP3.LUT R19, R19, 0x8, RZ, 0xfc, !PT ;  /* 0x0000000813133812 */ /* 0x000fe400078efcff */
[C---:B------:R-:W-:Y:S02]  /*24860*/  LOP3.LUT R8, R6.reuse, 0x80, RZ, 0xfc, !PT ;  /* 0x0000008006087812 */ /* 0x040fe400078efcff */
[----:B------:R-:W-:Y:S02]  /*24870*/  LOP3.LUT R6, R6, 0x40, RZ, 0xfc, !PT ;  /* 0x0000004006067812 */ /* 0x000fe400078efcff */
[----:B------:R-:W-:Y:S02]  /*24880*/  ISETP.GE.AND P2, PT, R8, UR4, PT ;  /* 0x0000000408007c0c */ /* 0x000fe4000bf46270 */
[----:B------:R-:W-:Y:S02]  /*24890*/  ISETP.GE.AND P1, PT, R6, UR4, PT ;  /* 0x0000000406007c0c */ /* 0x000fe4000bf26270 */
[----:B------:R-:W0:Y:S01]  /*248a0*/  S2R R6, SR_TID.X ;  /* 0x0000000000067919 */ /* 0x000e220000002100 */
[----:B------:R-:W-:-:S02]  /*248b0*/  LOP3.LUT R19, R19, 0xfffffffd, RZ, 0xc0, !PT ;  /* 0xfffffffd13137812 */ /* 0x000fc400078ec0ff */
[----:B------:R-:W-:Y:S02]  /*248c0*/  SEL R3, RZ, 0x4, P2 ;  /* 0x00000004ff037807 */ /* 0x000fe40001000000 */
[----:B------:R-:W-:-:S04]  /*248d0*/  SEL R2, RZ, 0x2, P1 ;  /* 0x00000002ff027807 */ /* 0x000fc80000800000 */
        /* <DEDUP_REMOVED lines=38> */
[----:B------:R-:W-:-:S04]  /*24b40*/  @P1 LOP3.LUT R19, R19, 0x10000, RZ, 0xfc, !PT ;  /* 0x0001000013131812 */ /* 0x000fc800078efcff */
[C---:B------:R-:W-:Y:S02]  /*24b50*/  LOP3.LUT P1, RZ, R19.reuse, 0x8, RZ, 0xc0, !PT ;  /* 0x0000000813ff7812 */ /* 0x040fe4000782c0ff */
[C---:B------:R-:W-:Y:S02]  /*24b60*/  LOP3.LUT P4, RZ, R19.reuse, 0x2, RZ, 0xc0, !PT ;  /* 0x0000000213ff7812 */ /* 0x040fe4000788c0ff */
[----:B------:R-:W-:Y:S01]  /*24b70*/  LOP3.LUT R19, R19, 0xffffbfff, RZ, 0xc0, !PT ;  /* 0xffffbfff13137812 */ /* 0x000fe200078ec0ff */
[----:B------:R-:W0:Y:S02]  /*24b80*/  S2R R12, SR_TID.X ;  /* 0x00000000000c7919 */ /* 0x000e240000002100 */
[----:B0-----:R-:W-:-:S05]  /*24b90*/  IMAD.SHL.U32 R12, R12, 0x8, RZ ;  /* 0x000000080c0c7824 */ /* 0x001fca00078e00ff */
[----:B------:R-:W-:Y:S01]  /*24ba0*/  LOP3.LUT R12, R12, 0x38, RZ, 0xc0, !PT ;  /* 0x000000380c0c7812 */ /* 0x000fe200078ec0ff */
[----:B------:R-:W-:Y:S04]  /*24bb0*/  SHFL.IDX PT, R14, R0, 0x1, 0x181f ;  /* 0x00381f00000e7f89 */ /* 0x000fe800000e0000 */
        /* <DEDUP_REMOVED lines=80> */
.L_x_3959:
        /* <DEDUP_REMOVED lines=30> */
.L_x_3784:
[----:B------:R-:W-:Y:S05]  /*252a0*/  BSYNC B0 ;  /* 0x0000000000007941 */ /* 0x000fea0003800000 */
.L_x_3783:
[----:B------:R-:W-:Y:S01]  /*252b0*/  NOP ;  /* 0x0000000000007918 */ /* 0x000fe20000000000 */
[----:B------:R-:W-:-:S13]  /*252c0*/  PLOP3.LUT P0, PT, PT, PT, PT, 0x80, 0x0 ;  /* 0x000000000000781c */ /* 0x000fda0003f0f070 */
.L_x_3785:
        /* <DEDUP_REMOVED lines=18> */
.L_x_3960:
[----:B------:R-:W-:Y:S05]  /*253f0*/  BSYNC B0 ;  /* 0x0000000000007941 */ /* 0x000fea0003800000 */
.L_x_3786:
        /* <DEDUP_REMOVED lines=13> */
.L_x_3961:
[----:B------:R-:W-:Y:S05]  /*254d0*/  BSYNC B1 ;  /* 0x0000000000017941 */ /* 0x000fea0003800000 */
.L_x_3790:
        /* <DEDUP_REMOVED lines=9> */
.L_x_3793:
[----:B------:R-:W-:Y:S05]  /*25570*/  BSYNC B1 ;  /* 0x0000000000017941 */ /* 0x000fea0003800000 */
.L_x_3792:
        /* <DEDUP_REMOVED lines=13> */
.L_x_3794:
        /* <DEDUP_REMOVED lines=15> */
.L_x_3795:
        /* <DEDUP_REMOVED lines=15> */
.L_x_3796:
        /* <DEDUP_REMOVED lines=15> */
.L_x_3797:
        /* <DEDUP_REMOVED lines=15> */
.L_x_3798:
        /* <DEDUP_REMOVED lines=15> */
.L_x_3799:
        /* <DEDUP_REMOVED lines=15> */
.L_x_3800:
        /* <DEDUP_REMOVED lines=15> */
.L_x_3801:
        /* <DEDUP_REMOVED lines=10> */
.L_x_3789:
[----:B------:R-:W-:Y:S05]  /*25d80*/  BSYNC B0 ;  /* 0x0000000000007941 */ /* 0x000fea0003800000 */
.L_x_3788:
        /* <DEDUP_REMOVED lines=61> */
.L_x_3808:
        /* <DEDUP_REMOVED lines=8> */
.L_x_3962:
[----:B------:R-:W-:Y:S05]  /*261e0*/  BSYNC B3 ;  /* 0x0000000000037941 */ /* 0x000fea0003800000 */
.L_x_3809:
        /* <DEDUP_REMOVED lines=9> */
.L_x_3812:
[----:B------:R-:W-:Y:S05]  /*26280*/  BSYNC B3 ;  /* 0x0000000000037941 */ /* 0x000fea0003800000 */
.L_x_3811:
        /* <DEDUP_REMOVED lines=13> */
.L_x_3813:
        /* <DEDUP_REMOVED lines=13> */
.L_x_3963:
[----:B------:R-:W-:Y:S05]  /*26430*/  BSYNC B3 ;  /* 0x0000000000037941 */ /* 0x000fea0003800000 */
.L_x_3814:
        /* <DEDUP_REMOVED lines=11> */
.L_x_3817:
[----:B------:R-:W-:Y:S05]  /*264f0*/  BSYNC B3 ;  /* 0x0000000000037941 */ /* 0x000fea0003800000 */
.L_x_3816:
        /* <DEDUP_REMOVED lines=10> */
.L_x_3818:
        /* <DEDUP_REMOVED lines=15> */
.L_x_3819:
        /* <DEDUP_REMOVED lines=15> */
.L_x_3820:
        /* <DEDUP_REMOVED lines=15> */
.L_x_3821:
        /* <DEDUP_REMOVED lines=15> */
.L_x_3822:
        /* <DEDUP_REMOVED lines=15> */
.L_x_3823:
        /* <DEDUP_REMOVED lines=15> */
.L_x_3824:
        /* <DEDUP_REMOVED lines=15> */
.L_x_3825:
        /* <DEDUP_REMOVED lines=10> */
.L_x_3807:
[----:B------:R-:W-:Y:S05]  /*26cd0*/  BSYNC B1 ;  /* 0x0000000000017941 */ /* 0x000fea0003800000 */
.L_x_3806:
[----:B------:R-:W2:Y:S02]  /*26ce0*/  LDL.LU R5, [R1+0x4c] ;  /* 0x00004c0001057983 */ /* 0x000ea40000300800 */
[----:B--2---:R-:W-:-:S07]  /*26cf0*/  VIADD R0, R5, 0xfffffffd ;  /* 0xfffffffd05007836 */ /* 0x004fce0000000000 */
.L_x_3805:
[----:B------:R-:W-:Y:S05]  /*26d00*/  BSYNC B2 ;  /* 0x0000000000027941 */ /* 0x000fea0003800000 */
.L_x_3804:
[----:B------:R-:W-:-:S05]  /*26d10*/  VIADD R8, R8, 0xfffffffe ;  /* 0xfffffffe08087836 */ /* 0x000fca0000000000 */
[----:B------:R-:W-:-:S13]  /*26d20*/  ISETP.NE.AND P0, PT, R8, R4, PT ;  /* 0x000000040800720c */ /* 0x000fda0003f05270 */
[----:B------:R-:W-:Y:S05]  /*26d30*/  @!P0 BRA `(.L_x_3803) ;  /* 0x0000001800e08947 */ /* 0x000fea0003800000 */
.L_x_3866:
        /* <DEDUP_REMOVED lines=35> */
.L_x_3828:
        /* <DEDUP_REMOVED lines=8> */
.L_x_3964:
[----:B------:R-:W-:Y:S05]  /*26ff0*/  BSYNC B2 ;  /* 0x0000000000027941 */ /* 0x000fea0003800000 */
.L_x_3829:
        /* <DEDUP_REMOVED lines=9> */
.L_x_3832:
[----:B------:R-:W-:Y:S05]  /*27090*/  BSYNC B2 ;  /* 0x0000000000027941 */ /* 0x000fea0003800000 */
.L_x_3831:
        /* <DEDUP_REMOVED lines=12> */
.L_x_3833:
        /* <DEDUP_REMOVED lines=13> */
.L_x_3965:
[----:B------:R-:W-:Y:S05]  /*27230*/  BSYNC B2 ;  /* 0x0000000000027941 */ /* 0x000fea0003800000 */
.L_x_3834:
        /* <DEDUP_REMOVED lines=11> */
.L_x_3837:
[----:B------:R-:W-:Y:S05]  /*272f0*/  BSYNC B2 ;  /* 0x0000000000027941 */ /* 0x000fea0003800000 */
.L_x_3836:
[----:B------:R-:W-:Y:S01]  /*27300*/  R2UR UR10, R10 ;  /* 0x000000000a0a72ca */ /* 0x000fe200000e0000 */
[----:B01----:R-:W-:Y:S01]  /*27310*/  IMAD R2, R7, 0x10000, R18 ;  /* 0x0001000007027824 */ /* 0x003fe200078e0212 */
[----:B------:R-:W-:Y:S01]  /*27320*/  R2UR UR6, R8 ;  /* 0x00000000080672ca */ /* 0x000fe200000e0000 */
[----:B------:R-:W-:Y:S01]  /*27330*/  UIADD3 UR4, UP0, UR40, 0x470, URZ ;  /* 0x0000047028047890 */ /* 0x000fe2000ff1e03f */
[----:B------:R-:W-:Y:S01]  /*27340*/  R2UR UR7, R9 ;  /* 0x00000000090772ca */ /* 0x000fe200000e0000 */
[----:B------:R-:W-:Y:S01]  /*27350*/  VIADD R3, R3, 0x38850 ;  /* 0x0003885003037836 */ /* 0x000fe20000000000 */
[----:B------:R-:W-:Y:S01]  /*27360*/  PLOP3.LUT P0, PT, PT, PT, PT, 0x80, 0x0 ;  /* 0x000000000000781c */ /* 0x000fe20003f0f070 */
[----:B------:R-:W-:Y:S01]  /*27370*/  VIADD R5, R2, 0x400 ;  /* 0x0000040002057836 */ /* 0x000fe20000000000 */
[----:B------:R-:W-:-:S12]  /*27380*/  UIADD3.X UR5, URZ, UR41, URZ, UP0, !UPT ;  /* 0x000000293f057290 */ /* 0x000fd800087fe43f */
.L_x_3838:
        /* <DEDUP_REMOVED lines=15> */
.L_x_3839:
        /* <DEDUP_REMOVED lines=15> */
.L_x_3840:
        /* <DEDUP_REMOVED lines=15> */
.L_x_3841:
        /* <DEDUP_REMOVED lines=15> */
.L_x_3842:
        /* <DEDUP_REMOVED lines=15> */
.L_x_3843:
        /* <DEDUP_REMOVED lines=15> */
.L_x_3844:
        /* <DEDUP_REMOVED lines=15> */
.L_x_3845:
        /* <DEDUP_REMOVED lines=10> */
.L_x_3827:
[----:B------:R-:W-:Y:S05]  /*27ac0*/  BSYNC B1 ;  /* 0x0000000000017941 */ /* 0x000fea0003800000 */
.L_x_3826:
        /* <DEDUP_REMOVED lines=35> */
.L_x_3848:
        /* <DEDUP_REMOVED lines=8> */
.L_x_3966:
[----:B------:R-:W-:Y:S05]  /*27d80*/  BSYNC B2 ;  /* 0x0000000000027941 */ /* 0x000fea0003800000 */
.L_x_3849:
        /* <DEDUP_REMOVED lines=9> */
.L_x_3852:
[----:B------:R-:W-:Y:S05]  /*27e20*/  BSYNC B2 ;  /* 0x0000000000027941 */ /* 0x000fea0003800000 */
.L_x_3851:
        /* <DEDUP_REMOVED lines=13> */
.L_x_3853:
        /* <DEDUP_REMOVED lines=13> */
.L_x_3967:
[----:B------:R-:W-:Y:S05]  /*27fd0*/  BSYNC B2 ;  /* 0x0000000000027941 */ /* 0x000fea0003800000 */
.L_x_3854:
        /* <DEDUP_REMOVED lines=11> */
.L_x_3857:
[----:B------:R-:W-:Y:S05]  /*28090*/  BSYNC B2 ;  /* 0x0000000000027941 */ /* 0x000fea0003800000 */
.L_x_3856:
        /* <DEDUP_REMOVED lines=10> */
.L_x_3858:
        /* <DEDUP_REMOVED lines=15> */
.L_x_3859:
        /* <DEDUP_REMOVED lines=15> */
.L_x_3860:
        /* <DEDUP_REMOVED lines=15> */
.L_x_3861:
        /* <DEDUP_REMOVED lines=15> */
.L_x_3862:
        /* <DEDUP_REMOVED lines=15> */
.L_x_3863:
        /* <DEDUP_REMOVED lines=15> */
.L_x_3864:
        /* <DEDUP_REMOVED lines=15> */
.L_x_3865:
        /* <DEDUP_REMOVED lines=10> */
.L_x_3847:
[----:B------:R-:W-:Y:S05]  /*28870*/  BSYNC B1 ;  /* 0x0000000000017941 */ /* 0x000fea0003800000 */
.L_x_3846:
[----:B------:R-:W2:Y:S01]  /*28880*/  LDL R5, [R1+0x28] ;  /* 0x0000280001057983 */ /* 0x000ea20000100800 */
[----:B------:R-:W-:Y:S01]  /*28890*/  VIADD R0, R0, 0xfffffffe ;  /* 0xfffffffe00007836 */ /* 0x000fe20000000000 */
[----:B--2---:R-:W-:-:S13]  /*288a0*/  ISETP.GT.AND P0, PT, R6, R5, PT ;  /* 0x000000050600720c */ /* 0x004fda0003f04270 */
[----:B------:R-:W-:Y:S05]  /*288b0*/  @P0 BRA `(.L_x_3866) ;  /* 0xffffffe400200947 */ /* 0x000fea000383ffff */
.L_x_3803:
[----:B------:R-:W-:Y:S05]  /*288c0*/  BSYNC B0 ;  /* 0x0000000000007941 */ /* 0x000fea0003800000 */
.L_x_3802:
        /* <DEDUP_REMOVED lines=25> */
.L_x_3868:
[----:B------:R-:W-:Y:S05]  /*28a60*/  BSYNC B0 ;  /* 0x0000000000007941 */ /* 0x000fea0003800000 */
.L_x_3867:
[----:B------:R-:W-:-:S05]  /*28a70*/  SEL R0, R0, RZ, P0 ;  /* 0x000000ff00007207 */ /* 0x000fca0000000000 */
[----:B------:R3:W-:Y:S02]  /*28a80*/  STL [R1+0x10], R0 ;  /* 0x0000100001007387 */ /* 0x0007e40000100800 */
.L_x_3764:
[----:B------:R-:W-:Y:S05]  /*28a90*/  BSYNC B7 ;  /* 0x0000000000077941 */ /* 0x000fea0003800000 */
.L_x_3762:
[----:B------:R-:W-:-:S13]  /*28aa0*/  LOP3.LUT P0, RZ, R19, 0x40, RZ, 0xc0, !PT ;  /* 0x0000004013ff7812 */ /* 0x000fda000780c0ff */
[----:B------:R-:W-:Y:S05]  /*28ab0*/  @!P0 BRA `(.L_x_3869) ;  /* 0x00000000002c8947 */ /* 0x000fea0003800000 */
[----:B------:R-:W-:Y:S05]  /*28ac0*/  WARPSYNC.ALL ;  /* 0x0000000000007948 */ /* 0x000fea0003800000 */
[----:B------:R-:W4:Y:S08]  /*28ad0*/  S2UR UR5, SR_CgaCtaId ;  /* 0x00000000000579c3 */ /* 0x000f300000008800 */
[----:B------:R-:W-:Y:S06]  /*28ae0*/  BAR.SYNC.DEFER_BLOCKING 0x5, 0x180 ;  /* 0x0146000000007b1d */ /* 0x000fec0000010000 */
[----:B------:R-:W-:-:S02]  /*28af0*/  UMOV UR4, 0x400 ;  /* 0x0000040000047882 */ /* 0x000fc40000000000 */
[----:B----4-:R-:W-:-:S06]  /*28b00*/  ULEA UR4, UR5, UR4, 0x18 ;  /* 0x0000000405047291 */ /* 0x010fcc000f8ec03f */
[----:B------:R-:W-:-:S05]  /*28b10*/  IMAD.U32 R18, RZ, RZ, UR4 ;  /* 0x00000004ff127e24 */ /* 0x000fca000f8e00ff */
[----:B-1----:R-:W1:Y:S04]  /*28b20*/  LDS.128 R4, [R18+0x388d0] ;  /* 0x0388d00012047984 */ /* 0x002e680000000c00 */
[----:B-1----:R1:W-:Y:S04]  /*28b30*/  STL.64 [R1], R4 ;  /* 0x0000000401007387 */ /* 0x0023e80000100a00 */
[----:B------:R1:W-:Y:S01]  /*28b40*/  STL.64 [R1+0x8], R6 ;  /* 0x0000080601007387 */ /* 0x0003e20000100a00 */
[----:B------:R-:W-:Y:S06]  /*28b50*/  BAR.ARV 0x4, 0x180 ;  /* 0x0106000000007b1d */ /* 0x000fec0000002000 */
[----:B------:R-:W-:Y:S05]  /*28b60*/  BRA `(.L_x_3870) ;  /* 0x0000001000347947 */ /* 0x000fea0003800000 */
.L_x_3869:
[----:B------:R-:W4:Y:S01]  /*28b70*/  S2R R16, SR_TID.X ;  /* 0x0000000000107919 */ /* 0x000f220000002100 */
[----:B------:R-:W-:Y:S01]  /*28b80*/  UMOV UR4, 0xffffffff ;  /* 0xffffffff00047882 */ /* 0x000fe20000000000 */
[----:B----4-:R-:W-:-:S04]  /*28b90*/  LOP3.LUT R16, R16, 0x1f, RZ, 0xc0, !PT ;  /* 0x0000001f10107812 */ /* 0x010fc800078ec0ff */
[----:B------:R-:W-:Y:S01]  /*28ba0*/  ISETP.NE.AND P0, PT, R16, 0x1f, PT ;  /* 0x0000001f1000780c */ /* 0x000fe20003f05270 */
[----:B------:R-:W-:-:S12]  /*28bb0*/  BRA.DIV UR4, `(.L_x_3871) ;  /* 0x0000003604f47947 */ /* 0x000fd8000b800000 */
[----:B--2---:R-:W0:Y:S01]  /*28bc0*/  LDL.LU R2, [R1] ;  /* 0x0000000001027983 */ /* 0x004e220000300800 */
[----:B------:R-:W-:-:S03]  /*28bd0*/  ULDC UR4, c[0x0][0xd3c] ;  /* 0x00034f0000047ab9 */ /* 0x000fc60000000800 */
[----:B-1----:R-:W3:Y:S01]  /*28be0*/  LDL R3, [R1+0xc] ;  /* 0x00000c0001037983 */ /* 0x002ee20000100800 */
[----:B0-----:R-:W-:Y:S02]  /*28bf0*/  IMAD.MOV.U32 R10, RZ, RZ, R2 ;  /* 0x000000ffff0a7224 */ /* 0x001fe400078e0002 */
[----:B---3--:R-:W-:-:S05]  /*28c00*/  IMAD.IADD R0, R3, 0x1, R16 ;  /* 0x0000000103007824 */ /* 0x008fca00078e0210 */
        /* <DEDUP_REMOVED lines=36> */
.L_x_3977:
[----:B------:R-:W-:Y:S02]  /*28e50*/  ULDC UR4, c[0x0][0xd38] ;  /* 0x00034e0000047ab9 */ /* 0x000fe40000000800 */
[----:B------:R-:W-:-:S04]  /*28e60*/  IMAD.U32 R2, RZ, RZ, UR4 ;  /* 0x00000004ff027e24 */ /* 0x000fc8000f8e00ff */
[----:B-1----:R-:W-:-:S04]  /*28e70*/  IMAD R9, R9, R2, RZ ;  /* 0x0000000209097224 */ /* 0x002fc800078e02ff */
[----:B------:R-:W-:-:S05]  /*28e80*/  IMAD.IADD R4, R4, 0x1, R9 ;  /* 0x0000000104047824 */ /* 0x000fca00078e0209 */
[----:B------:R-:W-:-:S13]  /*28e90*/  ISETP.GT.AND P6, PT, R4, R5, PT ;  /* 0x000000050400720c */ /* 0x000fda0003fc4270 */
[----:B------:R-:W-:Y:S05]  /*28ea0*/  @P6 BRA `(.L_x_3872) ;  /* 0x0000000000ac6947 */ /* 0x000fea0003800000 */
.L_x_3875:
        /* <DEDUP_REMOVED lines=37> */
.L_x_3985:
[----:B------:R-:W-:Y:S02]  /*29100*/  ULDC UR4, c[0x0][0xd38] ;  /* 0x00034e0000047ab9 */ /* 0x000fe40000000800 */
[----:B------:R-:W-:-:S04]  /*29110*/  IMAD.U32 R2, RZ, RZ, UR4 ;  /* 0x00000004ff027e24 */ /* 0x000fc8000f8e00ff */
[----:B-1----:R-:W-:-:S04]  /*29120*/  IMAD R9, R9, R2, RZ ;  /* 0x0000000209097224 */ /* 0x002fc800078e02ff */
[----:B------:R-:W-:-:S05]  /*29130*/  IMAD.IADD R4, R9, 0x1, R4 ;  /* 0x0000000109047824 */ /* 0x000fca00078e0204 */
[----:B------:R-:W-:-:S13]  /*29140*/  ISETP.GT.AND P6, PT, R4, R5, PT ;  /* 0x000000050400720c */ /* 0x000fda0003fc4270 */
[----:B------:R-:W-:Y:S05]  /*29150*/  @!P6 BRA `(.L_x_3875) ;  /* 0xfffffffc0054e947 */ /* 0x000fea000383ffff */
.L_x_3872:
        /* <DEDUP_REMOVED lines=12> */
.L_x_3990:
[----:B------:R-:W-:-:S13]  /*29220*/  ISETP.NE.AND P0, PT, R3, RZ, PT ;  /* 0x000000ff0300720c */ /* 0x000fda0003f05270 */
[----:B------:R-:W-:Y:S05]  /*29230*/  @!P0 BRA `(.L_x_3877) ;  /* 0x0000000000148947 */ /* 0x000fea0003800000 */
[----:B------:R-:W-:Y:S01]  /*29240*/  UMOV UR4, 0xffffffff ;  /* 0xffffffff00047882 */ /* 0x000fe20000000000 */
[----:B-1----:R-:W-:Y:S02]  /*29250*/  VIADD R4, R4, 0xffffffff ;  /* 0xffffffff04047836 */ /* 0x002fe40000000000 */
[----:B------:R-:W-:Y:S05]  /*29260*/  BRA.DIV UR4, `(.L_x_3878) ;  /* 0x0000003a04e87947 */ /* 0x000fea000b800000 */
[----:B------:R1:W3:Y:S02]  /*29270*/  SHFL.IDX PT, R4, R7, R4, 0x1f ;  /* 0x00001f0407047589 */ /* 0x0002e400000e0000 */
.L_x_3993:
[----:B---3--:R-:W-:-:S07]  /*29280*/  IMAD.MOV.U32 R8, RZ, RZ, R4 ;  /* 0x000000ffff087224 */ /* 0x008fce00078e0004 */
.L_x_3877:
[----:B------:R-:W-:Y:S01]  /*29290*/  IMAD R3, R8, R2, R9 ;  /* 0x0000000208037224 */ /* 0x000fe200078e0209 */
[----:B------:R-:W-:-:S03]  /*292a0*/  ISETP.NE.AND P0, PT, R6, 0x1, PT ;  /* 0x000000010600780c */ /* 0x000fc60003f05270 */
[----:B01----:R-:W-:Y:S01]  /*292b0*/  IMAD.IADD R7, R5, 0x1, -R3 ;  /* 0x0000000105077824 */ /* 0x003fe200078e0a03 */
[----:B------:R0:W-:Y:S09]  /*292c0*/  STL [R1], R3 ;  /* 0x0000000301007387 */ /* 0x0001f20000100800 */
[----:B------:R-:W-:Y:S05]  /*292d0*/  @!P0 BRA `(.L_x_3879) ;  /* 0x0000000000e48947 */ /* 0x000fea0003800000 */
[----:B------:R-:W-:-:S04]  /*292e0*/  IABS R4, R0 ;  /* 0x0000000000047213 */ /* 0x000fc80000000000 */
[----:B------:R-:W1:Y:S08]  /*292f0*/  I2F.RP R2, R4 ;  /* 0x0000000400027306 */ /* 0x000e700000209400 */
        /* <DEDUP_REMOVED lines=55> */
.L_x_3879:
[----:B0-----:R-:W3:Y:S01]  /*29670*/  LDL R3, [R1+0xc] ;  /* 0x00000c0001037983 */ /* 0x001ee20000100800 */
[----:B------:R-:W3:Y:S02]  /*29680*/  LDC.64 R4, c[0x0][0xd90] ;  /* 0x00036400ff047b82 */ /* 0x000ee40000000a00 */
        /* <DEDUP_REMOVED lines=61> */
.L_x_3880:
[----:B------:R-:W-:-:S05]  /*29a60*/  LOP3.LUT R7, RZ, R7, RZ, 0x33, !PT ;  /* 0x00000007ff077212 */ /* 0x000fca00078e33ff */
[----:B------:R-:W-:-:S05]  /*29a70*/  IMAD.IADD R0, R0, 0x1, R7 ;  /* 0x0000000100007824 */ /* 0x000fca00078e0207 */
[----:B------:R3:W-:Y:S01]  /*29a80*/  STL [R1+0x4], R0 ;  /* 0x0000040001007387 */ /* 0x0007e20000100800 */
[----:B------:R-:W-:Y:S05]  /*29a90*/  BRA `(.L_x_3881) ;  /* 0x0000000000287947 */ /* 0x000fea0003800000 */
.L_x_3873:
        /* <DEDUP_REMOVED lines=10> */
.L_x_3881:
[----:B-1--4-:R-:W4:Y:S04]  /*29b40*/  LDL R2, [R1+0xc] ;  /* 0x00000c0001027983 */ /* 0x012f280000100800 */
[----:B0-----:R-:W5:Y:S04]  /*29b50*/  LDL R3, [R1+0x8] ;  /* 0x0000080001037983 */ /* 0x001f680000100800 */
[----:B------:R-:W2:Y:S04]  /*29b60*/  LDL R5, [R1+0x4] ;  /* 0x0000040001057983 */ /* 0x000ea80000100800 */
[----:B------:R-:W2:Y:S01]  /*29b70*/  LDL R4, [R1] ;  /* 0x0000000001047983 */ /* 0x000ea20000100800 */
[----:B---3--:R-:W0:Y:S01]  /*29b80*/  S2R R0, SR_TID.X ;  /* 0x0000000000007919 */ /* 0x008e220000002100 */
[----:B------:R-:W-:Y:S05]  /*29b90*/  WARPSYNC.ALL ;  /* 0x0000000000007948 */ /* 0x000fea0003800000 */
[----:B0-----:R-:W-:Y:S01]  /*29ba0*/  LOP3.LUT R0, R0, 0x1f, RZ, 0xc0, !PT ;  /* 0x0000001f00007812 */ /* 0x001fe200078ec0ff */
[----:B------:R-:W-:Y:S03]  /*29bb0*/  BAR.SYNC.DEFER_BLOCKING 0x4, 0x180 ;  /* 0x0106000000007b1d */ /* 0x000fe60000010000 */
[----:B------:R-:W-:-:S13]  /*29bc0*/  ISETP.NE.AND P0, PT, R0, RZ, PT ;  /* 0x000000ff0000720c */ /* 0x000fda0003f05270 */
[----:B------:R-:W0:Y:S01]  /*29bd0*/  @!P0 S2R R0, SR_CgaCtaId ;  /* 0x0000000000008919 */ /* 0x000e220000008800 */
[----:B----4-:R-:W-:Y:S01]  /*29be0*/  IMAD.MOV.U32 R7, RZ, RZ, R2 ;  /* 0x000000ffff077224 */ /* 0x010fe200078e0002 */
[----:B------:R-:W-:Y:S01]  /*29bf0*/  @!P0 MOV R2, 0x400 ;  /* 0x0000040000028802 */ /* 0x000fe20000000f00 */
[----:B-----5:R-:W-:-:S03]  /*29c00*/  IMAD.MOV.U32 R6, RZ, RZ, R3 ;  /* 0x000000ffff067224 */ /* 0x020fc600078e0003 */
[----:B0-----:R-:W-:-:S05]  /*29c10*/  @!P0 LEA R18, R0, R2, 0x18 ;  /* 0x0000000200128211 */ /* 0x001fca00078ec0ff */
[----:B--2---:R0:W-:Y:S01]  /*29c20*/  @!P0 STS.128 [R18+0x388d0], R4 ;  /* 0x0388d00412008388 */ /* 0x0041e20000000c00 */
[----:B------:R-:W-:Y:S06]  /*29c30*/  BAR.ARV 0x5, 0x180 ;  /* 0x0146000000007b1d */ /* 0x000fec0000002000 */
.L_x_3870:
[----:B--23--:R-:W2:Y:S01]  /*29c40*/  LDL R0, [R1+0xc] ;  /* 0x00000c0001007983 */ /* 0x00cea20000100800 */
[----:B------:R-:W-:Y:S02]  /*29c50*/  ULDC UR4, c[0x0][0xd3c] ;  /* 0x00034f0000047ab9 */ /* 0x000fe40000000800 */
[----:B--2---:R-:W-:-:S13]  /*29c60*/  ISETP.GE.AND P0, PT, R0, UR4, PT ;  /* 0x0000000400007c0c */ /* 0x004fda000bf06270 */
[----:B------:R-:W-:Y:S05]  /*29c70*/  @!P0 BRA `(.L_x_3882) ;  /* 0xffffff6000e88947 */ /* 0x000fea000383ffff */
[----:B------:R-:W-:Y:S05]  /*29c80*/  BSYNC B8 ;  /* 0x0000000000087941 */ /* 0x000fea0003800000 */
.L_x_3692:
[----:B----4-:R-:W2:Y:S01]  /*29c90*/  LDL.LU R0, [R1+0x6c] ;  /* 0x00006c0001007983 */ /* 0x010ea20000300800 */
        /* <DEDUP_REMOVED lines=11> */
.L_x_3994:
[----:B------:R-:W-:Y:S05]  /*29d50*/  BSYNC B0 ;  /* 0x0000000000007941 */ /* 0x000fea0003800000 */
.L_x_3883:
[----:B------:R-:W-:-:S03]  /*29d60*/  UMOV UR4, 0xffffffff ;  /* 0xffffffff00047882 */ /* 0x000fc60000000000 */
[----:B------:R-:W-:Y:S05]  /*29d70*/  BRA.DIV UR4, `(.L_x_3885) ;  /* 0x0000003204647947 */ /* 0x000fea000b800000 */
[----:B------:R-:W1:Y:S02]  /*29d80*/  S2R R2, SR_TID.X ;  /* 0x0000000000027919 */ /* 0x000e640000002100 */
[----:B-1----:R-:W-:-:S04]  /*29d90*/  SHF.R.U32.HI R2, RZ, 0x5, R2 ;  /* 0x00000005ff027819 */ /* 0x002fc80000011602 */
[----:B------:R-:W-:-:S05]  /*29da0*/  LOP3.LUT R2, R2, 0x3, RZ, 0xc0, !PT ;  /* 0x0000000302027812 */ /* 0x000fca00078ec0ff */
[----:B------:R1:W2:Y:S02]  /*29db0*/  SHFL.IDX PT, R14, R2, RZ, 0x1f ;  /* 0x00001fff020e7589 */ /* 0x0002a400000e0000 */
.L_x_3997:
[----:B--2---:R-:W-:-:S13]  /*29dc0*/  ISETP.NE.AND P0, PT, R14, RZ, PT ;  /* 0x000000ff0e00720c */ /* 0x004fda0003f05270 */
[----:B------:R-:W-:Y:S05]  /*29dd0*/  @P0 BRA `(.L_x_3472) ;  /* 0x0000000000940947 */ /* 0x000fea0003800000 */
[----:B------:R-:W-:-:S03]  /*29de0*/  UMOV UR4, 0xffffffff ;  /* 0xffffffff00047882 */ /* 0x000fc60000000000 */
[----:B------:R-:W-:Y:S05]  /*29df0*/  BRA.DIV UR4, `(.L_x_3886) ;  /* 0x0000003204787947 */ /* 0x000fea000b800000 */
[----:B------:R-:W-:-:S13]  /*29e00*/  ELECT P6, URZ, PT ;  /* 0x00000000003f782f */ /* 0x000fda00038c0000 */
.L_x_4000:
[----:B------:R-:W-:Y:S05]  /*29e10*/  @!P6 BRA `(.L_x_3472) ;  /* 0x000000000084e947 */ /* 0x000fea0003800000 */
[----:B------:R-:W-:-:S06]  /*29e20*/  ULOP3.LUT UR4, UR36, 0x2, URZ, 0xfc, !UPT ;  /* 0x0000000224047892 */ /* 0x000fcc000f8efc3f */
[----:B-1----:R-:W-:-:S05]  /*29e30*/  IMAD.U32 R2, RZ, RZ, UR4 ;  /* 0x00000004ff027e24 */ /* 0x002fca000f8e00ff */
[----:B------:R-:W-:-:S13]  /*29e40*/  ISETP.NE.AND P2, PT, R2, 0x3, PT ;  /* 0x000000030200780c */ /* 0x000fda0003f45270 */
[----:B------:R-:W-:Y:S05]  /*29e50*/  @!P2 BRA `(.L_x_3887) ;  /* 0x000000000004a947 */ /* 0x000fea0003800000 */
[----:B------:R-:W-:Y:S01]  /*29e60*/  BPT.TRAP 0x1 ;  /* 0x000000040000795c */ /* 0x000fe20000300000 */
.L_x_3887:
        /* <DEDUP_REMOVED lines=14> */
.L_x_4001:
[----:B------:R-:W1:Y:S02]  /*29f50*/  SYNCS.PHASECHK.TRANS64.TRYWAIT P0, [R7+URZ], R2 ;  /* 0x00000002070075a7 */ /* 0x000e64000800017f */
[----:B-1----:R-:W-:Y:S05]  /*29f60*/  @!P0 BRA `(.L_x_3889) ;  /* 0x0000003000508947 */ /* 0x002fea0003800000 */
.L_x_4002:
[----:B------:R-:W-:Y:S05]  /*29f70*/  @!P2 BRA `(.L_x_3890) ;  /* 0x000000000004a947 */ /* 0x000fea0003800000 */
[----:B------:R-:W-:Y:S01]  /*29f80*/  BPT.TRAP 0x1 ;  /* 0x000000040000795c */ /* 0x000fe20000300000 */
.L_x_3890:
[----:B------:R-:W2:Y:S01]  /*29f90*/  LDL.LU R4, [R1+0x10] ;  /* 0x0000100001047983 */ /* 0x000ea20000300800 */
[----:B------:R-:W-:-:S04]  /*29fa0*/  VIADD R0, R0, 0x38860 ;  /* 0x0003886000007836 */ /* 0x000fc80000000000 */
[----:B--2---:R-:W-:-:S04]  /*29fb0*/  IMAD R4, R4, 0x8, R0 ;  /* 0x0000000804047824 */ /* 0x004fc800078e0200 */
[----:B------:R-:W2:Y:S02]  /*29fc0*/  SYNCS.PHASECHK.TRANS64.TRYWAIT P0, [R4+URZ], R5 ;  /* 0x00000005040075a7 */ /* 0x000ea4000800017f */
[----:B--2---:R-:W-:Y:S05]  /*29fd0*/  @!P0 BRA `(.L_x_3891) ;  /* 0x0000003000488947 */ /* 0x004fea0003800000 */
.L_x_4003:
[----:B------:R-:W-:-:S07]  /*29fe0*/  IMAD R3, R3, 0x8, R0 ;  /* 0x0000000803037824 */ /* 0x000fce00078e0200 */
.L_x_3892:
[----:B----4-:R4:W0:Y:S02]  /*29ff0*/  SYNCS.PHASECHK.TRANS64.TRYWAIT P0, [R3+URZ], R2 ;  /* 0x00000002030075a7 */ /* 0x010824000800017f */
[----:B0-----:R-:W-:Y:S05]  /*2a000*/  @!P0 NANOSLEEP.SYNCS 0x989680 ;  /* 0x009896800000895d */ /* 0x001fea0003900000 */
[----:B------:R-:W0:Y:S02]  /*2a010*/  @!P0 SYNCS.PHASECHK.TRANS64 P0, [R3+URZ], R2 ;  /* 0x00000002030085a7 */ /* 0x000e24000800007f */
[----:B0-----:R-:W-:Y:S05]  /*2a020*/  @!P0 BRA `(.L_x_3892) ;  /* 0xfffffffc00f08947 */ /* 0x001fea000383ffff */
.L_x_3472:
[----:B------:R-:W-:Y:S05]  /*2a030*/  BSYNC B9 ;  /* 0x0000000000097941 */ /* 0x000fea0003800000 */
.L_x_3469:
[----:B------:R-:W-:Y:S05]  /*2a040*/  EXIT ;  /* 0x000000000000794d */ /* 0x000fea0003800000 */
.L_x_3498:
[----:B0-----:R0:W1:Y:S02]  /*2a050*/  SYNCS.PHASECHK.TRANS64.TRYWAIT P5, [R75+URZ+0x38890], R78 ;  /* 0x0388904e4b0075a7 */ /* 0x00106400080a017f */
[----:B-1----:R-:W-:Y:S05]  /*2a060*/  @!P5 NANOSLEEP.SYNCS 0x989680 ;  /* 0x009896800000d95d */ /* 0x002fea0003900000 */
[----:B------:R-:W1:Y:S02]  /*2a070*/  @!P5 SYNCS.PHASECHK.TRANS64 P5, [R75+URZ+0x38890], R78 ;  /* 0x0388904e4b00d5a7 */ /* 0x000e6400080a007f */
[----:B-1----:R-:W-:Y:S05]  /*2a080*/  @!P5 BRA `(.L_x_3498) ;  /* 0xfffffffc00f0d947 */ /* 0x002fea000383ffff */
[----:B------:R-:W-:Y:S05]  /*2a090*/  BRA `(.L_x_3893) ;  /* 0xfffffd90001c7947 */ /* 0x000fea000383ffff */
.L_x_3508:
[----:B0-----:R0:W1:Y:S02]  /*2a0a0*/  SYNCS.PHASECHK.TRANS64.TRYWAIT P5, [R75+URZ+0x38890], R78 ;  /* 0x0388904e4b0075a7 */ /* 0x00106400080a017f */
[----:B-1----:R-:W-:Y:S05]  /*2a0b0*/  @!P5 NANOSLEEP.SYNCS 0x989680 ;  /* 0x009896800000d95d */ /* 0x002fea0003900000 */
[----:B------:R-:W1:Y:S02]  /*2a0c0*/  @!P5 SYNCS.PHASECHK.TRANS64 P5, [R75+URZ+0x38890], R78 ;  /* 0x0388904e4b00d5a7 */ /* 0x000e6400080a007f */
[----:B-1----:R-:W-:Y:S05]  /*2a0d0*/  @!P5 BRA `(.L_x_3508) ;  /* 0xfffffffc00f0d947 */ /* 0x002fea000383ffff */
[----:B------:R-:W-:Y:S05]  /*2a0e0*/  BRA `(.L_x_3894) ;  /* 0xfffffd9800947947 */ /* 0x000fea000383ffff */
.L_x_3513:
[----:B0-----:R0:W1:Y:S02]  /*2a0f0*/  SYNCS.PHASECHK.TRANS64.TRYWAIT P5, [R75+URZ+0x38890], R78 ;  /* 0x0388904e4b0075a7 */ /* 0x00106400080a017f */
[----:B-1----:R-:W-:Y:S05]  /*2a100*/  @!P5 NANOSLEEP.SYNCS 0x989680 ;  /* 0x009896800000d95d */ /* 0x002fea0003900000 */
[----:B------:R-:W1:Y:S02]  /*2a110*/  @!P5 SYNCS.PHASECHK.TRANS64 P5, [R75+URZ+0x38890], R78 ;  /* 0x0388904e4b00d5a7 */ /* 0x000e6400080a007f */
[----:B-1----:R-:W-:Y:S05]  /*2a120*/  @!P5 BRA `(.L_x_3513) ;  /* 0xfffffffc00f0d947 */ /* 0x002fea000383ffff */
[----:B------:R-:W-:Y:S05]  /*2a130*/  BRA `(.L_x_3895) ;  /* 0xfffffda000d07947 */ /* 0x000fea000383ffff */
.L_x_3517:
[----:B------:R0:W0:Y:S02]  /*2a140*/  SYNCS.PHASECHK.TRANS64.TRYWAIT P5, [R75+URZ+0x388b0], R78 ;  /* 0x0388b04e4b0075a7 */ /* 0x00002400080a017f */
[----:B0-----:R-:W-:Y:S05]  /*2a150*/  @!P5 NANOSLEEP.SYNCS 0x989680 ;  /* 0x009896800000d95d */ /* 0x001fea0003900000 */
[----:B------:R-:W0:Y:S02]  /*2a160*/  @!P5 SYNCS.PHASECHK.TRANS64 P5, [R75+URZ+0x388b0], R78 ;  /* 0x0388b04e4b00d5a7 */ /* 0x000e2400080a007f */
[----:B0-----:R-:W-:Y:S05]  /*2a170*/  @!P5 BRA `(.L_x_3517) ;  /* 0xfffffffc00f0d947 */ /* 0x001fea000383ffff */
[----:B------:R-:W-:Y:S05]  /*2a180*/  BRA `(.L_x_3896) ;  /* 0xfffffda4004c7947 */ /* 0x000fea000383ffff */
.L_x_3560:
        /* <DEDUP_REMOVED lines=8> */
.L_x_3898:
[----:B------:R-:W-:Y:S05]  /*2a210*/  BSYNC B1 ;  /* 0x0000000000017941 */ /* 0x000fea0003800000 */
.L_x_3897:
        /* <DEDUP_REMOVED lines=8> */
.L_x_3899:
[----:B------:R-:W-:Y:S02]  /*2a2a0*/  IMAD.MOV.U32 R13, RZ, RZ, R31 ;  /* 0x000000ffff0d7224 */ /* 0x000fe400078e001f */
[----:B------:R-:W-:-:S07]  /*2a2b0*/  IMAD.MOV.U32 R2, RZ, RZ, R14 ;  /* 0x000000ffff027224 */ /* 0x000fce00078e000e */
[----:B------:R-:W-:Y:S05]  /*2a2c0*/  WARPSYNC.COLLECTIVE R15, `(.L_x_3900) ;  /* 0x000000000f087348 */ /* 0x000fea0003c00000 */
[----:B------:R0:W1:Y:S02]  /*2a2d0*/  SHFL.IDX P6, R14, R13, R12, R11 ;  /* 0x0000000c0d0e7389 */ /* 0x00006400000c000b */
[----:B01----:R-:W-:Y:S01]  /*2a2e0*/  ENDCOLLECTIVE ;  /* 0x000000000000791b */ /* 0x003fe20003800000 */
.L_x_3900:
[----:B------:R-:W-:Y:S02]  /*2a2f0*/  IMAD.MOV.U32 R13, RZ, RZ, R30 ;  /* 0x000000ffff0d7224 */ /* 0x000fe400078e001e */
[----:B------:R-:W-:-:S07]  /*2a300*/  IMAD.MOV.U32 R5, RZ, RZ, R14 ;  /* 0x000000ffff057224 */ /* 0x000fce00078e000e */
[----:B------:R-:W-:Y:S05]  /*2a310*/  WARPSYNC.COLLECTIVE R15, `(.L_x_3901) ;  /* 0x000000000f087348 */ /* 0x000fea0003c00000 */
[----:B------:R0:W1:Y:S02]  /*2a320*/  SHFL.IDX P6, R14, R13, R12, R11 ;  /* 0x0000000c0d0e7389 */ /* 0x00006400000c000b */
[----:B01----:R-:W-:Y:S01]  /*2a330*/  ENDCOLLECTIVE ;  /* 0x000000000000791b */ /* 0x003fe20003800000 */
.L_x_3901:
[----:B------:R-:W-:Y:S05]  /*2a340*/  BRA `(.L_x_3902) ;  /* 0xfffffde000287947 */ /* 0x000fea000383ffff */
.L_x_3563:
        /* <DEDUP_REMOVED lines=8> */
.L_x_3904:
[----:B------:R-:W-:Y:S05]  /*2a3d0*/  BSYNC B1 ;  /* 0x0000000000017941 */ /* 0x000fea0003800000 */
.L_x_3903:
        /* <DEDUP_REMOVED lines=8> */
.L_x_3905:
[----:B------:R-:W-:Y:S02]  /*2a460*/  IMAD.MOV.U32 R13, RZ, RZ, R31 ;  /* 0x000000ffff0d7224 */ /* 0x000fe400078e001f */
[----:B------:R-:W-:-:S07]  /*2a470*/  IMAD.MOV.U32 R4, RZ, RZ, R14 ;  /* 0x000000ffff047224 */ /* 0x000fce00078e000e */
[----:B------:R-:W-:Y:S05]  /*2a480*/  WARPSYNC.COLLECTIVE R15, `(.L_x_3906) ;  /* 0x000000000f087348 */ /* 0x000fea0003c00000 */
[----:B------:R0:W1:Y:S02]  /*2a490*/  SHFL.IDX P6, R14, R13, R12, R11 ;  /* 0x0000000c0d0e7389 */ /* 0x00006400000c000b */
[----:B01----:R-:W-:Y:S01]  /*2a4a0*/  ENDCOLLECTIVE ;  /* 0x000000000000791b */ /* 0x003fe20003800000 */
.L_x_3906:
[----:B------:R-:W-:Y:S02]  /*2a4b0*/  IMAD.MOV.U32 R13, RZ, RZ, R30 ;  /* 0x000000ffff0d7224 */ /* 0x000fe400078e001e */
[----:B------:R-:W-:-:S07]  /*2a4c0*/  IMAD.MOV.U32 R7, RZ, RZ, R14 ;  /* 0x000000ffff077224 */ /* 0x000fce00078e000e */
[----:B------:R-:W-:Y:S05]  /*2a4d0*/  WARPSYNC.COLLECTIVE R15, `(.L_x_3907) ;  /* 0x000000000f087348 */ /* 0x000fea0003c00000 */
[----:B------:R0:W1:Y:S02]  /*2a4e0*/  SHFL.IDX P6, R14, R13, R12, R11 ;  /* 0x0000000c0d0e7389 */ /* 0x00006400000c000b */
[----:B01----:R-:W-:Y:S01]  /*2a4f0*/  ENDCOLLECTIVE ;  /* 0x000000000000791b */ /* 0x003fe20003800000 */
.L_x_3907:
[----:B------:R-:W-:Y:S05]  /*2a500*/  BRA `(.L_x_3908) ;  /* 0xfffffde000807947 */ /* 0x000fea000383ffff */
.L_x_3567:
[----:B0-----:R0:W1:Y:S02]  /*2a510*/  SYNCS.PHASECHK.TRANS64.TRYWAIT P0, [R18+URZ+0x38800], R35 ;  /* 0x03880023120075a7 */ /* 0x001064000800017f */
[----:B-1----:R-:W-:Y:S05]  /*2a520*/  @!P0 NANOSLEEP.SYNCS 0x989680 ;  /* 0x009896800000895d */ /* 0x002fea0003900000 */
[----:B------:R-:W1:Y:S02]  /*2a530*/  @!P0 SYNCS.PHASECHK.TRANS64 P0, [R18+URZ+0x38800], R35 ;  /* 0x03880023120085a7 */ /* 0x000e64000800007f */
[----:B-1----:R-:W-:Y:S05]  /*2a540*/  @!P0 BRA `(.L_x_3567) ;  /* 0xfffffffc00f08947 */ /* 0x002fea000383ffff */
[----:B------:R-:W-:Y:S05]  /*2a550*/  BRA `(.L_x_3909) ;  /* 0xfffffde4006c7947 */ /* 0x000fea000383ffff */
.L_x_3575:
        /* <DEDUP_REMOVED lines=8> */
.L_x_3911:
[----:B------:R-:W-:Y:S05]  /*2a5e0*/  BSYNC B1 ;  /* 0x0000000000017941 */ /* 0x000fea0003800000 */
.L_x_3910:
        /* <DEDUP_REMOVED lines=8> */
.L_x_3912:
[----:B------:R-:W-:Y:S02]  /*2a670*/  IMAD.MOV.U32 R13, RZ, RZ, R6 ;  /* 0x000000ffff0d7224 */ /* 0x000fe400078e0006 */
[----:B------:R-:W-:-:S07]  /*2a680*/  IMAD.MOV.U32 R2, RZ, RZ, R14 ;  /* 0x000000ffff027224 */ /* 0x000fce00078e000e */
[----:B------:R-:W-:Y:S05]  /*2a690*/  WARPSYNC.COLLECTIVE R15, `(.L_x_3913) ;  /* 0x000000000f087348 */ /* 0x000fea0003c00000 */
[----:B------:R0:W1:Y:S02]  /*2a6a0*/  SHFL.IDX P6, R14, R13, R12, R11 ;  /* 0x0000000c0d0e7389 */ /* 0x00006400000c000b */
[----:B01----:R-:W-:Y:S01]  /*2a6b0*/  ENDCOLLECTIVE ;  /* 0x000000000000791b */ /* 0x003fe20003800000 */
.L_x_3913:
[----:B------:R-:W-:Y:S02]  /*2a6c0*/  IMAD.MOV.U32 R13, RZ, RZ, R8 ;  /* 0x000000ffff0d7224 */ /* 0x000fe400078e0008 */
[----:B------:R-:W-:-:S07]  /*2a6d0*/  IMAD.MOV.U32 R5, RZ, RZ, R14 ;  /* 0x000000ffff057224 */ /* 0x000fce00078e000e */
[----:B------:R-:W-:Y:S05]  /*2a6e0*/  WARPSYNC.COLLECTIVE R15, `(.L_x_3914) ;  /* 0x000000000f087348 */ /* 0x000fea0003c00000 */
[----:B------:R0:W1:Y:S02]  /*2a6f0*/  SHFL.IDX P6, R14, R13, R12, R11 ;  /* 0x0000000c0d0e7389 */ /* 0x00006400000c000b */
[----:B01----:R-:W-:Y:S01]  /*2a700*/  ENDCOLLECTIVE ;  /* 0x000000000000791b */ /* 0x003fe20003800000 */
.L_x_3914:
[----:B------:R-:W-:Y:S05]  /*2a710*/  BRA `(.L_x_3915) ;  /* 0xfffffdf000c47947 */ /* 0x000fea000383ffff */
.L_x_3578:
        /* <DEDUP_REMOVED lines=8> */
.L_x_3917:
[----:B------:R-:W-:Y:S05]  /*2a7a0*/  BSYNC B1 ;  /* 0x0000000000017941 */ /* 0x000fea0003800000 */
.L_x_3916:
        /* <DEDUP_REMOVED lines=8> */
.L_x_3918:
[----:B------:R-:W-:Y:S02]  /*2a830*/  IMAD.MOV.U32 R13, RZ, RZ, R6 ;  /* 0x000000ffff0d7224 */ /* 0x000fe400078e0006 */
[----:B------:R-:W-:-:S07]  /*2a840*/  IMAD.MOV.U32 R2, RZ, RZ, R14 ;  /* 0x000000ffff027224 */ /* 0x000fce00078e000e */
[----:B------:R-:W-:Y:S05]  /*2a850*/  WARPSYNC.COLLECTIVE R15, `(.L_x_3919) ;  /* 0x000000000f087348 */ /* 0x000fea0003c00000 */
[----:B------:R0:W1:Y:S02]  /*2a860*/  SHFL.IDX P6, R14, R13, R12, R11 ;  /* 0x0000000c0d0e7389 */ /* 0x00006400000c000b */
[----:B01----:R-:W-:Y:S01]  /*2a870*/  ENDCOLLECTIVE ;  /* 0x000000000000791b */ /* 0x003fe20003800000 */
.L_x_3919:
[----:B------:R-:W-:Y:S02]  /*2a880*/  IMAD.MOV.U32 R13, RZ, RZ, R8 ;  /* 0x000000ffff0d7224 */ /* 0x000fe400078e0008 */
[----:B------:R-:W-:-:S07]  /*2a890*/  IMAD.MOV.U32 R6, RZ, RZ, R14 ;  /* 0x000000ffff067224 */ /* 0x000fce00078e000e */
[----:B------:R-:W-:Y:S05]  /*2a8a0*/  WARPSYNC.COLLECTIVE R15, `(.L_x_3920) ;  /* 0x000000000f087348 */ /* 0x000fea0003c00000 */
[----:B------:R0:W1:Y:S02]  /*2a8b0*/  SHFL.IDX P6, R14, R13, R12, R11 ;  /* 0x0000000c0d0e7389 */ /* 0x00006400000c000b */
[----:B01----:R-:W-:Y:S01]  /*2a8c0*/  ENDCOLLECTIVE ;  /* 0x000000000000791b */ /* 0x003fe20003800000 */
.L_x_3920:
[----:B------:R-:W-:Y:S05]  /*2a8d0*/  BRA `(.L_x_3921) ;  /* 0xfffffdf000f07947 */ /* 0x000fea000383ffff */
.L_x_3582:
[----:B0-----:R0:W1:Y:S02]  /*2a8e0*/  SYNCS.PHASECHK.TRANS64.TRYWAIT P1, [R18+URZ+0x38800], R15 ;  /* 0x0388000f120075a7 */ /* 0x001064000802017f */
[----:B-1----:R-:W-:Y:S05]  /*2a8f0*/  @!P1 NANOSLEEP.SYNCS 0x989680 ;  /* 0x009896800000995d */ /* 0x002fea0003900000 */
[----:B------:R-:W1:Y:S02]  /*2a900*/  @!P1 SYNCS.PHASECHK.TRANS64 P1, [R18+URZ+0x38800], R15 ;  /* 0x0388000f120095a7 */ /* 0x000e64000802007f */
[----:B-1----:R-:W-:Y:S05]  /*2a910*/  @!P1 BRA `(.L_x_3582) ;  /* 0xfffffffc00f09947 */ /* 0x002fea000383ffff */
[----:B------:R-:W-:Y:S05]  /*2a920*/  BRA `(.L_x_3922) ;  /* 0xfffffdf400947947 */ /* 0x000fea000383ffff */
.L_x_3588:
[----:B-1----:R1:W2:Y:S02]  /*2a930*/  SYNCS.PHASECHK.TRANS64.TRYWAIT P1, [R15+URZ+0x38830], R8 ;  /* 0x038830080f0075a7 */ /* 0x0022a4000802017f */
[----:B--2---:R-:W-:Y:S05]  /*2a940*/  @!P1 NANOSLEEP.SYNCS 0x989680 ;  /* 0x009896800000995d */ /* 0x004fea0003900000 */
[----:B------:R-:W2:Y:S02]  /*2a950*/  @!P1 SYNCS.PHASECHK.TRANS64 P1, [R15+URZ+0x38830], R8 ;  /* 0x038830080f0095a7 */ /* 0x000ea4000802007f */
[----:B--2---:R-:W-:Y:S05]  /*2a960*/  @!P1 BRA `(.L_x_3588) ;  /* 0xfffffffc00f09947 */ /* 0x004fea000383ffff */
[----:B------:R-:W-:Y:S05]  /*2a970*/  BRA `(.L_x_3587) ;  /* 0xfffffe04004c7947 */ /* 0x000fea000383ffff */
.L_x_3590:
[----:B--2---:R2:W3:Y:S02]  /*2a980*/  SYNCS.PHASECHK.TRANS64.TRYWAIT P1, [R18+URZ+0x38810], R3 ;  /* 0x03881003120075a7 */ /* 0x0044e4000802017f */
[----:B---3--:R-:W-:Y:S05]  /*2a990*/  @!P1 NANOSLEEP.SYNCS 0x989680 ;  /* 0x009896800000995d */ /* 0x008fea0003900000 */
[----:B------:R-:W3:Y:S02]  /*2a9a0*/  @!P1 SYNCS.PHASECHK.TRANS64 P1, [R18+URZ+0x38810], R3 ;  /* 0x03881003120095a7 */ /* 0x000ee4000802007f */
[----:B---3--:R-:W-:Y:S05]  /*2a9b0*/  @!P1 BRA `(.L_x_3590) ;  /* 0xfffffffc00f09947 */ /* 0x008fea000383ffff */
[----:B------:R-:W-:Y:S05]  /*2a9c0*/  BRA `(.L_x_3923) ;  /* 0xfffffe0400fc7947 */ /* 0x000fea000383ffff */
.L_x_3594:
[----:B----4-:R4:W0:Y:S02]  /*2a9d0*/  SYNCS.PHASECHK.TRANS64.TRYWAIT P2, [R15+URZ+0x38850], R8 ;  /* 0x038850080f0075a7 */ /* 0x010824000804017f */
[----:B0-----:R-:W-:Y:S05]  /*2a9e0*/  @!P2 NANOSLEEP.SYNCS 0x989680 ;  /* 0x009896800000a95d */ /* 0x001fea0003900000 */
[----:B------:R-:W0:Y:S02]  /*2a9f0*/  @!P2 SYNCS.PHASECHK.TRANS64 P2, [R15+URZ+0x38850], R8 ;  /* 0x038850080f00a5a7 */ /* 0x000e24000804007f */
[----:B0-----:R-:W-:Y:S05]  /*2aa00*/  @!P2 BRA `(.L_x_3594) ;  /* 0xfffffffc00f0a947 */ /* 0x001fea000383ffff */
[----:B------:R-:W-:Y:S05]  /*2aa10*/  BRA `(.L_x_3593) ;  /* 0xfffffe0800207947 */ /* 0x000fea000383ffff */
.L_x_3614:
[----:B-1----:R1:W2:Y:S02]  /*2aa20*/  SYNCS.PHASECHK.TRANS64.TRYWAIT P3, [R201+URZ+0x38830], R14 ;  /* 0x0388300ec90075a7 */ /* 0x0022a4000806017f */
[----:B--2---:R-:W-:Y:S05]  /*2aa30*/  @!P3 NANOSLEEP.SYNCS 0x989680 ;  /* 0x009896800000b95d */ /* 0x004fea0003900000 */
[----:B------:R-:W2:Y:S02]  /*2aa40*/  @!P3 SYNCS.PHASECHK.TRANS64 P3, [R201+URZ+0x38830], R14 ;  /* 0x0388300ec900b5a7 */ /* 0x000ea4000806007f */
[----:B--2---:R-:W-:Y:S05]  /*2aa50*/  @!P3 BRA `(.L_x_3614) ;  /* 0xfffffffc00f0b947 */ /* 0x004fea000383ffff */
[----:B------:R-:W-:Y:S05]  /*2aa60*/  BRA `(.L_x_3613) ;  /* 0xfffffe3c00e07947 */ /* 0x000fea000383ffff */
.L_x_3619:
[----:B---3--:R3:W4:Y:S02]  /*2aa70*/  SYNCS.PHASECHK.TRANS64.TRYWAIT P3, [R201+URZ+0x38850], R14 ;  /* 0x0388500ec90075a7 */ /* 0x008724000806017f */
[----:B----4-:R-:W-:Y:S05]  /*2aa80*/  @!P3 NANOSLEEP.SYNCS 0x989680 ;  /* 0x009896800000b95d */ /* 0x010fea0003900000 */
[----:B------:R-:W4:Y:S02]  /*2aa90*/  @!P3 SYNCS.PHASECHK.TRANS64 P3, [R201+URZ+0x38850], R14 ;  /* 0x0388500ec900b5a7 */ /* 0x000f24000806007f */
[----:B----4-:R-:W-:Y:S05]  /*2aaa0*/  @!P3 BRA `(.L_x_3619) ;  /* 0xfffffffc00f0b947 */ /* 0x010fea000383ffff */
[----:B------:R-:W-:Y:S05]  /*2aab0*/  BRA `(.L_x_3618) ;  /* 0xfffffe40007c7947 */ /* 0x000fea000383ffff */
.L_x_3639:
[----:B-1----:R1:W2:Y:S02]  /*2aac0*/  SYNCS.PHASECHK.TRANS64.TRYWAIT P3, [R21+URZ+0x38830], R14 ;  /* 0x0388300e150075a7 */ /* 0x0022a4000806017f */
[----:B--2---:R-:W-:Y:S05]  /*2aad0*/  @!P3 NANOSLEEP.SYNCS 0x989680 ;  /* 0x009896800000b95d */ /* 0x004fea0003900000 */
[----:B------:R-:W2:Y:S02]  /*2aae0*/  @!P3 SYNCS.PHASECHK.TRANS64 P3, [R21+URZ+0x38830], R14 ;  /* 0x0388300e1500b5a7 */ /* 0x000ea4000806007f */
[----:B--2---:R-:W-:Y:S05]  /*2aaf0*/  @!P3 BRA `(.L_x_3639) ;  /* 0xfffffffc00f0b947 */ /* 0x004fea000383ffff */
[----:B------:R-:W-:Y:S05]  /*2ab00*/  BRA `(.L_x_3638) ;  /* 0xfffffe7c00c47947 */ /* 0x000fea000383ffff */
.L_x_3644:
[----:B---3--:R3:W4:Y:S02]  /*2ab10*/  SYNCS.PHASECHK.TRANS64.TRYWAIT P3, [R21+URZ+0x38850], R14 ;  /* 0x0388500e150075a7 */ /* 0x008724000806017f */
[----:B----4-:R-:W-:Y:S05]  /*2ab20*/  @!P3 NANOSLEEP.SYNCS 0x989680 ;  /* 0x009896800000b95d */ /* 0x010fea0003900000 */
[----:B------:R-:W4:Y:S02]  /*2ab30*/  @!P3 SYNCS.PHASECHK.TRANS64 P3, [R21+URZ+0x38850], R14 ;  /* 0x0388500e1500b5a7 */ /* 0x000f24000806007f */
[----:B----4-:R-:W-:Y:S05]  /*2ab40*/  @!P3 BRA `(.L_x_3644) ;  /* 0xfffffffc00f0b947 */ /* 0x010fea000383ffff */
[----:B------:R-:W-:Y:S05]  /*2ab50*/  BRA `(.L_x_3643) ;  /* 0xfffffe8000607947 */ /* 0x000fea000383ffff */
.L_x_3652:
[----:B-1----:R1:W2:Y:S02]  /*2ab60*/  SYNCS.PHASECHK.TRANS64.TRYWAIT P2, [R21+URZ+0x38830], R9 ;  /* 0x03883009150075a7 */ /* 0x0022a4000804017f */
[----:B--2---:R-:W-:Y:S05]  /*2ab70*/  @!P2 NANOSLEEP.SYNCS 0x989680 ;  /* 0x009896800000a95d */ /* 0x004fea0003900000 */
[----:B------:R-:W2:Y:S02]  /*2ab80*/  @!P2 SYNCS.PHASECHK.TRANS64 P2, [R21+URZ+0x38830], R9 ;  /* 0x038830091500a5a7 */ /* 0x000ea4000804007f */
[----:B--2---:R-:W-:Y:S05]  /*2ab90*/  @!P2 BRA `(.L_x_3652) ;  /* 0xfffffffc00f0a947 */ /* 0x004fea000383ffff */
[----:B------:R-:W-:Y:S05]  /*2aba0*/  BRA `(.L_x_3651) ;  /* 0xfffffeb0003c7947 */ /* 0x000fea000383ffff */
.L_x_3657:
[----:B---3--:R3:W4:Y:S02]  /*2abb0*/  SYNCS.PHASECHK.TRANS64.TRYWAIT P2, [R21+URZ+0x38850], R9 ;  /* 0x03885009150075a7 */ /* 0x008724000804017f */
[----:B----4-:R-:W-:Y:S05]  /*2abc0*/  @!P2 NANOSLEEP.SYNCS 0x989680 ;  /* 0x009896800000a95d */ /* 0x010fea0003900000 */
[----:B------:R-:W4:Y:S02]  /*2abd0*/  @!P2 SYNCS.PHASECHK.TRANS64 P2, [R21+URZ+0x38850], R9 ;  /* 0x038850091500a5a7 */ /* 0x000f24000804007f */
[----:B----4-:R-:W-:Y:S05]  /*2abe0*/  @!P2 BRA `(.L_x_3657) ;  /* 0xfffffffc00f0a947 */ /* 0x010fea000383ffff */
[----:B------:R-:W-:Y:S05]  /*2abf0*/  BRA `(.L_x_3656) ;  /* 0xfffffeb000d87947 */ /* 0x000fea000383ffff */
.L_x_3708:
        /* <DEDUP_REMOVED lines=11> */
.L_x_3925:
[----:B------:R-:W-:Y:S05]  /*2acb0*/  BSYNC B1 ;  /* 0x0000000000017941 */ /* 0x000fea0003800000 */
.L_x_3924:
[----:B------:R-:W-:Y:S05]  /*2acc0*/  BRA `(.L_x_3926) ;  /* 0xffffff60003c7947 */ /* 0x000fea000383ffff */
.L_x_3710:
[----:B------:R-:W-:Y:S01]  /*2acd0*/  BSSY B1, `(.L_x_3927) ;  /* 0x0000006000017945 */ /* 0x000fe20003800000 */
[----:B0-----:R-:W-:-:S07]  /*2ace0*/  IMAD.MOV.U32 R15, RZ, RZ, -0x1 ;  /* 0xffffffffff0f7424 */ /* 0x001fce00078e00ff */
[----:B-1----:R-:W-:Y:S05]  /*2acf0*/  WARPSYNC.COLLECTIVE R15, `(.L_x_3928) ;  /* 0x000000000f0c7348 */ /* 0x002fea0003c00000 */
[----:B------:R-:W-:Y:S02]  /*2ad00*/  ELECT P6, UR62, PT ;  /* 0x00000000003e782f */ /* 0x000fe400038c0000 */
[----:B------:R-:W-:Y:S01]  /*2ad10*/  MOV R14, UR62 ;  /* 0x0000003e000e7c02 */ /* 0x000fe20008000f00 */
[----:B-1----:R-:W-:Y:S10]  /*2ad20*/  ENDCOLLECTIVE ;  /* 0x000000000000791b */ /* 0x002ff40003800000 */
.L_x_3928:
[----:B------:R-:W-:Y:S05]  /*2ad30*/  BSYNC B1 ;  /* 0x0000000000017941 */ /* 0x000fea0003800000 */
.L_x_3927:
[----:B------:R-:W-:Y:S05]  /*2ad40*/  BRA `(.L_x_3709) ;  /* 0xffffff6000347947 */ /* 0x000fea000383ffff */
.L_x_3712:
[----:B-1----:R1:W2:Y:S02]  /*2ad50*/  SYNCS.PHASECHK.TRANS64.TRYWAIT P0, [R18+URZ+0x38820], R5 ;  /* 0x03882005120075a7 */ /* 0x0022a4000800017f */
[----:B--2---:R-:W-:Y:S05]  /*2ad60*/  @!P0 NANOSLEEP.SYNCS 0x989680 ;  /* 0x009896800000895d */ /* 0x004fea0003900000 */
[----:B------:R-:W2:Y:S02]  /*2ad70*/  @!P0 SYNCS.PHASECHK.TRANS64 P0, [R18+URZ+0x38820], R5 ;  /* 0x03882005120085a7 */ /* 0x000ea4000800007f */
[----:B--2---:R-:W-:Y:S05]  /*2ad80*/  @!P0 BRA `(.L_x_3712) ;  /* 0xfffffffc00f08947 */ /* 0x004fea000383ffff */
[----:B------:R-:W-:Y:S05]  /*2ad90*/  BRA `(.L_x_3929) ;  /* 0xffffff6000447947 */ /* 0x000fea000383ffff */
.L_x_3716:
[----:B--2---:R2:W3:Y:S02]  /*2ada0*/  SYNCS.PHASECHK.TRANS64.TRYWAIT P0, [R6+URZ+0x388a0], R10 ;  /* 0x0388a00a060075a7 */ /* 0x0044e4000800017f */
[----:B---3--:R-:W-:Y:S05]  /*2adb0*/  @!P0 NANOSLEEP.SYNCS 0x989680 ;  /* 0x009896800000895d */ /* 0x008fea0003900000 */
[----:B------:R-:W3:Y:S02]  /*2adc0*/  @!P0 SYNCS.PHASECHK.TRANS64 P0, [R6+URZ+0x388a0], R10 ;  /* 0x0388a00a060085a7 */ /* 0x000ee4000800007f */
[----:B---3--:R-:W-:Y:S05]  /*2add0*/  @!P0 BRA `(.L_x_3716) ;  /* 0xfffffffc00f08947 */ /* 0x008fea000383ffff */
[----:B------:R-:W-:Y:S05]  /*2ade0*/  BRA `(.L_x_3930) ;  /* 0xffffff6000647947 */ /* 0x000fea000383ffff */
.L_x_3721:
[----:B-1----:R1:W3:Y:S02]  /*2adf0*/  SYNCS.PHASECHK.TRANS64.TRYWAIT P0, [R6+URZ+0x388c0], R10 ;  /* 0x0388c00a060075a7 */ /* 0x0022e4000800017f */
[----:B---3--:R-:W-:Y:S05]  /*2ae00*/  @!P0 NANOSLEEP.SYNCS 0x989680 ;  /* 0x009896800000895d */ /* 0x008fea0003900000 */
[----:B------:R-:W3:Y:S02]  /*2ae10*/  @!P0 SYNCS.PHASECHK.TRANS64 P0, [R6+URZ+0x388c0], R10 ;  /* 0x0388c00a060085a7 */ /* 0x000ee4000800007f */
[----:B---3--:R-:W-:Y:S05]  /*2ae20*/  @!P0 BRA `(.L_x_3721) ;  /* 0xfffffffc00f08947 */ /* 0x008fea000383ffff */
[----:B------:R-:W-:Y:S05]  /*2ae30*/  BRA `(.L_x_3931) ;  /* 0xffffff6000e47947 */ /* 0x000fea000383ffff */
.L_x_3735:
[----:B-1----:R1:W2:Y:S02]  /*2ae40*/  SYNCS.PHASECHK.TRANS64.TRYWAIT P1, [R6+URZ+0x388a0], R7 ;  /* 0x0388a007060075a7 */ /* 0x0022a4000802017f */
[----:B--2---:R-:W-:Y:S05]  /*2ae50*/  @!P1 NANOSLEEP.SYNCS 0x989680 ;  /* 0x009896800000995d */ /* 0x004fea0003900000 */
[----:B------:R-:W2:Y:S02]  /*2ae60*/  @!P1 SYNCS.PHASECHK.TRANS64 P1, [R6+URZ+0x388a0], R7 ;  /* 0x0388a007060095a7 */ /* 0x000ea4000802007f */
[----:B--2---:R-:W-:Y:S05]  /*2ae70*/  @!P1 BRA `(.L_x_3735) ;  /* 0xfffffffc00f09947 */ /* 0x004fea000383ffff */
[----:B------:R-:W-:Y:S05]  /*2ae80*/  BRA `(.L_x_3932) ;  /* 0xffffff6c00647947 */ /* 0x000fea000383ffff */
.L_x_3740:
[----:B--2---:R2:W3:Y:S02]  /*2ae90*/  SYNCS.PHASECHK.TRANS64.TRYWAIT P1, [R6+URZ+0x388c0], R7 ;  /* 0x0388c007060075a7 */ /* 0x0044e4000802017f */
[----:B---3--:R-:W-:Y:S05]  /*2aea0*/  @!P1 NANOSLEEP.SYNCS 0x989680 ;  /* 0x009896800000995d */ /* 0x008fea0003900000 */
[----:B------:R-:W3:Y:S02]  /*2aeb0*/  @!P1 SYNCS.PHASECHK.TRANS64 P1, [R6+URZ+0x388c0], R7 ;  /* 0x0388c007060095a7 */ /* 0x000ee4000802007f */
[----:B---3--:R-:W-:Y:S05]  /*2aec0*/  @!P1 BRA `(.L_x_3740) ;  /* 0xfffffffc00f09947 */ /* 0x008fea000383ffff */
[----:B------:R-:W-:Y:S05]  /*2aed0*/  BRA `(.L_x_3933) ;  /* 0xffffff6c00e07947 */ /* 0x000fea000383ffff */
.L_x_3770:
        /* <DEDUP_REMOVED lines=11> */
.L_x_3935:
[----:B------:R-:W-:Y:S05]  /*2af90*/  BSYNC B0 ;  /* 0x0000000000007941 */ /* 0x000fea0003800000 */
.L_x_3934:
[----:B------:R-:W-:Y:S05]  /*2afa0*/  BRA `(.L_x_3936) ;  /* 0xffffff8400647947 */ /* 0x000fea000383ffff */
.L_x_3772:
[----:B------:R-:W-:Y:S01]  /*2afb0*/  BSSY B0, `(.L_x_3937) ;  /* 0x0000006000007945 */ /* 0x000fe20003800000 */
[----:B0-----:R-:W-:-:S07]  /*2afc0*/  IMAD.MOV.U32 R15, RZ, RZ, -0x1 ;  /* 0xffffffffff0f7424 */ /* 0x001fce00078e00ff */
[----:B-12---:R-:W-:Y:S05]  /*2afd0*/  WARPSYNC.COLLECTIVE R15, `(.L_x_3938) ;  /* 0x000000000f0c7348 */ /* 0x006fea0003c00000 */
[----:B------:R-:W-:Y:S02]  /*2afe0*/  ELECT P6, UR62, PT ;  /* 0x00000000003e782f */ /* 0x000fe400038c0000 */
[----:B------:R-:W-:Y:S01]  /*2aff0*/  MOV R14, UR62 ;  /* 0x0000003e000e7c02 */ /* 0x000fe20008000f00 */
[----:B-12---:R-:W-:Y:S10]  /*2b000*/  ENDCOLLECTIVE ;  /* 0x000000000000791b */ /* 0x006ff40003800000 */
.L_x_3938:
[----:B------:R-:W-:Y:S05]  /*2b010*/  BSYNC B0 ;  /* 0x0000000000007941 */ /* 0x000fea0003800000 */
.L_x_3937:
[----:B------:R-:W-:Y:S05]  /*2b020*/  BRA `(.L_x_3939) ;  /* 0xffffff8400687947 */ /* 0x000fea000383ffff */
.L_x_3774:
[----:B---3--:R3:W4:Y:S02]  /*2b030*/  SYNCS.PHASECHK.TRANS64.TRYWAIT P0, [R0+URZ+0x38840], R2 ;  /* 0x03884002000075a7 */ /* 0x008724000800017f */
[----:B----4-:R-:W-:Y:S05]  /*2b040*/  @!P0 NANOSLEEP.SYNCS 0x989680 ;  /* 0x009896800000895d */ /* 0x010fea0003900000 */
[----:B------:R-:W4:Y:S02]  /*2b050*/  @!P0 SYNCS.PHASECHK.TRANS64 P0, [R0+URZ+0x38840], R2 ;  /* 0x03884002000085a7 */ /* 0x000f24000800007f */
[----:B----4-:R-:W-:Y:S05]  /*2b060*/  @!P0 BRA `(.L_x_3774) ;  /* 0xfffffffc00f08947 */ /* 0x010fea000383ffff */
[----:B------:R-:W-:Y:S05]  /*2b070*/  BRA `(.L_x_3940) ;  /* 0xffffff8400cc7947 */ /* 0x000fea000383ffff */
.L_x_3778:
        /* <DEDUP_REMOVED lines=10> */
.L_x_3941:
[----:B------:R0:W-:Y:S01]  /*2b120*/  STL [R1+0x2c], R10 ;  /* 0x00002c0a01007387 */ /* 0x0001e20000100800 */
[----:B------:R-:W-:Y:S02]  /*2b130*/  IMAD.MOV.U32 R13, RZ, RZ, R3 ;  /* 0x000000ffff0d7224 */ /* 0x000fe400078e0003 */
[----:B------:R-:W-:-:S07]  /*2b140*/  IMAD.MOV.U32 R4, RZ, RZ, R14 ;  /* 0x000000ffff047224 */ /* 0x000fce00078e000e */
[----:B0-----:R-:W-:Y:S05]  /*2b150*/  WARPSYNC.COLLECTIVE R15, `(.L_x_3942) ;  /* 0x000000000f087348 */ /* 0x001fea0003c00000 */
[----:B------:R1:W2:Y:S02]  /*2b160*/  SHFL.IDX P6, R14, R13, R12, R11 ;  /* 0x0000000c0d0e7389 */ /* 0x0002a400000c000b */
[----:B012---:R-:W-:Y:S01]  /*2b170*/  ENDCOLLECTIVE ;  /* 0x000000000000791b */ /* 0x007fe20003800000 */
.L_x_3942:
[----:B------:R-:W-:Y:S02]  /*2b180*/  IMAD.MOV.U32 R13, RZ, RZ, R2 ;  /* 0x000000ffff0d7224 */ /* 0x000fe400078e0002 */
[----:B------:R-:W-:Y:S02]  /*2b190*/  IMAD.MOV.U32 R12, RZ, RZ, 0x1 ;  /* 0x00000001ff0c7424 */ /* 0x000fe400078e00ff */
[----:B------:R-:W-:-:S07]  /*2b1a0*/  IMAD.MOV.U32 R5, RZ, RZ, R14 ;  /* 0x000000ffff057224 */ /* 0x000fce00078e000e */
[----:B------:R-:W-:Y:S05]  /*2b1b0*/  WARPSYNC.COLLECTIVE R15, `(.L_x_3943) ;  /* 0x000000000f087348 */ /* 0x000fea0003c00000 */
[----:B------:R0:W1:Y:S02]  /*2b1c0*/  SHFL.IDX P6, R14, R13, R12, R11 ;  /* 0x0000000c0d0e7389 */ /* 0x00006400000c000b */
[----:B01----:R-:W-:Y:S01]  /*2b1d0*/  ENDCOLLECTIVE ;  /* 0x000000000000791b */ /* 0x003fe20003800000 */
.L_x_3943:
[----:B------:R-:W-:Y:S02]  /*2b1e0*/  IMAD.MOV.U32 R13, RZ, RZ, R3 ;  /* 0x000000ffff0d7224 */ /* 0x000fe400078e0003 */
[----:B------:R-:W-:-:S07]  /*2b1f0*/  IMAD.MOV.U32 R6, RZ, RZ, R14 ;  /* 0x000000ffff067224 */ /* 0x000fce00078e000e */
[----:B------:R-:W-:Y:S05]  /*2b200*/  WARPSYNC.COLLECTIVE R15, `(.L_x_3944) ;  /* 0x000000000f087348 */ /* 0x000fea0003c00000 */
[----:B------:R0:W1:Y:S02]  /*2b210*/  SHFL.IDX P6, R14, R13, R12, R11 ;  /* 0x0000000c0d0e7389 */ /* 0x00006400000c000b */
[----:B01----:R-:W-:Y:S01]  /*2b220*/  ENDCOLLECTIVE ;  /* 0x000000000000791b */ /* 0x003fe20003800000 */
.L_x_3944:
        /* <DEDUP_REMOVED lines=22> */
.L_x_3945:
        /* <DEDUP_REMOVED lines=10> */
.L_x_3946:
        /* <DEDUP_REMOVED lines=11> */
.L_x_3947:
        /* <DEDUP_REMOVED lines=14> */
.L_x_3948:
[----:B------:R-:W-:Y:S01]  /*2b5c0*/  IMAD.MOV.U32 R3, RZ, RZ, R14 ;  /* 0x000000ffff037224 */ /* 0x000fe200078e000e */
[----:B------:R-:W-:Y:S06]  /*2b5d0*/  BRA `(.L_x_3949) ;  /* 0xffffff8c00147947 */ /* 0x000fec000383ffff */
.L_x_3782:
        /* <DEDUP_REMOVED lines=26> */
.L_x_3951:
[----:B------:R-:W-:Y:S05]  /*2b780*/  BSYNC B0 ;  /* 0x0000000000007941 */ /* 0x000fea0003800000 */
.L_x_3950:
        /* <DEDUP_REMOVED lines=13> */
.L_x_3952:
        /* <DEDUP_REMOVED lines=35> */
[----:B------:R0:W-:Y:S03]  /*2ba90*/  @!P2 LDGSTS.E.BYPASS.LTC128B.128 [R7+0x32400], desc[UR50][R2.64+0x300], P6 ;  /* 0x324003000207afae */ /* 0x0001e6000b101d72 */
[----:B------:R-:W-:-:S07]  /*2baa0*/  @!P3 SHF.R.U32.HI R8, RZ, 0x2, R8 ;  /* 0x00000002ff08b819 */ /* 0x000fce0000011608 */
[----:B0-----:R-:W-:Y:S05]  /*2bab0*/  WARPSYNC.COLLECTIVE R15, `(.L_x_3953) ;  /* 0x000000000f087348 */ /* 0x001fea0003c00000 */
[----:B------:R1:W2:Y:S02]  /*2bac0*/  SHFL.IDX P6, R14, R13, R12, R11 ;  /* 0x0000000c0d0e7389 */ /* 0x0002a400000c000b */
[----:B012---:R-:W-:Y:S01]  /*2bad0*/  ENDCOLLECTIVE ;  /* 0x000000000000791b */ /* 0x007fe20003800000 */
.L_x_3953:
        /* <DEDUP_REMOVED lines=17> */
.L_x_3954:
        /* <DEDUP_REMOVED lines=29> */
.L_x_3955:
        /* <DEDUP_REMOVED lines=12> */
.L_x_3956:
        /* <DEDUP_REMOVED lines=34> */
.L_x_3957:
[----:B------:R-:W-:Y:S02]  /*2c0a0*/  IMAD.MOV.U32 R13, RZ, RZ, R0 ;  /* 0x000000ffff0d7224 */ /* 0x000fe400078e0000 */
[----:B------:R-:W-:-:S07]  /*2c0b0*/  IMAD.MOV.U32 R4, RZ, RZ, R14 ;  /* 0x000000ffff047224 */ /* 0x000fce00078e000e */
[----:B------:R-:W-:Y:S05]  /*2c0c0*/  WARPSYNC.COLLECTIVE R15, `(.L_x_3958) ;  /* 0x000000000f087348 */ /* 0x000fea0003c00000 */
[----:B------:R0:W1:Y:S02]  /*2c0d0*/  SHFL.IDX P6, R14, R13, R12, R11 ;  /* 0x0000000c0d0e7389 */ /* 0x00006400000c000b */
[----:B01----:R-:W-:Y:S01]  /*2c0e0*/  ENDCOLLECTIVE ;  /* 0x000000000000791b */ /* 0x003fe20003800000 */
.L_x_3958:
[----:B------:R-:W-:Y:S01]  /*2c0f0*/  IMAD.MOV.U32 R0, RZ, RZ, R14 ;  /* 0x000000ffff007224 */ /* 0x000fe200078e000e */
[----:B------:R-:W-:Y:S06]  /*2c100*/  BRA `(.L_x_3959) ;  /* 0xffffff8c00ec7947 */ /* 0x000fec000383ffff */
.L_x_3787:
[----:B0-----:R0:W2:Y:S02]  /*2c110*/  SYNCS.PHASECHK.TRANS64.TRYWAIT P0, [R18+URZ+0x38820], R0 ;  /* 0x03882000120075a7 */ /* 0x0010a4000800017f */
[----:B--2---:R-:W-:Y:S05]  /*2c120*/  @!P0 NANOSLEEP.SYNCS 0x989680 ;  /* 0x009896800000895d */ /* 0x004fea0003900000 */
[----:B------:R-:W2:Y:S02]  /*2c130*/  @!P0 SYNCS.PHASECHK.TRANS64 P0, [R18+URZ+0x38820], R0 ;  /* 0x03882000120085a7 */ /* 0x000ea4000800007f */
[----:B--2---:R-:W-:Y:S05]  /*2c140*/  @!P0 BRA `(.L_x_3787) ;  /* 0xfffffffc00f08947 */ /* 0x004fea000383ffff */
[----:B------:R-:W-:Y:S05]  /*2c150*/  BRA `(.L_x_3960) ;  /* 0xffffff9000a47947 */ /* 0x000fea000383ffff */
.L_x_3791:
[----:B0-----:R0:W1:Y:S02]  /*2c160*/  SYNCS.PHASECHK.TRANS64.TRYWAIT P0, [R0+URZ+0x38860], R2 ;  /* 0x03886002000075a7 */ /* 0x001064000800017f */
[----:B-1----:R-:W-:Y:S05]  /*2c170*/  @!P0 NANOSLEEP.SYNCS 0x989680 ;  /* 0x009896800000895d */ /* 0x002fea0003900000 */
[----:B------:R-:W1:Y:S02]  /*2c180*/  @!P0 SYNCS.PHASECHK.TRANS64 P0, [R0+URZ+0x38860], R2 ;  /* 0x03886002000085a7 */ /* 0x000e64000800007f */
[----:B-1----:R-:W-:Y:S05]  /*2c190*/  @!P0 BRA `(.L_x_3791) ;  /* 0xfffffffc00f08947 */ /* 0x002fea000383ffff */
[----:B------:R-:W-:Y:S05]  /*2c1a0*/  BRA `(.L_x_3961) ;  /* 0xffffff9000c87947 */ /* 0x000fea000383ffff */
.L_x_3810:
[----:B-1----:R1:W2:Y:S02]  /*2c1b0*/  SYNCS.PHASECHK.TRANS64.TRYWAIT P0, [R2+URZ+0x38840], R6 ;  /* 0x03884006020075a7 */ /* 0x0022a4000800017f */
[----:B--2---:R-:W-:Y:S05]  /*2c1c0*/  @!P0 NANOSLEEP.SYNCS 0x989680 ;  /* 0x009896800000895d */ /* 0x004fea0003900000 */
[----:B------:R-:W2:Y:S02]  /*2c1d0*/  @!P0 SYNCS.PHASECHK.TRANS64 P0, [R2+URZ+0x38840], R6 ;  /* 0x03884006020085a7 */ /* 0x000ea4000800007f */
[----:B--2---:R-:W-:Y:S05]  /*2c1e0*/  @!P0 BRA `(.L_x_3810) ;  /* 0xfffffffc00f08947 */ /* 0x004fea000383ffff */
[----:B------:R-:W-:Y:S05]  /*2c1f0*/  BRA `(.L_x_3962) ;  /* 0xffffff9c00f87947 */ /* 0x000fea000383ffff */
.L_x_3815:
[----:B0-----:R0:W2:Y:S02]  /*2c200*/  SYNCS.PHASECHK.TRANS64.TRYWAIT P0, [R2+URZ+0x38860], R6 ;  /* 0x03886006020075a7 */ /* 0x0010a4000800017f */
[----:B--2---:R-:W-:Y:S05]  /*2c210*/  @!P0 NANOSLEEP.SYNCS 0x989680 ;  /* 0x009896800000895d */ /* 0x004fea0003900000 */
[----:B------:R-:W2:Y:S02]  /*2c220*/  @!P0 SYNCS.PHASECHK.TRANS64 P0, [R2+URZ+0x38860], R6 ;  /* 0x03886006020085a7 */ /* 0x000ea4000800007f */
[----:B--2---:R-:W-:Y:S05]  /*2c230*/  @!P0 BRA `(.L_x_3815) ;  /* 0xfffffffc00f08947 */ /* 0x004fea000383ffff */
[----:B------:R-:W-:Y:S05]  /*2c240*/  BRA `(.L_x_3963) ;  /* 0xffffffa000787947 */ /* 0x000fea000383ffff */
.L_x_3830:
[----:B-1----:R1:W2:Y:S02]  /*2c250*/  SYNCS.PHASECHK.TRANS64.TRYWAIT P0, [R3+URZ+0x38840], R2 ;  /* 0x03884002030075a7 */ /* 0x0022a4000800017f */
[----:B--2---:R-:W-:Y:S05]  /*2c260*/  @!P0 NANOSLEEP.SYNCS 0x989680 ;  /* 0x009896800000895d */ /* 0x004fea0003900000 */
[----:B------:R-:W2:Y:S02]  /*2c270*/  @!P0 SYNCS.PHASECHK.TRANS64 P0, [R3+URZ+0x38840], R2 ;  /* 0x03884002030085a7 */ /* 0x000ea4000800007f */
[----:B--2---:R-:W-:Y:S05]  /*2c280*/  @!P0 BRA `(.L_x_3830) ;  /* 0xfffffffc00f08947 */ /* 0x004fea000383ffff */
[----:B------:R-:W-:Y:S05]  /*2c290*/  BRA `(.L_x_3964) ;  /* 0xffffffac00547947 */ /* 0x000fea000383ffff */
.L_x_3835:
[----:B0-----:R0:W2:Y:S02]  /*2c2a0*/  SYNCS.PHASECHK.TRANS64.TRYWAIT P0, [R3+URZ+0x38860], R2 ;  /* 0x03886002030075a7 */ /* 0x0010a4000800017f */
[----:B--2---:R-:W-:Y:S05]  /*2c2b0*/  @!P0 NANOSLEEP.SYNCS 0x989680 ;  /* 0x009896800000895d */ /* 0x004fea0003900000 */
[----:B------:R-:W2:Y:S02]  /*2c2c0*/  @!P0 SYNCS.PHASECHK.TRANS64 P0, [R3+URZ+0x38860], R2 ;  /* 0x03886002030085a7 */ /* 0x000ea4000800007f */
[----:B--2---:R-:W-:Y:S05]  /*2c2d0*/  @!P0 BRA `(.L_x_3835) ;  /* 0xfffffffc00f08947 */ /* 0x004fea000383ffff */
[----:B------:R-:W-:Y:S05]  /*2c2e0*/  BRA `(.L_x_3965) ;  /* 0xffffffac00d07947 */ /* 0x000fea000383ffff */
.L_x_3850:
[----:B-1----:R1:W2:Y:S02]  /*2c2f0*/  SYNCS.PHASECHK.TRANS64.TRYWAIT P0, [R3+URZ+0x38840], R2 ;  /* 0x03884002030075a7 */ /* 0x0022a4000800017f */
[----:B--2---:R-:W-:Y:S05]  /*2c300*/  @!P0 NANOSLEEP.SYNCS 0x989680 ;  /* 0x009896800000895d */ /* 0x004fea0003900000 */
[----:B------:R-:W2:Y:S02]  /*2c310*/  @!P0 SYNCS.PHASECHK.TRANS64 P0, [R3+URZ+0x38840], R2 ;  /* 0x03884002030085a7 */ /* 0x000ea4000800007f */
[----:B--2---:R-:W-:Y:S05]  /*2c320*/  @!P0 BRA `(.L_x_3850) ;  /* 0xfffffffc00f08947 */ /* 0x004fea000383ffff */
[----:B------:R-:W-:Y:S05]  /*2c330*/  BRA `(.L_x_3966) ;  /* 0xffffffb800907947 */ /* 0x000fea000383ffff */
.L_x_3855:
[----:B--2---:R2:W3:Y:S02]  /*2c340*/  SYNCS.PHASECHK.TRANS64.TRYWAIT P0, [R3+URZ+0x38860], R2 ;  /* 0x03886002030075a7 */ /* 0x0044e4000800017f */
[----:B---3--:R-:W-:Y:S05]  /*2c350*/  @!P0 NANOSLEEP.SYNCS 0x989680 ;  /* 0x009896800000895d */ /* 0x008fea0003900000 */
[----:B------:R-:W3:Y:S02]  /*2c360*/  @!P0 SYNCS.PHASECHK.TRANS64 P0, [R3+URZ+0x38860], R2 ;  /* 0x03886002030085a7 */ /* 0x000ee4000800007f */
[----:B---3--:R-:W-:Y:S05]  /*2c370*/  @!P0 BRA `(.L_x_3855) ;  /* 0xfffffffc00f08947 */ /* 0x008fea000383ffff */
[----:B------:R-:W-:Y:S05]  /*2c380*/  BRA `(.L_x_3967) ;  /* 0xffffffbc00107947 */ /* 0x000fea000383ffff */
.L_x_3871:
[----:B--2---:R-:W2:Y:S01]  /*2c390*/  LDL R2, [R1] ;  /* 0x0000000001027983 */ /* 0x004ea20000100800 */
[----:B------:R-:W-:Y:S01]  /*2c3a0*/  BSSY B0, `(.L_x_3968) ;  /* 0x0000008000007945 */ /* 0x000fe20003800000 */
[----:B------:R-:W-:Y:S02]  /*2c3b0*/  IMAD.MOV.U32 R12, RZ, RZ, RZ ;  /* 0x000000ffff0c7224 */ /* 0x000fe400078e00ff */
[----:B------:R-:W-:Y:S02]  /*2c3c0*/  IMAD.MOV.U32 R11, RZ, RZ, 0x1f ;  /* 0x0000001fff0b7424 */ /* 0x000fe400078e00ff */
[----:B0-----:R-:W-:Y:S02]  /*2c3d0*/  IMAD.MOV.U32 R15, RZ, RZ, -0x1 ;  /* 0xffffffffff0f7424 */ /* 0x001fe400078e00ff */
[----:B--2---:R-:W-:-:S07]  /*2c3e0*/  IMAD.MOV.U32 R13, RZ, RZ, R2 ;  /* 0x000000ffff0d7224 */ /* 0x004fce00078e0002 */
[----:B-1-3--:R-:W-:Y:S05]  /*2c3f0*/  WARPSYNC.COLLECTIVE R15, `(.L_x_3969) ;  /* 0x000000000f087348 */ /* 0x00afea0003c00000 */
[----:B------:R0:W2:Y:S02]  /*2c400*/  SHFL.IDX P6, R14, R13, R12, R11 ;  /* 0x0000000c0d0e7389 */ /* 0x0000a400000c000b */
[----:B0123--:R-:W-:Y:S01]  /*2c410*/  ENDCOLLECTIVE ;  /* 0x000000000000791b */ /* 0x00ffe20003800000 */
.L_x_3969:
[----:B------:R-:W-:Y:S05]  /*2c420*/  BSYNC B0 ;  /* 0x0000000000007941 */ /* 0x000fea0003800000 */
.L_x_3968:
        /* <DEDUP_REMOVED lines=9> */
.L_x_3970:
        /* <DEDUP_REMOVED lines=26> */
.L_x_3971:
        /* <DEDUP_REMOVED lines=8> */
.L_x_3972:
        /* <DEDUP_REMOVED lines=8> */
.L_x_3973:
        /* <DEDUP_REMOVED lines=8> */
.L_x_3974:
        /* <DEDUP_REMOVED lines=8> */
.L_x_3975:
        /* <DEDUP_REMOVED lines=9> */
.L_x_3976:
[----:B------:R-:W-:Y:S01]  /*2c8f0*/  IMAD.MOV.U32 R9, RZ, RZ, R14 ;  /* 0x000000ffff097224 */ /* 0x000fe200078e000e */
[----:B------:R-:W-:Y:S06]  /*2c900*/  BRA `(.L_x_3977) ;  /* 0xffffffc400507947 */ /* 0x000fec000383ffff */
.L_x_3874:
[----:B------:R-:W-:Y:S01]  /*2c910*/  BSSY B0, `(.L_x_3978) ;  /* 0x0000008000007945 */ /* 0x000fe20003800000 */
[----:B------:R-:W-:Y:S02]  /*2c920*/  IMAD.MOV.U32 R13, RZ, RZ, R2 ;  /* 0x000000ffff0d7224 */ /* 0x000fe400078e0002 */
[----:B------:R-:W-:Y:S02]  /*2c930*/  IMAD.MOV.U32 R12, RZ, RZ, 0x1 ;  /* 0x00000001ff0c7424 */ /* 0x000fe400078e00ff */
[----:B------:R-:W-:Y:S02]  /*2c940*/  IMAD.MOV.U32 R11, RZ, RZ, RZ ;  /* 0x000000ffff0b7224 */ /* 0x000fe400078e00ff */
[----:B------:R-:W-:-:S07]  /*2c950*/  IMAD.MOV.U32 R15, RZ, RZ, -0x1 ;  /* 0xffffffffff0f7424 */ /* 0x000fce00078e00ff */
[----:B0-----:R-:W-:Y:S05]  /*2c960*/  WARPSYNC.COLLECTIVE R15, `(.L_x_3979) ;  /* 0x000000000f087348 */ /* 0x001fea0003c00000 */
[----:B------:R1:W2:Y:S02]  /*2c970*/  SHFL.UP P6, R14, R13, R12, R11 ;  /* 0x0400000c0d0e7389 */ /* 0x0002a400000c000b */
[----:B012---:R-:W-:Y:S01]  /*2c980*/  ENDCOLLECTIVE ;  /* 0x000000000000791b */ /* 0x007fe20003800000 */
.L_x_3979:
[----:B------:R-:W-:Y:S05]  /*2c990*/  BSYNC B0 ;  /* 0x0000000000007941 */ /* 0x000fea0003800000 */
.L_x_3978:
        /* <DEDUP_REMOVED lines=10> */
.L_x_3980:
        /* <DEDUP_REMOVED lines=8> */
.L_x_3981:
        /* <DEDUP_REMOVED lines=8> */
.L_x_3982:
        /* <DEDUP_REMOVED lines=8> */
.L_x_3983:
        /* <DEDUP_REMOVED lines=9> */
.L_x_3984:
[----:B------:R-:W-:Y:S01]  /*2cc50*/  IMAD.MOV.U32 R9, RZ, RZ, R14 ;  /* 0x000000ffff097224 */ /* 0x000fe200078e000e */
[----:B------:R-:W-:Y:S06]  /*2cc60*/  BRA `(.L_x_3985) ;  /* 0xffffffc400247947 */ /* 0x000fec000383ffff */
.L_x_3876:
[----:B------:R-:W-:Y:S01]  /*2cc70*/  BSSY B0, `(.L_x_3986) ;  /* 0x0000006000007945 */ /* 0x000fe20003800000 */
[----:B------:R-:W-:Y:S01]  /*2cc80*/  PLOP3.LUT P6, PT, P6, PT, PT, 0x8, 0x0 ;  /* 0x000000000000781c */ /* 0x000fe200037ce170 */
[----:B------:R-:W-:-:S12]  /*2cc90*/  IMAD.MOV.U32 R15, RZ, RZ, -0x1 ;  /* 0xffffffffff0f7424 */ /* 0x000fd800078e00ff */
[----:B0-----:R-:W-:Y:S05]  /*2cca0*/  WARPSYNC.COLLECTIVE R15, `(.L_x_3987) ;  /* 0x000000000f087348 */ /* 0x001fea0003c00000 */
[----:B------:R-:W-:Y:S01]  /*2ccb0*/  VOTE.ANY R14, PT, P6 ;  /* 0x00000000000e7806 */ /* 0x000fe200030e0100 */
[----:B0-----:R-:W-:Y:S06]  /*2ccc0*/  ENDCOLLECTIVE ;  /* 0x000000000000791b */ /* 0x001fec0003800000 */
.L_x_3987:
[----:B------:R-:W-:Y:S05]  /*2ccd0*/  BSYNC B0 ;  /* 0x0000000000007941 */ /* 0x000fea0003800000 */
.L_x_3986:
        /* <DEDUP_REMOVED lines=10> */
.L_x_3988:
[----:B------:R-:W-:Y:S02]  /*2cd80*/  IMAD.MOV.U32 R13, RZ, RZ, R6 ;  /* 0x000000ffff0d7224 */ /* 0x000fe400078e0006 */
[----:B------:R-:W-:-:S07]  /*2cd90*/  IMAD.MOV.U32 R0, RZ, RZ, R14 ;  /* 0x000000ffff007224 */ /* 0x000fce00078e000e */
[----:B------:R-:W-:Y:S05]  /*2cda0*/  WARPSYNC.COLLECTIVE R15, `(.L_x_3989) ;  /* 0x000000000f087348 */ /* 0x000fea0003c00000 */
[----:B------:R0:W1:Y:S02]  /*2cdb0*/  SHFL.IDX P6, R14, R13, R12, R11 ;  /* 0x0000000c0d0e7389 */ /* 0x00006400000c000b */
[----:B01----:R-:W-:Y:S01]  /*2cdc0*/  ENDCOLLECTIVE ;  /* 0x000000000000791b */ /* 0x003fe20003800000 */
.L_x_3989:
[----:B------:R-:W-:Y:S02]  /*2cdd0*/  IMAD.MOV.U32 R6, RZ, RZ, R14 ;  /* 0x000000ffff067224 */ /* 0x000fe400078e000e */
[----:B------:R-:W-:-:S05]  /*2cde0*/  IMAD.IADD R10, R4, 0x1, R10 ;  /* 0x00000001040a7824 */ /* 0x000fca00078e020a */
[----:B------:R2:W-:Y:S01]  /*2cdf0*/  STL [R1+0xc], R10 ;  /* 0x00000c0a01007387 */ /* 0x0005e20000100800 */
[----:B------:R-:W-:Y:S05]  /*2ce00*/  BRA `(.L_x_3990) ;  /* 0xffffffc400047947 */ /* 0x000fea000383ffff */
.L_x_3878:
        /* <DEDUP_REMOVED lines=8> */
.L_x_3992:
[----:B------:R-:W-:Y:S05]  /*2ce90*/  BSYNC B0 ;  /* 0x0000000000007941 */ /* 0x000fea0003800000 */
.L_x_3991:
[----:B------:R-:W-:Y:S01]  /*2cea0*/  IMAD.MOV.U32 R4, RZ, RZ, R14 ;  /* 0x000000ffff047224 */ /* 0x000fe200078e000e */
[----:B------:R-:W-:Y:S06]  /*2ceb0*/  BRA `(.L_x_3993) ;  /* 0xffffffc000f07947 */ /* 0x000fec000383ffff */
.L_x_3884:
[----:B0-----:R0:W1:Y:S02]  /*2cec0*/  SYNCS.PHASECHK.TRANS64.TRYWAIT P0, [R0+URZ+0x38820], R3 ;  /* 0x03882003000075a7 */ /* 0x001064000800017f */
[----:B-1----:R-:W-:Y:S05]  /*2ced0*/  @!P0 NANOSLEEP.SYNCS 0x989680 ;  /* 0x009896800000895d */ /* 0x002fea0003900000 */
[----:B------:R-:W1:Y:S02]  /*2cee0*/  @!P0 SYNCS.PHASECHK.TRANS64 P0, [R0+URZ+0x38820], R3 ;  /* 0x03882003000085a7 */ /* 0x000e64000800007f */
[----:B-1----:R-:W-:Y:S05]  /*2cef0*/  @!P0 BRA `(.L_x_3884) ;  /* 0xfffffffc00f08947 */ /* 0x002fea000383ffff */
[----:B------:R-:W-:Y:S05]  /*2cf00*/  BRA `(.L_x_3994) ;  /* 0xffffffcc00907947 */ /* 0x000fea000383ffff */
.L_x_3885:
        /* <DEDUP_REMOVED lines=11> */
.L_x_3996:
[----:B------:R-:W-:Y:S05]  /*2cfc0*/  BSYNC B0 ;  /* 0x0000000000007941 */ /* 0x000fea0003800000 */
.L_x_3995:
[----:B------:R-:W-:Y:S05]  /*2cfd0*/  BRA `(.L_x_3997) ;  /* 0xffffffcc00787947 */ /* 0x000fea000383ffff */
.L_x_3886:
[----:B------:R-:W-:Y:S01]  /*2cfe0*/  BSSY B0, `(.L_x_3998) ;  /* 0x0000006000007945 */ /* 0x000fe20003800000 */
[----:B------:R-:W-:-:S07]  /*2cff0*/  IMAD.MOV.U32 R15, RZ, RZ, -0x1 ;  /* 0xffffffffff0f7424 */ /* 0x000fce00078e00ff */
[----:B01-3--:R-:W-:Y:S05]  /*2d000*/  WARPSYNC.COLLECTIVE R15, `(.L_x_3999) ;  /* 0x000000000f0c7348 */ /* 0x00bfea0003c00000 */
[----:B------:R-:W-:Y:S02]  /*2d010*/  ELECT P6, UR62, PT ;  /* 0x00000000003e782f */ /* 0x000fe400038c0000 */
[----:B------:R-:W-:Y:S01]  /*2d020*/  MOV R14, UR62 ;  /* 0x0000003e000e7c02 */ /* 0x000fe20008000f00 */
[----:B01-3--:R-:W-:Y:S10]  /*2d030*/  ENDCOLLECTIVE ;  /* 0x000000000000791b */ /* 0x00bff40003800000 */
.L_x_3999:
[----:B------:R-:W-:Y:S05]  /*2d040*/  BSYNC B0 ;  /* 0x0000000000007941 */ /* 0x000fea0003800000 */
.L_x_3998:
[----:B------:R-:W-:Y:S05]  /*2d050*/  BRA `(.L_x_4000) ;  /* 0xffffffcc006c7947 */ /* 0x000fea000383ffff */
.L_x_3888:
[----:B0-----:R0:W1:Y:S02]  /*2d060*/  SYNCS.PHASECHK.TRANS64.TRYWAIT P0, [R6+URZ], R5 ;  /* 0x00000005060075a7 */ /* 0x001064000800017f */
[----:B-1----:R-:W-:Y:S05]  /*2d070*/  @!P0 NANOSLEEP.SYNCS 0x989680 ;  /* 0x009896800000895d */ /* 0x002fea0003900000 */
[----:B------:R-:W1:Y:S02]  /*2d080*/  @!P0 SYNCS.PHASECHK.TRANS64 P0, [R6+URZ], R5 ;  /* 0x00000005060085a7 */ /* 0x000e64000800007f */
[----:B-1----:R-:W-:Y:S05]  /*2d090*/  @!P0 BRA `(.L_x_3888) ;  /* 0xfffffffc00f08947 */ /* 0x002fea000383ffff */
[----:B------:R-:W-:Y:S05]  /*2d0a0*/  BRA `(.L_x_4001) ;  /* 0xffffffcc00a87947 */ /* 0x000fea000383ffff */
.L_x_3889:
[----:B-1----:R1:W2:Y:S02]  /*2d0b0*/  SYNCS.PHASECHK.TRANS64.TRYWAIT P0, [R7+URZ], R2 ;  /* 0x00000002070075a7 */ /* 0x0022a4000800017f */
[----:B--2---:R-:W-:Y:S05]  /*2d0c0*/  @!P0 NANOSLEEP.SYNCS 0x989680 ;  /* 0x009896800000895d */ /* 0x004fea0003900000 */
[----:B------:R-:W2:Y:S02]  /*2d0d0*/  @!P0 SYNCS.PHASECHK.TRANS64 P0, [R7+URZ], R2 ;  /* 0x00000002070085a7 */ /* 0x000ea4000800007f */
[----:B--2---:R-:W-:Y:S05]  /*2d0e0*/  @!P0 BRA `(.L_x_3889) ;  /* 0xfffffffc00f08947 */ /* 0x004fea000383ffff */
[----:B------:R-:W-:Y:S05]  /*2d0f0*/  BRA `(.L_x_4002) ;  /* 0xffffffcc009c7947 */ /* 0x000fea000383ffff */
.L_x_3891:
[----:B--2---:R2:W4:Y:S02]  /*2d100*/  SYNCS.PHASECHK.TRANS64.TRYWAIT P0, [R4+URZ], R5 ;  /* 0x00000005040075a7 */ /* 0x004524000800017f */
[----:B----4-:R-:W-:Y:S05]  /*2d110*/  @!P0 NANOSLEEP.SYNCS 0x989680 ;  /* 0x009896800000895d */ /* 0x010fea0003900000 */
[----:B------:R-:W4:Y:S02]  /*2d120*/  @!P0 SYNCS.PHASECHK.TRANS64 P0, [R4+URZ], R5 ;  /* 0x00000005040085a7 */ /* 0x000f24000800007f */
[----:B----4-:R-:W-:Y:S05]  /*2d130*/  @!P0 BRA `(.L_x_3891) ;  /* 0xfffffffc00f08947 */ /* 0x010fea000383ffff */
[----:B------:R-:W-:Y:S05]  /*2d140*/  BRA `(.L_x_4003) ;  /* 0xffffffcc00a47947 */ /* 0x000fea000383ffff */
.L_x_4004:
        /* <DEDUP_REMOVED lines=11> */
.L_x_5877:


//--------------------- .text._ZN7cutlass13device_kernelIN5flash11enable_sm90INS1_16FlashAttnFwdSm90INS1_25CollectiveMainloopFwdSm90ILi2EN4cute5tupleIJNS5_1CILi1EEES8_S8_EEENS6_IJNS7_ILi64EEESA_SA_EEELi512ENS_10bfloat16_tEfNS_4arch4Sm90ELb1ELb0ELb0ELb0ELb0ELb0ELb0ELb0ELb0ELb1ELb1ELb0EEENS1_21CollectiveEpilogueFwdINS6_IJSA_NS7_ILi512EEESA_EEES9_SC_SE_Li256ELb0ELb1ELb1ELb0EEENS1_19SingleTileSchedulerILb0ELb1ELb1ELi64EEEEEEEEEvNT_6ParamsE --------------------------
	.section	.text._ZN7cutlass13device_kernelIN5flash11enable_sm90INS1_16FlashAttnFwdSm90INS1_25CollectiveMainloopFwdSm90ILi2EN4cute5tupleIJNS5_1CILi1EEES8_S8_EEENS6_IJNS7_ILi64EEESA_SA_EEELi512ENS_10bfloat16_tEfNS_4arch4Sm90ELb1ELb0ELb0ELb0ELb0ELb0ELb0ELb0ELb0ELb1ELb1ELb0EEENS1_21CollectiveEpilogueFwdINS6_IJSA_NS7_ILi512EEESA_EEES9_SC_SE_Li256ELb0ELb1ELb1ELb0EEENS1_19SingleTileSchedulerILb0ELb1ELb1ELi64EEEEEEEEEvNT_6ParamsE,"ax",@progbits
	.align	128
.text._ZN7cutlass13device_kernelIN5flash11enable_sm90INS1_16FlashAttnFwdSm90INS1_25CollectiveMainloopFwdSm90ILi2EN4cute5tupleIJNS5_1CILi1EEES8_S8_EEENS6_IJNS7_ILi64EEESA_SA_EEELi512ENS_10bfloat16_tEfNS_4arch4Sm90ELb1ELb0ELb0ELb0ELb0ELb0ELb0ELb0ELb0ELb1ELb1ELb0EEENS1_21CollectiveEpilogueFwdINS6_IJSA_NS7_ILi512EEESA_EEES9_SC_SE_Li256ELb0ELb1ELb1ELb0EEENS1_19SingleTileSchedulerILb0ELb1ELb1ELi64EEEEEEEEEvNT_6ParamsE:
        .type           _ZN7cutlass13device_kernelIN5flash11enable_sm90INS1_16FlashAttnFwdSm90INS1_25CollectiveMainloopFwdSm90ILi2EN4cute5tupleIJNS5_1CILi1EEES8_S8_EEENS6_IJNS7_ILi64EEESA_SA_EEELi512ENS_10bfloat16_tEfNS_4arch4Sm90ELb1ELb0ELb0ELb0ELb0ELb0ELb0ELb0ELb0ELb1ELb1ELb0EEENS1_21CollectiveEpilogueFwdINS6_IJSA_NS7_ILi512EEESA_EEES9_SC_SE_Li256ELb0ELb1ELb1ELb0EEENS1_19SingleTileSchedulerILb0ELb1ELb1ELi64EEEEEEEEEvNT_6ParamsE,@function
        .size           _ZN7cutlass13device_kernelIN5flash11enable_sm90INS1_16FlashAttnFwdSm90INS1_25CollectiveMainloopFwdSm90ILi2EN4cute5tupleIJNS5_1CILi1EEES8_S8_EEENS6_IJNS7_ILi64EEESA_SA_EEELi512ENS_10bfloat16_tEfNS_4arch4Sm90ELb1ELb0ELb0ELb0ELb0ELb0ELb0ELb0ELb0ELb1ELb1ELb0EEENS1_21CollectiveEpilogueFwdINS6_IJSA_NS7_ILi512EEESA_EEES9_SC_SE_Li256ELb0ELb1ELb1ELb0EEENS1_19SingleTileSchedulerILb0ELb1ELb1ELi64EEEEEEEEEvNT_6ParamsE,(.L_x_5878 - _ZN7cutlass13device_kernelIN5flash11enable_sm90INS1_16FlashAttnFwdSm90INS1_25CollectiveMainloopFwdSm90ILi2EN4cute5tupleIJNS5_1CILi1EEES8_S8_EEENS6_IJNS7_ILi64EEESA_SA_EEELi512ENS_10bfloat16_tEfNS_4arch4Sm90ELb1ELb0ELb0ELb0ELb0ELb0ELb0ELb0ELb0ELb1ELb1ELb0EEENS1_21CollectiveEpilogueFwdINS6_IJSA_NS7_ILi512EEESA_EEES9_SC_SE_Li256ELb0ELb1ELb1ELb0EEENS1_19SingleTileSchedulerILb0ELb1ELb1ELi64EEEEEEEEEvNT_6ParamsE)
        .other          _ZN7cutlass13device_kernelIN5flash11enable_sm90INS1_16FlashAttnFwdSm90INS1_25CollectiveMainloopFwdSm90ILi2EN4cute5tupleIJNS5_1CILi1EEES8_S8_EEENS6_IJNS7_ILi64EEESA_SA_EEELi512ENS_10bfloat16_tEfNS_4arch4Sm90ELb1ELb0ELb0ELb0ELb0ELb0ELb0ELb0ELb0ELb1ELb1ELb0EEENS1_21CollectiveEpilogueFwdINS6_IJSA_NS7_ILi512EEESA_EEES9_SC_SE_Li256ELb0ELb1ELb1ELb0EEENS1_19SingleTileSchedulerILb0ELb1ELb1ELi64EEEEEEEEEvNT_6ParamsE,@"STO_CUDA_ENTRY STV_DEFAULT"
_ZN7cutlass13device_kernelIN5flash11enable_sm90INS1_16FlashAttnFwdSm90INS1_25CollectiveMainloopFwdSm90ILi2EN4cute5tupleIJNS5_1CILi1EEES8_S8_EEENS6_IJNS7_ILi64EEESA_SA_EEELi512ENS_10bfloat16_tEfNS_4arch4Sm90ELb1ELb0ELb0ELb0ELb0ELb0ELb0ELb0ELb0ELb1ELb1ELb0EEENS1_21CollectiveEpilogueFwdINS6_IJSA_NS7_ILi512EEESA_EEES9_SC_SE_Li256ELb0ELb1ELb1ELb0EEENS1_19SingleTileSchedulerILb0ELb1ELb1ELi64EEEEEEEEEvNT_6ParamsE:
        /* <DEDUP_REMOVED lines=18> */
.L_x_4006:
[----:B------:R-:W-:Y:S05]  /*0120*/  BSYNC B0 ;  /* 0x0000000000007941 */ /* 0x000fea0003800000 */
.L_x_4005:
        /* <DEDUP_REMOVED lines=37> */
.L_x_4007:
        /* <DEDUP_REMOVED lines=22> */
.L_x_4008:
        /* <DEDUP_REMOVED lines=18> */
.L_x_4009:
        /* <DEDUP_REMOVED lines=22> */
.L_x_4010:
        /* <DEDUP_REMOVED lines=22> */
.L_x_4011:
        /* <DEDUP_REMOVED lines=8> */
.L_x_4014:
        /* <DEDUP_REMOVED lines=24> */
[----:B------:R-:W-:Y:S01]  /*0ac0*/  ULDC UR37, c[0x0][0x424] ;  /* 0x0001090000257ab9 */ /* 0x000fe20000000800 */
[----:B------:R-:W-:Y:S01]  /*0ad0*/  UISETP.NE.U32.AND UP0, UPT, UR4, URZ, UPT ;  /* 0x0000003f0400728c */ /* 0x000fe2000bf05070 */
[----:B------:R-:W0:Y:S01]  /*0ae0*/  S2UR UR7, SR_CTAID.X ;  /* 0x00000000000779c3 */ /* 0x000e220000002500 */
[----:B------:R-:W-:Y:S01]  /*0af0*/  ULDC UR10, c[0x0][0x2f0] ;  /* 0x0000bc00000a7ab9 */ /* 0x000fe20000000800 */
[----:B------:R-:W-:Y:S01]  /*0b00*/  VIADD R16, R2, 0xffffff80 ;  /* 0xffffff8002107836 */ /* 0x000fe20000000000 */
[----:B------:R-:W-:-:S04]  /*0b10*/  UISETP.NE.AND.EX UP0, UPT, UR5, URZ, UPT, UP0 ;  /* 0x0000003f0500728c */ /* 0x000fc8000bf05300 */
[----:B------:R-:W-:Y:S02]  /*0b20*/  USEL UR37, UR37, 0x1, UP0 ;  /* 0x0000000125257887 */ /* 0x000fe40008000000 */
[----:B------:R-:W-:Y:S02]  /*0b30*/  UISETP.NE.AND UP0, UPT, UR11, 0x1, UPT ;  /* 0x000000010b00788c */ /* 0x000fe4000bf05270 */
[----:B------:R-:W-:-:S04]  /*0b40*/  UIMAD UR4, UR37, UR10, 0x3f ;  /* 0x0000003f250474a4 */ /* 0x000fc8000f8e020a */
[----:B------:R-:W-:Y:S01]  /*0b50*/  PLOP3.LUT P0, PT, PT, PT, UP0, 0x80, 0x0 ;  /* 0x000000000000781c */ /* 0x000fe20003f0f008 */
[----:B------:R-:W-:-:S04]  /*0b60*/  USHF.R.S32.HI UR5, URZ, 0x1f, UR4 ;  /* 0x0000001f3f057899 */ /* 0x000fc80008011404 */
[----:B------:R-:W-:-:S04]  /*0b70*/  ULEA.HI UR5, UR5, UR4, URZ, 0x6 ;  /* 0x0000000405057291 */ /* 0x000fc8000f8f303f */
[----:B------:R-:W-:-:S04]  /*0b80*/  USHF.R.S32.HI UR6, URZ, 0x6, UR5 ;  /* 0x000000063f067899 */ /* 0x000fc80008011405 */
[----:B0-----:R-:W-:Y:S08]  /*0b90*/  @!P0 BRA `(.L_x_4016) ;  /* 0x0000002000408947 */ /* 0x001ff00003800000 */
[----:B------:R-:W-:Y:S01]  /*0ba0*/  ULDC UR4, c[0x0][0x448] ;  /* 0x0001120000047ab9 */ /* 0x000fe20000000800 */
[----:B------:R-:W-:Y:S01]  /*0bb0*/  ULEA UR7, UR7, 0x3f, 0x6 ;  /* 0x0000003f07077891 */ /* 0x000fe2000f8e303f */
[----:B------:R-:W-:Y:S01]  /*0bc0*/  PLOP3.LUT P0, PT, PT, PT, PT, 0x80, 0x0 ;  /* 0x000000000000781c */ /* 0x000fe20003f0f070 */
[----:B------:R-:W-:Y:S01]  /*0bd0*/  UISETP.NE.AND UP0, UPT, UR4, 0x1, UPT ;  /* 0x000000010400788c */ /* 0x000fe2000bf05270 */
[----:B------:R-:W-:Y:S01]  /*0be0*/  IMAD.MOV.U32 R3, RZ, RZ, RZ ;  /* 0x000000ffff037224 */ /* 0x000fe200078e00ff */
[----:B------:R-:W-:Y:S01]  /*0bf0*/  ULDC UR8, c[0x0][0x288] ;  /* 0x0000a20000087ab9 */ /* 0x000fe20000000800 */
[----:B------:R-:W-:Y:S01]  /*0c00*/  USHF.R.U32.HI UR11, URZ, 0x10, UR9 ;  /* 0x000000103f0b7899 */ /* 0x000fe20008011609 */
[----:B------:R-:W-:Y:S01]  /*0c10*/  IMAD.MOV.U32 R6, RZ, RZ, RZ ;  /* 0x000000ffff067224 */ /* 0x000fe200078e00ff */
[----:B------:R-:W-:Y:S01]  /*0c20*/  UIADD3 UR8, -UR8, 0x40, URZ ;  /* 0x0000004008087890 */ /* 0x000fe2000fffe13f */
[----:B------:R-:W-:Y:S01]  /*0c30*/  MOV R5, RZ ;  /* 0x000000ff00057202 */ /* 0x000fe20000000f00 */
[----:B------:R-:W-:Y:S01]  /*0c40*/  ULOP3.LUT UR9, UR9, 0xffff, URZ, 0xc0, !UPT ;  /* 0x0000ffff09097892 */ /* 0x000fe2000f8ec03f */
[----:B------:R-:W-:Y:S01]  /*0c50*/  CS2R R150, SRZ ;  /* 0x0000000000967805 */ /* 0x000fe2000001ff00 */
[----:B------:R-:W-:Y:S01]  /*0c60*/  UIMAD UR8, UR37, UR10, UR8 ;  /* 0x0000000a250872a4 */ /* 0x000fe2000f8e0208 */
[----:B------:R-:W-:Y:S01]  /*0c70*/  CS2R R148, SRZ ;  /* 0x0000000000947805 */ /* 0x000fe2000001ff00 */
[----:B------:R-:W-:Y:S01]  /*0c80*/  @UP0 ULDC UR4, c[0x0][0x44c] ;  /* 0x0001130000040ab9 */ /* 0x000fe20000000800 */
[----:B------:R-:W-:Y:S01]  /*0c90*/  @UP0 ULDC UR12, c[0x0][0x450] ;  /* 0x00011400000c0ab9 */ /* 0x000fe20000000800 */
[----:B------:R-:W-:Y:S01]  /*0ca0*/  UIMAD.WIDE.U32 UR4, UR7, UR4, URZ ;  /* 0x00000004070472a5 */ /* 0x000fe2000f8e003f */
[----:B------:R-:W-:-:S02]  /*0cb0*/  CS2R R146, SRZ ;  /* 0x0000000000927805 */ /* 0x000fc4000001ff00 */
[----:B------:R-:W-:Y:S02]  /*0cc0*/  CS2R R144, SRZ ;  /* 0x0000000000907805 */ /* 0x000fe4000001ff00 */
[----:B------:R-:W-:Y:S01]  /*0cd0*/  CS2R R142, SRZ ;  /* 0x00000000008e7805 */ /* 0x000fe2000001ff00 */
[----:B------:R-:W-:Y:S01]  /*0ce0*/  @UP0 USHF.R.U32.HI UR7, URZ, UR12, UR5 ;  /* 0x0000000c3f070299 */ /* 0x000fe20008011605 */
[----:B------:R-:W-:Y:S02]  /*0cf0*/  CS2R R140, SRZ ;  /* 0x00000000008c7805 */ /* 0x000fe4000001ff00 */
[----:B------:R-:W-:Y:S02]  /*0d00*/  CS2R R138, SRZ ;  /* 0x00000000008a7805 */ /* 0x000fe4000001ff00 */
[----:B------:R-:W-:Y:S01]  /*0d10*/  CS2R R136, SRZ ;  /* 0x0000000000887805 */ /* 0x000fe2000001ff00 */
[----:B------:R-:W-:Y:S01]  /*0d20*/  UIADD3 UR7, UR8, UR7, URZ ;  /* 0x0000000708077290 */ /* 0x000fe2000fffe03f */
[----:B------:R-:W-:-:S02]  /*0d30*/  CS2R R134, SRZ ;  /* 0x0000000000867805 */ /* 0x000fc4000001ff00 */
[----:B------:R-:W-:Y:S02]  /*0d40*/  CS2R R132, SRZ ;  /* 0x0000000000847805 */ /* 0x000fe4000001ff00 */
[----:B------:R-:W-:Y:S01]  /*0d50*/  CS2R R130, SRZ ;  /* 0x0000000000827805 */ /* 0x000fe2000001ff00 */
[----:B------:R-:W-:Y:S01]  /*0d60*/  USHF.R.S32.HI UR4, URZ, 0x1f, UR7 ;  /* 0x0000001f3f047899 */ /* 0x000fe20008011407 */
[----:B------:R-:W-:Y:S02]  /*0d70*/  CS2R R128, SRZ ;  /* 0x0000000000807805 */ /* 0x000fe4000001ff00 */
[----:B------:R-:W-:Y:S02]  /*0d80*/  CS2R R126, SRZ ;  /* 0x00000000007e7805 */ /* 0x000fe4000001ff00 */
[----:B------:R-:W-:Y:S01]  /*0d90*/  CS2R R124, SRZ ;  /* 0x00000000007c7805 */ /* 0x000fe2000001ff00 */
[----:B------:R-:W-:Y:S01]  /*0da0*/  ULEA.HI UR4, UR4, UR7, URZ, 0x6 ;  /* 0x0000000704047291 */ /* 0x000fe2000f8f303f */
[----:B------:R-:W-:-:S02]  /*0db0*/  CS2R R122, SRZ ;  /* 0x00000000007a7805 */ /* 0x000fc4000001ff00 */
[----:B------:R-:W-:Y:S02]  /*0dc0*/  CS2R R120, SRZ ;  /* 0x0000000000787805 */ /* 0x000fe4000001ff00 */
[----:B------:R-:W-:Y:S01]  /*0dd0*/  CS2R R118, SRZ ;  /* 0x0000000000767805 */ /* 0x000fe2000001ff00 */
[----:B------:R-:W-:Y:S01]  /*0de0*/  USHF.R.S32.HI UR4, URZ, 0x6, UR4 ;  /* 0x000000063f047899 */ /* 0x000fe20008011404 */
[----:B------:R-:W-:Y:S02]  /*0df0*/  CS2R R116, SRZ ;  /* 0x0000000000747805 */ /* 0x000fe4000001ff00 */
[----:B------:R-:W-:Y:S02]  /*0e00*/  CS2R R114, SRZ ;  /* 0x0000000000727805 */ /* 0x000fe4000001ff00 */
[----:B------:R-:W-:Y:S01]  /*0e10*/  CS2R R112, SRZ ;  /* 0x0000000000707805 */ /* 0x000fe2000001ff00 */
[----:B------:R-:W-:Y:S01]  /*0e20*/  UISETP.LT.AND UP0, UPT, UR6, UR4, UPT ;  /* 0x000000040600728c */ /* 0x000fe2000bf01270 */
[----:B------:R-:W-:-:S02]  /*0e30*/  CS2R R110, SRZ ;  /* 0x00000000006e7805 */ /* 0x000fc4000001ff00 */
[----:B------:R-:W-:Y:S02]  /*0e40*/  CS2R R108, SRZ ;  /* 0x00000000006c7805 */ /* 0x000fe4000001ff00 */
[----:B------:R-:W-:Y:S01]  /*0e50*/  CS2R R106, SRZ ;  /* 0x00000000006a7805 */ /* 0x000fe2000001ff00 */
[----:B------:R-:W-:Y:S01]  /*0e60*/  USEL UR6, UR6, UR4, UP0 ;  /* 0x0000000406067287 */ /* 0x000fe20008000000 */
[----:B------:R-:W-:Y:S01]  /*0e70*/  CS2R R104, SRZ ;  /* 0x0000000000687805 */ /* 0x000fe2000001ff00 */
[----:B------:R-:W-:Y:S01]  /*0e80*/  UISETP.NE.AND UP0, UPT, UR11, URZ, UPT ;  /* 0x0000003f0b00728c */ /* 0x000fe2000bf05270 */
[----:B------:R-:W-:Y:S01]  /*0e90*/  CS2R R102, SRZ ;  /* 0x0000000000667805 */ /* 0x000fe2000001ff00 */
[----:B------:R-:W-:Y:S01]  /*0ea0*/  UISETP.GE.AND UP1, UPT, UR6, 0x1, UPT ;  /* 0x000000010600788c */ /* 0x000fe2000bf26270 */
[----:B------:R-:W-:Y:S02]  /*0eb0*/  CS2R R100, SRZ ;  /* 0x0000000000647805 */ /* 0x000fe4000001ff00 */
[----:B------:R-:W-:-:S02]  /*0ec0*/  CS2R R98, SRZ ;  /* 0x0000000000627805 */ /* 0x000fc4000001ff00 */
[----:B------:R-:W-:Y:S02]  /*0ed0*/  CS2R R96, SRZ ;  /* 0x0000000000607805 */ /* 0x000fe4000001ff00 */
[----:B------:R-:W-:Y:S02]  /*0ee0*/  CS2R R94, SRZ ;  /* 0x00000000005e7805 */ /* 0x000fe4000001ff00 */
[----:B------:R-:W-:Y:S02]  /*0ef0*/  CS2R R92, SRZ ;  /* 0x00000000005c7805 */ /* 0x000fe4000001ff00 */
[----:B------:R-:W-:Y:S02]  /*0f00*/  PLOP3.LUT P1, PT, PT, PT, UP1, 0x80, 0x0 ;  /* 0x000000000000781c */ /* 0x000fe40003f2f018 */
[----:B------:R-:W-:Y:S02]  /*0f10*/  CS2R R90, SRZ ;  /* 0x00000000005a7805 */ /* 0x000fe4000001ff00 */
[----:B------:R-:W-:Y:S01]  /*0f20*/  CS2R R88, SRZ ;  /* 0x0000000000587805 */ /* 0x000fe2000001ff00 */
[----:B------:R-:W-:Y:S01]  /*0f30*/  @!UP0 ULDC UR11, c[0x0][0x9f0] ;  /* 0x00027c00000b8ab9 */ /* 0x000fe20000000800 */
        /* <DEDUP_REMOVED lines=30> */
[----:B------:R-:W-:Y:S01]  /*1120*/  MOV R8, UR4 ;  /* 0x0000000400087c02 */ /* 0x000fe20008000f00 */
[----:B------:R-:W-:Y:S01]  /*1130*/  ULOP3.LUT UR4, UR4, UR11, URZ, 0x3c, !UPT ;  /* 0x0000000b04047292 */ /* 0x000fe2000f8e3c3f */
[----:B------:R-:W0:Y:S01]  /*1140*/  I2F.RP R0, R7 ;  /* 0x0000000700007306 */ /* 0x000e220000209400 */
[----:B------:R-:W-:-:S04]  /*1150*/  IABS R4, R4 ;  /* 0x0000000400047213 */ /* 0x000fc80000000000 */
[----:B------:R-:W-:Y:S01]  /*1160*/  ISETP.LE.AND P3, PT, RZ, UR4, PT ;  /* 0x00000004ff007c0c */ /* 0x000fe2000bf63270 */
[----:B------:R-:W-:Y:S02]  /*1170*/  IMAD.MOV R4, RZ, RZ, -R4 ;  /* 0x000000ffff047224 */ /* 0x000fe400078e0a04 */
[----:B0-----:R-:W0:Y:S02]  /*1180*/  MUFU.RCP R0, R0 ;  /* 0x0000000000007308 */ /* 0x001e240000001000 */
        /* <DEDUP_REMOVED lines=11> */
[----:B------:R-:W-:Y:S01]  /*1240*/  @!P2 IMAD.IADD R0, R0, 0x1, -R7 ;  /* 0x000000010000a824 */ /* 0x000fe200078e0a07 */
[----:B------:R-:W-:Y:S02]  /*1250*/  @!P2 IADD3 R3, R3, 0x1, RZ ;  /* 0x000000010303a810 */ /* 0x000fe40007ffe0ff */
[----:B------:R-:W-:Y:S02]  /*1260*/  ISETP.NE.AND P2, PT, RZ, UR11, PT ;  /* 0x0000000bff007c0c */ /* 0x000fe4000bf45270 */
[----:B------:R-:W-:-:S13]  /*1270*/  ISETP.GE.U32.AND P1, PT, R0, R7, PT ;  /* 0x000000070000720c */ /* 0x000fda0003f26070 */
[----:B------:R-:W-:-:S04]  /*1280*/  @P1 VIADD R3, R3, 0x1 ;  /* 0x0000000103031836 */ /* 0x000fc80000000000 */
[----:B------:R-:W-:Y:S01]  /*1290*/  @!P3 IMAD.MOV R3, RZ, RZ, -R3 ;  /* 0x000000ffff03b224 */ /* 0x000fe200078e0a03 */
[----:B------:R-:W-:-:S07]  /*12a0*/  @!P2 LOP3.LUT R3, RZ, UR11, RZ, 0x33, !PT ;  /* 0x0000000bff03ac12 */ /* 0x000fce000f8e33ff */
.L_x_4017:
        /* <DEDUP_REMOVED lines=30> */
[----:B0-----:R-:W-:Y:S01]  /*1490*/  ULEA UR5, UR8, UR7, 0x18 ;  /* 0x0000000708057291 */ /* 0x001fe2000f8ec03f */
[----:B------:R-:W-:Y:S01]  /*14a0*/  IADD3 R7, R6, -R7, RZ ;  /* 0x8000000706077210 */ /* 0x000fe20007ffe0ff */
[----:B------:R-:W-:Y:S02]  /*14b0*/  UIADD3 UR6, UR4, -UR6, URZ ;  /* 0x8000000604067290 */ /* 0x000fe4000fffe03f */
        /* <DEDUP_REMOVED lines=11> */
.L_x_4019:
[----:B------:R-:W-:-:S04]  /*1570*/  SHF.L.U32 R2, RZ, 0x1f, RZ ;  /* 0x0000001fff027819 */ /* 0x000fc800000006ff */
[----:B------:R-:W0:Y:S02]  /*1580*/  SYNCS.PHASECHK.TRANS64.TRYWAIT P1, [UR5+0x28c50], R2 ;  /* 0x028c5002ff0075a7 */ /* 0x000e240008020145 */
[----:B0-----:R-:W-:Y:S05]  /*1590*/  @!P1 BRA `(.L_x_4020) ;  /* 0x000000ec00149947 */ /* 0x001fea0003800000 */
.L_x_4162:
        /* <DEDUP_REMOVED lines=47> */
[----:B------:R-:W-:Y:S01]  /*1890*/  MOV R7, RZ ;  /* 0x000000ff00077202 */ /* 0x000fe20000000f00 */
[----:B------:R-:W-:-:S06]  /*18a0*/  UMOV UR4, URZ ;  /* 0x0000003f00047c82 */ /* 0x000fcc0008000000 */
.L_x_4026:
[----:B------:R-:W-:Y:S01]  /*18b0*/  BAR.SYNC.DEFER_BLOCKING 0xe, 0x100 ;  /* 0x0384000000007b1d */ /* 0x000fe20000010000 */
[----:B------:R-:W-:Y:S01]  /*18c0*/  IMAD.U32 R5, RZ, RZ, UR4 ;  /* 0x00000004ff057e24 */ /* 0x000fe2000f8e00ff */
[----:B------:R-:W-:Y:S01]  /*18d0*/  UIADD3 UR4, UR4, 0x1, URZ ;  /* 0x0000000104047890 */ /* 0x000fe2000fffe03f */
[C---:B------:R-:W-:Y:S01]  /*18e0*/  ISETP.GT.AND P3, PT, R3.reuse, R0, PT ;  /* 0x000000000300720c */ /* 0x040fe20003f64270 */
[----:B------:R-:W-:Y:S02]  /*18f0*/  VIADD R3, R3, 0xffffffff ;  /* 0xffffffff03037836 */ /* 0x000fe40000000000 */
[----:B01----:R-:W-:Y:S01]  /*1900*/  IMAD R2, R5, 0x40, R4 ;  /* 0x0000004005027824 */ /* 0x003fe200078e0204 */
        /* <DEDUP_REMOVED lines=137> */
.L_x_4022:
[----:B------:R-:W-:Y:S01]  /*21a0*/  ULEA UR7, UR4, UR5, 0x3 ;  /* 0x0000000504077291 */ /* 0x000fe2000f8e183f */
[----:B------:R-:W-:-:S08]  /*21b0*/  SHF.L.U32 R2, R7, 0x1f, RZ ;  /* 0x0000001f07027819 */ /* 0x000fd000000006ff */
[----:B------:R0:W1:Y:S01]  /*21c0*/  SYNCS.PHASECHK.TRANS64.TRYWAIT P1, [UR7+0x28c50], R2 ;  /* 0x028c5002ff0075a7 */ /* 0x0000620008020147 */
[----:B------:R-:W-:Y:S05]  /*21d0*/  @!P0 BRA `(.L_x_4023) ;  /* 0x0000000000048947 */ /* 0x000fea0003800000 */
[----:B------:R-:W-:Y:S01]  /*21e0*/  BPT.TRAP 0x1 ;  /* 0x000000040000795c */ /* 0x000fe20000300000 */
.L_x_4023:
[----:B-1----:R-:W-:Y:S05]  /*21f0*/  @P1 BRA `(.L_x_4024) ;  /* 0x0000000000081947 */ /* 0x002fea0003800000 */
[----:B------:R-:W1:Y:S02]  /*2200*/  SYNCS.PHASECHK.TRANS64.TRYWAIT P1, [UR7+0x28c50], R2 ;  /* 0x028c5002ff0075a7 */ /* 0x000e640008020147 */
[----:B-1----:R-:W-:Y:S05]  /*2210*/  @!P1 BRA `(.L_x_4025) ;  /* 0x000000e0000c9947 */ /* 0x002fea0003800000 */
.L_x_4024:
        /* <DEDUP_REMOVED lines=10> */
[----:B------:R-:W-:Y:S01]  /*22c0*/  @!P2 IADD3 R2, R2, 0x28c60, RZ ;  /* 0x00028c600202a810 */ /* 0x000fe20007ffe0ff */
[----:B------:R-:W-:-:S03]  /*22d0*/  UMOV UR23, 0x40000040 ;  /* 0x4000004000177882 */ /* 0x000fc60000000000 */
[----:B------:R-:W-:Y:S01]  /*22e0*/  @!P2 PRMT R2, RZ, 0x654, R2 ;  /* 0x00000654ff02a816 */ /* 0x000fe20000000002 */
        /* <DEDUP_REMOVED lines=17> */
.L_x_4021:
[----:B------:R-:W-:Y:S01]  /*2400*/  BAR.SYNC.DEFER_BLOCKING 0xe, 0x100 ;  /* 0x0384000000007b1d */ /* 0x000fe20000010000 */
[----:B------:R-:W-:Y:S01]  /*2410*/  VIADD R4, R4, UR4 ;  /* 0x0000000404047c36 */ /* 0x000fe20008000000 */
[----:B------:R-:W-:Y:S01]  /*2420*/  PLOP3.LUT P0, PT, PT, PT, PT, 0x8, 0x0 ;  /* 0x000000000000781c */ /* 0x000fe20003f0e170 */
[----:B------:R-:W-:Y:S02]  /*2430*/  IMAD.MOV.U32 R6, RZ, RZ, RZ ;  /* 0x000000ffff067224 */ /* 0x000fe400078e00ff */
[----:B------:R-:W-:Y:S01]  /*2440*/  IMAD.MOV.U32 R5, RZ, RZ, RZ ;  /* 0x000000ffff057224 */ /* 0x000fe200078e00ff */
[----:B------:R-:W-:-:S05]  /*2450*/  LEA R4, R4, UR5, 0x2 ;  /* 0x0000000504047c11 */ /* 0x000fca000f8e10ff */
        /* <DEDUP_REMOVED lines=132> */
.L_x_4016:
[----:B------:R-:W-:Y:S01]  /*2ca0*/  ULDC UR4, c[0x0][0x448] ;  /* 0x0001120000047ab9 */ /* 0x000fe20000000800 */
[----:B------:R-:W-:Y:S02]  /*2cb0*/  ULEA UR7, UR7, 0x3f, 0x6 ;  /* 0x0000003f07077891 */ /* 0x000fe4000f8e303f */
[----:B------:R-:W-:Y:S01]  /*2cc0*/  UISETP.NE.AND UP0, UPT, UR4, 0x1, UPT ;  /* 0x000000010400788c */ /* 0x000fe2000bf05270 */
[----:B------:R-:W-:Y:S01]  /*2cd0*/  ULDC UR8, c[0x0][0x288] ;  /* 0x0000a20000087ab9 */ /* 0x000fe20000000800 */
[----:B------:R-:W-:Y:S02]  /*2ce0*/  ULOP3.LUT UR40, UR9, 0xffff, URZ, 0xc0, !UPT ;  /* 0x0000ffff09287892 */ /* 0x000fe4000f8ec03f */
[----:B------:R-:W-:-:S04]  /*2cf0*/  UIADD3 UR8, -UR8, 0x40, URZ ;  /* 0x0000004008087890 */ /* 0x000fc8000fffe13f */
[----:B------:R-:W-:-:S03]  /*2d00*/  UIMAD UR8, UR37, UR10, UR8 ;  /* 0x0000000a250872a4 */ /* 0x000fc6000f8e0208 */
[----:B------:R-:W-:Y:S01]  /*2d10*/  @UP0 ULDC UR4, c[0x0][0x44c] ;  /* 0x0001130000040ab9 */ /* 0x000fe20000000800 */
[----:B------:R-:W-:Y:S01]  /*2d20*/  @UP0 ULDC UR11, c[0x0][0x450] ;  /* 0x00011400000b0ab9 */ /* 0x000fe20000000800 */
[----:B------:R-:W-:-:S04]  /*2d30*/  UIMAD.WIDE.U32 UR4, UR7, UR4, URZ ;  /* 0x00000004070472a5 */ /* 0x000fc8000f8e003f */
[----:B------:R-:W-:Y:S02]  /*2d40*/  @UP0 USHF.R.U32.HI UR7, URZ, UR11, UR5 ;  /* 0x0000000b3f070299 */ /* 0x000fe40008011605 */
[----:B------:R-:W-:Y:S02]  /*2d50*/  USHF.R.U32.HI UR11, URZ, 0x10, UR9 ;  /* 0x000000103f0b7899 */ /* 0x000fe40008011609 */
[----:B------:R-:W-:Y:S02]  /*2d60*/  UIADD3 UR7, UR8, UR7, URZ ;  /* 0x0000000708077290 */ /* 0x000fe4000fffe03f */
[----:B------:R-:W-:Y:S02]  /*2d70*/  UISETP.NE.AND UP1, UPT, UR11, URZ, UPT ;  /* 0x0000003f0b00728c */ /* 0x000fe4000bf25270 */
[----:B------:R-:W-:-:S04]  /*2d80*/  USHF.R.S32.HI UR4, URZ, 0x1f, UR7 ;  /* 0x0000001f3f047899 */ /* 0x000fc80008011407 */
[----:B------:R-:W-:-:S04]  /*2d90*/  ULEA.HI UR4, UR4, UR7, URZ, 0x6 ;  /* 0x0000000704047291 */ /* 0x000fc8000f8f303f */
[----:B------:R-:W-:Y:S01]  /*2da0*/  USHF.R.S32.HI UR4, URZ, 0x6, UR4 ;  /* 0x000000063f047899 */ /* 0x000fe20008011404 */
[----:B------:R-:W-:-:S03]  /*2db0*/  @!UP1 ULDC UR11, c[0x0][0x9f0] ;  /* 0x00027c00000b9ab9 */ /* 0x000fc60000000800 */
[----:B------:R-:W-:-:S04]  /*2dc0*/  UISETP.LT.AND UP0, UPT, UR6, UR4, UPT ;  /* 0x000000040600728c */ /* 0x000fc8000bf01270 */
[----:B------:R-:W-:-:S03]  /*2dd0*/  USEL UR10, UR6, UR4, UP0 ;  /* 0x00000004060a7287 */ /* 0x000fc60008000000 */
[----:B------:R-:W-:Y:S01]  /*2de0*/  UMOV UR4, URZ ;  /* 0x0000003f00047c82 */ /* 0x000fe20008000000 */
[----:B------:R-:W-:-:S06]  /*2df0*/  UISETP.GE.AND UP0, UPT, UR10, 0x1, UPT ;  /* 0x000000010a00788c */ /* 0x000fcc000bf06270 */
        /* <DEDUP_REMOVED lines=15> */
[----:B0-----:R-:W-:Y:S01]  /*2ef0*/  IADD3 R2, R0, 0xffffffe, RZ ;  /* 0x0ffffffe00027810 */ /* 0x001fe20007ffe0ff */
[----:B------:R-:W-:-:S05]  /*2f00*/  IMAD.MOV R0, RZ, RZ, -R5 ;  /* 0x000000ffff007224 */ /* 0x000fca00078e0a05 */
        /* <DEDUP_REMOVED lines=18> */
.L_x_4027:
[----:B------:R-:W-:Y:S01]  /*3030*/  UIMAD UR40, UR40, UR4, URZ ;  /* 0x00000004282872a4 */ /* 0x000fe2000f8e023f */
[----:B------:R-:W-:Y:S01]  /*3040*/  IMAD.U32 R0, RZ, RZ, UR10 ;  /* 0x0000000aff007e24 */ /* 0x000fe2000f8e00ff */
[----:B------:R-:W-:Y:S01]  /*3050*/  MOV R3, UR4 ;  /* 0x0000000400037c02 */ /* 0x000fe20008000f00 */
[----:B------:R-:W-:Y:S01]  /*3060*/  IMAD.MOV.U32 R6, RZ, RZ, RZ ;  /* 0x000000ffff067224 */ /* 0x000fe200078e00ff */
[----:B------:R-:W-:Y:S01]  /*3070*/  PLOP3.LUT P0, PT, PT, PT, PT, 0x80, 0x0 ;  /* 0x000000000000781c */ /* 0x000fe20003f0f070 */
[----:B------:R-:W-:Y:S01]  /*3080*/  IMAD.MOV.U32 R5, RZ, RZ, RZ ;  /* 0x000000ffff057224 */ /* 0x000fe200078e00ff */
[----:B------:R-:W-:Y:S02]  /*3090*/  VIADDMNMX R0, R3, UR40, R0, PT ;  /* 0x0000002803007c46 */ /* 0x000fe4000b800100 */
[----:B------:R-:W-:Y:S02]  /*30a0*/  CS2R R150, SRZ ;  /* 0x0000000000967805 */ /* 0x000fe4000001ff00 */
        /* <DEDUP_REMOVED lines=96> */
[----:B------:R-:W-:Y:S01]  /*36b0*/  IMAD.U32 R7, RZ, RZ, UR5 ;  /* 0x00000005ff077e24 */ /* 0x000fe2000f8e00ff */
[----:B------:R-:W-:Y:S01]  /*36c0*/  MOV R12, 0x1 ;  /* 0x00000001000c7802 */ /* 0x000fe20000000f00 */
[----:B------:R-:W-:-:S02]  /*36d0*/  IMAD.U32 R11, RZ, RZ, UR7 ;  /* 0x00000007ff0b7e24 */ /* 0x000fc4000f8e00ff */
[----:B------:R-:W-:Y:S02]  /*36e0*/  IMAD.MOV.U32 R8, RZ, RZ, 0x70 ;  /* 0x00000070ff087424 */ /* 0x000fe400078e00ff */
[----:B0-----:R-:W-:-:S07]  /*36f0*/  IMAD.MOV.U32 R13, RZ, RZ, RZ ;  /* 0x000000ffff0d7224 */ /* 0x001fce00078e00ff */
[----:B------:R-:W-:-:S07]  /*3700*/  LEPC R20, `(.L_x_4028) ;  /* 0x000000001014794e */ /* 0x000fce0000000000 */
[----:B-1----:R-:W-:Y:S05]  /*3710*/  CALL.ABS.NOINC R2 ;  /* 0x0000000002007343 */ /* 0x002fea0003c00000 */
.L_x_4028:
        /* <DEDUP_REMOVED lines=11> */
.L_x_4163:
[----:B------:R-:W-:Y:S01]  /*37d0*/  ULOP3.LUT UR4, UR42, 0x1, URZ, 0xfc, !UPT ;  /* 0x000000012a047892 */ /* 0x000fe2000f8efc3f */
[----:B0-----:R-:W-:Y:S01]  /*37e0*/  LEA.HI R6, R0, R5, RZ, 0x3 ;  /* 0x0000000500067211 */ /* 0x001fe200078f18ff */
[----:B------:R-:W-:Y:S01]  /*37f0*/  IMAD.IADD R2, R23, 0x1, -R2 ;  /* 0x0000000117027824 */ /* 0x000fe200078e0a02 */
[----:B------:R-:W-:Y:S02]  /*3800*/  LOP3.LUT R0, R3, 0x7ffffffc, RZ, 0xc0, !PT ;  /* 0x7ffffffc03007812 */ /* 0x000fe400078ec0ff */
[----:B------:R-:W-:Y:S01]  /*3810*/  LOP3.LUT R6, R6, 0xfffffff8, RZ, 0xc0, !PT ;  /* 0xfffffff806067812 */ /* 0x000fe200078ec0ff */
[----:B------:R-:W-:Y:S01]  /*3820*/  IMAD.U32 R3, RZ, RZ, UR4 ;  /* 0x00000004ff037e24 */ /* 0x000fe2000f8e00ff */
[-C--:B------:R-:W-:Y:S02]  /*3830*/  IADD3 R0, -R0, R17.reuse, RZ ;  /* 0x0000001100007210 */ /* 0x080fe40007ffe1ff */
[----:B------:R-:W-:Y:S01]  /*3840*/  LEA.HI R4, R4, R17, RZ, 0x5 ;  /* 0x0000001104047211 */ /* 0x000fe200078f28ff */
[----:B------:R-:W-:Y:S01]  /*3850*/  IMAD.IADD R6, R5, 0x1, -R6 ;  /* 0x0000000105067824 */ /* 0x000fe200078e0a06 */
[----:B------:R-:W-:Y:S01]  /*3860*/  ISETP.NE.AND P0, PT, R3, 0x3, PT ;  /* 0x000000030300780c */ /* 0x000fe20003f05270 */
[----:B------:R-:W-:Y:S01]  /*3870*/  IMAD.SHL.U32 R11, R0, 0x2, RZ ;  /* 0x00000002000b7824 */ /* 0x000fe200078e00ff */
[----:B------:R-:W-:-:S03]  /*3880*/  SHF.R.S32.HI R3, RZ, 0x5, R4 ;  /* 0x00000005ff037819 */ /* 0x000fc60000011404 */
[----:B------:R-:W-:Y:S02]  /*3890*/  IMAD R4, R2, 0x100, R11 ;  /* 0x0000010002047824 */ /* 0x000fe400078e020b */
[----:B------:R-:W-:-:S06]  /*38a0*/  IMAD R3, R3, 0x10, R6 ;  /* 0x0000001003037824 */ /* 0x000fcc00078e0206 */
[----:B------:R-:W-:Y:S05]  /*38b0*/  @!P0 BRA `(.L_x_4030) ;  /* 0x0000000000048947 */ /* 0x000fea0003800000 */
[----:B------:R-:W-:Y:S01]  /*38c0*/  BPT.TRAP 0x1 ;  /* 0x000000040000795c */ /* 0x000fe20000300000 */
.L_x_4030:
[----:B------:R0:W1:Y:S01]  /*38d0*/  SYNCS.PHASECHK.TRANS64.TRYWAIT P2, [UR39+0x28c30], R13 ;  /* 0x028c300dff0075a7 */ /* 0x0000620008040167 */
[----:B------:R-:W-:Y:S05]  /*38e0*/  @!P0 BRA `(.L_x_4031) ;  /* 0x0000000000048947 */ /* 0x000fea0003800000 */
[----:B------:R-:W-:Y:S01]  /*38f0*/  BPT.TRAP 0x1 ;  /* 0x000000040000795c */ /* 0x000fe20000300000 */
.L_x_4031:
[----:B------:R-:W2:Y:S02]  /*3900*/  S2R R0, SR_TID.X ;  /* 0x0000000000007919 */ /* 0x000ea40000002100 */
[----:B--2---:R-:W-:-:S04]  /*3910*/  LOP3.LUT R0, R0, 0x7f, RZ, 0xc0, !PT ;  /* 0x0000007f00007812 */ /* 0x004fc800078ec0ff */
[----:B------:R-:W-:Y:S01]  /*3920*/  ISETP.NE.AND P1, PT, R0, RZ, PT ;  /* 0x000000ff0000720c */ /* 0x000fe20003f25270 */
[----:B-1----:R-:W-:-:S12]  /*3930*/  @P2 BRA `(.L_x_4032) ;  /* 0x0000000000082947 */ /* 0x002fd80003800000 */
[----:B------:R-:W1:Y:S02]  /*3940*/  SYNCS.PHASECHK.TRANS64.TRYWAIT P2, [UR39+0x28c30], R13 ;  /* 0x028c300dff0075a7 */ /* 0x000e640008040167 */
[----:B-1----:R-:W-:Y:S05]  /*3950*/  @!P2 BRA `(.L_x_4033) ;  /* 0x000000c8006ca947 */ /* 0x002fea0003800000 */
.L_x_4032:
[----:B------:R-:W-:Y:S05]  /*3960*/  WARPSYNC.ALL ;  /* 0x0000000000007948 */ /* 0x000fea0003800000 */
[----:B------:R-:W-:Y:S01]  /*3970*/  UIADD3 UR4, UR39, 0x20400, URZ ;  /* 0x0002040027047890 */ /* 0x000fe2000fffe03f */
[----:B------:R-:W-:Y:S01]  /*3980*/  WARPGROUP.ARRIVE ;  /* 0x00000000000079c5 */ /* 0x000fe20000000000 */
[----:B------:R-:W-:-:S05]  /*3990*/  UIADD3 UR5, UR39, 0x22400, URZ ;  /* 0x0002240027057890 */ /* 0x000fca000fffe03f */
[----:B------:R-:W2:Y:S01]  /*39a0*/  S2R R2, SR_CTAID.X ;  /* 0x0000000000027919 */ /* 0x000ea20000002500 */
[----:B------:R-:W-:Y:S01]  /*39b0*/  USHF.R.U32.HI UR4, URZ, 0x4, UR4 ;  /* 0x000000043f047899 */ /* 0x000fe20008011604 */
[----:B-1----:R-:W-:Y:S01]  /*39c0*/  LEA.HI R0, R19, R16, RZ, 0x2 ;  /* 0x0000001013007211 */ /* 0x002fe200078f10ff */
[----:B------:R-:W-:Y:S01]  /*39d0*/  USHF.R.U32.HI UR5, URZ, 0x4, UR5 ;  /* 0x000000043f057899 */ /* 0x000fe20008011605 */
[----:B------:R-:W-:Y:S01]  /*39e0*/  MOV R14, UR39 ;  /* 0x00000027000e7c02 */ /* 0x000fe20008000f00 */
[----:B------:R-:W-:Y:S01]  /*39f0*/  ULOP3.LUT UR4, UR4, 0x3fff, URZ, 0xc0, !UPT ;  /* 0x00003fff04047892 */ /* 0x000fe2000f8ec03f */
[----:B------:R-:W-:Y:S01]  /*3a00*/  LOP3.LUT R5, R0, 0xfffffffc, RZ, 0xc0, !PT ;  /* 0xfffffffc00057812 */ /* 0x000fe200078ec0ff */
[----:B------:R-:W-:Y:S02]  /*3a10*/  ULOP3.LUT UR5, UR5, 0x3fff, URZ, 0xc0, !UPT ;  /* 0x00003fff05057892 */ /* 0x000fe4000f8ec03f */
[----:B------:R-:W-:Y:S01]  /*3a20*/  ULOP3.LUT UR4, UR4, 0x10000, URZ, 0xfc, !UPT ;  /* 0x0001000004047892 */ /* 0x000fe2000f8efc3f */
[----:B------:R-:W-:Y:S01]  /*3a30*/  IADD3 R5, R16, -R5, RZ ;  /* 0x8000000510057210 */ /* 0x000fe20007ffe0ff */
[----:B------:R-:W-:Y:S01]  /*3a40*/  ULOP3.LUT UR24, UR5, 0x10000, URZ, 0xfc, !UPT ;  /* 0x0001000005187892 */ /* 0x000fe2000f8efc3f */
[----:B------:R-:W-:Y:S01]  /*3a50*/  UMOV UR9, 0x40000040 ;  /* 0x4000004000097882 */ /* 0x000fe20000000000 */
[----:B------:R-:W-:Y:S01]  /*3a60*/  UMOV UR11, 0x40000040 ;  /* 0x40000040000b7882 */ /* 0x000fe20000000000 */
[----:B------:R-:W-:Y:S01]  /*3a70*/  UIADD3 UR12, UR4, 0x2, URZ ;  /* 0x00000002040c7890 */ /* 0x000fe2000fffe03f */
[----:B------:R-:W-:Y:S01]  /*3a80*/  LEA.HI R0, R5, R5, RZ, 0x1 ;  /* 0x0000000505007211 */ /* 0x000fe200078f08ff */
[----:B------:R-:W-:-:S02]  /*3a90*/  UMOV UR8, UR4 ;  /* 0x0000000400087c82 */ /* 0x000fc40008000000 */
[----:B------:R-:W-:Y:S01]  /*3aa0*/  UMOV UR10, UR24 ;  /* 0x00000018000a7c82 */ /* 0x000fe20008000000 */
[----:B------:R-:W-:Y:S01]  /*3ab0*/  UIADD3 UR14, UR24, 0x2, URZ ;  /* 0x00000002180e7890 */ /* 0x000fe2000fffe03f */
        /* <DEDUP_REMOVED lines=11> */
[----:B--2---:R-:W-:Y:S01]  /*3b70*/  IMAD R5, R2, 0x40, R3 ;  /* 0x0000004002057824 */ /* 0x004fe200078e0203 */
[----:B------:R-:W-:Y:S01]  /*3b80*/  UMOV UR21, 0x40000040 ;  /* 0x4000004000157882 */ /* 0x000fe20000000000 */
[----:B------:R-:W-:Y:S01]  /*3b90*/  UMOV UR23, 0x40000040 ;  /* 0x4000004000177882 */ /* 0x000fe20000000000 */
[----:B------:R-:W-:Y:S01]  /*3ba0*/  ULDC UR4, c[0x0][0x448] ;  /* 0x0001120000047ab9 */ /* 0x000fe20000000800 */
[----:B------:R-:W-:Y:S01]  /*3bb0*/  IMAD R12, R0, 0x8, R5 ;  /* 0x00000008000c7824 */ /* 0x000fe200078e0205 */
[----:B------:R-:W-:Y:S01]  /*3bc0*/  UISETP.NE.AND UP0, UPT, UR4, 0x1, UPT ;  /* 0x000000010400788c */ /* 0x000fe2000bf05270 */
[----:B------:R-:W-:-:S02]  /*3bd0*/  ULDC UR10, c[0x0][0x2f0] ;  /* 0x0000bc00000a7ab9 */ /* 0x000fc40000000800 */
[----:B------:R-:W-:Y:S01]  /*3be0*/  IMAD.MOV.U32 R0, RZ, RZ, R12 ;  /* 0x000000ffff007224 */ /* 0x000fe200078e000c */
[----:B------:R-:W-:Y:S01]  /*3bf0*/  ULDC UR6, c[0x0][0x288] ;  /* 0x0000a20000067ab9 */ /* 0x000fe20000000800 */
[----:B------:R-:W-:Y:S01]  /*3c00*/  ULDC UR7, c[0x0][0x988] ;  /* 0x0002620000077ab9 */ /* 0x000fe20000000800 */
[----:B------:R-:W-:Y:S02]  /*3c10*/  PLOP3.LUT P2, PT, PT, PT, UP0, 0x80, 0x0 ;  /* 0x000000000000781c */ /* 0x000fe40003f4f008 */
[----:B------:R-:W-:-:S03]  /*3c20*/  MOV R8, UR6 ;  /* 0x0000000600087c02 */ /* 0x000fc60008000f00 */
[----:B------:R-:W-:-:S08]  /*3c30*/  @UP0 ULDC UR4, c[0x0][0x44c] ;  /* 0x0001130000040ab9 */ /* 0x000fd00000000800 */
[----:B------:R-:W-:Y:S01]  /*3c40*/  @P2 IMAD.HI.U32 R2, R12, UR4, RZ ;  /* 0x000000040c022c27 */ /* 0x000fe2000f8e00ff */
[----:B------:R-:W-:-:S04]  /*3c50*/  @UP0 ULDC UR4, c[0x0][0x450] ;  /* 0x0001140000040ab9 */ /* 0x000fc80000000800 */
[----:B------:R-:W-:Y:S01]  /*3c60*/  @P2 SHF.R.U32.HI R0, RZ, UR4, R2 ;  /* 0x00000004ff002c19 */ /* 0x000fe20008011602 */
[----:B------:R-:W-:Y:S02]  /*3c70*/  UMOV UR4, 0xffffffc0 ;  /* 0xffffffc000047882 */ /* 0x000fe40000000000 */
[----:B------:R-:W-:Y:S02]  /*3c80*/  UIMAD UR4, UR41, UR4, 0x40 ;  /* 0x00000040290474a4 */ /* 0x000fe4000f8e0204 */
[----:B------:R-:W1:Y:S02]  /*3c90*/  SHFL.IDX PT, R6, R0, 0x1, 0x1c1f ;  /* 0x003c1f0000067f89 */ /* 0x000e6400000e0000 */
[----:B------:R-:W-:Y:S02]  /*3ca0*/  UIADD3 UR5, UR4, 0x1, URZ ;  /* 0x0000000104057890 */ /* 0x000fe4000fffe03f */
[----:B------:R-:W-:Y:S01]  /*3cb0*/  UIMAD UR4, UR37, UR10, UR4 ;  /* 0x0000000a250472a4 */ /* 0x000fe2000f8e0204 */
[----:B------:R-:W2:Y:S01]  /*3cc0*/  SHFL.IDX PT, R0, R0, RZ, 0x1c1f ;  /* 0x001c1fff00007589 */ /* 0x000ea200000e0000 */
[----:B------:R-:W-:-:S04]  /*3cd0*/  UIMAD UR5, UR37, UR10, UR5 ;  /* 0x0000000a250572a4 */ /* 0x000fc8000f8e0205 */
[----:B------:R-:W-:Y:S02]  /*3ce0*/  IADD3 R2, -R11, UR4, RZ ;  /* 0x000000040b027c10 */ /* 0x000fe4000fffe1ff */
[----:B------:R-:W-:-:S04]  /*3cf0*/  IADD3 R5, -R8, UR5, -R11 ;  /* 0x0000000508057c10 */ /* 0x000fc8000fffe90b */
[----:B-1----:R-:W-:-:S04]  /*3d00*/  VIADDMNMX R6, R6, R5, R2, PT ;  /* 0x0000000506067246 */ /* 0x002fc80003800102 */
[C---:B------:R-:W-:Y:S01]  /*3d10*/  ISETP.GT.AND P3, PT, R6.reuse, RZ, PT ;  /* 0x000000ff0600720c */ /* 0x040fe20003f64270 */
[----:B------:R-:W-:Y:S02]  /*3d20*/  WARPGROUP.DEPBAR.LE gsb0, 0x0 ;  /* 0x00008000000079c5 */ /* 0x000fe40000010000 */
[----:B------:R-:W-:Y:S01]  /*3d30*/  WARPGROUP.ARRIVE ;  /* 0x00000000000079c5 */ /* 0x000fe20000000000 */
[C---:B------:R-:W-:Y:S02]  /*3d40*/  ISETP.GT.AND P4, PT, R6.reuse, 0x1, PT ;  /* 0x000000010600780c */ /* 0x040fe40003f84270 */
[----:B------:R-:W-:Y:S02]  /*3d50*/  ISETP.GT.AND P5, PT, R6, 0x8, PT ;  /* 0x000000080600780c */ /* 0x000fe40003fa4270 */
[----:B--2---:R-:W-:Y:S01]  /*3d60*/  VIADDMNMX R5, R0, R5, R2, PT ;  /* 0x0000000500057246 */ /* 0x004fe20003800102 */
[----:B------:R-:W-:Y:S03]  /*3d70*/  HGMMA.64x64x16.F32.BF16 R24, gdesc[UR12], R24, gsb0 ;  /* 0x00e000000c1879f0 */ /* 0x000fe60008001818 */
[----:B------:R-:W-:-:S02]  /*3d80*/  WARPGROUP.DEPBAR.LE gsb0, 0x0 ;  /* 0x00008000000079c5 */ /* 0x000fc40000010000 */
        /* <DEDUP_REMOVED lines=8> */
[----:B------:R-:W-:Y:S02]  /*3e10*/  ISETP.GT.AND P3, PT, R6, 0x9, PT ;  /* 0x000000090600780c */ /* 0x000fe40003f64270 */
[----:B------:R-:W-:-:S02]  /*3e20*/  FSEL R30, R30, -INF , P5 ;  /* 0xff8000001e1e7808 */ /* 0x000fc40002800000 */
[----:B------:R-:W-:Y:S02]  /*3e30*/  FMNMX.FTZ R7, R26, R27, !PT ;  /* 0x0000001b1a077209 */ /* 0x000fe40007810000 */
[----:B------:R-:W-:Y:S02]  /*3e40*/  ISETP.GT.AND P4, PT, R6, 0x10, PT ;  /* 0x000000100600780c */ /* 0x000fe40003f84270 */
[----:B------:R-:W-:Y:S02]  /*3e50*/  FSEL R31, R31, -INF , P3 ;  /* 0xff8000001f1f7808 */ /* 0x000fe40001800000 */
[----:B------:R-:W-:Y:S02]  /*3e60*/  FMNMX.FTZ R8, R30, R7, !PT ;  /* 0x000000071e087209 */ /* 0x000fe40007810000 */
        /* <DEDUP_REMOVED lines=33> */
[----:B------:R-:W-:Y:S02]  /*4080*/  FSEL R55, R55, -INF , P3 ;  /* 0xff80000037377808 */ /* 0x000fe40001800000 */
[----:B------:R-:W-:Y:S02]  /*4090*/  FMNMX.FTZ R6, R54, R7, !PT ;  /* 0x0000000736067209 */ /* 0x000fe40007810000 */
[----:B------:R-:W-:Y:S02]  /*40a0*/  ISETP.GT.AND P3, PT, R5, RZ, PT ;  /* 0x000000ff0500720c */ /* 0x000fe40003f64270 */
[----:B------:R-:W-:Y:S02]  /*40b0*/  FMNMX.FTZ R6, R55, R6, !PT ;  /* 0x0000000637067209 */ /* 0x000fe40007810000 */
[----:B------:R-:W-:-:S02]  /*40c0*/  ISETP.GT.AND P4, PT, R5, 0x1, PT ;  /* 0x000000010500780c */ /* 0x000fc40003f84270 */
[----:B------:R-:W-:Y:S01]  /*40d0*/  ISETP.GT.AND P5, PT, R5, 0x8, PT ;  /* 0x000000080500780c */ /* 0x000fe20003fa4270 */
[----:B------:R-:W1:Y:S01]  /*40e0*/  SHFL.BFLY PT, R7, R6, 0x2, 0x1f ;  /* 0x0c401f0006077f89 */ /* 0x000e6200000e0000 */
[----:B------:R-:W-:Y:S02]  /*40f0*/  FSEL R24, R24, -INF , P3 ;  /* 0xff80000018187808 */ /* 0x000fe40001800000 */
[----:B------:R-:W-:Y:S02]  /*4100*/  FSEL R25, R25, -INF , P4 ;  /* 0xff80000019197808 */ /* 0x000fe40002000000 */
[C---:B------:R-:W-:Y:S02]  /*4110*/  ISETP.GT.AND P3, PT, R5.reuse, 0x9, PT ;  /* 0x000000090500780c */ /* 0x040fe40003f64270 */
[----:B------:R-:W-:Y:S02]  /*4120*/  FSEL R28, R28, -INF , P5 ;  /* 0xff8000001c1c7808 */ /* 0x000fe40002800000 */
[----:B------:R-:W-:-:S02]  /*4130*/  ISETP.GT.AND P4, PT, R5, 0x10, PT ;  /* 0x000000100500780c */ /* 0x000fc40003f84270 */
[----:B------:R-:W-:Y:S02]  /*4140*/  FSEL R29, R29, -INF , P3 ;  /* 0xff8000001d1d7808 */ /* 0x000fe40001800000 */
[C---:B------:R-:W-:Y:S02]  /*4150*/  ISETP.GT.AND P3, PT, R5.reuse, 0x11, PT ;  /* 0x000000110500780c */ /* 0x040fe40003f64270 */
[----:B------:R-:W-:Y:S02]  /*4160*/  FSEL R32, R32, -INF , P4 ;  /* 0xff80000020207808 */ /* 0x000fe40002000000 */
[----:B------:R-:W-:Y:S02]  /*4170*/  ISETP.GT.AND P4, PT, R5, 0x18, PT ;  /* 0x000000180500780c */ /* 0x000fe40003f84270 */
[----:B------:R-:W-:Y:S02]  /*4180*/  FSEL R33, R33, -INF , P3 ;  /* 0xff80000021217808 */ /* 0x000fe40001800000 */
[----:B------:R-:W-:-:S02]  /*4190*/  ISETP.GT.AND P3, PT, R5, 0x19, PT ;  /* 0x000000190500780c */ /* 0x000fc40003f64270 */
[----:B------:R-:W-:Y:S02]  /*41a0*/  FSEL R36, R36, -INF , P4 ;  /* 0xff80000024247808 */ /* 0x000fe40002000000 */
[----:B-1----:R-:W-:Y:S02]  /*41b0*/  FMNMX.FTZ R2, R6, R7, !PT ;  /* 0x0000000706027209 */ /* 0x002fe40007810000 */
[----:B------:R-:W-:Y:S02]  /*41c0*/  FMNMX.FTZ R7, R24, R25, !PT ;  /* 0x0000001918077209 */ /* 0x000fe40007810000 */
[----:B------:R-:W-:Y:S01]  /*41d0*/  ISETP.GT.AND P4, PT, R5, 0x20, PT ;  /* 0x000000200500780c */ /* 0x000fe20003f84270 */
[----:B------:R-:W1:Y:S01]  /*41e0*/  SHFL.BFLY PT, R9, R2, 0x1, 0x1f ;  /* 0x0c201f0002097f89 */ /* 0x000e6200000e0000 */
[----:B------:R-:W-:Y:S02]  /*41f0*/  FMNMX.FTZ R0, R28, R7, !PT ;  /* 0x000000071c007209 */ /* 0x000fe40007810000 */
[----:B------:R-:W-:-:S02]  /*4200*/  FSEL R37, R37, -INF , P3 ;  /* 0xff80000025257808 */ /* 0x000fc40001800000 */
[----:B------:R-:W-:Y:S02]  /*4210*/  FMNMX.FTZ R7, R29, R0, !PT ;  /* 0x000000001d077209 */ /* 0x000fe40007810000 */
[----:B------:R-:W-:Y:S02]  /*4220*/  ISETP.GT.AND P5, PT, R5, 0x21, PT ;  /* 0x000000210500780c */ /* 0x000fe40003fa4270 */
[----:B------:R-:W-:Y:S02]  /*4230*/  FMNMX.FTZ R0, R32, R7, !PT ;  /* 0x0000000720007209 */ /* 0x000fe40007810000 */
[----:B------:R-:W-:Y:S02]  /*4240*/  FSEL R40, R40, -INF , P4 ;  /* 0xff80000028287808 */ /* 0x000fe40002000000 */
[----:B------:R-:W-:Y:S02]  /*4250*/  FMNMX.FTZ R7, R33, R0, !PT ;  /* 0x0000000021077209 */ /* 0x000fe40007810000 */
[----:B------:R-:W-:-:S02]  /*4260*/  ISETP.GT.AND P4, PT, R5, 0x28, PT ;  /* 0x000000280500780c */ /* 0x000fc40003f84270 */
[----:B------:R-:W-:Y:S02]  /*4270*/  FMNMX.FTZ R0, R36, R7, !PT ;  /* 0x0000000724007209 */ /* 0x000fe40007810000 */
[----:B------:R-:W-:Y:S02]  /*4280*/  FSEL R41, R41, -INF , P5 ;  /* 0xff80000029297808 */ /* 0x000fe40002800000 */
[----:B------:R-:W-:Y:S02]  /*4290*/  FMNMX.FTZ R7, R37, R0, !PT ;  /* 0x0000000025077209 */ /* 0x000fe40007810000 */
[----:B------:R-:W-:Y:S02]  /*42a0*/  ISETP.GT.AND P3, PT, R5, 0x29, PT ;  /* 0x000000290500780c */ /* 0x000fe40003f64270 */
[----:B------:R-:W-:Y:S02]  /*42b0*/  FMNMX.FTZ R0, R40, R7, !PT ;  /* 0x0000000728007209 */ /* 0x000fe40007810000 */
        /* <DEDUP_REMOVED lines=16> */
[----:B-1----:R-:W-:Y:S02]  /*43c0*/  FMNMX.FTZ R2, R2, R9, !PT ;  /* 0x0000000902027209 */ /* 0x002fe40007810000 */
[----:B------:R-:W-:Y:S02]  /*43d0*/  FMNMX.FTZ R0, R53, R0, !PT ;  /* 0x0000000035007209 */ /* 0x000fe40007810000 */
[C---:B------:R-:W-:Y:S01]  /*43e0*/  FSETP.NEU.FTZ.AND P5, PT, R2.reuse, -INF , PT ;  /* 0xff8000000200780b */ /* 0x040fe20003fbd000 */
[----:B------:R-:W-:-:S02]  /*43f0*/  FMUL.FTZ R6, R2, UR7 ;  /* 0x0000000702067c20 */ /* 0x000fc40008410000 */
[----:B------:R-:W1:Y:S03]  /*4400*/  SHFL.BFLY PT, R5, R0, 0x2, 0x1f ;  /* 0x0c401f0000057f89 */ /* 0x000e6600000e0000 */
[----:B------:R-:W-:-:S05]  /*4410*/  FSEL R6, R6, RZ, P5 ;  /* 0x000000ff06067208 */ /* 0x000fca0002800000 */
        /* <DEDUP_REMOVED lines=16> */
[----:B-1----:R-:W-:Y:S01]  /*4520*/  FMNMX.FTZ R5, R0, R5, !PT ;  /* 0x0000000500057209 */ /* 0x002fe20007810000 */
[----:B------:R-:W-:Y:S04]  /*4530*/  MUFU.EX2 R26, R26 ;  /* 0x0000001a001a7308 */ /* 0x000fe80000000800 */
[----:B------:R-:W1:Y:S04]  /*4540*/  SHFL.BFLY PT, R0, R5, 0x1, 0x1f ;  /* 0x0c201f0005007f89 */ /* 0x000e6800000e0000 */
[----:B------:R-:W-:Y:S08]  /*4550*/  MUFU.EX2 R17, R6 ;  /* 0x0000000600117308 */ /* 0x000ff00000000800 */
[----:B------:R-:W2:Y:S08]  /*4560*/  MUFU.EX2 R27, R27 ;  /* 0x0000001b001b7308 */ /* 0x000eb00000000800 */
[----:B------:R-:W3:Y:S01]  /*4570*/  MUFU.EX2 R30, R30 ;  /* 0x0000001e001e7308 */ /* 0x000ee20000000800 */
[----:B-1----:R-:W-:-:S04]  /*4580*/  FMNMX.FTZ R0, R5, R0, !PT ;  /* 0x0000000005007209 */ /* 0x002fc80007810000 */
[C---:B------:R-:W-:Y:S01]  /*4590*/  FSETP.NEU.FTZ.AND P3, PT, R0.reuse, -INF , PT ;  /* 0xff8000000000780b */ /* 0x040fe20003f7d000 */
[----:B------:R-:W-:Y:S02]  /*45a0*/  FMUL.FTZ R5, R0, UR7 ;  /* 0x0000000700057c20 */ /* 0x000fe40008410000 */
[----:B------:R-:W1:Y:S01]  /*45b0*/  MUFU.EX2 R31, R31 ;  /* 0x0000001f001f7308 */ /* 0x000e620000000800 */
[----:B--2---:R-:W-:Y:S02]  /*45c0*/  F2FP.BF16.F32.PACK_AB R161, R27, R26 ;  /* 0x0000001a1ba1723e */ /* 0x004fe400000010ff */
[----:B------:R-:W-:Y:S02]  /*45d0*/  FSEL R9, R5, RZ, P3 ;  /* 0x000000ff05097208 */ /* 0x000fe40001800000 */
[----:B------:R-:W-:-:S03]  /*45e0*/  LEA.HI R5, R19, R16, RZ, 0x4 ;  /* 0x0000001013057211 */ /* 0x000fc600078f20ff */
[----:B------:R-:W2:Y:S01]  /*45f0*/  MUFU.EX2 R34, R34 ;  /* 0x0000002200227308 */ /* 0x000ea20000000800 */
        /* <DEDUP_REMOVED lines=8> */
[--C-:B------:R-:W-:Y:S01]  /*4680*/  FFMA.FTZ R33, R33, UR7, -R9.reuse ;  /* 0x0000000721217c23 */ /* 0x100fe20008010809 */
[--C-:B------:R-:W-:Y:S01]  /*4690*/  FFMA.FTZ R36, R36, UR7, -R9.reuse ;  /* 0x0000000724247c23 */ /* 0x100fe20008010809 */
[----:B------:R-:W-:Y:S01]  /*46a0*/  LEA.HI R16, R19, R16, RZ, 0x5 ;  /* 0x0000001013107211 */ /* 0x000fe200078f28ff */
[----:B------:R-:W-:Y:S01]  /*46b0*/  FFMA.FTZ R37, R37, UR7, -R9 ;  /* 0x0000000725257c23 */ /* 0x000fe20008010809 */
[----:B------:R-:W-:Y:S01]  /*46c0*/  SHF.R.S32.HI R6, RZ, 0x1f, R7 ;  /* 0x0000001fff067819 */ /* 0x000fe20000011407 */
[--C-:B------:R-:W-:Y:S01]  /*46d0*/  FFMA.FTZ R40, R40, UR7, -R9.reuse ;  /* 0x0000000728287c23 */ /* 0x100fe20008010809 */
[----:B------:R-:W-:Y:S01]  /*46e0*/  FFMA.FTZ R41, R41, UR7, -R9 ;  /* 0x0000000729297c23 */ /* 0x000fe20008010809 */
[----:B------:R-:W-:Y:S01]  /*46f0*/  MUFU.EX2 R25, R25 ;  /* 0x0000001900197308 */ /* 0x000fe20000000800 */
[----:B------:R-:W-:Y:S01]  /*4700*/  LEA.HI R6, R6, R7, RZ, 0x3 ;  /* 0x0000000706067211 */ /* 0x000fe200078f18ff */
[----:B------:R-:W-:-:S02]  /*4710*/  IMAD.SHL.U32 R16, R16, 0x20, RZ ;  /* 0x0000002010107824 */ /* 0x000fc400078e00ff */
[--C-:B------:R-:W-:Y:S01]  /*4720*/  FFMA.FTZ R44, R44, UR7, -R9.reuse ;  /* 0x000000072c2c7c23 */ /* 0x100fe20008010809 */
[--C-:B------:R-:W-:Y:S01]  /*4730*/  FFMA.FTZ R45, R45, UR7, -R9.reuse ;  /* 0x000000072d2d7c23 */ /* 0x100fe20008010809 */
[C---:B------:R-:W-:Y:S01]  /*4740*/  LOP3.LUT R8, R6.reuse, 0xfffffff8, RZ, 0xc0, !PT ;  /* 0xfffffff806087812 */ /* 0x040fe200078ec0ff */
[----:B------:R-:W-:Y:S01]  /*4750*/  IMAD.SHL.U32 R6, R6, 0x40, RZ ;  /* 0x0000004006067824 */ /* 0x000fe200078e00ff */
[----:B------:R-:W-:Y:S01]  /*4760*/  LOP3.LUT R15, R16, 0x7ffffc00, RZ, 0xc0, !PT ;  /* 0x7ffffc00100f7812 */ /* 0x000fe200078ec0ff */
[----:B------:R-:W4:Y:S01]  /*4770*/  MUFU.EX2 R35, R35 ;  /* 0x0000002300237308 */ /* 0x000f220000000800 */
[----:B------:R-:W-:Y:S01]  /*4780*/  FFMA.FTZ R48, R48, UR7, -R9 ;  /* 0x0000000730307c23 */ /* 0x000fe20008010809 */
[----:B------:R-:W-:Y:S01]  /*4790*/  IMAD.IADD R8, R7, 0x1, -R8 ;  /* 0x0000000107087824 */ /* 0x000fe200078e0a08 */
[----:B------:R-:W-:Y:S01]  /*47a0*/  SHF.R.S32.HI R7, RZ, 0x4, R5 ;  /* 0x00000004ff077819 */ /* 0x000fe20000011405 */
[--C-:B------:R-:W-:Y:S01]  /*47b0*/  FFMA.FTZ R49, R49, UR7, -R9.reuse ;  /* 0x0000000731317c23 */ /* 0x100fe20008010809 */
[----:B------:R-:W-:Y:S01]  /*47c0*/  FFMA.FTZ R52, R52, UR7, -R9 ;  /* 0x0000000734347c23 */ /* 0x000fe20008010809 */
[C---:B------:R-:W-:Y:S01]  /*47d0*/  IMAD.SHL.U32 R5, R8.reuse, 0x40, RZ ;  /* 0x0000004008057824 */ /* 0x040fe200078e00ff */
[----:B------:R-:W-:Y:S01]  /*47e0*/  LOP3.LUT P3, RZ, R8, 0x4, RZ, 0xc0, !PT ;  /* 0x0000000408ff7812 */ /* 0x000fe2000786c0ff */
[----:B------:R-:W-:Y:S01]  /*47f0*/  IMAD.SHL.U32 R10, R7, 0x8, RZ ;  /* 0x00000008070a7824 */ /* 0x000fe200078e00ff */
[----:B------:R-:W-:Y:S01]  /*4800*/  MUFU.EX2 R28, R28 ;  /* 0x0000001c001c7308 */ /* 0x000fe20000000800 */
[----:B------:R-:W-:Y:S01]  /*4810*/  FADD.FTZ R7, R26, R27 ;  /* 0x0000001b1a077221 */ /* 0x000fe20000010000 */
[----:B------:R-:W-:Y:S01]  /*4820*/  LOP3.LUT R5, R5, 0x1c0, RZ, 0xc0, !PT ;  /* 0x000001c005057812 */ /* 0x000fe200078ec0ff */
[----:B------:R-:W-:Y:S01]  /*4830*/  IMAD.MOV.U32 R16, RZ, RZ, -0x40 ;  /* 0xffffffc0ff107424 */ /* 0x000fe200078e00ff */
[----:B------:R-:W-:Y:S01]  /*4840*/  LOP3.LUT P4, RZ, R8, 0x2, RZ, 0xc0, !PT ;  /* 0x0000000208ff7812 */ /* 0x000fe2000788c0ff */
[----:B---3--:R-:W-:Y:S01]  /*4850*/  FADD.FTZ R8, R30, R7 ;  /* 0x000000071e087221 */ /* 0x008fe20000010000 */
[----:B------:R-:W-:Y:S01]  /*4860*/  LOP3.LUT R10, R5, 0x8, R10, 0xf8, !PT ;  /* 0x00000008050a7812 */ /* 0x000fe200078ef80a */
[----:B------:R-:W-:Y:S01]  /*4870*/  FFMA.FTZ R9, R53, UR7, -R9 ;  /* 0x0000000735097c23 */ /* 0x000fe20008010809 */
[----:B------:R-:W-:Y:S01]  /*4880*/  SHF.R.U32.HI R5, RZ, 0x3, R5 ;  /* 0x00000003ff057819 */ /* 0x000fe20000011605 */
[----:B------:R-:W3:Y:S01]  /*4890*/  MUFU.EX2 R29, R29 ;  /* 0x0000001d001d7308 */ /* 0x000ee20000000800 */
[----:B-1----:R-:W-:Y:S01]  /*48a0*/  FADD.FTZ R7, R31, R8 ;  /* 0x000000081f077221 */ /* 0x002fe20000010000 */
[----:B------:R-:W-:-:S02]  /*48b0*/  LOP3.LUT R8, R6, 0x7ffffe00, RZ, 0xc0, !PT ;  /* 0x7ffffe0006087812 */ /* 0x000fc400078ec0ff */
[----:B------:R-:W-:Y:S01]  /*48c0*/  LOP3.LUT R10, R10, R5, RZ, 0x3c, !PT ;  /* 0x000000050a0a7212 */ /* 0x000fe200078e3cff */
[----:B------:R-:W-:Y:S02]  /*48d0*/  @!P1 VIADD R5, R14, 0x28c40 ;  /* 0x00028c400e059836 */ /* 0x000fe40000000000 */
[----:B--2---:R-:W-:Y:S01]  /*48e0*/  FADD.FTZ R6, R34, R7 ;  /* 0x0000000722067221 */ /* 0x004fe20000010000 */
[----:B------:R-:W-:Y:S01]  /*48f0*/  F2FP.BF16.F32.PACK_AB R163, R31, R30 ;  /* 0x0000001e1fa3723e */ /* 0x000fe200000010ff */
[----:B------:R-:W-:Y:S01]  /*4900*/  MUFU.EX2 R32, R32 ;  /* 0x0000002000207308 */ /* 0x000fe20000000800 */
[----:B------:R-:W-:Y:S01]  /*4910*/  IADD3 R10, R10, R8, R15 ;  /* 0x000000080a0a7210 */ /* 0x000fe20007ffe00f */
[----:B----4-:R-:W-:Y:S01]  /*4920*/  FADD.FTZ R7, R35, R6 ;  /* 0x0000000623077221 */ /* 0x010fe20000010000 */
[----:B------:R-:W-:Y:S02]  /*4930*/  @!P1 PRMT R5, RZ, 0x654, R5 ;  /* 0x00000654ff059816 */ /* 0x000fe40000000005 */
[----:B------:R-:W-:-:S02]  /*4940*/  F2FP.BF16.F32.PACK_AB R160, R25, R24 ;  /* 0x0000001819a0723e */ /* 0x000fc400000010ff */
[----:B------:R1:W-:Y:S01]  /*4950*/  @!P1 SYNCS.ARRIVE.TRANS64.RED.A1T0 RZ, [R5+URZ], RZ ;  /* 0x000000ff05ff99a7 */ /* 0x0003e2000810043f */
[----:B------:R-:W2:Y:S01]  /*4960*/  MUFU.EX2 R38, R38 ;  /* 0x0000002600267308 */ /* 0x000ea20000000800 */
[----:B---3--:R-:W-:Y:S02]  /*4970*/  F2FP.BF16.F32.PACK_AB R162, R29, R28 ;  /* 0x0000001c1da2723e */ /* 0x008fe400000010ff */
[----:B------:R-:W-:Y:S01]  /*4980*/  F2FP.BF16.F32.PACK_AB R157, R35, R34 ;  /* 0x00000022239d723e */ /* 0x000fe200000010ff */
[----:B-1----:R-:W-:-:S04]  /*4990*/  FADD.FTZ R5, R24, R25 ;  /* 0x0000001918057221 */ /* 0x002fc80000010000 */
[----:B------:R-:W1:Y:S01]  /*49a0*/  MUFU.EX2 R33, R33 ;  /* 0x0000002100217308 */ /* 0x000e620000000800 */
[----:B------:R-:W-:-:S04]  /*49b0*/  FADD.FTZ R6, R28, R5 ;  /* 0x000000051c067221 */ /* 0x000fc80000010000 */
[----:B------:R-:W-:-:S03]  /*49c0*/  FADD.FTZ R5, R29, R6 ;  /* 0x000000061d057221 */ /* 0x000fc60000010000 */
[----:B------:R-:W3:Y:S01]  /*49d0*/  MUFU.EX2 R39, R39 ;  /* 0x0000002700277308 */ /* 0x000ee20000000800 */
[----:B--2---:R-:W-:Y:S01]  /*49e0*/  FADD.FTZ R8, R38, R7 ;  /* 0x0000000726087221 */ /* 0x004fe20000010000 */
[----:B------:R-:W-:-:S06]  /*49f0*/  FADD.FTZ R6, R32, R5 ;  /* 0x0000000520067221 */ /* 0x000fcc0000010000 */
[----:B------:R-:W2:Y:S01]  /*4a00*/  MUFU.EX2 R36, R36 ;  /* 0x0000002400247308 */ /* 0x000ea20000000800 */
[C---:B-1----:R-:W-:Y:S01]  /*4a10*/  FADD.FTZ R5, R33.reuse, R6 ;  /* 0x0000000621057221 */ /* 0x042fe20000010000 */
[----:B------:R-:W-:-:S06]  /*4a20*/  F2FP.BF16.F32.PACK_AB R156, R33, R32 ;  /* 0x00000020219c723e */ /* 0x000fcc00000010ff */
[----:B------:R-:W1:Y:S01]  /*4a30*/  MUFU.EX2 R42, R42 ;  /* 0x0000002a002a7308 */ /* 0x000e620000000800 */
[C---:B---3--:R-:W-:Y:S01]  /*4a40*/  FADD.FTZ R7, R39.reuse, R8 ;  /* 0x0000000827077221 */ /* 0x048fe20000010000 */
[----:B------:R-:W-:-:S06]  /*4a50*/  F2FP.BF16.F32.PACK_AB R159, R39, R38 ;  /* 0x00000026279f723e */ /* 0x000fcc00000010ff */
[----:B------:R-:W3:Y:S01]  /*4a60*/  MUFU.EX2 R37, R37 ;  /* 0x0000002500257308 */ /* 0x000ee20000000800 */
[----:B--2---:R-:W-:-:S07]  /*4a70*/  FADD.FTZ R6, R36, R5 ;  /* 0x0000000524067221 */ /* 0x004fce0000010000 */
[----:B------:R-:W2:Y:S01]  /*4a80*/  MUFU.EX2 R43, R43 ;  /* 0x0000002b002b7308 */ /* 0x000ea20000000800 */
[----:B-1----:R-:W-:-:S07]  /*4a90*/  FADD.FTZ R8, R42, R7 ;  /* 0x000000072a087221 */ /* 0x002fce0000010000 */
[----:B------:R-:W1:Y:S01]  /*4aa0*/  MUFU.EX2 R40, R40 ;  /* 0x0000002800287308 */ /* 0x000e620000000800 */
[C---:B---3--:R-:W-:Y:S01]  /*4ab0*/  FADD.FTZ R5, R37.reuse, R6 ;  /* 0x0000000625057221 */ /* 0x048fe20000010000 */
[----:B------:R-:W-:-:S06]  /*4ac0*/  F2FP.BF16.F32.PACK_AB R158, R37, R36 ;  /* 0x00000024259e723e */ /* 0x000fcc00000010ff */
[----:B------:R-:W3:Y:S01]  /*4ad0*/  MUFU.EX2 R41, R41 ;  /* 0x0000002900297308 */ /* 0x000ee20000000800 */
[C---:B--2---:R-:W-:Y:S01]  /*4ae0*/  FADD.FTZ R21, R43.reuse, R8 ;  /* 0x000000082b157221 */ /* 0x044fe20000010000 */
[----:B------:R-:W-:Y:S01]  /*4af0*/  LEA R8, R10, UR39, 0x1 ;  /* 0x000000270a087c11 */ /* 0x000fe2000f8e08ff */
[----:B------:R-:W-:Y:S01]  /*4b00*/  BAR.SYNC.DEFER_BLOCKING 0xf, 0x100 ;  /* 0x03c4000000007b1d */ /* 0x000fe20000010000 */
[----:B------:R-:W-:Y:S02]  /*4b10*/  F2FP.BF16.F32.PACK_AB R153, R43, R42 ;  /* 0x0000002a2b99723e */ /* 0x000fe400000010ff */
[C---:B------:R-:W-:Y:S01]  /*4b20*/  IADD3 R10, R8.reuse, 0x26800, RZ ;  /* 0x00026800080a7810 */ /* 0x040fe20007ffe0ff */
[----:B------:R-:W-:Y:S02]  /*4b30*/  VIADD R7, R8, 0x26820 ;  /* 0x0002682008077836 */ /* 0x000fe40000000000 */
[----:B------:R-:W2:Y:S01]  /*4b40*/  MUFU.EX2 R46, R46 ;  /* 0x0000002e002e7308 */ /* 0x000ea20000000800 */
[----:B-1----:R-:W-:Y:S01]  /*4b50*/  FADD.FTZ R6, R40, R5 ;  /* 0x0000000528067221 */ /* 0x002fe20000010000 */
[----:B------:R-:W-:Y:S01]  /*4b60*/  SEL R5, R16, 0x40, P3 ;  /* 0x0000004010057807 */ /* 0x000fe20001800000 */
[----:B------:R-:W-:-:S05]  /*4b70*/  @P4 VIADD R7, R10, 0xffffffe0 ;  /* 0xffffffe00a074836 */ /* 0x000fca0000000000 */
[----:B------:R-:W1:Y:S01]  /*4b80*/  MUFU.EX2 R44, R44 ;  /* 0x0000002c002c7308 */ /* 0x000e620000000800 */
[C---:B---3--:R-:W-:Y:S01]  /*4b90*/  FADD.FTZ R19, R41.reuse, R6 ;  /* 0x0000000629137221 */ /* 0x048fe20000010000 */
[----:B------:R-:W-:Y:S01]  /*4ba0*/  IMAD.IADD R6, R10, 0x1, R5 ;  /* 0x000000010a067824 */ /* 0x000fe200078e0205 */
[----:B------:R-:W-:Y:S01]  /*4bb0*/  F2FP.BF16.F32.PACK_AB R152, R41, R40 ;  /* 0x000000282998723e */ /* 0x000fe200000010ff */
[----:B------:R-:W-:-:S04]  /*4bc0*/  IMAD.IADD R5, R5, 0x1, R7 ;  /* 0x0000000105057824 */ /* 0x000fc800078e0207 */
[----:B------:R-:W3:Y:S01]  /*4bd0*/  MUFU.EX2 R47, R47 ;  /* 0x0000002f002f7308 */ /* 0x000ee20000000800 */
[----:B--2---:R-:W-:Y:S01]  /*4be0*/  FADD.FTZ R16, R46, R21 ;  /* 0x000000152e107221 */ /* 0x004fe20000010000 */
[----:B------:R2:W-:Y:S04]  /*4bf0*/  STSM.16.M88.4 [R8+0x26800], R160 ;  /* 0x026800a008007844 */ /* 0x0005e80000000200 */
[----:B------:R2:W-:Y:S02]  /*4c00*/  STSM.16.M88.4 [R7], R156 ;  /* 0x0000009c07007844 */ /* 0x0005e40000000200 */
[----:B------:R-:W4:Y:S01]  /*4c10*/  MUFU.EX2 R45, R45 ;  /* 0x0000002d002d7308 */ /* 0x000f220000000800 */
[----:B-1----:R-:W-:-:S07]  /*4c20*/  FADD.FTZ R10, R44, R19 ;  /* 0x000000132c0a7221 */ /* 0x002fce0000010000 */
[----:B------:R-:W-:Y:S01]  /*4c30*/  MUFU.EX2 R50, R50 ;  /* 0x0000003200327308 */ /* 0x000fe20000000800 */
[C---:B---3--:R-:W-:Y:S01]  /*4c40*/  F2FP.BF16.F32.PACK_AB R155, R47.reuse, R46 ;  /* 0x0000002e2f9b723e */ /* 0x048fe200000010ff */
[----:B------:R-:W-:-:S06]  /*4c50*/  FADD.FTZ R47, R47, R16 ;  /* 0x000000102f2f7221 */ /* 0x000fcc0000010000 */
[----:B------:R-:W1:Y:S01]  /*4c60*/  MUFU.EX2 R51, R51 ;  /* 0x0000003300337308 */ /* 0x000e620000000800 */
[C---:B----4-:R-:W-:Y:S01]  /*4c70*/  F2FP.BF16.F32.PACK_AB R154, R45.reuse, R44 ;  /* 0x0000002c2d9a723e */ /* 0x050fe200000010ff */
[----:B------:R-:W-:-:S04]  /*4c80*/  FADD.FTZ R45, R45, R10 ;  /* 0x0000000a2d2d7221 */ /* 0x000fc80000010000 */
[----:B------:R2:W-:Y:S02]  /*4c90*/  STSM.16.M88.4 [R6], R152 ;  /* 0x0000009806007844 */ /* 0x0005e40000000200 */
[----:B------:R-:W-:Y:S08]  /*4ca0*/  MUFU.EX2 R48, R48 ;  /* 0x0000003000307308 */ /* 0x000ff00000000800 */
[----:B------:R-:W3:Y:S01]  /*4cb0*/  MUFU.EX2 R49, R49 ;  /* 0x0000003100317308 */ /* 0x000ee20000000800 */
[----:B-1----:R-:W-:Y:S01]  /*4cc0*/  F2FP.BF16.F32.PACK_AB R165, R51, R50 ;  /* 0x0000003233a5723e */ /* 0x002fe200000010ff */
[----:B------:R-:W-:-:S04]  /*4cd0*/  FADD.FTZ R50, R50, R47 ;  /* 0x0000002f32327221 */ /* 0x000fc80000010000 */
[----:B------:R-:W-:Y:S02]  /*4ce0*/  FADD.FTZ R51, R51, R50 ;  /* 0x0000003233337221 */ /* 0x000fe40000010000 */
[----:B------:R-:W1:Y:S08]  /*4cf0*/  MUFU.EX2 R54, R54 ;  /* 0x0000003600367308 */ /* 0x000e700000000800 */
[----:B------:R-:W4:Y:S01]  /*4d00*/  MUFU.EX2 R52, R52 ;  /* 0x0000003400347308 */ /* 0x000f220000000800 */
[----:B---3--:R-:W-:Y:S01]  /*4d10*/  F2FP.BF16.F32.PACK_AB R164, R49, R48 ;  /* 0x0000003031a4723e */ /* 0x008fe200000010ff */
[----:B------:R-:W-:-:S04]  /*4d20*/  FADD.FTZ R48, R48, R45 ;  /* 0x0000002d30307221 */ /* 0x000fc80000010000 */
[----:B------:R-:W-:Y:S02]  /*4d30*/  FADD.FTZ R49, R49, R48 ;  /* 0x0000003031317221 */ /* 0x000fe40000010000 */
[----:B------:R3:W5:Y:S01]  /*4d40*/  MUFU.EX2 R15, R9 ;  /* 0x00000009000f7308 */ /* 0x0007620000000800 */
[----:B-1----:R-:W-:Y:S01]  /*4d50*/  F2FP.BF16.F32.PACK_AB R167, R17, R54 ;  /* 0x0000003611a7723e */ /* 0x002fe200000010ff */
[----:B------:R-:W-:Y:S01]  /*4d60*/  FADD.FTZ R54, R54, R51 ;  /* 0x0000003336367221 */ /* 0x000fe20000010000 */
[----:B----4-:R-:W-:-:S03]  /*4d70*/  FADD.FTZ R10, R52, R49 ;  /* 0x00000031340a7221 */ /* 0x010fc60000010000 */
[----:B---3--:R-:W-:Y:S01]  /*4d80*/  FADD.FTZ R9, R17, R54 ;  /* 0x0000003611097221 */ /* 0x008fe20000010000 */
[C---:B-----5:R-:W-:Y:S01]  /*4d90*/  F2FP.BF16.F32.PACK_AB R166, R15.reuse, R52 ;  /* 0x000000340fa6723e */ /* 0x060fe200000010ff */
[----:B------:R-:W-:-:S04]  /*4da0*/  FADD.FTZ R10, R15, R10 ;  /* 0x0000000a0f0a7221 */ /* 0x000fc80000010000 */
[----:B------:R2:W-:Y:S01]  /*4db0*/  STSM.16.M88.4 [R5], R164 ;  /* 0x000000a405007844 */ /* 0x0005e20000000200 */
[----:B------:R-:W-:Y:S05]  /*4dc0*/  @!P0 BRA `(.L_x_4034) ;  /* 0x0000000000048947 */ /* 0x000fea0003800000 */
[----:B------:R-:W-:Y:S01]  /*4dd0*/  BPT.TRAP 0x1 ;  /* 0x000000040000795c */ /* 0x000fe20000300000 */
.L_x_4034:
[----:B------:R1:W3:Y:S01]  /*4de0*/  SYNCS.PHASECHK.TRANS64.TRYWAIT P3, [UR39+0x28c50], R13 ;  /* 0x028c500dff0075a7 */ /* 0x0002e20008060167 */
[----:B------:R-:W-:Y:S05]  /*4df0*/  @!P0 BRA `(.L_x_4035) ;  /* 0x0000000000048947 */ /* 0x000fea0003800000 */
[----:B------:R-:W-:Y:S01]  /*4e00*/  BPT.TRAP 0x1 ;  /* 0x000000040000795c */ /* 0x000fe20000300000 */
.L_x_4035:
[----:B---3--:R-:W-:Y:S05]  /*4e10*/  @P3 BRA `(.L_x_4036) ;  /* 0x0000000000083947 */ /* 0x008fea0003800000 */
[----:B------:R-:W3:Y:S02]  /*4e20*/  SYNCS.PHASECHK.TRANS64.TRYWAIT P3, [UR39+0x28c50], R13 ;  /* 0x028c500dff0075a7 */ /* 0x000ee40008060167 */
[----:B---3--:R-:W-:Y:S05]  /*4e30*/  @!P3 BRA `(.L_x_4037) ;  /* 0x000000b4004cb947 */ /* 0x008fea0003800000 */
.L_x_4036:
[----:B------:R-:W-:Y:S01]  /*4e40*/  WARPGROUP.ARRIVE ;  /* 0x00000000000079c5 */ /* 0x000fe20000000000 */
[----:B------:R-:W-:Y:S01]  /*4e50*/  UMOV UR14, UR38 ;  /* 0x00000026000e7c82 */ /* 0x000fe20008000000 */
[----:B------:R-:W-:Y:S01]  /*4e60*/  UMOV UR15, 0x40000040 ;  /* 0x40000040000f7882 */ /* 0x000fe20000000000 */
[----:B------:R-:W-:Y:S01]  /*4e70*/  UIADD3 UR4, UR38, 0x80, URZ ;  /* 0x0000008026047890 */ /* 0x000fe2000fffe03f */
[----:B---3--:R-:W-:Y:S01]  /*4e80*/  @!P1 IADD3 R14, R14, 0x28c60, RZ ;  /* 0x00028c600e0e9810 */ /* 0x008fe20007ffe0ff */
[----:B------:R-:W-:Y:S01]  /*4e90*/  UIMAD UR10, UR37, UR10, -UR6 ;  /* 0x0000000a250a72a4 */ /* 0x000fe2000f8e0a06 */
[----:B------:R-:W-:Y:S01]  /*4ea0*/  HGMMA.64x256x16.F32.BF16 R24, R160, gdesc[UR12].tnspB, RZ, !UPT, gsb0 ;  /* 0x43e0000ca0187df0 */ /* 0x000fe2000c0018ff */
[----:B------:R-:W-:Y:S01]  /*4eb0*/  UMOV UR15, 0x40000040 ;  /* 0x40000040000f7882 */ /* 0x000fe20000000000 */
[----:B------:R-:W-:Y:S01]  /*4ec0*/  UIADD3 UR41, UR41, -0x2, URZ ;  /* 0xfffffffe29297890 */ /* 0x000fe2000fffe03f */
[----:B------:R-:W-:Y:S01]  /*4ed0*/  @!P1 PRMT R14, RZ, 0x654, R14 ;  /* 0x00000654ff0e9816 */ /* 0x000fe2000000000e */
[----:B------:R-:W-:Y:S01]  /*4ee0*/  UMOV UR14, UR4 ;  /* 0x00000004000e7c82 */ /* 0x000fe20008000000 */
[----:B------:R-:W-:Y:S01]  /*4ef0*/  UIADD3 UR4, UR38, 0x100, URZ ;  /* 0x0000010026047890 */ /* 0x000fe2000fffe03f */
[----:B------:R-:W-:-:S02]  /*4f00*/  WARPGROUP.DEPBAR.LE gsb0, 0x0 ;  /* 0x00008000000079c5 */ /* 0x000fc40000010000 */
[----:B------:R-:W-:-:S15]  /*4f10*/  WARPGROUP.ARRIVE ;  /* 0x00000000000079c5 */ /* 0x000fde0000000000 */
[----:B------:R-:W-:-:S05]  /*4f20*/  NOP ;  /* 0x0000000000007918 */ /* 0x000fca0000000000 */
        /* <DEDUP_REMOVED lines=10> */
[----:B------:R-:W3:Y:S02]  /*4fd0*/  S2UR UR4, SR_CTAID.X ;  /* 0x00000000000479c3 */ /* 0x000ee40000002500 */
[----:B---3--:R-:W-:-:S03]  /*4fe0*/  USHF.L.U32 UR11, UR4, 0x6, URZ ;  /* 0x00000006040b7899 */ /* 0x008fc6000800063f */
[----:B------:R-:W-:Y:S02]  /*4ff0*/  @UP0 ULDC UR4, c[0x0][0x44c] ;  /* 0x0001130000040ab9 */ /* 0x000fe40000000800 */
[----:B------:R-:W-:Y:S02]  /*5000*/  UIMAD.WIDE.U32 UR4, UR11, UR4, URZ ;  /* 0x000000040b0472a5 */ /* 0x000fe4000f8e003f */
[----:B------:R-:W-:Y:S01]  /*5010*/  UMOV UR6, UR11 ;  /* 0x0000000b00067c82 */ /* 0x000fe20008000000 */
[----:B------:R-:W-:Y:S02]  /*5020*/  WARPGROUP.DEPBAR.LE gsb0, 0x0 ;  /* 0x00008000000079c5 */ /* 0x000fe40000010000 */
[----:B------:R-:W-:-:S13]  /*5030*/  WARPGROUP.ARRIVE ;  /* 0x00000000000079c5 */ /* 0x000fda0000000000 */
[----:B------:R-:W-:Y:S01]  /*5040*/  HGMMA.64x256x16.F32.BF16 R24, R164, gdesc[UR12].tnspB, R24, gsb0 ;  /* 0x43e0000ca4187df0 */ /* 0x000fe20008001818 */
[----:B------:R-:W-:Y:S02]  /*5050*/  @UP0 ULDC UR14, c[0x0][0x450] ;  /* 0x00011400000e0ab9 */ /* 0x000fe40000000800 */
[----:B------:R-:W-:-:S03]  /*5060*/  @UP0 USHF.R.U32.HI UR6, URZ, UR14, UR5 ;  /* 0x0000000e3f060299 */ /* 0x000fc60008011605 */
[----:B------:R-:W-:Y:S01]  /*5070*/  UMOV UR5, URZ ;  /* 0x0000003f00057c82 */ /* 0x000fe20008000000 */
[----:B------:R-:W-:-:S04]  /*5080*/  UIADD3 UR6, UR10, UR6, URZ ;  /* 0x000000060a067290 */ /* 0x000fc8000fffe03f */
[----:B------:R-:W-:-:S04]  /*5090*/  USHF.R.S32.HI UR4, URZ, 0x1f, UR6 ;  /* 0x0000001f3f047899 */ /* 0x000fc80008011406 */
[----:B------:R-:W-:-:S04]  /*50a0*/  ULEA.HI UR4, UR4, UR6, URZ, 0x6 ;  /* 0x0000000604047291 */ /* 0x000fc8000f8f303f */
[----:B------:R-:W-:-:S04]  /*50b0*/  USHF.R.S32.HI UR4, URZ, 0x6, UR4 ;  /* 0x000000063f047899 */ /* 0x000fc80008011404 */
[----:B------:R-:W-:-:S04]  /*50c0*/  UISETP.LT.AND UP1, UPT, UR40, UR4, UPT ;  /* 0x000000042800728c */ /* 0x000fc8000bf21270 */
[----:B------:R-:W-:-:S03]  /*50d0*/  USEL UR25, UR40, UR4, !UP1 ;  /* 0x0000000428197287 */ /* 0x000fc6000c800000 */
[----:B------:R-:W-:Y:S01]  /*50e0*/  UMOV UR4, URZ ;  /* 0x0000003f00047c82 */ /* 0x000fe20008000000 */
[----:B------:R-:W-:-:S06]  /*50f0*/  UISETP.GE.AND UP1, UPT, UR41, UR25, UPT ;  /* 0x000000192900728c */ /* 0x000fcc000bf26270 */
[----:B------:R-:W-:Y:S01]  /*5100*/  PLOP3.LUT P3, PT, PT, PT, UP1, 0x80, 0x0 ;  /* 0x000000000000781c */ /* 0x000fe20003f6f018 */
        /* <DEDUP_REMOVED lines=10> */
[----:B------:R-:W-:Y:S05]  /*51b0*/  @!P3 BRA `(.L_x_4038) ;  /* 0x0000001c0088b947 */ /* 0x000fea0003800000 */
[----:B---3--:R-:W-:Y:S01]  /*51c0*/  IMAD.MOV.U32 R14, RZ, RZ, R2 ;  /* 0x000000ffff0e7224 */ /* 0x008fe200078e0002 */
[----:B------:R-:W-:Y:S01]  /*51d0*/  UMOV UR5, URZ ;  /* 0x0000003f00057c82 */ /* 0x000fe20008000000 */
[----:B------:R-:W-:Y:S01]  /*51e0*/  IMAD.MOV.U32 R15, RZ, RZ, R0 ;  /* 0x000000ffff0f7224 */ /* 0x000fe200078e0000 */
[----:B------:R-:W-:Y:S01]  /*51f0*/  UMOV UR6, URZ ;  /* 0x0000003f00067c82 */ /* 0x000fe20008000000 */
[----:B------:R-:W-:Y:S01]  /*5200*/  ULDC UR29, c[0x0][0x288] ;  /* 0x0000a200001d7ab9 */ /* 0x000fe20000000800 */
[----:B------:R-:W-:Y:S01]  /*5210*/  ULDC UR28, c[0x0][0x2f0] ;  /* 0x0000bc00001c7ab9 */ /* 0x000fe20000000800 */
[----:B------:R-:W-:-:S05]  /*5220*/  ULDC UR26, c[0x0][0x988] ;  /* 0x00026200001a7ab9 */ /* 0x000fca0000000800 */
.L_x_4047:
[----:B------:R-:W-:-:S04]  /*5230*/  UIADD3 UR4, UR6, 0x1, URZ ;  /* 0x0000000106047890 */ /* 0x000fc8000fffe03f */
[----:B------:R-:W-:-:S04]  /*5240*/  UISETP.NE.AND UP1, UPT, UR4, 0x2, UPT ;  /* 0x000000020400788c */ /* 0x000fc8000bf25270 */
[----:B------:R-:W-:Y:S02]  /*5250*/  USEL UR7, URZ, 0x1, UP1 ;  /* 0x000000013f077887 */ /* 0x000fe40008800000 */
[----:B------:R-:W-:Y:S02]  /*5260*/  USEL UR4, UR4, URZ, UP1 ;  /* 0x0000003f04047287 */ /* 0x000fe40008800000 */
[----:B------:R-:W-:Y:S01]  /*5270*/  ULOP3.LUT UR5, UR5, UR7, URZ, 0x3c, !UPT ;  /* 0x0000000705057292 */ /* 0x000fe2000f8e3c3f */
[----:B----4-:R-:W-:Y:S11]  /*5280*/  @!P0 BRA `(.L_x_4039) ;  /* 0x0000000000048947 */ /* 0x010ff60003800000 */
[----:B------:R-:W-:Y:S01]  /*5290*/  BPT.TRAP 0x1 ;  /* 0x000000040000795c */ /* 0x000fe20000300000 */
.L_x_4039:
[----:B------:R-:W-:Y:S01]  /*52a0*/  ULEA UR27, UR4, UR39, 0x3 ;  /* 0x00000027041b7291 */ /* 0x000fe2000f8e183f */
[----:B01----:R-:W-:-:S05]  /*52b0*/  IMAD.U32 R13, RZ, RZ, UR5 ;  /* 0x00000005ff0d7e24 */ /* 0x003fca000f8e00ff */
[----:B------:R-:W-:-:S04]  /*52c0*/  SHF.L.U32 R13, R13, 0x1f, RZ ;  /* 0x0000001f0d0d7819 */ /* 0x000fc800000006ff */
[----:B------:R0:W1:Y:S01]  /*52d0*/  SYNCS.PHASECHK.TRANS64.TRYWAIT P3, [UR27+0x28c30], R13 ;  /* 0x028c300dff0075a7 */ /* 0x000062000806015b */
[----:B------:R-:W-:Y:S05]  /*52e0*/  @!P0 BRA `(.L_x_4040) ;  /* 0x0000000000048947 */ /* 0x000fea0003800000 */
[----:B------:R-:W-:Y:S01]  /*52f0*/  BPT.TRAP 0x1 ;  /* 0x000000040000795c */ /* 0x000fe20000300000 */
.L_x_4040:
[----:B-1----:R-:W-:Y:S05]  /*5300*/  @P3 BRA `(.L_x_4041) ;  /* 0x0000000000083947 */ /* 0x002fea0003800000 */
[----:B------:R-:W1:Y:S02]  /*5310*/  SYNCS.PHASECHK.TRANS64.TRYWAIT P3, [UR27+0x28c30], R13 ;  /* 0x028c300dff0075a7 */ /* 0x000e64000806015b */
[----:B-1----:R-:W-:Y:S05]  /*5320*/  @!P3 BRA `(.L_x_4042) ;  /* 0x000000b00024b947 */ /* 0x002fea0003800000 */
.L_x_4041:
[----:B------:R-:W-:Y:S01]  /*5330*/  ULEA UR10, UR4, UR24, 0x9 ;  /* 0x00000018040a7291 */ /* 0x000fe2000f8e483f */
[----:B--2---:R-:W-:Y:S01]  /*5340*/  WARPGROUP.ARRIVE ;  /* 0x00000000000079c5 */ /* 0x004fe20000000000 */
[----:B------:R-:W-:Y:S01]  /*5350*/  UMOV UR11, 0x40000040 ;  /* 0x40000040000b7882 */ /* 0x000fe20000000000 */
[----:B------:R-:W-:Y:S01]  /*5360*/  UMOV UR15, 0x40000040 ;  /* 0x40000040000f7882 */ /* 0x000fe20000000000 */
[----:B------:R-:W-:Y:S01]  /*5370*/  UIADD3 UR14, UR10, 0x2, URZ ;  /* 0x000000020a0e7890 */ /* 0x000fe2000fffe03f */
[----:B-1----:R-:W-:Y:S01]  /*5380*/  IMAD.MOV.U32 R0, RZ, RZ, R12 ;  /* 0x000000ffff007224 */ /* 0x002fe200078e000c */
[----:B------:R-:W-:Y:S01]  /*5390*/  UIADD3 UR18, UR10, 0x4, URZ ;  /* 0x000000040a127890 */ /* 0x000fe2000fffe03f */
[----:B------:R-:W-:Y:S01]  /*53a0*/  MOV R19, UR28 ;  /* 0x0000001c00137c02 */ /* 0x000fe20008000f00 */
[----:B------:R-:W-:Y:S01]  /*53b0*/  UMOV UR19, 0x40000040 ;  /* 0x4000004000137882 */ /* 0x000fe20000000000 */
[----:B------:R-:W-:Y:S01]  /*53c0*/  HGMMA.64x64x16.F32.BF16 R152, gdesc[UR8], RZ, !UPT, gsb0 ;  /* 0x00e00000089879f0 */ /* 0x000fe2000c0018ff */
[----:B------:R-:W-:Y:S01]  /*53d0*/  UIADD3 UR22, UR10, 0x6, URZ ;  /* 0x000000060a167890 */ /* 0x000fe2000fffe03f */
[----:B------:R-:W-:Y:S01]  /*53e0*/  UMOV UR23, 0x40000040 ;  /* 0x4000004000177882 */ /* 0x000fe20000000000 */
[----:B------:R-:W-:-:S02]  /*53f0*/  @UP0 ULDC UR7, c[0x0][0x44c] ;  /* 0x0001130000070ab9 */ /* 0x000fc40000000800 */
[----:B------:R-:W-:Y:S01]  /*5400*/  @P2 IMAD.HI.U32 R2, R12, UR7, RZ ;  /* 0x000000070c022c27 */ /* 0x000fe2000f8e00ff */
[----:B------:R-:W-:-:S04]  /*5410*/  @UP0 ULDC UR7, c[0x0][0x450] ;  /* 0x0001140000070ab9 */ /* 0x000fc80000000800 */
[----:B------:R-:W-:Y:S01]  /*5420*/  @P2 SHF.R.U32.HI R0, RZ, UR7, R2 ;  /* 0x00000007ff002c19 */ /* 0x000fe20008011602 */
[----:B------:R-:W-:Y:S02]  /*5430*/  UMOV UR7, 0xffffffc0 ;  /* 0xffffffc000077882 */ /* 0x000fe40000000000 */
[----:B------:R-:W-:Y:S02]  /*5440*/  UIMAD UR7, UR41, UR7, 0x1 ;  /* 0x00000001290774a4 */ /* 0x000fe4000f8e0207 */
[----:B------:R-:W1:Y:S04]  /*5450*/  SHFL.IDX PT, R17, R0, RZ, 0x1c1f ;  /* 0x001c1fff00117589 */ /* 0x000e6800000e0000 */
[----:B------:R-:W-:Y:S01]  /*5460*/  IADD3 R2, -R11, UR7, RZ ;  /* 0x000000070b027c10 */ /* 0x000fe2000fffe1ff */
[----:B------:R-:W-:-:S04]  /*5470*/  UMOV UR7, UR26 ;  /* 0x0000001a00077c82 */ /* 0x000fc80008000000 */
[----:B------:R-:W-:-:S05]  /*5480*/  IMAD R2, R19, UR37, R2 ;  /* 0x0000002513027c24 */ /* 0x000fca000f8e0202 */
[----:B-1----:R-:W-:-:S04]  /*5490*/  IADD3 R17, R17, -UR29, R2 ;  /* 0x8000001d11117c10 */ /* 0x002fc8000fffe002 */
[C---:B------:R-:W-:Y:S02]  /*54a0*/  ISETP.GT.AND P3, PT, R17.reuse, RZ, PT ;  /* 0x000000ff1100720c */ /* 0x040fe40003f64270 */
        /* <DEDUP_REMOVED lines=12> */
[----:B------:R-:W-:Y:S02]  /*5570*/  ISETP.GT.AND P3, PT, R17, 0x8, PT ;  /* 0x000000081100780c */ /* 0x000fe40003f64270 */
[----:B------:R-:W-:Y:S02]  /*5580*/  FSEL R153, R153, -INF , P4 ;  /* 0xff80000099997808 */ /* 0x000fe40002000000 */
[----:B------:R-:W-:-:S02]  /*5590*/  FMNMX.FTZ R16, R152, R15, !PT ;  /* 0x0000000f98107209 */ /* 0x000fc40007810000 */
[----:B------:R-:W-:Y:S02]  /*55a0*/  ISETP.GT.AND P4, PT, R17, 0x9, PT ;  /* 0x000000091100780c */ /* 0x000fe40003f84270 */
[----:B------:R-:W-:Y:S02]  /*55b0*/  FSEL R156, R156, -INF , P3 ;  /* 0xff8000009c9c7808 */ /* 0x000fe40001800000 */
[----:B------:R-:W-:Y:S02]  /*55c0*/  FMNMX.FTZ R19, R153, R16, !PT ;  /* 0x0000001099137209 */ /* 0x000fe40007810000 */
        /* <DEDUP_REMOVED lines=30> */
[----:B------:R-:W-:Y:S02]  /*57b0*/  FSEL R177, R177, -INF , P4 ;  /* 0xff800000b1b17808 */ /* 0x000fe40002000000 */
[----:B------:R-:W-:Y:S02]  /*57c0*/  FMNMX.FTZ R16, R176, R19, !PT ;  /* 0x00000013b0107209 */ /* 0x000fe40007810000 */
[----:B------:R-:W-:-:S02]  /*57d0*/  ISETP.GT.AND P3, PT, R17, 0x38, PT ;  /* 0x000000381100780c */ /* 0x000fc40003f64270 */
[----:B------:R-:W-:Y:S02]  /*57e0*/  ISETP.GT.AND P4, PT, R17, 0x39, PT ;  /* 0x000000391100780c */ /* 0x000fe40003f84270 */
[----:B------:R-:W-:Y:S02]  /*57f0*/  FMNMX.FTZ R17, R177, R16, !PT ;  /* 0x00000010b1117209 */ /* 0x000fe40007810000 */
[----:B------:R-:W-:Y:S02]  /*5800*/  FSEL R180, R180, -INF , P3 ;  /* 0xff800000b4b47808 */ /* 0x000fe40001800000 */
[----:B------:R-:W-:Y:S02]  /*5810*/  FSEL R181, R181, -INF , P4 ;  /* 0xff800000b5b57808 */ /* 0x000fe40002000000 */
[----:B------:R-:W-:Y:S02]  /*5820*/  FMNMX.FTZ R16, R180, R17, !PT ;  /* 0x00000011b4107209 */ /* 0x000fe40007810000 */
[----:B------:R-:W1:Y:S02]  /*5830*/  SHFL.IDX PT, R17, R0, 0x1, 0x1c1f ;  /* 0x003c1f0000117f89 */ /* 0x000e6400000e0000 */
[----:B------:R-:W-:-:S05]  /*5840*/  FMNMX.FTZ R16, R181, R16, !PT ;  /* 0x00000010b5107209 */ /* 0x000fca0007810000 */
[----:B------:R-:W2:Y:S01]  /*5850*/  SHFL.BFLY PT, R19, R16, 0x2, 0x1f ;  /* 0x0c401f0010137f89 */ /* 0x000ea200000e0000 */
[----:B-1----:R-:W-:-:S04]  /*5860*/  IADD3 R2, R17, -UR29, R2 ;  /* 0x8000001d11027c10 */ /* 0x002fc8000fffe002 */
[C---:B------:R-:W-:Y:S02]  /*5870*/  ISETP.GT.AND P3, PT, R2.reuse, RZ, PT ;  /* 0x000000ff0200720c */ /* 0x040fe40003f64270 */
[----:B------:R-:W-:Y:S02]  /*5880*/  ISETP.GT.AND P4, PT, R2, 0x1, PT ;  /* 0x000000010200780c */ /* 0x000fe40003f84270 */
[----:B------:R-:W-:Y:S02]  /*5890*/  FSEL R17, R154, -INF , P3 ;  /* 0xff8000009a117808 */ /* 0x000fe40001800000 */
[----:B------:R-:W-:Y:S02]  /*58a0*/  ISETP.GT.AND P3, PT, R2, 0x8, PT ;  /* 0x000000080200780c */ /* 0x000fe40003f64270 */
[----:B------:R-:W-:Y:S02]  /*58b0*/  FSEL R155, R155, -INF , P4 ;  /* 0xff8000009b9b7808 */ /* 0x000fe40002000000 */
[----:B------:R-:W-:-:S02]  /*58c0*/  FMNMX.FTZ R0, R17, R14, !PT ;  /* 0x0000000e11007209 */ /* 0x000fc40007810000 */
[----:B--2---:R-:W-:Y:S02]  /*58d0*/  FMNMX.FTZ R18, R16, R19, !PT ;  /* 0x0000001310127209 */ /* 0x004fe40007810000 */
[----:B------:R-:W-:Y:S02]  /*58e0*/  ISETP.GT.AND P4, PT, R2, 0x9, PT ;  /* 0x000000090200780c */ /* 0x000fe40003f84270 */
[----:B------:R-:W-:Y:S01]  /*58f0*/  FSEL R158, R158, -INF , P3 ;  /* 0xff8000009e9e7808 */ /* 0x000fe20001800000 */
[----:B------:R-:W1:Y:S01]  /*5900*/  SHFL.BFLY PT, R21, R18, 0x1, 0x1f ;  /* 0x0c201f0012157f89 */ /* 0x000e6200000e0000 */
        /* <DEDUP_REMOVED lines=28> */
[----:B-1----:R-:W-:Y:S02]  /*5ad0*/  FMNMX.FTZ R0, R18, R21, !PT ;  /* 0x0000001512007209 */ /* 0x002fe40007810000 */
[----:B------:R-:W-:Y:S02]  /*5ae0*/  ISETP.GT.AND P3, PT, R2, 0x31, PT ;  /* 0x000000310200780c */ /* 0x000fe40003f64270 */
[----:B------:R-:W-:Y:S01]  /*5af0*/  FSEL R178, R178, -INF , P5 ;  /* 0xff800000b2b27808 */ /* 0x000fe20002800000 */
[----:B------:R-:W-:Y:S01]  /*5b00*/  FMUL.FTZ R18, R0, UR7 ;  /* 0x0000000700127c20 */ /* 0x000fe20008410000 */
[----:B------:R-:W-:Y:S02]  /*5b10*/  FMNMX.FTZ R21, R175, R16, !PT ;  /* 0x00000010af157209 */ /* 0x000fe40007810000 */
[----:B------:R-:W-:-:S02]  /*5b20*/  ISETP.GT.AND P5, PT, R2, 0x38, PT ;  /* 0x000000380200780c */ /* 0x000fc40003fa4270 */
[----:B------:R-:W-:Y:S02]  /*5b30*/  FSEL R179, R179, -INF , P3 ;  /* 0xff800000b3b37808 */ /* 0x000fe40001800000 */
[----:B------:R-:W-:Y:S02]  /*5b40*/  FMNMX.FTZ R16, R178, R21, !PT ;  /* 0x00000015b2107209 */ /* 0x000fe40007810000 */
[----:B------:R-:W-:Y:S02]  /*5b50*/  ISETP.GT.AND P3, PT, R2, 0x39, PT ;  /* 0x000000390200780c */ /* 0x000fe40003f64270 */
[----:B------:R-:W-:Y:S02]  /*5b60*/  FSEL R182, R182, -INF , P5 ;  /* 0xff800000b6b67808 */ /* 0x000fe40002800000 */
[----:B------:R-:W-:Y:S02]  /*5b70*/  FMNMX.FTZ R21, R179, R16, !PT ;  /* 0x00000010b3157209 */ /* 0x000fe40007810000 */
[----:B------:R-:W-:-:S02]  /*5b80*/  FSETP.NEU.FTZ.AND P4, PT, R0, -INF , PT ;  /* 0xff8000000000780b */ /* 0x000fc40003f9d000 */
[----:B------:R-:W-:Y:S02]  /*5b90*/  FSEL R183, R183, -INF , P3 ;  /* 0xff800000b7b77808 */ /* 0x000fe40001800000 */
[----:B------:R-:W-:Y:S02]  /*5ba0*/  FMNMX.FTZ R2, R182, R21, !PT ;  /* 0x00000015b6027209 */ /* 0x000fe40007810000 */
[----:B------:R-:W-:Y:S02]  /*5bb0*/  FSEL R22, R18, RZ, P4 ;  /* 0x000000ff12167208 */ /* 0x000fe40002000000 */
[----:B------:R-:W-:-:S03]  /*5bc0*/  FMNMX.FTZ R2, R183, R2, !PT ;  /* 0x00000002b7027209 */ /* 0x000fc60007810000 */
[--C-:B------:R-:W-:Y:S01]  /*5bd0*/  FFMA.FTZ R19, R152, UR7, -R22.reuse ;  /* 0x0000000798137c23 */ /* 0x100fe20008010816 */
[--C-:B------:R-:W-:Y:S01]  /*5be0*/  FFMA.FTZ R152, R153, UR7, -R22.reuse ;  /* 0x0000000799987c23 */ /* 0x100fe20008010816 */
[--C-:B------:R-:W-:Y:S01]  /*5bf0*/  FFMA.FTZ R23, R161, UR7, -R22.reuse ;  /* 0x00000007a1177c23 */ /* 0x100fe20008010816 */
[----:B------:R-:W1:Y:S01]  /*5c00*/  SHFL.BFLY PT, R153, R2, 0x2, 0x1f ;  /* 0x0c401f0002997f89 */ /* 0x000e6200000e0000 */
        /* <DEDUP_REMOVED lines=13> */
[----:B------:R-:W-:Y:S01]  /*5ce0*/  FSEL R22, R0, RZ, P4 ;  /* 0x000000ff00167208 */ /* 0x000fe20002000000 */
[----:B------:R-:W-:Y:S01]  /*5cf0*/  MUFU.EX2 R19, R19 ;  /* 0x0000001300137308 */ /* 0x000fe20000000800 */
[----:B------:R-:W-:-:S02]  /*5d00*/  IMAD.U32 R168, RZ, RZ, UR27 ;  /* 0x0000001bffa87e24 */ /* 0x000fc4000f8e00ff */
[----:B------:R-:W-:Y:S02]  /*5d10*/  IMAD.U32 R180, RZ, RZ, UR6 ;  /* 0x00000006ffb47e24 */ /* 0x000fe4000f8e00ff */
[----:B------:R-:W-:-:S03]  /*5d20*/  FADD.FTZ R22, -R22, R15 ;  /* 0x0000000f16167221 */ /* 0x000fc60000010100 */
        /* <DEDUP_REMOVED lines=9> */
[----:B------:R-:W-:-:S03]  /*5dc0*/  FMUL.FTZ R153, R2, UR7 ;  /* 0x0000000702997c20 */ /* 0x000fc60008410000 */
[----:B------:R-:W-:Y:S02]  /*5dd0*/  FSEL R15, R2, RZ, P3 ;  /* 0x000000ff020f7208 */ /* 0x000fe40001800000 */
[----:B------:R-:W-:Y:S01]  /*5de0*/  FSEL R172, R153, RZ, P3 ;  /* 0x000000ff99ac7208 */ /* 0x000fe20001800000 */
[----:B------:R-:W-:Y:S01]  /*5df0*/  MUFU.EX2 R16, R16 ;  /* 0x0000001000107308 */ /* 0x000fe20000000800 */
[----:B------:R-:W-:Y:S01]  /*5e00*/  ISETP.NE.AND P3, PT, R4, RZ, PT ;  /* 0x000000ff0400720c */ /* 0x000fe20003f65270 */
[----:B------:R-:W-:Y:S02]  /*5e10*/  FADD.FTZ R15, -R15, R14 ;  /* 0x0000000e0f0f7221 */ /* 0x000fe40000010100 */
        /* <DEDUP_REMOVED lines=13> */
[----:B-1----:R-:W-:Y:S01]  /*5ef0*/  FMUL.FTZ R17, R22, UR7 ;  /* 0x0000000716117c20 */ /* 0x002fe20008410000 */
[----:B------:R-:W-:Y:S01]  /*5f00*/  FMUL.FTZ R22, R15, UR7 ;  /* 0x000000070f167c20 */ /* 0x000fe20008410000 */
[----:B------:R-:W-:-:S02]  /*5f10*/  @!P1 VIADD R15, R168, 0x28c40 ;  /* 0x00028c40a80f9836 */ /* 0x000fc40000000000 */
[--C-:B------:R-:W-:Y:S01]  /*5f20*/  FFMA.FTZ R175, R175, UR7, -R172.reuse ;  /* 0x00000007afaf7c23 */ /* 0x100fe200080108ac */
[--C-:B------:R-:W-:Y:S01]  /*5f30*/  FFMA.FTZ R178, R178, UR7, -R172.reuse ;  /* 0x00000007b2b27c23 */ /* 0x100fe200080108ac */
[--C-:B------:R-:W-:Y:S01]  /*5f40*/  FFMA.FTZ R179, R179, UR7, -R172.reuse ;  /* 0x00000007b3b37c23 */ /* 0x100fe200080108ac */
[--C-:B------:R-:W-:Y:S01]  /*5f50*/  FFMA.FTZ R182, R182, UR7, -R172.reuse ;  /* 0x00000007b6b67c23 */ /* 0x100fe200080108ac */
[----:B------:R-:W1:Y:S01]  /*5f60*/  MUFU.EX2 R14, R17 ;  /* 0x00000011000e7308 */ /* 0x000e620000000800 */
[----:B------:R-:W-:Y:S01]  /*5f70*/  @!P1 PRMT R15, RZ, 0x654, R15 ;  /* 0x00000654ff0f9816 */ /* 0x000fe2000000000f */
[----:B------:R-:W-:-:S03]  /*5f80*/  FFMA.FTZ R172, R183, UR7, -R172 ;  /* 0x00000007b7ac7c23 */ /* 0x000fc600080108ac */
[----:B------:R1:W-:Y:S03]  /*5f90*/  @!P1 SYNCS.ARRIVE.TRANS64.RED.A1T0 RZ, [R15+URZ], RZ ;  /* 0x000000ff0fff99a7 */ /* 0x0003e6000810043f */
[----:B------:R-:W2:Y:S08]  /*5fa0*/  MUFU.EX2 R22, R22 ;  /* 0x0000001600167308 */ /* 0x000eb00000000800 */
[----:B------:R-:W3:Y:S01]  /*5fb0*/  MUFU.EX2 R158, R158 ;  /* 0x0000009e009e7308 */ /* 0x000ee20000000800 */
[----:B-1----:R-:W-:Y:S01]  /*5fc0*/  FFMA.FTZ R15, R14, R10, R19 ;  /* 0x0000000a0e0f7223 */ /* 0x002fe20000010013 */
[-C--:B------:R-:W-:Y:S01]  /*5fd0*/  FMUL.FTZ R24, R24, R14.reuse ;  /* 0x0000000e18187220 */ /* 0x080fe20000410000 */
[-C--:B------:R-:W-:Y:S01]  /*5fe0*/  FMUL.FTZ R25, R25, R14.reuse ;  /* 0x0000000e19197220 */ /* 0x080fe20000410000 */
[-C--:B------:R-:W-:Y:S01]  /*5ff0*/  FMUL.FTZ R28, R28, R14.reuse ;  /* 0x0000000e1c1c7220 */ /* 0x080fe20000410000 */
[C---:B------:R-:W-:Y:S01]  /*6000*/  FADD.FTZ R15, R152.reuse, R15 ;  /* 0x0000000f980f7221 */ /* 0x040fe20000010000 */
[----:B------:R-:W-:Y:S01]  /*6010*/  F2FP.BF16.F32.PACK_AB R152, R152, R19 ;  /* 0x000000139898723e */ /* 0x000fe200000010ff */
[----:B------:R-:W-:Y:S01]  /*6020*/  FMUL.FTZ R29, R29, R14 ;  /* 0x0000000e1d1d7220 */ /* 0x000fe20000410000 */
[----:B------:R-:W1:Y:S01]  /*6030*/  MUFU.EX2 R157, R157 ;  /* 0x0000009d009d7308 */ /* 0x000e620000000800 */
[----:B--2---:R-:W-:Y:S01]  /*6040*/  FFMA.FTZ R17, R22, R9, R153 ;  /* 0x0000000916117223 */ /* 0x004fe20000010099 */
[----:B------:R-:W-:-:S02]  /*6050*/  @!P3 IMAD R9, R180, 0x40, R3 ;  /* 0x00000040b409b824 */ /* 0x000fc400078e0203 */
[----:B------:R-:W-:Y:S01]  /*6060*/  FADD.FTZ R10, R154, R15 ;  /* 0x0000000f9a0a7221 */ /* 0x000fe20000010000 */
[C---:B------:R-:W-:Y:S01]  /*6070*/  F2FP.BF16.F32.PACK_AB R153, R176.reuse, R153 ;  /* 0x00000099b099723e */ /* 0x040fe200000010ff */
[----:B------:R-:W-:Y:S01]  /*6080*/  FADD.FTZ R17, R176, R17 ;  /* 0x00000011b0117221 */ /* 0x000fe20000010000 */
[C---:B------:R-:W-:Y:S01]  /*6090*/  F2FP.BF16.F32.PACK_AB R154, R21.reuse, R154 ;  /* 0x0000009a159a723e */ /* 0x040fe200000010ff */
[----:B------:R-:W-:Y:S01]  /*60a0*/  FADD.FTZ R15, R21, R10 ;  /* 0x0000000a150f7221 */ /* 0x000fe20000010000 */
[----:B------:R-:W2:Y:S01]  /*60b0*/  MUFU.EX2 R162, R162 ;  /* 0x000000a200a27308 */ /* 0x000ea20000000800 */
[----:B---3--:R-:W-:Y:S01]  /*60c0*/  FADD.FTZ R180, R158, R17 ;  /* 0x000000119eb47221 */ /* 0x008fe20000010000 */
[----:B------:R-:W-:Y:S01]  /*60d0*/  @!P3 LEA R9, R9, UR39, 0x2 ;  /* 0x000000270909bc11 */ /* 0x000fe2000f8e10ff */
[----:B------:R-:W-:Y:S01]  /*60e0*/  FADD.FTZ R10, R156, R15 ;  /* 0x0000000f9c0a7221 */ /* 0x000fe20000010000 */
[----:B------:R-:W-:Y:S01]  /*60f0*/  F2FP.BF16.F32.PACK_AB R156, R23, R156 ;  /* 0x0000009c179c723e */ /* 0x000fe200000010ff */
[-C--:B------:R-:W-:Y:S01]  /*6100*/  FMUL.FTZ R32, R32, R14.reuse ;  /* 0x0000000e20207220 */ /* 0x080fe20000410000 */
[----:B------:R-:W-:Y:S01]  /*6110*/  FMUL.FTZ R33, R33, R14 ;  /* 0x0000000e21217220 */ /* 0x000fe20000410000 */
[----:B------:R-:W-:Y:S01]  /*6120*/  FADD.FTZ R15, R23, R10 ;  /* 0x0000000a170f7221 */ /* 0x000fe20000010000 */
[----:B------:R-:W3:Y:S01]  /*6130*/  MUFU.EX2 R163, R163 ;  /* 0x000000a300a37308 */ /* 0x000ee20000000800 */
[C---:B-1----:R-:W-:Y:S01]  /*6140*/  FADD.FTZ R17, R157.reuse, R180 ;  /* 0x000000b49d117221 */ /* 0x042fe20000010000 */
[----:B------:R-:W-:Y:S01]  /*6150*/  @!P3 STS [R9+0x28800], R14 ;  /* 0x0288000e0900b388 */ /* 0x000fe20000000800 */
[----:B------:R-:W-:Y:S01]  /*6160*/  FADD.FTZ R10, R16, R15 ;  /* 0x0000000f100a7221 */ /* 0x000fe20000010000 */
[----:B------:R-:W-:Y:S01]  /*6170*/  F2FP.BF16.F32.PACK_AB R155, R157, R158 ;  /* 0x0000009e9d9b723e */ /* 0x000fe200000010ff */
[-C--:B------:R-:W-:Y:S01]  /*6180*/  FMUL.FTZ R36, R36, R14.reuse ;  /* 0x0000000e24247220 */ /* 0x080fe20000410000 */
[----:B------:R1:W-:Y:S01]  /*6190*/  @!P3 STS [R9+0x28820], R22 ;  /* 0x028820160900b388 */ /* 0x0003e20000000800 */
[-C--:B------:R-:W-:Y:S01]  /*61a0*/  FMUL.FTZ R37, R37, R14.reuse ;  /* 0x0000000e25257220 */ /* 0x080fe20000410000 */
[----:B------:R-:W4:Y:S01]  /*61b0*/  MUFU.EX2 R159, R159 ;  /* 0x0000009f009f7308 */ /* 0x000f220000000800 */
[----:B--2---:R-:W-:Y:S01]  /*61c0*/  FADD.FTZ R180, R162, R17 ;  /* 0x00000011a2b47221 */ /* 0x004fe20000010000 */
[----:B------:R-:W-:Y:S01]  /*61d0*/  BAR.SYNC.DEFER_BLOCKING 0xf, 0x100 ;  /* 0x03c4000000007b1d */ /* 0x000fe20000010000 */
        /* <DEDUP_REMOVED lines=24> */
[----:B------:R2:W-:Y:S01]  /*6360*/  STSM.16.M88.4 [R8+0x26800], R152 ;  /* 0x0268009808007844 */ /* 0x0005e20000000200 */
        /* <DEDUP_REMOVED lines=31> */
[-C--:B------:R-:W-:Y:S01]  /*6560*/  FMUL.FTZ R112, R112, R14.reuse ;  /* 0x0000000e70707220 */ /* 0x080fe20000410000 */
[-C--:B------:R-:W-:Y:S01]  /*6570*/  FMUL.FTZ R113, R113, R14.reuse ;  /* 0x0000000e71717220 */ /* 0x080fe20000410000 */
[-C--:B------:R-:W-:Y:S01]  /*6580*/  FMUL.FTZ R116, R116, R14.reuse ;  /* 0x0000000e74747220 */ /* 0x080fe20000410000 */
        /* <DEDUP_REMOVED lines=23> */
[----:B------:R-:W-:Y:S01]  /*6700*/  FMUL.FTZ R149, R149, R14 ;  /* 0x0000000e95957220 */ /* 0x000fe20000410000 */
        /* <DEDUP_REMOVED lines=10> */
[----:B------:R-:W3:Y:S01]  /*67b0*/  MUFU.EX2 R178, R178 ;  /* 0x000000b200b27308 */ /* 0x000ee20000000800 */
[----:B----4-:R-:W-:Y:S01]  /*67c0*/  FADD.FTZ R15, R175, R162 ;  /* 0x000000a2af0f7221 */ /* 0x010fe20000010000 */
[----:B------:R-:W-:Y:S01]  /*67d0*/  F2FP.BF16.F32.PACK_AB R162, R169, R18 ;  /* 0x00000012a9a2723e */ /* 0x000fe200000010ff */
[----:B------:R-:W-:Y:S01]  /*67e0*/  FMUL.FTZ R42, R42, R22 ;  /* 0x000000162a2a7220 */ /* 0x000fe20000410000 */
[----:B------:R-:W-:Y:S01]  /*67f0*/  F2FP.BF16.F32.PACK_AB R163, R175, R174 ;  /* 0x000000aeafa3723e */ /* 0x000fe200000010ff */
[-C--:B------:R-:W-:Y:S01]  /*6800*/  FMUL.FTZ R43, R43, R22.reuse ;  /* 0x000000162b2b7220 */ /* 0x080fe20000410000 */
[-C--:B------:R-:W-:Y:S01]  /*6810*/  FMUL.FTZ R46, R46, R22.reuse ;  /* 0x000000162e2e7220 */ /* 0x080fe20000410000 */
[-C--:B------:R-:W-:Y:S01]  /*6820*/  FMUL.FTZ R47, R47, R22.reuse ;  /* 0x000000162f2f7220 */ /* 0x080fe20000410000 */
[----:B------:R-:W4:Y:S01]  /*6830*/  MUFU.EX2 R173, R173 ;  /* 0x000000ad00ad7308 */ /* 0x000f220000000800 */
[----:B-1----:R-:W-:Y:S01]  /*6840*/  FADD.FTZ R10, R164, R9 ;  /* 0x00000009a40a7221 */ /* 0x002fe20000010000 */
[----:B------:R2:W-:Y:S01]  /*6850*/  STSM.16.M88.4 [R6], R160 ;  /* 0x000000a006007844 */ /* 0x0005e20000000200 */
        /* <DEDUP_REMOVED lines=45> */
[----:B------:R-:W-:Y:S01]  /*6b30*/  FMUL.FTZ R115, R115, R22 ;  /* 0x0000001673737220 */ /* 0x000fe20000410000 */
[C---:B-1----:R-:W-:Y:S01]  /*6b40*/  F2FP.BF16.F32.PACK_AB R166, R177.reuse, R20 ;  /* 0x00000014b1a6723e */ /* 0x042fe200000010ff */
[----:B------:R-:W-:Y:S01]  /*6b50*/  FADD.FTZ R10, R177, R10 ;  /* 0x0000000ab10a7221 */ /* 0x000fe20000010000 */
[-C--:B------:R-:W-:Y:S01]  /*6b60*/  FMUL.FTZ R118, R118, R22.reuse ;  /* 0x0000001676767220 */ /* 0x080fe20000410000 */
[-C--:B------:R-:W-:Y:S01]  /*6b70*/  FMUL.FTZ R119, R119, R22.reuse ;  /* 0x0000001677777220 */ /* 0x080fe20000410000 */
[-C--:B------:R-:W-:Y:S01]  /*6b80*/  FMUL.FTZ R122, R122, R22.reuse ;  /* 0x000000167a7a7220 */ /* 0x080fe20000410000 */
[-C--:B------:R-:W-:Y:S01]  /*6b90*/  FMUL.FTZ R123, R123, R22.reuse ;  /* 0x000000167b7b7220 */ /* 0x080fe20000410000 */
[-C--:B------:R-:W-:Y:S01]  /*6ba0*/  FMUL.FTZ R126, R126, R22.reuse ;  /* 0x000000167e7e7220 */ /* 0x080fe20000410000 */
[-C--:B------:R-:W-:Y:S01]  /*6bb0*/  FMUL.FTZ R127, R127, R22.reuse ;  /* 0x000000167f7f7220 */ /* 0x080fe20000410000 */
        /* <DEDUP_REMOVED lines=17> */
.L_x_4043:
[----:B------:R1:W3:Y:S01]  /*6cd0*/  SYNCS.PHASECHK.TRANS64.TRYWAIT P3, [UR27+0x28c50], R13 ;  /* 0x028c500dff0075a7 */ /* 0x0002e2000806015b */
[----:B------:R-:W-:Y:S05]  /*6ce0*/  @!P0 BRA `(.L_x_4044) ;  /* 0x0000000000048947 */ /* 0x000fea0003800000 */
[----:B------:R-:W-:Y:S01]  /*6cf0*/  BPT.TRAP 0x1 ;  /* 0x000000040000795c */ /* 0x000fe20000300000 */
.L_x_4044:
[----:B---3--:R-:W-:Y:S05]  /*6d00*/  @P3 BRA `(.L_x_4045) ;  /* 0x0000000000083947 */ /* 0x008fea0003800000 */
[----:B------:R-:W3:Y:S02]  /*6d10*/  SYNCS.PHASECHK.TRANS64.TRYWAIT P3, [UR27+0x28c50], R13 ;  /* 0x028c500dff0075a7 */ /* 0x000ee4000806015b */
[----:B---3--:R-:W-:Y:S05]  /*6d20*/  @!P3 BRA `(.L_x_4046) ;  /* 0x0000009400bcb947 */ /* 0x008fea0003800000 */
.L_x_4045:
[----:B------:R-:W-:Y:S01]  /*6d30*/  ULEA UR6, UR4, UR38, 0xc ;  /* 0x0000002604067291 */ /* 0x000fe2000f8e603f */
[----:B------:R-:W-:Y:S01]  /*6d40*/  WARPGROUP.ARRIVE ;  /* 0x00000000000079c5 */ /* 0x000fe20000000000 */
[----:B------:R-:W-:Y:S01]  /*6d50*/  UMOV UR11, 0x40000040 ;  /* 0x40000040000b7882 */ /* 0x000fe20000000000 */
[----:B------:R-:W-:Y:S01]  /*6d60*/  UISETP.GT.AND UP1, UPT, UR41, UR25, UPT ;  /* 0x000000192900728c */ /* 0x000fe2000bf24270 */
[----:B---3--:R-:W-:Y:S01]  /*6d70*/  @!P1 IADD3 R168, R168, 0x28c60, RZ ;  /* 0x00028c60a8a89810 */ /* 0x008fe20007ffe0ff */
        /* <DEDUP_REMOVED lines=8> */
[----:B------:R-:W-:Y:S01]  /*6e00*/  IMAD.MOV.U32 R15, RZ, RZ, R0 ;  /* 0x000000ffff0f7224 */ /* 0x000fe200078e0000 */
[----:B------:R-:W-:-:S02]  /*6e10*/  WARPGROUP.DEPBAR.LE gsb0, 0x0 ;  /* 0x00008000000079c5 */ /* 0x000fc40000010000 */
[----:B------:R-:W-:-:S15]  /*6e20*/  WARPGROUP.ARRIVE ;  /* 0x00000000000079c5 */ /* 0x000fde0000000000 */
[----:B------:R-:W-:-:S06]  /*6e30*/  NOP ;  /* 0x0000000000007918 */ /* 0x000fcc0000000000 */
        /* <DEDUP_REMOVED lines=26> */
.L_x_4038:
[----:B------:R-:W-:-:S06]  /*6fe0*/  UISETP.GE.AND UP0, UPT, UR41, UR40, UPT ;  /* 0x000000282900728c */ /* 0x000fcc000bf06270 */
[----:B------:R-:W-:-:S13]  /*6ff0*/  PLOP3.LUT P2, PT, PT, PT, UP0, 0x80, 0x0 ;  /* 0x000000000000781c */ /* 0x000fda0003f4f008 */
[----:B------:R-:W-:Y:S05]  /*7000*/  @!P2 BRA `(.L_x_4048) ;  /* 0x000000180028a947 */ /* 0x000fea0003800000 */
[----:B01----:R-:W-:Y:S01]  /*7010*/  IMAD.MOV.U32 R13, RZ, RZ, R2 ;  /* 0x000000ffff0d7224 */ /* 0x003fe200078e0002 */
[----:B------:R-:W-:Y:S01]  /*7020*/  UMOV UR6, UR4 ;  /* 0x0000000400067c82 */ /* 0x000fe20008000000 */
[----:B------:R-:W-:Y:S01]  /*7030*/  IMAD.MOV.U32 R15, RZ, RZ, R0 ;  /* 0x000000ffff0f7224 */ /* 0x000fe200078e0000 */
[----:B------:R-:W-:-:S06]  /*7040*/  ULDC UR7, c[0x0][0x988] ;  /* 0x0002620000077ab9 */ /* 0x000fcc0000000800 */
.L_x_4057:
[----:B------:R-:W-:-:S04]  /*7050*/  UIADD3 UR4, UR6, 0x1, URZ ;  /* 0x0000000106047890 */ /* 0x000fc8000fffe03f */
[----:B------:R-:W-:-:S04]  /*7060*/  UISETP.NE.AND UP0, UPT, UR4, 0x2, UPT ;  /* 0x000000020400788c */ /* 0x000fc8000bf05270 */
[----:B------:R-:W-:Y:S02]  /*7070*/  USEL UR10, URZ, 0x1, UP0 ;  /* 0x000000013f0a7887 */ /* 0x000fe40008000000 */
[----:B------:R-:W-:Y:S02]  /*7080*/  USEL UR4, UR4, URZ, UP0 ;  /* 0x0000003f04047287 */ /* 0x000fe40008000000 */
[----:B------:R-:W-:Y:S01]  /*7090*/  ULOP3.LUT UR5, UR5, UR10, URZ, 0x3c, !UPT ;  /* 0x0000000a05057292 */ /* 0x000fe2000f8e3c3f */
[----:B0--3--:R-:W-:Y:S11]  /*70a0*/  @!P0 BRA `(.L_x_4049) ;  /* 0x0000000000048947 */ /* 0x009ff60003800000 */
[----:B------:R-:W-:Y:S01]  /*70b0*/  BPT.TRAP 0x1 ;  /* 0x000000040000795c */ /* 0x000fe20000300000 */
.L_x_4049:
[----:B------:R-:W-:Y:S01]  /*70c0*/  ULEA UR25, UR4, UR39, 0x3 ;  /* 0x0000002704197291 */ /* 0x000fe2000f8e183f */
[----:B------:R-:W-:-:S04]  /*70d0*/  MOV R11, UR5 ;  /* 0x00000005000b7c02 */ /* 0x000fc80008000f00 */
[----:B------:R-:W-:-:S04]  /*70e0*/  SHF.L.U32 R11, R11, 0x1f, RZ ;  /* 0x0000001f0b0b7819 */ /* 0x000fc800000006ff */
[----:B------:R0:W1:Y:S01]  /*70f0*/  SYNCS.PHASECHK.TRANS64.TRYWAIT P2, [UR25+0x28c30], R11 ;  /* 0x028c300bff0075a7 */ /* 0x0000620008040159 */
[----:B------:R-:W-:Y:S05]  /*7100*/  @!P0 BRA `(.L_x_4050) ;  /* 0x0000000000048947 */ /* 0x000fea0003800000 */
[----:B------:R-:W-:Y:S01]  /*7110*/  BPT.TRAP 0x1 ;  /* 0x000000040000795c */ /* 0x000fe20000300000 */
.L_x_4050:
[----:B-1----:R-:W-:Y:S05]  /*7120*/  @P2 BRA `(.L_x_4051) ;  /* 0x0000000000082947 */ /* 0x002fea0003800000 */
[----:B------:R-:W1:Y:S02]  /*7130*/  SYNCS.PHASECHK.TRANS64.TRYWAIT P2, [UR25+0x28c30], R11 ;  /* 0x028c300bff0075a7 */ /* 0x000e640008040159 */
[----:B-1----:R-:W-:Y:S05]  /*7140*/  @!P2 BRA `(.L_x_4052) ;  /* 0x0000009000c8a947 */ /* 0x002fea0003800000 */
.L_x_4051:
[----:B------:R-:W-:Y:S01]  /*7150*/  ULEA UR10, UR4, UR24, 0x9 ;  /* 0x00000018040a7291 */ /* 0x000fe2000f8e483f */
[----:B--2-4-:R-:W-:Y:S01]  /*7160*/  WARPGROUP.ARRIVE ;  /* 0x00000000000079c5 */ /* 0x014fe20000000000 */
        /* <DEDUP_REMOVED lines=36> */
[----:B------:R-:W3:Y:S02]  /*73b0*/  SHFL.BFLY PT, R17, R12, 0x2, 0x1f ;  /* 0x0c401f000c117f89 */ /* 0x000ee400000e0000 */
[----:B---3--:R-:W-:Y:S02]  /*73c0*/  FMNMX.FTZ R14, R12, R17, !PT ;  /* 0x000000110c0e7209 */ /* 0x008fe40007810000 */
        /* <DEDUP_REMOVED lines=15> */
[--C-:B------:R-:W-:Y:S01]  /*74c0*/  FFMA.FTZ R17, R153, UR7, -R22.reuse ;  /* 0x0000000799117c23 */ /* 0x100fe20008010816 */
[----:B------:R-:W-:Y:S01]  /*74d0*/  FMUL.FTZ R15, R15, UR7 ;  /* 0x000000070f0f7c20 */ /* 0x000fe20008410000 */
[--C-:B------:R-:W-:Y:S01]  /*74e0*/  FFMA.FTZ R152, R152, UR7, -R22.reuse ;  /* 0x0000000798987c23 */ /* 0x100fe20008010816 */
[----:B------:R-:W-:Y:S01]  /*74f0*/  FMNMX.FTZ R19, R175, R2, !PT ;  /* 0x00000002af137209 */ /* 0x000fe20007810000 */
[--C-:B------:R-:W-:Y:S01]  /*7500*/  FFMA.FTZ R12, R156, UR7, -R22.reuse ;  /* 0x000000079c0c7c23 */ /* 0x100fe20008010816 */
[--C-:B------:R-:W-:Y:S01]  /*7510*/  FFMA.FTZ R156, R160, UR7, -R22.reuse ;  /* 0x00000007a09c7c23 */ /* 0x100fe20008010816 */
[----:B------:R-:W-:Y:S01]  /*7520*/  MUFU.EX2 R17, R17 ;  /* 0x0000001100117308 */ /* 0x000fe20000000800 */
[----:B------:R-:W-:Y:S01]  /*7530*/  FMNMX.FTZ R2, R178, R19, !PT ;  /* 0x00000013b2027209 */ /* 0x000fe20007810000 */
[--C-:B------:R-:W-:Y:S01]  /*7540*/  FFMA.FTZ R21, R161, UR7, -R22.reuse ;  /* 0x00000007a1157c23 */ /* 0x100fe20008010816 */
[--C-:B------:R-:W-:Y:S01]  /*7550*/  FFMA.FTZ R14, R164, UR7, -R22.reuse ;  /* 0x00000007a40e7c23 */ /* 0x100fe20008010816 */
[--C-:B------:R-:W-:Y:S01]  /*7560*/  FFMA.FTZ R160, R168, UR7, -R22.reuse ;  /* 0x00000007a8a07c23 */ /* 0x100fe20008010816 */
[----:B------:R-:W-:Y:S01]  /*7570*/  FMNMX.FTZ R19, R179, R2, !PT ;  /* 0x00000002b3137209 */ /* 0x000fe20007810000 */
[--C-:B------:R-:W-:Y:S01]  /*7580*/  FFMA.FTZ R16, R172, UR7, -R22.reuse ;  /* 0x00000007ac107c23 */ /* 0x100fe20008010816 */
[--C-:B------:R-:W-:Y:S01]  /*7590*/  FFMA.FTZ R164, R176, UR7, -R22.reuse ;  /* 0x00000007b0a47c23 */ /* 0x100fe20008010816 */
[----:B------:R-:W1:Y:S01]  /*75a0*/  MUFU.EX2 R15, R15 ;  /* 0x0000000f000f7308 */ /* 0x000e620000000800 */
[----:B------:R-:W-:Y:S01]  /*75b0*/  FMNMX.FTZ R2, R182, R19, !PT ;  /* 0x00000013b6027209 */ /* 0x000fe20007810000 */
[--C-:B------:R-:W-:Y:S01]  /*75c0*/  FFMA.FTZ R19, R157, UR7, -R22.reuse ;  /* 0x000000079d137c23 */ /* 0x100fe20008010816 */
[--C-:B------:R-:W-:Y:S01]  /*75d0*/  FFMA.FTZ R157, R173, UR7, -R22.reuse ;  /* 0x00000007ad9d7c23 */ /* 0x100fe20008010816 */
[--C-:B------:R-:W-:Y:S01]  /*75e0*/  FFMA.FTZ R161, R177, UR7, -R22.reuse ;  /* 0x00000007b1a17c23 */ /* 0x100fe20008010816 */
[----:B------:R-:W-:Y:S01]  /*75f0*/  FMNMX.FTZ R2, R183, R2, !PT ;  /* 0x00000002b7027209 */ /* 0x000fe20007810000 */
[--C-:B------:R-:W-:Y:S01]  /*7600*/  FFMA.FTZ R20, R180, UR7, -R22.reuse ;  /* 0x00000007b4147c23 */ /* 0x100fe20008010816 */
[----:B------:R-:W-:Y:S01]  /*7610*/  FFMA.FTZ R181, R181, UR7, -R22 ;  /* 0x00000007b5b57c23 */ /* 0x000fe20008010816 */
[----:B------:R-:W2:Y:S01]  /*7620*/  MUFU.EX2 R152, R152 ;  /* 0x0000009800987308 */ /* 0x000ea20000000800 */
[----:B------:R-:W-:Y:S01]  /*7630*/  IMAD.U32 R180, RZ, RZ, UR25 ;  /* 0x00000019ffb47e24 */ /* 0x000fe2000f8e00ff */
[----:B------:R-:W3:Y:S06]  /*7640*/  SHFL.BFLY PT, R153, R2, 0x2, 0x1f ;  /* 0x0c401f0002997f89 */ /* 0x000eec00000e0000 */
        /* <DEDUP_REMOVED lines=8> */
[----:B------:R-:W-:Y:S01]  /*76d0*/  MUFU.EX2 R19, R19 ;  /* 0x0000001300137308 */ /* 0x000fe20000000800 */
[----:B--2---:R-:W-:Y:S01]  /*76e0*/  FFMA.FTZ R10, R15, R10, R152 ;  /* 0x0000000a0f0a7223 */ /* 0x004fe20000010098 */
        /* <DEDUP_REMOVED lines=9> */
[----:B------:R-:W-:Y:S01]  /*7780*/  FFMA.FTZ R153, R169, UR7, -R22 ;  /* 0x00000007a9997c23 */ /* 0x000fe20008010816 */
        /* <DEDUP_REMOVED lines=27> */
[----:B-1----:R-:W-:Y:S01]  /*7940*/  FMNMX.FTZ R2, R18, R165, !PT ;  /* 0x000000a512027209 */ /* 0x002fe20007810000 */
[----:B------:R-:W-:Y:S01]  /*7950*/  MUFU.EX2 R160, R160 ;  /* 0x000000a000a07308 */ /* 0x000fe20000000800 */
[-C--:B------:R-:W-:Y:S01]  /*7960*/  FMUL.FTZ R97, R97, R15.reuse ;  /* 0x0000000f61617220 */ /* 0x080fe20000410000 */
[-C--:B------:R-:W-:Y:S01]  /*7970*/  FMUL.FTZ R100, R100, R15.reuse ;  /* 0x0000000f64647220 */ /* 0x080fe20000410000 */
[-C--:B------:R-:W-:Y:S01]  /*7980*/  FMUL.FTZ R101, R101, R15.reuse ;  /* 0x0000000f65657220 */ /* 0x080fe20000410000 */
[C---:B------:R-:W-:Y:S01]  /*7990*/  FADD.FTZ R18, -R2.reuse, R13 ;  /* 0x0000000d02127221 */ /* 0x040fe20000010100 */
[----:B------:R-:W-:Y:S01]  /*79a0*/  FMUL.FTZ R169, R2, UR7 ;  /* 0x0000000702a97c20 */ /* 0x000fe20008410000 */
[-C--:B------:R-:W-:Y:S01]  /*79b0*/  FMUL.FTZ R104, R104, R15.reuse ;  /* 0x0000000f68687220 */ /* 0x080fe20000410000 */
[----:B------:R-:W-:Y:S01]  /*79c0*/  FMUL.FTZ R105, R105, R15 ;  /* 0x0000000f69697220 */ /* 0x000fe20000410000 */
[----:B------:R-:W-:Y:S01]  /*79d0*/  FMUL.FTZ R18, R18, UR7 ;  /* 0x0000000712127c20 */ /* 0x000fe20008410000 */
[--C-:B------:R-:W-:Y:S01]  /*79e0*/  FFMA.FTZ R165, R154, UR7, -R169.reuse ;  /* 0x000000079aa57c23 */ /* 0x100fe200080108a9 */
[--C-:B------:R-:W-:Y:S01]  /*79f0*/  FFMA.FTZ R22, R155, UR7, -R169.reuse ;  /* 0x000000079b167c23 */ /* 0x100fe200080108a9 */
[--C-:B------:R-:W-:Y:S01]  /*7a00*/  FFMA.FTZ R155, R158, UR7, -R169.reuse ;  /* 0x000000079e9b7c23 */ /* 0x100fe200080108a9 */
[--C-:B------:R-:W-:Y:S01]  /*7a10*/  FFMA.FTZ R167, R167, UR7, -R169.reuse ;  /* 0x00000007a7a77c23 */ /* 0x100fe200080108a9 */
[----:B------:R-:W-:Y:S01]  /*7a20*/  FFMA.FTZ R168, R159, UR7, -R169 ;  /* 0x000000079fa87c23 */ /* 0x000fe200080108a9 */
[----:B------:R-:W-:Y:S01]  /*7a30*/  MUFU.EX2 R18, R18 ;  /* 0x0000001200127308 */ /* 0x000fe20000000800 */
[----:B------:R-:W-:-:S02]  /*7a40*/  @!P1 VIADD R154, R180, 0x28c40 ;  /* 0x00028c40b49a9836 */ /* 0x000fc40000000000 */
[--C-:B------:R-:W-:Y:S01]  /*7a50*/  FFMA.FTZ R159, R162, UR7, -R169.reuse ;  /* 0x00000007a29f7c23 */ /* 0x100fe200080108a9 */
[--C-:B------:R-:W-:Y:S01]  /*7a60*/  FFMA.FTZ R172, R163, UR7, -R169.reuse ;  /* 0x00000007a3ac7c23 */ /* 0x100fe200080108a9 */
[--C-:B------:R-:W-:Y:S01]  /*7a70*/  FFMA.FTZ R163, R166, UR7, -R169.reuse ;  /* 0x00000007a6a37c23 */ /* 0x100fe200080108a9 */
[--C-:B------:R-:W-:Y:S01]  /*7a80*/  FFMA.FTZ R170, R170, UR7, -R169.reuse ;  /* 0x00000007aaaa7c23 */ /* 0x100fe200080108a9 */
[----:B------:R-:W-:Y:S01]  /*7a90*/  @!P1 PRMT R154, RZ, 0x654, R154 ;  /* 0x00000654ff9a9816 */ /* 0x000fe2000000009a */
[--C-:B------:R-:W-:Y:S01]  /*7aa0*/  FFMA.FTZ R171, R171, UR7, -R169.reuse ;  /* 0x00000007abab7c23 */ /* 0x100fe200080108a9 */
[----:B------:R-:W1:Y:S01]  /*7ab0*/  MUFU.EX2 R165, R165 ;  /* 0x000000a500a57308 */ /* 0x000e620000000800 */
[----:B------:R-:W-:Y:S01]  /*7ac0*/  IMAD.U32 R158, RZ, RZ, UR6 ;  /* 0x00000006ff9e7e24 */ /* 0x000fe2000f8e00ff */
[----:B------:R2:W-:Y:S01]  /*7ad0*/  @!P1 SYNCS.ARRIVE.TRANS64.RED.A1T0 RZ, [R154+URZ], RZ ;  /* 0x000000ff9aff99a7 */ /* 0x0005e2000810043f */
[--C-:B------:R-:W-:Y:S01]  /*7ae0*/  FFMA.FTZ R174, R174, UR7, -R169.reuse ;  /* 0x00000007aeae7c23 */ /* 0x100fe200080108a9 */
[----:B------:R-:W-:Y:S01]  /*7af0*/  FFMA.FTZ R175, R175, UR7, -R169 ;  /* 0x00000007afaf7c23 */ /* 0x000fe200080108a9 */
[----:B------:R-:W-:-:S02]  /*7b00*/  @!P2 IMAD R158, R158, 0x40, R3 ;  /* 0x000000409e9ea824 */ /* 0x000fc400078e0203 */
[--C-:B------:R-:W-:Y:S01]  /*7b10*/  FFMA.FTZ R178, R178, UR7, -R169.reuse ;  /* 0x00000007b2b27c23 */ /* 0x100fe200080108a9 */
[----:B------:R-:W-:Y:S01]  /*7b20*/  FFMA.FTZ R179, R179, UR7, -R169 ;  /* 0x00000007b3b37c23 */ /* 0x000fe200080108a9 */
[----:B------:R-:W3:Y:S01]  /*7b30*/  MUFU.EX2 R22, R22 ;  /* 0x0000001600167308 */ /* 0x000ee20000000800 */
[-C--:B------:R-:W-:Y:S01]  /*7b40*/  FMUL.FTZ R108, R108, R15.reuse ;  /* 0x0000000f6c6c7220 */ /* 0x080fe20000410000 */
[----:B------:R-:W-:Y:S01]  /*7b50*/  @!P2 LEA R158, R158, UR39, 0x2 ;  /* 0x000000279e9eac11 */ /* 0x000fe2000f8e10ff */
[-C--:B------:R-:W-:Y:S01]  /*7b60*/  FMUL.FTZ R109, R109, R15.reuse ;  /* 0x0000000f6d6d7220 */ /* 0x080fe20000410000 */
[-C--:B------:R-:W-:Y:S01]  /*7b70*/  FMUL.FTZ R112, R112, R15.reuse ;  /* 0x0000000f70707220 */ /* 0x080fe20000410000 */
[-C--:B------:R-:W-:Y:S01]  /*7b80*/  FMUL.FTZ R113, R113, R15.reuse ;  /* 0x0000000f71717220 */ /* 0x080fe20000410000 */
[----:B------:R-:W-:Y:S01]  /*7b90*/  FMUL.FTZ R116, R116, R15 ;  /* 0x0000000f74747220 */ /* 0x000fe20000410000 */
[----:B------:R-:W-:Y:S01]  /*7ba0*/  @!P2 STS [R158+0x28800], R15 ;  /* 0x0288000f9e00a388 */ /* 0x000fe20000000800 */
[----:B------:R4:W-:Y:S01]  /*7bb0*/  MUFU.EX2 R176, R167 ;  /* 0x000000a700b07308 */ /* 0x0009e20000000800 */
[----:B-1----:R-:W-:Y:S01]  /*7bc0*/  FFMA.FTZ R9, R18, R9, R165 ;  /* 0x0000000912097223 */ /* 0x002fe200000100a5 */
        /* <DEDUP_REMOVED lines=11> */
[----:B------:R-:W-:Y:S01]  /*7c80*/  FADD.FTZ R10, R12, R167 ;  /* 0x000000a70c0a7221 */ /* 0x000fe20000010000 */
[-C--:B------:R-:W-:Y:S01]  /*7c90*/  FMUL.FTZ R136, R136, R15.reuse ;  /* 0x0000000f88887220 */ /* 0x080fe20000410000 */
[-C--:B------:R-:W-:Y:S01]  /*7ca0*/  FMUL.FTZ R137, R137, R15.reuse ;  /* 0x0000000f89897220 */ /* 0x080fe20000410000 */
[----:B------:R-:W4:Y:S01]  /*7cb0*/  MUFU.EX2 R168, R168 ;  /* 0x000000a800a87308 */ /* 0x000f220000000800 */
[----:B------:R-:W-:Y:S01]  /*7cc0*/  FADD.FTZ R167, R19, R10 ;  /* 0x0000000a13a77221 */ /* 0x000fe20000010000 */
[----:B---3--:R-:W-:Y:S01]  /*7cd0*/  FADD.FTZ R10, R22, R9 ;  /* 0x00000009160a7221 */ /* 0x008fe20000010000 */
[-C--:B------:R-:W-:Y:S01]  /*7ce0*/  FMUL.FTZ R140, R140, R15.reuse ;  /* 0x0000000f8c8c7220 */ /* 0x080fe20000410000 */
[-C--:B------:R-:W-:Y:S01]  /*7cf0*/  FMUL.FTZ R141, R141, R15.reuse ;  /* 0x0000000f8d8d7220 */ /* 0x080fe20000410000 */
[----:B--2---:R-:W-:Y:S01]  /*7d00*/  FADD.FTZ R154, R156, R167 ;  /* 0x000000a79c9a7221 */ /* 0x004fe20000010000 */
[-C--:B------:R-:W-:Y:S01]  /*7d10*/  FMUL.FTZ R144, R144, R15.reuse ;  /* 0x0000000f90907220 */ /* 0x080fe20000410000 */
[-C--:B------:R-:W-:Y:S01]  /*7d20*/  FMUL.FTZ R145, R145, R15.reuse ;  /* 0x0000000f91917220 */ /* 0x080fe20000410000 */
[----:B------:R-:W2:Y:S01]  /*7d30*/  MUFU.EX2 R159, R159 ;  /* 0x0000009f009f7308 */ /* 0x000ea20000000800 */
[----:B------:R-:W-:Y:S01]  /*7d40*/  FADD.FTZ R167, R21, R154 ;  /* 0x0000009a15a77221 */ /* 0x000fe20000010000 */
[----:B-1----:R-:W-:Y:S01]  /*7d50*/  FADD.FTZ R9, R155, R10 ;  /* 0x0000000a9b097221 */ /* 0x002fe20000010000 */
[-C--:B------:R-:W-:Y:S01]  /*7d60*/  FMUL.FTZ R148, R148, R15.reuse ;  /* 0x0000000f94947220 */ /* 0x080fe20000410000 */
[----:B------:R-:W-:Y:S01]  /*7d70*/  FMUL.FTZ R149, R149, R15 ;  /* 0x0000000f95957220 */ /* 0x000fe20000410000 */
[----:B------:R-:W-:Y:S01]  /*7d80*/  FADD.FTZ R154, R14, R167 ;  /* 0x000000a70e9a7221 */ /* 0x000fe20000010000 */
[----:B------:R1:W-:Y:S01]  /*7d90*/  @!P2 STS [R158+0x28820], R18 ;  /* 0x028820129e00a388 */ /* 0x0003e20000000800 */
[----:B------:R-:W-:Y:S01]  /*7da0*/  FFMA.FTZ R182, R182, UR7, -R169 ;  /* 0x00000007b6b67c23 */ /* 0x000fe200080108a9 */
[----:B------:R-:W3:Y:S01]  /*7db0*/  MUFU.EX2 R172, R172 ;  /* 0x000000ac00ac7308 */ /* 0x000ee20000000800 */
[----:B----4-:R-:W-:Y:S01]  /*7dc0*/  FADD.FTZ R10, R168, R9 ;  /* 0x00000009a80a7221 */ /* 0x010fe20000010000 */
[----:B------:R-:W-:Y:S01]  /*7dd0*/  FADD.FTZ R167, R23, R154 ;  /* 0x0000009a17a77221 */ /* 0x000fe20000010000 */
[----:B------:R-:W-:Y:S01]  /*7de0*/  FFMA.FTZ R183, R183, UR7, -R169 ;  /* 0x00000007b7b77c23 */ /* 0x000fe200080108a9 */
[----:B------:R-:W-:Y:S01]  /*7df0*/  F2FP.BF16.F32.PACK_AB R152, R17, R152 ;  /* 0x000000981198723e */ /* 0x000fe200000010ff */
[----:B------:R-:W-:Y:S01]  /*7e00*/  FMUL.FTZ R26, R26, R18 ;  /* 0x000000121a1a7220 */ /* 0x000fe20000410000 */
[----:B------:R-:W-:Y:S01]  /*7e10*/  FADD.FTZ R154, R160, R167 ;  /* 0x000000a7a09a7221 */ /* 0x000fe20000010000 */
[----:B------:R-:W-:Y:S01]  /*7e20*/  F2FP.BF16.F32.PACK_AB R155, R168, R155 ;  /* 0x0000009ba89b723e */ /* 0x000fe200000010ff */
[----:B------:R-:W4:Y:S01]  /*7e30*/  MUFU.EX2 R153, R153 ;  /* 0x0000009900997308 */ /* 0x000f220000000800 */
[----:B--2---:R-:W-:Y:S01]  /*7e40*/  FADD.FTZ R9, R159, R10 ;  /* 0x0000000a9f097221 */ /* 0x004fe20000010000 */
[----:B-1----:R-:W-:Y:S01]  /*7e50*/  F2FP.BF16.F32.PACK_AB R158, R23, R14 ;  /* 0x0000000e179e723e */ /* 0x002fe200000010ff */
[----:B------:R-:W-:Y:S01]  /*7e60*/  FMUL.FTZ R27, R27, R18 ;  /* 0x000000121b1b7220 */ /* 0x000fe20000410000 */
[----:B------:R-:W-:Y:S01]  /*7e70*/  F2FP.BF16.F32.PACK_AB R156, R21, R156 ;  /* 0x0000009c159c723e */ /* 0x000fe200000010ff */
        /* <DEDUP_REMOVED lines=11> */
[----:B------:R-:W2:Y:S01]  /*7f30*/  MUFU.EX2 R16, R16 ;  /* 0x0000001000107308 */ /* 0x000ea20000000800 */
[C---:B----4-:R-:W-:Y:S01]  /*7f40*/  FADD.FTZ R167, R153.reuse, R154 ;  /* 0x0000009a99a77221 */ /* 0x050fe20000010000 */
[----:B------:R-:W-:Y:S01]  /*7f50*/  F2FP.BF16.F32.PACK_AB R160, R153, R160 ;  /* 0x000000a099a0723e */ /* 0x000fe200000010ff */
[-C--:B------:R-:W-:Y:S01]  /*7f60*/  FMUL.FTZ R47, R47, R18.reuse ;  /* 0x000000122f2f7220 */ /* 0x080fe20000410000 */
[----:B------:R-:W-:Y:S01]  /*7f70*/  F2FP.BF16.F32.PACK_AB R153, R22, R165 ;  /* 0x000000a51699723e */ /* 0x000fe200000010ff */
        /* <DEDUP_REMOVED lines=20> */
[----:B---3--:R-:W-:Y:S01]  /*80c0*/  FADD.FTZ R15, R157, R154 ;  /* 0x0000009a9d0f7221 */ /* 0x008fe20000010000 */
[----:B------:R-:W-:Y:S01]  /*80d0*/  F2FP.BF16.F32.PACK_AB R154, R19, R12 ;  /* 0x0000000c139a723e */ /* 0x000fe200000010ff */
[----:B------:R-:W-:Y:S01]  /*80e0*/  BAR.SYNC.DEFER_BLOCKING 0xf, 0x100 ;  /* 0x03c4000000007b1d */ /* 0x000fe20000010000 */
[----:B------:R-:W-:Y:S01]  /*80f0*/  F2FP.BF16.F32.PACK_AB R162, R157, R16 ;  /* 0x000000109da2723e */ /* 0x000fe200000010ff */
[-C--:B------:R-:W-:Y:S01]  /*8100*/  FMUL.FTZ R78, R78, R18.reuse ;  /* 0x000000124e4e7220 */ /* 0x080fe20000410000 */
[----:B------:R-:W-:Y:S01]  /*8110*/  F2FP.BF16.F32.PACK_AB R157, R172, R159 ;  /* 0x0000009fac9d723e */ /* 0x000fe200000010ff */
[-C--:B------:R-:W-:Y:S01]  /*8120*/  FMUL.FTZ R79, R79, R18.reuse ;  /* 0x000000124f4f7220 */ /* 0x080fe20000410000 */
[----:B------:R-:W-:Y:S01]  /*8130*/  F2FP.BF16.F32.PACK_AB R159, R176, R163 ;  /* 0x000000a3b09f723e */ /* 0x000fe200000010ff */
[----:B------:R-:W3:Y:S01]  /*8140*/  MUFU.EX2 R171, R171 ;  /* 0x000000ab00ab7308 */ /* 0x000ee20000000800 */
        /* <DEDUP_REMOVED lines=21> */
[----:B------:R3:W-:Y:S01]  /*82a0*/  STSM.16.M88.4 [R7], R156 ;  /* 0x0000009c07007844 */ /* 0x0007e20000000200 */
[----:B------:R-:W-:Y:S01]  /*82b0*/  FMUL.FTZ R111, R111, R18 ;  /* 0x000000126f6f7220 */ /* 0x000fe20000410000 */
[----:B------:R-:W4:Y:S01]  /*82c0*/  MUFU.EX2 R175, R175 ;  /* 0x000000af00af7308 */ /* 0x000f220000000800 */
[C---:B-1----:R-:W-:Y:S01]  /*82d0*/  FADD.FTZ R15, R161.reuse, R12 ;  /* 0x0000000ca10f7221 */ /* 0x042fe20000010000 */
[----:B------:R-:W-:Y:S01]  /*82e0*/  F2FP.BF16.F32.PACK_AB R164, R161, R164 ;  /* 0x000000a4a1a4723e */ /* 0x000fe200000010ff */
[----:B------:R-:W-:Y:S01]  /*82f0*/  FMUL.FTZ R114, R114, R18 ;  /* 0x0000001272727220 */ /* 0x000fe20000410000 */
[----:B------:R-:W-:Y:S01]  /*8300*/  F2FP.BF16.F32.PACK_AB R161, R171, R170 ;  /* 0x000000aaaba1723e */ /* 0x000fe200000010ff */
        /* <DEDUP_REMOVED lines=29> */
[----:B------:R-:W-:-:S06]  /*84e0*/  F2FP.BF16.F32.PACK_AB R165, R179, R178 ;  /* 0x000000b2b3a5723e */ /* 0x000fcc00000010ff */
[----:B------:R-:W2:Y:S01]  /*84f0*/  MUFU.EX2 R13, R181 ;  /* 0x000000b5000d7308 */ /* 0x000ea20000000800 */
[----:B----4-:R-:W-:-:S07]  /*8500*/  FADD.FTZ R9, R167, R14 ;  /* 0x0000000ea7097221 */ /* 0x010fce0000010000 */
[----:B------:R-:W4:Y:S01]  /*8510*/  MUFU.EX2 R12, R183 ;  /* 0x000000b7000c7308 */ /* 0x000f220000000800 */
[----:B-1----:R-:W-:Y:S01]  /*8520*/  FADD.FTZ R10, R20, R15 ;  /* 0x0000000f140a7221 */ /* 0x002fe20000010000 */
[----:B--2---:R-:W-:-:S03]  /*8530*/  F2FP.BF16.F32.PACK_AB R166, R13, R20 ;  /* 0x000000140da6723e */ /* 0x004fc600000010ff */
[----:B------:R-:W-:Y:S01]  /*8540*/  FADD.FTZ R10, R13, R10 ;  /* 0x0000000a0d0a7221 */ /* 0x000fe20000010000 */
[C---:B----4-:R-:W-:Y:S01]  /*8550*/  F2FP.BF16.F32.PACK_AB R167, R12.reuse, R167 ;  /* 0x000000a70ca7723e */ /* 0x050fe200000010ff */
[----:B------:R-:W-:-:S04]  /*8560*/  FADD.FTZ R9, R12, R9 ;  /* 0x000000090c097221 */ /* 0x000fc80000010000 */
[----:B------:R3:W-:Y:S01]  /*8570*/  STSM.16.M88.4 [R5], R164 ;  /* 0x000000a405007844 */ /* 0x0007e20000000200 */
[----:B------:R-:W-:Y:S05]  /*8580*/  @!P0 BRA `(.L_x_4053) ;  /* 0x0000000000048947 */ /* 0x000fea0003800000 */
[----:B------:R-:W-:Y:S01]  /*8590*/  BPT.TRAP 0x1 ;  /* 0x000000040000795c */ /* 0x000fe20000300000 */
.L_x_4053:
[----:B------:R1:W2:Y:S01]  /*85a0*/  SYNCS.PHASECHK.TRANS64.TRYWAIT P2, [UR25+0x28c50], R11 ;  /* 0x028c500bff0075a7 */ /* 0x0002a20008040159 */
[----:B------:R-:W-:Y:S05]  /*85b0*/  @!P0 BRA `(.L_x_4054) ;  /* 0x0000000000048947 */ /* 0x000fea0003800000 */
[----:B------:R-:W-:Y:S01]  /*85c0*/  BPT.TRAP 0x1 ;  /* 0x000000040000795c */ /* 0x000fe20000300000 */
.L_x_4054:
[----:B--2---:R-:W-:Y:S05]  /*85d0*/  @P2 BRA `(.L_x_4055) ;  /* 0x0000000000082947 */ /* 0x004fea0003800000 */
[----:B------:R-:W2:Y:S02]  /*85e0*/  SYNCS.PHASECHK.TRANS64.TRYWAIT P2, [UR25+0x28c50], R11 ;  /* 0x028c500bff0075a7 */ /* 0x000ea40008040159 */
[----:B--2---:R-:W-:Y:S05]  /*85f0*/  @!P2 BRA `(.L_x_4056) ;  /* 0x0000007c00b4a947 */ /* 0x004fea0003800000 */
.L_x_4055:
[----:B------:R-:W-:Y:S01]  /*8600*/  ULEA UR6, UR4, UR38, 0xc ;  /* 0x0000002604067291 */ /* 0x000fe2000f8e603f */
[----:B------:R-:W-:Y:S01]  /*8610*/  WARPGROUP.ARRIVE ;  /* 0x00000000000079c5 */ /* 0x000fe20000000000 */
[----:B------:R-:W-:Y:S01]  /*8620*/  UMOV UR11, 0x40000040 ;  /* 0x40000040000b7882 */ /* 0x000fe20000000000 */
[----:B------:R-:W-:Y:S01]  /*8630*/  UISETP.GT.AND UP0, UPT, UR41, UR40, UPT ;  /* 0x000000282900728c */ /* 0x000fe2000bf04270 */
[----:B012---:R-:W-:Y:S01]  /*8640*/  @!P1 IADD3 R11, R180, 0x28c60, RZ ;  /* 0x00028c60b40b9810 */ /* 0x007fe20007ffe0ff */
        /* <DEDUP_REMOVED lines=38> */
.L_x_4048:
[----:B--23--:R-:W2:Y:S01]  /*88b0*/  SHFL.BFLY PT, R5, R10, 0x2, 0x1f ;  /* 0x0c401f000a057f89 */ /* 0x00cea200000e0000 */
[----:B------:R-:W-:Y:S08]  /*88c0*/  BAR.ARV 0x8, 0x100 ;  /* 0x0204000000007b1d */ /* 0x000ff00000002000 */
[----:B------:R-:W-:Y:S01]  /*88d0*/  BAR.SYNC.DEFER_BLOCKING 0xf, 0x100 ;  /* 0x03c4000000007b1d */ /* 0x000fe20000010000 */
[----:B------:R-:W-:Y:S01]  /*88e0*/  ISETP.NE.AND P0, PT, R4, RZ, PT ;  /* 0x000000ff0400720c */ /* 0x000fe20003f05270 */
[----:B------:R-:W-:-:S04]  /*88f0*/  IMAD.MOV.U32 R4, RZ, RZ, RZ ;  /* 0x000000ffff047224 */ /* 0x000fc800078e00ff */
[----:B------:R-:W3:Y:S01]  /*8900*/  SHFL.BFLY PT, R8, R9, 0x2, 0x1f ;  /* 0x0c401f0009087f89 */ /* 0x000ee200000e0000 */
[----:B--2---:R-:W-:Y:S01]  /*8910*/  FADD.FTZ R5, R5, R10 ;  /* 0x0000000a05057221 */ /* 0x004fe20000010000 */
[----:B------:R-:W-:-:S04]  /*8920*/  MOV R10, UR4 ;  /* 0x00000004000a7c02 */ /* 0x000fc80008000f00 */
[----:B------:R-:W0:Y:S01]  /*8930*/  SHFL.BFLY PT, R6, R5, 0x1, 0x1f ;  /* 0x0c201f0005067f89 */ /* 0x000e2200000e0000 */
[----:B------:R-:W-:Y:S02]  /*8940*/  IMAD R3, R10, 0x40, R3 ;  /* 0x000000400a037824 */ /* 0x000fe400078e0203 */
[----:B------:R-:W-:-:S03]  /*8950*/  IMAD.U32 R10, RZ, RZ, UR7 ;  /* 0x00000007ff0a7e24 */ /* 0x000fc6000f8e00ff */
[----:B------:R-:W-:Y:S01]  /*8960*/  @!P0 LEA R3, R3, UR39, 0x2 ;  /* 0x0000002703038c11 */ /* 0x000fe2000f8e10ff */
[----:B---3--:R-:W-:-:S05]  /*8970*/  FADD.FTZ R8, R8, R9 ;  /* 0x0000000908087221 */ /* 0x008fca0000010000 */
[----:B------:R-:W2:Y:S01]  /*8980*/  SHFL.BFLY PT, R7, R8, 0x1, 0x1f ;  /* 0x0c201f0008077f89 */ /* 0x000ea200000e0000 */
[----:B0-----:R-:W-:Y:S01]  /*8990*/  FADD.FTZ R11, R5, R6 ;  /* 0x00000006050b7221 */ /* 0x001fe20000010000 */
[----:B------:R-:W-:Y:S01]  /*89a0*/  IMAD.MOV.U32 R6, RZ, RZ, RZ ;  /* 0x000000ffff067224 */ /* 0x000fe200078e00ff */
[----:B------:R-:W-:-:S03]  /*89b0*/  MOV R5, 0xff800000 ;  /* 0xff80000000057802 */ /* 0x000fc60000000f00 */
[----:B------:R-:W-:-:S13]  /*89c0*/  FSETP.NE.FTZ.AND P1, PT, R11, RZ, PT ;  /* 0x000000ff0b00720b */ /* 0x000fda0003f35000 */
[----:B------:R-:W0:Y:S01]  /*89d0*/  @P1 MUFU.RCP R6, R11 ;  /* 0x0000000b00061308 */ /* 0x000e220000001000 */
[----:B--2---:R-:W-:-:S05]  /*89e0*/  FADD.FTZ R12, R8, R7 ;  /* 0x00000007080c7221 */ /* 0x004fca0000010000 */
[----:B------:R-:W-:Y:S02]  /*89f0*/  FSETP.NE.FTZ.AND P2, PT, R12, RZ, PT ;  /* 0x000000ff0c00720b */ /* 0x000fe40003f55000 */
[----:B------:R-:W2:Y:S01]  /*8a00*/  @P1 MUFU.LG2 R7, R11 ;  /* 0x0000000b00071308 */ /* 0x000ea20000000c00 */
[----:B0-----:R-:W-:Y:S01]  /*8a10*/  @!P0 STS [R3+0x28800], R6 ;  /* 0x0288000603008388 */ /* 0x001fe20000000800 */
[-C--:B------:R-:W-:Y:S01]  /*8a20*/  FMUL.FTZ R24, R24, R6.reuse ;  /* 0x0000000618187220 */ /* 0x080fe20000410000 */
[----:B------:R-:W-:-:S08]  /*8a30*/  FMUL.FTZ R25, R25, R6 ;  /* 0x0000000619197220 */ /* 0x000fd00000410000 */
[----:B------:R-:W0:Y:S01]  /*8a40*/  @P2 MUFU.RCP R4, R12 ;  /* 0x0000000c00042308 */ /* 0x000e220000001000 */
[----:B------:R-:W-:Y:S01]  /*8a50*/  @P2 FMUL.FTZ R10, R10, 0.69314718246459960938 ;  /* 0x3f3172180a0a2820 */ /* 0x000fe20000410000 */
[-C--:B------:R-:W-:Y:S01]  /*8a60*/  FMUL.FTZ R28, R28, R6.reuse ;  /* 0x000000061c1c7220 */ /* 0x080fe20000410000 */
[-C--:B------:R-:W-:Y:S01]  /*8a70*/  FMUL.FTZ R29, R29, R6.reuse ;  /* 0x000000061d1d7220 */ /* 0x080fe20000410000 */
[-C--:B------:R-:W-:Y:S01]  /*8a80*/  FMUL.FTZ R32, R32, R6.reuse ;  /* 0x0000000620207220 */ /* 0x080fe20000410000 */
[----:B--2---:R-:W-:Y:S01]  /*8a90*/  @P1 FMUL.FTZ R8, R7, 0.69314718246459960938 ;  /* 0x3f31721807081820 */ /* 0x004fe20000410000 */
        /* <DEDUP_REMOVED lines=19> */
[----:B--2---:R-:W-:Y:S01]  /*8bd0*/  @P2 FMUL.FTZ R9, R9, 0.69314718246459960938 ;  /* 0x3f31721809092820 */ /* 0x004fe20000410000 */
        /* <DEDUP_REMOVED lines=113> */
.L_x_4018:
[----:B------:R-:W-:Y:S05]  /*92f0*/  @P0 BRA `(.L_x_4058) ;  /* 0x0000002000f80947 */ /* 0x000fea0003800000 */
[----:B------:R-:W0:Y:S01]  /*9300*/  S2R R0, SR_TID.X ;  /* 0x0000000000007919 */ /* 0x000e220000002100 */
[----:B------:R-:W2:Y:S01]  /*9310*/  S2UR UR5, SR_CgaCtaId ;  /* 0x00000000000579c3 */ /* 0x000ea20000008800 */
[----:B------:R-:W-:Y:S01]  /*9320*/  UMOV UR4, 0x400 ;  /* 0x0000040000047882 */ /* 0x000fe20000000000 */
[----:B------:R-:W-:-:S06]  /*9330*/  IMAD R2, RZ, RZ, -UR36 ;  /* 0x80000024ff027e24 */ /* 0x000fcc000f8e02ff */
[----:B------:R-:W-:Y:S08]  /*9340*/  BAR.SYNC.DEFER_BLOCKING 0x1, 0x100 ;  /* 0x0044000000007b1d */ /* 0x000ff00000010000 */
[----:B------:R-:W3:Y:S08]  /*9350*/  S2UR UR6, SR_CTAID.Y ;  /* 0x00000000000679c3 */ /* 0x000ef00000002600 */
[----:B------:R-:W3:Y:S01]  /*9360*/  LDC R3, c[0x0][0xc50] ;  /* 0x00031400ff037b82 */ /* 0x000ee20000000800 */
[----:B--2---:R-:W-:-:S07]  /*9370*/  ULEA UR4, UR5, UR4, 0x18 ;  /* 0x0000000405047291 */ /* 0x004fce000f8ec03f */
[----:B------:R-:W2:Y:S01]  /*9380*/  LDC R7, c[0x0][0xbe8] ;  /* 0x0002fa00ff077b82 */ /* 0x000ea20000000800 */
[----:B------:R-:W-:Y:S01]  /*9390*/  UIADD3 UR4, UR4, 0x28c20, URZ ;  /* 0x00028c2004047890 */ /* 0x000fe2000fffe03f */
[----:B0-----:R-:W-:-:S03]  /*93a0*/  VIADD R18, R0, 0xffffff80 ;  /* 0xffffff8000127836 */ /* 0x001fc60000000000 */
[----:B------:R-:W-:Y:S02]  /*93b0*/  UPRMT UR4, URZ, 0x654, UR4 ;  /* 0x000006543f047896 */ /* 0x000fe40008000004 */
[----:B------:R-:W-:-:S04]  /*93c0*/  SHF.R.S32.HI R21, RZ, 0x1f, R18 ;  /* 0x0000001fff157819 */ /* 0x000fc80000011412 */
[----:B------:R-:W-:Y:S01]  /*93d0*/  LEA.HI R4, R21, R18, RZ, 0x7 ;  /* 0x0000001215047211 */ /* 0x000fe200078f38ff */
[----:B---3--:R-:W-:Y:S01]  /*93e0*/  IMAD R2, R3, R2, UR6 ;  /* 0x0000000603027e24 */ /* 0x008fe2000f8e0202 */
[----:B------:R-:W-:Y:S01]  /*93f0*/  USHF.R.S32.HI UR6, URZ, 0x1f, UR36 ;  /* 0x0000001f3f067899 */ /* 0x000fe20008011424 */
[----:B------:R-:W-:Y:S01]  /*9400*/  SYNCS.ARRIVE.TRANS64.RED.A1T0 RZ, [UR4], RZ ;  /* 0x000000ffffff79a7 */ /* 0x000fe20008100404 */
[----:B------:R-:W-:Y:S02]  /*9410*/  SHF.R.S32.HI R0, RZ, 0x7, R4 ;  /* 0x00000007ff007819 */ /* 0x000fe40000011404 */
[----:B------:R-:W-:Y:S02]  /*9420*/  LOP3.LUT R9, R4, 0xffffff80, RZ, 0xc0, !PT ;  /* 0xffffff8004097812 */ /* 0x000fe400078ec0ff */
[----:B------:R-:W-:Y:S01]  /*9430*/  SHF.R.S32.HI R3, RZ, 0x1f, R2 ;  /* 0x0000001fff037819 */ /* 0x000fe20000011402 */
[----:B------:R-:W0:Y:S01]  /*9440*/  SHFL.IDX PT, R10, R0, RZ, 0x1f ;  /* 0x00001fff000a7589 */ /* 0x000e2200000e0000 */
[----:B--2---:R-:W-:Y:S01]  /*9450*/  ISETP.NE.AND P1, PT, R7, 0x1, PT ;  /* 0x000000010700780c */ /* 0x004fe20003f25270 */
[----:B------:R-:W-:-:S05]  /*9460*/  IMAD.IADD R8, R18, 0x1, -R9 ;  /* 0x0000000112087824 */ /* 0x000fca00078e0a09 */
[----:B------:R-:W-:-:S04]  /*9470*/  SHF.R.S32.HI R155, RZ, 0x1f, R8 ;  /* 0x0000001fff9b7819 */ /* 0x000fc80000011408 */
[----:B------:R-:W-:-:S04]  /*9480*/  LEA.HI R9, R155, R8, RZ, 0x2 ;  /* 0x000000089b097211 */ /* 0x000fc800078f10ff */
[----:B------:R-:W-:Y:S02]  /*9490*/  SHF.R.S32.HI R154, RZ, 0x2, R9 ;  /* 0x00000002ff9a7819 */ /* 0x000fe40000011409 */
[----:B0-----:R-:W-:-:S13]  /*94a0*/  ISETP.NE.AND P0, PT, R10, RZ, PT ;  /* 0x000000ff0a00720c */ /* 0x001fda0003f05270 */
[----:B------:R-:W-:Y:S05]  /*94b0*/  @P0 BRA `(.L_x_4059) ;  /* 0x0000000400440947 */ /* 0x000fea0003800000 */
[----:B------:R-:W0:Y:S01]  /*94c0*/  LDC R19, c[0x0][0xbe8] ;  /* 0x0002fa00ff137b82 */ /* 0x000e220000000800 */
[----:B------:R-:W-:Y:S01]  /*94d0*/  LOP3.LUT R11, R4, 0xffffff80, RZ, 0xc0, !PT ;  /* 0xffffff80040b7812 */ /* 0x000fe200078ec0ff */
[----:B------:R-:W2:Y:S01]  /*94e0*/  S2R R23, SR_CTAID.X ;  /* 0x0000000000177919 */ /* 0x000ea20000002500 */
[----:B------:R-:W-:Y:S01]  /*94f0*/  LEA.HI R10, R21, R18, RZ, 0x2 ;  /* 0x00000012150a7211 */ /* 0x000fe200078f10ff */
[----:B------:R-:W-:Y:S02]  /*9500*/  ULDC.64 UR4, c[0x0][0xbd0] ;  /* 0x0002f40000047ab9 */ /* 0x000fe40000000a00 */
[----:B------:R-:W-:Y:S01]  /*9510*/  IMAD.IADD R20, R18, 0x1, -R11 ;  /* 0x0000000112147824 */ /* 0x000fe200078e0a0b */
[----:B------:R-:W-:Y:S01]  /*9520*/  LOP3.LUT R17, R10, 0xfffffffc, RZ, 0xc0, !PT ;  /* 0xfffffffc0a117812 */ /* 0x000fe200078ec0ff */
[----:B------:R-:W3:Y:S01]  /*9530*/  S2UR UR7, SR_CTAID.Z ;  /* 0x00000000000779c3 */ /* 0x000ee20000002700 */
[----:B------:R-:W-:Y:S02]  /*9540*/  UIMAD.WIDE.U32 UR8, UR36, UR4, URZ ;  /* 0x00000004240872a5 */ /* 0x000fe4000f8e003f */
[----:B------:R-:W-:Y:S01]  /*9550*/  SHF.R.S32.HI R11, RZ, 0x1f, R20 ;  /* 0x0000001fff0b7819 */ /* 0x000fe20000011414 */
[----:B------:R-:W-:Y:S01]  /*9560*/  UIMAD UR4, UR6, UR4, URZ ;  /* 0x00000004060472a4 */ /* 0x000fe2000f8e023f */
[----:B------:R-:W-:-:S02]  /*9570*/  IADD3 R10, R18, -R17, RZ ;  /* 0x80000011120a7210 */ /* 0x000fc40007ffe0ff */
[C---:B------:R-:W-:Y:S01]  /*9580*/  LEA.HI R22, R11.reuse, R20, RZ, 0x2 ;  /* 0x000000140b167211 */ /* 0x040fe200078f10ff */
[----:B------:R-:W5:Y:S01]  /*9590*/  LDC.64 R14, c[0x0][0xbd8] ;  /* 0x0002f600ff0e7b82 */ /* 0x000f620000000a00 */
[----:B------:R-:W-:Y:S01]  /*95a0*/  LEA.HI R12, R10, R10, RZ, 0x1 ;  /* 0x0000000a0a0c7211 */ /* 0x000fe200078f08ff */
[----:B------:R-:W-:Y:S01]  /*95b0*/  UIMAD UR4, UR36, UR5, UR4 ;  /* 0x00000005240472a4 */ /* 0x000fe2000f8e0204 */
[--C-:B------:R-:W-:Y:S02]  /*95c0*/  SHF.R.S32.HI R4, RZ, 0x2, R22.reuse ;  /* 0x00000002ff047819 */ /* 0x100fe40000011416 */
[----:B-1----:R-:W-:Y:S01]  /*95d0*/  SHF.R.S32.HI R13, RZ, 0x1f, R22 ;  /* 0x0000001fff0d7819 */ /* 0x002fe20000011416 */
[----:B------:R-:W-:Y:S01]  /*95e0*/  UIADD3 UR4, UR9, UR4, URZ ;  /* 0x0000000409047290 */ /* 0x000fe2000fffe03f */
[----:B------:R-:W-:Y:S02]  /*95f0*/  LEA.HI R11, R11, R20, RZ, 0x5 ;  /* 0x000000140b0b7211 */ /* 0x000fe400078f28ff */
[----:B0-----:R-:W-:-:S02]  /*9600*/  ISETP.NE.AND P0, PT, R19, 0x1, PT ;  /* 0x000000011300780c */ /* 0x001fc40003f05270 */
[----:B------:R-:W-:Y:S02]  /*9610*/  LEA.HI R13, R13, R4, RZ, 0x3 ;  /* 0x000000040d0d7211 */ /* 0x000fe400078f18ff */
[----:B------:R-:W-:Y:S02]  /*9620*/  LOP3.LUT R153, R12, 0x1ffffffe, RZ, 0xc0, !PT ;  /* 0x1ffffffe0c997812 */ /* 0x000fe400078ec0ff */
[----:B------:R-:W-:Y:S01]  /*9630*/  LOP3.LUT R13, R13, 0xfffffff8, RZ, 0xc0, !PT ;  /* 0xfffffff80d0d7812 */ /* 0x000fe200078ec0ff */
[----:B---3--:R-:W-:Y:S01]  /*9640*/  USHF.R.S32.HI UR5, URZ, 0x1f, UR7 ;  /* 0x0000001f3f057899 */ /* 0x008fe20008011407 */
[----:B------:R-:W-:Y:S01]  /*9650*/  SHF.R.S32.HI R11, RZ, 0x5, R11 ;  /* 0x00000005ff0b7819 */ /* 0x000fe2000001140b */
[----:B------:R-:W-:Y:S02]  /*9660*/  IMAD.IADD R153, R10, 0x1, -R153 ;  /* 0x000000010a997824 */ /* 0x000fe400078e0a99 */
[----:B------:R-:W-:Y:S02]  /*9670*/  IMAD.IADD R4, R4, 0x1, -R13 ;  /* 0x0000000104047824 */ /* 0x000fe400078e0a0d */
[----:B------:R-:W0:Y:S01]  /*9680*/  @P0 LDC R13, c[0x0][0xbec] ;  /* 0x0002fb00ff0d0b82 */ /* 0x000e220000000800 */
[----:B------:R-:W-:-:S02]  /*9690*/  IMAD.U32 R10, RZ, RZ, UR8 ;  /* 0x00000008ff0a7e24 */ /* 0x000fc4000f8e00ff */
[----:B------:R-:W-:Y:S01]  /*96a0*/  IMAD R152, R11, 0x10, R4 ;  /* 0x000000100b987824 */ /* 0x000fe200078e0204 */
[----:B------:R-:W-:Y:S01]  /*96b0*/  MOV R11, UR9 ;  /* 0x00000009000b7c02 */ /* 0x000fe20008000f00 */
[----:B-----5:R-:W-:Y:S02]  /*96c0*/  IMAD R12, R14, UR5, RZ ;  /* 0x000000050e0c7c24 */ /* 0x020fe4000f8e02ff */
[----:B------:R-:W-:Y:S01]  /*96d0*/  IMAD R4, R153, 0x8, R152 ;  /* 0x0000000899047824 */ /* 0x000fe200078e0298 */
[----:B------:R-:W1:Y:S01]  /*96e0*/  @P0 LDC R17, c[0x0][0xbf0] ;  /* 0x0002fc00ff110b82 */ /* 0x000e620000000800 */
[----:B------:R-:W-:Y:S01]  /*96f0*/  IMAD.U32 R11, RZ, RZ, UR4 ;  /* 0x00000004ff0b7e24 */ /* 0x000fe2000f8e00ff */
[----:B------:R-:W-:Y:S01]  /*9700*/  ULDC.64 UR4, c[0x0][0xbe0] ;  /* 0x0002f80000047ab9 */ /* 0x000fe20000000a00 */
[C---:B--2---:R-:W-:Y:S01]  /*9710*/  IMAD R4, R23.reuse, 0x40, R4 ;  /* 0x0000004017047824 */ /* 0x044fe200078e0204 */
[----:B------:R-:W-:Y:S01]  /*9720*/  LEA R23, R23, R152, 0x6 ;  /* 0x0000009817177211 */ /* 0x000fe200078e30ff */
[----:B------:R-:W-:-:S02]  /*9730*/  IMAD R15, R15, UR7, R12 ;  /* 0x000000070f0f7c24 */ /* 0x000fc4000f8e020c */
[----:B------:R-:W-:-:S05]  /*9740*/  IMAD.WIDE.U32 R10, R14, UR7, R10 ;  /* 0x000000070e0a7c25 */ /* 0x000fca000f8e000a */
[----:B------:R-:W-:Y:S01]  /*9750*/  IADD3 R11, R11, R15, RZ ;  /* 0x0000000f0b0b7210 */ /* 0x000fe20007ffe0ff */
[----:B0-----:R-:W-:-:S04]  /*9760*/  @P0 IMAD.HI.U32 R12, R4, R13, RZ ;  /* 0x0000000d040c0227 */ /* 0x001fc800078e00ff */
[----:B------:R-:W-:Y:S02]  /*9770*/  IMAD.MOV.U32 R13, RZ, RZ, R4 ;  /* 0x000000ffff0d7224 */ /* 0x000fe400078e0004 */
[----:B------:R-:W-:Y:S01]  /*9780*/  IMAD.WIDE.U32 R10, R2, UR4, R10 ;  /* 0x00000004020a7c25 */ /* 0x000fe2000f8e000a */
[----:B-1----:R-:W-:-:S03]  /*9790*/  @P0 SHF.R.U32.HI R13, RZ, R17, R12 ;  /* 0x00000011ff0d0219 */ /* 0x002fc6000001160c */
[----:B------:R-:W-:Y:S01]  /*97a0*/  IMAD R17, R3, UR4, RZ ;  /* 0x0000000403117c24 */ /* 0x000fe2000f8e02ff */
[----:B------:R-:W-:Y:S01]  /*97b0*/  IADD3 R10, P0, R13, R10, RZ ;  /* 0x0000000a0d0a7210 */ /* 0x000fe20007f1e0ff */
[----:B------:R-:W-:Y:S02]  /*97c0*/  IMAD.MOV R15, RZ, RZ, -R13 ;  /* 0x000000ffff0f7224 */ /* 0x000fe400078e0a0d */
[----:B------:R-:W-:Y:S01]  /*97d0*/  IMAD R12, R2, UR5, R17 ;  /* 0x00000005020c7c24 */ /* 0x000fe2000f8e0211 */
[----:B------:R-:W-:Y:S01]  /*97e0*/  SHF.R.S32.HI R17, RZ, 0x1f, R13 ;  /* 0x0000001fff117819 */ /* 0x000fe2000001140d */
[----:B------:R-:W-:Y:S01]  /*97f0*/  IMAD R15, R19, R15, R4 ;  /* 0x0000000f130f7224 */ /* 0x000fe200078e0204 */
[----:B------:R-:W-:Y:S01]  /*9800*/  ULDC.64 UR4, c[0x0][0xbc8] ;  /* 0x0002f20000047ab9 */ /* 0x000fe20000000a00 */
[----:B------:R-:W-:Y:S02]  /*9810*/  LOP3.LUT R13, R22, 0x7ffffffc, RZ, 0xc0, !PT ;  /* 0x7ffffffc160d7812 */ /* 0x000fe400078ec0ff */
[----:B------:R-:W-:-:S02]  /*9820*/  IADD3.X R11, R17, R11, R12, P0, !PT ;  /* 0x0000000b110b7210 */ /* 0x000fc400007fe40c */
[----:B------:R-:W-:Y:S01]  /*9830*/  SHF.R.S32.HI R4, RZ, 0x1f, R15 ;  /* 0x0000001fff047819 */ /* 0x000fe2000001140f */
[----:B------:R-:W-:Y:S02]  /*9840*/  IMAD.IADD R20, R20, 0x1, -R13 ;  /* 0x0000000114147824 */ /* 0x000fe400078e0a0d */
[----:B------:R-:W-:-:S04]  /*9850*/  IMAD.WIDE.U32 R10, R15, UR4, R10 ;  /* 0x000000040f0a7c25 */ /* 0x000fc8000f8e000a */
[----:B------:R-:W-:-:S04]  /*9860*/  IMAD R4, R4, UR4, RZ ;  /* 0x0000000404047c24 */ /* 0x000fc8000f8e02ff */
        /* <DEDUP_REMOVED lines=9> */
[----:B------:R-:W-:Y:S02]  /*9900*/  SHFL.IDX PT, R12, R16, 0x1, 0x1c1f ;  /* 0x003c1f00100c7f89 */ /* 0x000fe400000e0000 */
[----:B------:R-:W-:-:S02]  /*9910*/  IMAD.IADD R14, R0, 0x1, -R15 ;  /* 0x00000001000e7824 */ /* 0x000fc400078e0a0f */
[----:B------:R-:W-:Y:S01]  /*9920*/  SHFL.IDX PT, R10, R16, RZ, 0x1c1f ;  /* 0x001c1fff100a7589 */ /* 0x000fe200000e0000 */
[----:B------:R-:W-:Y:S02]  /*9930*/  IMAD.SHL.U32 R15, R20, 0x2, RZ ;  /* 0x00000002140f7824 */ /* 0x000fe400078e00ff */
        /* <DEDUP_REMOVED lines=9> */
.L_x_4059:
[----:B------:R-:W2:Y:S01]  /*99d0*/  S2R R14, SR_CTAID.X ;  /* 0x00000000000e7919 */ /* 0x000ea20000002500 */
[----:B------:R-:W-:Y:S01]  /*99e0*/  LEA.HI R21, R21, R18, RZ, 0x2 ;  /* 0x0000001215157211 */ /* 0x000fe200078f10ff */
[----:B------:R-:W3:Y:S01]  /*99f0*/  S2UR UR7, SR_CTAID.Z ;  /* 0x00000000000779c3 */ /* 0x000ee20000002700 */
[----:B0-----:R-:W-:Y:S01]  /*9a00*/  SHF.R.S32.HI R5, RZ, 0x1f, R9 ;  /* 0x0000001fff057819 */ /* 0x001fe20000011409 */
[----:B------:R-:W-:Y:S01]  /*9a10*/  ULDC.64 UR8, c[0x0][0xb38] ;  /* 0x0002ce0000087ab9 */ /* 0x000fe20000000a00 */
[----:B------:R-:W-:Y:S01]  /*9a20*/  LOP3.LUT R21, R21, 0xfffffffc, RZ, 0xc0, !PT ;  /* 0xfffffffc15157812 */ /* 0x000fe200078ec0ff */
[----:B------:R-:W-:Y:S01]  /*9a30*/  UIMAD UR6, UR6, UR8, URZ ;  /* 0x00000008060672a4 */ /* 0x000fe2000f8e023f */
[----:B------:R-:W-:Y:S01]  /*9a40*/  LEA.HI R5, R5, R154, RZ, 0x3 ;  /* 0x0000009a05057211 */ /* 0x000fe200078f18ff */
[----:B------:R-:W-:Y:S01]  /*9a50*/  UIMAD.WIDE.U32 UR4, UR36, UR8, URZ ;  /* 0x00000008240472a5 */ /* 0x000fe2000f8e003f */
[----:B------:R-:W-:Y:S01]  /*9a60*/  LEA.HI R155, R155, R8, RZ, 0x5 ;  /* 0x000000089b9b7211 */ /* 0x000fe200078f28ff */
[----:B-1----:R-:W0:Y:S01]  /*9a70*/  LDC.64 R12, c[0x0][0xb40] ;  /* 0x0002d000ff0c7b82 */ /* 0x002e220000000a00 */
[----:B------:R-:W-:Y:S01]  /*9a80*/  IMAD.IADD R21, R18, 0x1, -R21 ;  /* 0x0000000112157824 */ /* 0x000fe200078e0a15 */
[----:B------:R-:W-:Y:S01]  /*9a90*/  LOP3.LUT R5, R5, 0xfffffff8, RZ, 0xc0, !PT ;  /* 0xfffffff805057812 */ /* 0x000fe200078ec0ff */
[----:B------:R-:W-:Y:S01]  /*9aa0*/  UIMAD UR6, UR36, UR9, UR6 ;  /* 0x00000009240672a4 */ /* 0x000fe2000f8e0206 */
[----:B------:R-:W-:Y:S01]  /*9ab0*/  SHF.R.S32.HI R155, RZ, 0x5, R155 ;  /* 0x00000005ff9b7819 */ /* 0x000fe2000001149b */
[----:B------:R-:W-:Y:S01]  /*9ac0*/  BSSY B0, `(.L_x_4060) ;  /* 0x00000fa000007945 */ /* 0x000fe20003800000 */
[----:B------:R-:W-:Y:S01]  /*9ad0*/  LEA.HI R4, R21, R21, RZ, 0x1 ;  /* 0x0000001515047211 */ /* 0x000fe200078f08ff */
[----:B------:R-:W-:Y:S01]  /*9ae0*/  UIADD3 UR6, UR5, UR6, URZ ;  /* 0x0000000605067290 */ /* 0x000fe2000fffe03f */
[----:B------:R-:W1:Y:S01]  /*9af0*/  @P1 LDC R10, c[0x0][0xbec] ;  /* 0x0002fb00ff0a1b82 */ /* 0x000e620000000800 */
[----:B------:R-:W-:-:S02]  /*9b00*/  IADD3 R154, R154, -R5, RZ ;  /* 0x800000059a9a7210 */ /* 0x000fc40007ffe0ff */
[----:B------:R-:W-:Y:S02]  /*9b10*/  LOP3.LUT R4, R4, 0x1ffffffe, RZ, 0xc0, !PT ;  /* 0x1ffffffe04047812 */ /* 0x000fe400078ec0ff */
[----:B------:R-:W-:Y:S01]  /*9b20*/  MOV R5, UR5 ;  /* 0x0000000500057c02 */ /* 0x000fe20008000f00 */
[----:B------:R-:W-:Y:S01]  /*9b30*/  IMAD R155, R155, 0x10, R154 ;  /* 0x000000109b9b7824 */ /* 0x000fe200078e029a */
[----:B------:R-:W-:Y:S01]  /*9b40*/  LOP3.LUT R9, R9, 0x7ffffffc, RZ, 0xc0, !PT ;  /* 0x7ffffffc09097812 */ /* 0x000fe200078ec0ff */
[----:B------:R-:W5:Y:S01]  /*9b50*/  @P1 LDC R17, c[0x0][0xbf0] ;  /* 0x0002fc00ff111b82 */ /* 0x000f620000000800 */
[----:B------:R-:W-:Y:S01]  /*9b60*/  IMAD.IADD R4, R21, 0x1, -R4 ;  /* 0x0000000115047824 */ /* 0x000fe200078e0a04 */
[----:B---3--:R-:W-:Y:S01]  /*9b70*/  USHF.R.S32.HI UR8, URZ, 0x1f, UR7 ;  /* 0x0000001f3f087899 */ /* 0x008fe20008011407 */
[----:B------:R-:W-:Y:S02]  /*9b80*/  IMAD.U32 R5, RZ, RZ, UR6 ;  /* 0x00000006ff057e24 */ /* 0x000fe4000f8e00ff */
[----:B------:R-:W-:-:S02]  /*9b90*/  IMAD R11, R4, 0x8, R155 ;  /* 0x00000008040b7824 */ /* 0x000fc400078e029b */
[----:B------:R-:W-:Y:S01]  /*9ba0*/  IMAD.U32 R4, RZ, RZ, UR4 ;  /* 0x00000004ff047e24 */ /* 0x000fe2000f8e00ff */
[----:B------:R-:W-:Y:S01]  /*9bb0*/  ULDC.64 UR4, c[0x0][0xb48] ;  /* 0x0002d20000047ab9 */ /* 0x000fe20000000a00 */
[----:B--2---:R-:W-:Y:S02]  /*9bc0*/  IMAD R15, R14, 0x40, R11 ;  /* 0x000000400e0f7824 */ /* 0x004fe400078e020b */
[C---:B0-----:R-:W-:Y:S02]  /*9bd0*/  IMAD R6, R12.reuse, UR8, RZ ;  /* 0x000000080c067c24 */ /* 0x041fe4000f8e02ff */
[----:B------:R-:W-:-:S04]  /*9be0*/  IMAD.WIDE.U32 R4, R12, UR7, R4 ;  /* 0x000000070c047c25 */ /* 0x000fc8000f8e0004 */
[----:B-1----:R-:W-:-:S04]  /*9bf0*/  @P1 IMAD.HI.U32 R10, R15, R10, RZ ;  /* 0x0000000a0f0a1227 */ /* 0x002fc800078e00ff */
[----:B------:R-:W-:Y:S02]  /*9c00*/  IMAD R13, R13, UR7, R6 ;  /* 0x000000070d0d7c24 */ /* 0x000fe4000f8e0206 */
[----:B------:R-:W-:Y:S01]  /*9c10*/  IMAD.MOV.U32 R11, RZ, RZ, R15 ;  /* 0x000000ffff0b7224 */ /* 0x000fe200078e000f */
[----:B-----5:R-:W-:Y:S01]  /*9c20*/  @P1 SHF.R.U32.HI R11, RZ, R17, R10 ;  /* 0x00000011ff0b1219 */ /* 0x020fe2000001160a */
[----:B------:R-:W-:Y:S02]  /*9c30*/  IMAD R3, R3, UR4, RZ ;  /* 0x0000000403037c24 */ /* 0x000fe4000f8e02ff */
[----:B------:R-:W-:Y:S01]  /*9c40*/  IMAD.IADD R5, R5, 0x1, R13 ;  /* 0x0000000105057824 */ /* 0x000fe200078e020d */
[----:B------:R-:W-:Y:S01]  /*9c50*/  IADD3 R10, -R11, RZ, RZ ;  /* 0x000000ff0b0a7210 */ /* 0x000fe20007ffe1ff */
[C---:B------:R-:W-:Y:S01]  /*9c60*/  IMAD R13, R2.reuse, UR5, R3 ;  /* 0x00000005020d7c24 */ /* 0x040fe2000f8e0203 */
[----:B------:R-:W-:Y:S01]  /*9c70*/  SHF.R.S32.HI R6, RZ, 0x1f, R11 ;  /* 0x0000001fff067819 */ /* 0x000fe2000001140b */
[----:B------:R-:W-:Y:S01]  /*9c80*/  IMAD.WIDE.U32 R2, R2, UR4, R4 ;  /* 0x0000000402027c25 */ /* 0x000fe2000f8e0004 */
[----:B------:R-:W-:-:S03]  /*9c90*/  ULDC.64 UR4, c[0x0][0xb30] ;  /* 0x0002cc0000047ab9 */ /* 0x000fc60000000a00 */
[----:B------:R-:W-:Y:S02]  /*9ca0*/  IMAD R5, R7, R10, R15 ;  /* 0x0000000a07057224 */ /* 0x000fe400078e020f */
[----:B------:R-:W-:Y:S02]  /*9cb0*/  IMAD R6, R6, UR4, RZ ;  /* 0x0000000406067c24 */ /* 0x000fe4000f8e02ff */
[----:B------:R-:W-:Y:S01]  /*9cc0*/  IMAD.IADD R3, R3, 0x1, R13 ;  /* 0x0000000103037824 */ /* 0x000fe200078e020d */
[----:B------:R-:W-:Y:S01]  /*9cd0*/  SHF.R.S32.HI R4, RZ, 0x1f, R5 ;  /* 0x0000001fff047819 */ /* 0x000fe20000011405 */
[C---:B------:R-:W-:Y:S01]  /*9ce0*/  IMAD R13, R11.reuse, UR5, R6 ;  /* 0x000000050b0d7c24 */ /* 0x040fe2000f8e0206 */
[----:B------:R-:W-:Y:S01]  /*9cf0*/  LEA.HI R6, R0, R0, RZ, 0x1 ;  /* 0x0000000000067211 */ /* 0x000fe200078f08ff */
[----:B------:R-:W-:Y:S01]  /*9d00*/  IMAD.WIDE.U32 R2, R11, UR4, R2 ;  /* 0x000000040b027c25 */ /* 0x000fe2000f8e0002 */
        /* <DEDUP_REMOVED lines=8> */
[----:B------:R-:W-:Y:S01]  /*9d90*/  ULDC UR4, c[0x0][0xa88] ;  /* 0x0002a20000047ab9 */ /* 0x000fe20000000800 */
[----:B------:R-:W-:Y:S01]  /*9da0*/  LOP3.LUT R11, R6, 0xfffffe, RZ, 0xc0, !PT ;  /* 0x00fffffe060b7812 */ /* 0x000fe200078ec0ff */
[----:B------:R-:W-:Y:S02]  /*9db0*/  IMAD R6, R7, UR4, RZ ;  /* 0x0000000407067c24 */ /* 0x000fe4000f8e02ff */
[----:B------:R-:W-:Y:S01]  /*9dc0*/  IMAD R7, R14, 0x40, R155 ;  /* 0x000000400e077824 */ /* 0x000fe200078e029b */
[----:B------:R-:W-:-:S02]  /*9dd0*/  LEA.HI.X R5, R2, UR5, R5, 0x2, P0 ;  /* 0x0000000502057c11 */ /* 0x000fc400080f1405 */
[----:B------:R-:W-:Y:S01]  /*9de0*/  IADD3 R11, -R11, R0, RZ ;  /* 0x000000000b0b7210 */ /* 0x000fe20007ffe1ff */
[----:B------:R-:W-:Y:S01]  /*9df0*/  IMAD.IADD R0, R8, 0x1, -R9 ;  /* 0x0000000108007824 */ /* 0x000fe200078e0a09 */
[----:B------:R-:W-:Y:S01]  /*9e00*/  ISETP.GE.AND P0, PT, R7, R6, PT ;  /* 0x000000060700720c */ /* 0x000fe20003f06270 */
[----:B------:R0:W1:Y:S02]  /*9e10*/  SHFL.IDX PT, R2, R4, RZ, 0x1c1f ;  /* 0x001c1fff04027589 */ /* 0x00006400000e0000 */
[----:B------:R-:W-:Y:S02]  /*9e20*/  IMAD R0, R11, 0x80, R0 ;  /* 0x000000800b007824 */ /* 0x000fe400078e0200 */
[----:B------:R0:W2:Y:S02]  /*9e30*/  SHFL.IDX PT, R3, R5, RZ, 0x1c1f ;  /* 0x001c1fff05037589 */ /* 0x0000a400000e0000 */
        /* <DEDUP_REMOVED lines=41> */
[----:B------:R-:W-:Y:S02]  /*a0d0*/  ISETP.GE.AND P5, PT, R21, UR4, PT ;  /* 0x0000000415007c0c */ /* 0x000fe4000bfa6270 */
[----:B------:R-:W-:Y:S02]  /*a0e0*/  @!P1 LEA.HI R17, R17, R17, RZ, 0x1 ;  /* 0x0000001111119211 */ /* 0x000fe400078f08ff */
[----:B0-----:R-:W-:Y:S02]  /*a0f0*/  @!P0 LOP3.LUT R9, R16, 0xfffffffe, RZ, 0xc0, !PT ;  /* 0xfffffffe10098812 */ /* 0x001fe400078ec0ff */
        /* <DEDUP_REMOVED lines=16> */
[----:B------:R-:W-:Y:S02]  /*a200*/  @!P6 LOP3.LUT R17, R22, 0xfffffffe, RZ, 0xc0, !PT ;  /* 0xfffffffe1611e812 */ /* 0x000fe400078ec0ff */
[----:B------:R-:W-:Y:S01]  /*a210*/  IADD3 R24, R0, 0x60, RZ ;  /* 0x0000006000187810 */ /* 0x000fe20007ffe0ff */
[--C-:B0-----:R-:W-:Y:S01]  /*a220*/  @!P2 IMAD.WIDE R8, R13, 0x4, R2.reuse ;  /* 0x000000040d08a825 */ /* 0x101fe200078e0202 */
[----:B------:R-:W-:Y:S02]  /*a230*/  ISETP.GE.AND P1, PT, R23, UR4, PT ;  /* 0x0000000417007c0c */ /* 0x000fe4000bf26270 */
[----:B------:R-:W-:Y:S01]  /*a240*/  ISETP.GE.AND P0, PT, R24, UR4, PT ;  /* 0x0000000418007c0c */ /* 0x000fe2000bf06270 */
[--C-:B-1----:R-:W-:Y:S01]  /*a250*/  @!P3 IMAD.WIDE R10, R19, 0x4, R2.reuse ;  /* 0x00000004130ab825 */ /* 0x102fe200078e0202 */
[----:B------:R0:W-:Y:S01]  /*a260*/  @!P2 ST.E.64 desc[UR44][R8.64], R48 ;  /* 0x000000300800a985 */ /* 0x0001e2000c101b2c */
[----:B------:R-:W-:Y:S02]  /*a270*/  IADD3 R22, R0, 0x88, RZ ;  /* 0x0000008800167810 */ /* 0x000fe40007ffe0ff */
        /* <DEDUP_REMOVED lines=9> */
[C---:B------:R-:W-:Y:S01]  /*a310*/  VIADD R19, R0.reuse, 0x70 ;  /* 0x0000007000137836 */ /* 0x040fe20000000000 */
[----:B------:R5:W-:Y:S01]  /*a320*/  @!P6 ST.E.64 desc[UR44][R16.64], R64 ;  /* 0x000000401000e985 */ /* 0x000be2000c101b2c */
[----:B------:R-:W-:Y:S01]  /*a330*/  VIADD R21, R0, 0x80 ;  /* 0x0000008000157836 */ /* 0x000fe20000000000 */
[----:B------:R-:W-:-:S02]  /*a340*/  @!P1 LEA.HI R23, R23, R23, RZ, 0x1 ;  /* 0x0000001717179211 */ /* 0x000fc400078f08ff */
[----:B------:R-:W-:Y:S02]  /*a350*/  ISETP.GE.AND P6, PT, R19, UR4, PT ;  /* 0x0000000413007c0c */ /* 0x000fe4000bfc6270 */
[----:B------:R-:W-:Y:S02]  /*a360*/  ISETP.GE.AND P4, PT, R21, UR4, PT ;  /* 0x0000000415007c0c */ /* 0x000fe4000bf86270 */
[----:B------:R-:W-:Y:S02]  /*a370*/  @!P0 LEA.HI R24, R24, R24, RZ, 0x1 ;  /* 0x0000001818188211 */ /* 0x000fe400078f08ff */
[----:B0-----:R-:W-:Y:S01]  /*a380*/  @!P1 LOP3.LUT R9, R23, 0xfffffffe, RZ, 0xc0, !PT ;  /* 0xfffffffe17099812 */ /* 0x001fe200078ec0ff */
[----:B------:R-:W-:Y:S01]  /*a390*/  VIADD R23, R0, 0x90 ;  /* 0x0000009000177836 */ /* 0x000fe20000000000 */
[----:B-1----:R-:W-:Y:S01]  /*a3a0*/  @!P0 LOP3.LUT R11, R24, 0xfffffffe, RZ, 0xc0, !PT ;  /* 0xfffffffe180b8812 */ /* 0x002fe200078ec0ff */
[----:B------:R-:W-:Y:S01]  /*a3b0*/  VIADD R24, R0, 0x98 ;  /* 0x0000009800187836 */ /* 0x000fe20000000000 */
        /* <DEDUP_REMOVED lines=12> */
[----:B---3--:R-:W-:-:S02]  /*a480*/  @!P5 LOP3.LUT R15, R20, 0xfffffffe, RZ, 0xc0, !PT ;  /* 0xfffffffe140fd812 */ /* 0x008fc400078ec0ff */
[----:B------:R-:W-:Y:S02]  /*a490*/  @!P4 LOP3.LUT R21, R21, 0xfffffffe, RZ, 0xc0, !PT ;  /* 0xfffffffe1515c812 */ /* 0x000fe400078ec0ff */
[----:B-----5:R-:W-:Y:S01]  /*a4a0*/  @!P3 LOP3.LUT R17, R22, 0xfffffffe, RZ, 0xc0, !PT ;  /* 0xfffffffe1611b812 */ /* 0x020fe200078ec0ff */
[----:B------:R-:W-:Y:S01]  /*a4b0*/  VIADD R22, R0, 0xc0 ;  /* 0x000000c000167836 */ /* 0x000fe20000000000 */
[----:B------:R-:W-:Y:S01]  /*a4c0*/  ISETP.GE.AND P0, PT, R23, UR4, PT ;  /* 0x0000000417007c0c */ /* 0x000fe2000bf06270 */
[--C-:B0-----:R-:W-:Y:S01]  /*a4d0*/  @!P2 IMAD.WIDE R8, R13, 0x4, R2.reuse ;  /* 0x000000040d08a825 */ /* 0x101fe200078e0202 */
[----:B------:R-:W-:Y:S02]  /*a4e0*/  ISETP.GE.AND P1, PT, R24, UR4, PT ;  /* 0x0000000418007c0c */ /* 0x000fe4000bf26270 */
[----:B------:R-:W-:Y:S01]  /*a4f0*/  IADD3 R20, R0, 0xb0, RZ ;  /* 0x000000b000147810 */ /* 0x000fe20007ffe0ff */
[----:B-1----:R-:W-:Y:S01]  /*a500*/  @!P6 IMAD.WIDE R10, R19, 0x4, R2 ;  /* 0x00000004130ae825 */ /* 0x002fe200078e0202 */
[----:B------:R0:W-:Y:S01]  /*a510*/  @!P2 ST.E.64 desc[UR44][R8.64], R76 ;  /* 0x0000004c0800a985 */ /* 0x0001e2000c101b2c */
[----:B------:R-:W-:-:S02]  /*a520*/  ISETP.GE.AND P2, PT, R18, UR4, PT ;  /* 0x0000000412007c0c */ /* 0x000fc4000bf46270 */
[--C-:B------:R-:W-:Y:S01]  /*a530*/  @!P5 IMAD.WIDE R12, R15, 0x4, R2.reuse ;  /* 0x000000040f0cd825 */ /* 0x100fe200078e0202 */
        /* <DEDUP_REMOVED lines=8> */
[C---:B------:R-:W-:Y:S01]  /*a5c0*/  VIADD R19, R0.reuse, 0xa8 ;  /* 0x000000a800137836 */ /* 0x040fe20000000000 */
[----:B------:R5:W-:Y:S01]  /*a5d0*/  @!P3 ST.E.64 desc[UR44][R16.64], R92 ;  /* 0x0000005c1000b985 */ /* 0x000be2000c101b2c */
[----:B------:R-:W-:Y:S01]  /*a5e0*/  VIADD R21, R0, 0xb8 ;  /* 0x000000b800157836 */ /* 0x000fe20000000000 */
[----:B------:R-:W-:Y:S02]  /*a5f0*/  @!P1 LEA.HI R24, R24, R24, RZ, 0x1 ;  /* 0x0000001818189211 */ /* 0x000fe400078f08ff */
[----:B------:R-:W-:Y:S02]  /*a600*/  ISETP.GE.AND P3, PT, R19, UR4, PT ;  /* 0x0000000413007c0c */ /* 0x000fe4000bf66270 */
[----:B------:R-:W-:Y:S02]  /*a610*/  ISETP.GE.AND P5, PT, R21, UR4, PT ;  /* 0x0000000415007c0c */ /* 0x000fe4000bfa6270 */
[----:B0-----:R-:W-:Y:S02]  /*a620*/  @!P0 LOP3.LUT R9, R23, 0xfffffffe, RZ, 0xc0, !PT ;  /* 0xfffffffe17098812 */ /* 0x001fe400078ec0ff */
[----:B------:R-:W-:-:S02]  /*a630*/  @!P2 LEA.HI R18, R18, R18, RZ, 0x1 ;  /* 0x000000121212a211 */ /* 0x000fc400078f08ff */
        /* <DEDUP_REMOVED lines=15> */
[----:B------:R-:W-:-:S02]  /*a730*/  @!P5 LOP3.LUT R21, R21, 0xfffffffe, RZ, 0xc0, !PT ;  /* 0xfffffffe1515d812 */ /* 0x000fc400078ec0ff */
[----:B-----5:R-:W-:Y:S02]  /*a740*/  @!P6 LOP3.LUT R17, R22, 0xfffffffe, RZ, 0xc0, !PT ;  /* 0xfffffffe1611e812 */ /* 0x020fe400078ec0ff */
[----:B------:R-:W-:Y:S01]  /*a750*/  IADD3 R20, R0, 0xd8, RZ ;  /* 0x000000d800147810 */ /* 0x000fe20007ffe0ff */
[--C-:B0-----:R-:W-:Y:S01]  /*a760*/  @!P3 IMAD.WIDE R8, R19, 0x4, R2.reuse ;  /* 0x000000041308b825 */ /* 0x101fe200078e0202 */
[----:B------:R-:W-:Y:S02]  /*a770*/  ISETP.GE.AND P0, PT, R18, UR4, PT ;  /* 0x0000000412007c0c */ /* 0x000fe4000bf06270 */
[----:B------:R-:W-:Y:S01]  /*a780*/  ISETP.GE.AND P2, PT, R20, UR4, PT ;  /* 0x0000000414007c0c */ /* 0x000fe2000bf46270 */
        /* <DEDUP_REMOVED lines=45> */
.L_x_4061:
[----:B------:R-:W-:Y:S05]  /*aa60*/  BSYNC B0 ;  /* 0x0000000000007941 */ /* 0x000fea0003800000 */
.L_x_4060:
[----:B------:R-:W-:Y:S01]  /*aa70*/  IADD3 R7, R7, 0x8, RZ ;  /* 0x0000000807077810 */ /* 0x000fe20007ffe0ff */
[----:B0-2---:R0:W2:Y:S03]  /*aa80*/  SHFL.IDX PT, R3, R5, 0x1, 0x1c1f ;  /* 0x003c1f0005037f89 */ /* 0x0050a600000e0000 */
        /* <DEDUP_REMOVED lines=18> */
[C---:B------:R-:W-:Y:S01]  /*abb0*/  IADD3 R18, R0.reuse, 0x50, RZ ;  /* 0x0000005000127810 */ /* 0x040fe20007ffe0ff */
[C---:B------:R-:W-:Y:S01]  /*abc0*/  VIADD R19, R0.reuse, 0x58 ;  /* 0x0000005800137836 */ /* 0x040fe20000000000 */
[C---:B------:R-:W-:Y:S01]  /*abd0*/  @!P0 LEA.HI R4, R0.reuse, R0, RZ, 0x1 ;  /* 0x0000000000048211 */ /* 0x040fe200078f08ff */
[----:B------:R-:W-:Y:S01]  /*abe0*/  VIADD R20, R0, 0x80 ;  /* 0x0000008000147836 */ /* 0x000fe20000000000 */
[----:B------:R-:W-:-:S02]  /*abf0*/  @!P1 LEA.HI R6, R5, R5, RZ, 0x1 ;  /* 0x0000000505069211 */ /* 0x000fc400078f08ff */
[----:B------:R-:W-:Y:S02]  /*ac00*/  @!P2 LEA.HI R8, R7, R7, RZ, 0x1 ;  /* 0x000000070708a211 */ /* 0x000fe400078f08ff */
[----:B------:R-:W-:Y:S02]  /*ac10*/  @!P0 LOP3.LUT R5, R4, 0xfffffffe, RZ, 0xc0, !PT ;  /* 0xfffffffe04058812 */ /* 0x000fe400078ec0ff */
[----:B------:R-:W-:Y:S02]  /*ac20*/  @!P1 LOP3.LUT R7, R6, 0xfffffffe, RZ, 0xc0, !PT ;  /* 0xfffffffe06079812 */ /* 0x000fe400078ec0ff */
[----:B------:R-:W-:Y:S01]  /*ac30*/  @!P2 LOP3.LUT R9, R8, 0xfffffffe, RZ, 0xc0, !PT ;  /* 0xfffffffe0809a812 */ /* 0x000fe200078ec0ff */
[--C-:B-12---:R-:W-:Y:S01]  /*ac40*/  @!P0 IMAD.WIDE R4, R5, 0x4, R2.reuse ;  /* 0x0000000405048825 */ /* 0x106fe200078e0202 */
[----:B------:R-:W-:Y:S02]  /*ac50*/  ISETP.GE.AND P3, PT, R15, UR4, PT ;  /* 0x000000040f007c0c */ /* 0x000fe4000bf66270 */
[----:B------:R-:W-:Y:S01]  /*ac60*/  ISETP.GE.AND P4, PT, R16, UR4, PT ;  /* 0x0000000410007c0c */ /* 0x000fe2000bf86270 */
        /* <DEDUP_REMOVED lines=8> */
[----:B------:R-:W-:Y:S02]  /*acf0*/  ISETP.GE.AND P2, PT, R14, UR4, PT ;  /* 0x000000040e007c0c */ /* 0x000fe4000bf46270 */
[----:B------:R-:W-:Y:S02]  /*ad00*/  @!P6 LEA.HI R11, R11, R11, RZ, 0x1 ;  /* 0x0000000b0b0be211 */ /* 0x000fe400078f08ff */
[----:B------:R-:W-:-:S02]  /*ad10*/  @!P3 LEA.HI R15, R15, R15, RZ, 0x1 ;  /* 0x0000000f0f0fb211 */ /* 0x000fc400078f08ff */
[----:B0-----:R-:W-:Y:S02]  /*ad20*/  @!P5 LOP3.LUT R5, R10, 0xfffffffe, RZ, 0xc0, !PT ;  /* 0xfffffffe0a05d812 */ /* 0x001fe400078ec0ff */
[----:B------:R-:W-:Y:S02]  /*ad30*/  @!P0 LEA.HI R12, R12, R12, RZ, 0x1 ;  /* 0x0000000c0c0c8211 */ /* 0x000fe400078f08ff */
[----:B-1----:R-:W-:Y:S01]  /*ad40*/  @!P6 LOP3.LUT R7, R11, 0xfffffffe, RZ, 0xc0, !PT ;  /* 0xfffffffe0b07e812 */ /* 0x002fe200078ec0ff */
[--C-:B------:R-:W-:Y:S01]  /*ad50*/  @!P5 IMAD.WIDE R4, R5, 0x4, R2.reuse ;  /* 0x000000040504d825 */ /* 0x100fe200078e0202 */
[----:B------:R-:W-:Y:S02]  /*ad60*/  @!P1 LEA.HI R13, R13, R13, RZ, 0x1 ;  /* 0x0000000d0d0d9211 */ /* 0x000fe400078f08ff */
[----:B------:R-:W-:Y:S01]  /*ad70*/  @!P2 LEA.HI R14, R14, R14, RZ, 0x1 ;  /* 0x0000000e0e0ea211 */ /* 0x000fe200078f08ff */
[----:B------:R-:W-:Y:S01]  /*ad80*/  @!P6 IMAD.WIDE R6, R7, 0x4, R2 ;  /* 0x000000040706e825 */ /* 0x000fe200078e0202 */
[----:B------:R-:W-:Y:S01]  /*ad90*/  @!P4 LEA.HI R16, R16, R16, RZ, 0x1 ;  /* 0x000000101010c211 */ /* 0x000fe200078f08ff */
[----:B------:R0:W-:Y:S01]  /*ada0*/  @!P5 ST.E.64 desc[UR44][R4.64], R38 ;  /* 0x000000260400d985 */ /* 0x0001e2000c101b2c */
[----:B--2---:R-:W-:-:S02]  /*adb0*/  @!P0 LOP3.LUT R9, R12, 0xfffffffe, RZ, 0xc0, !PT ;  /* 0xfffffffe0c098812 */ /* 0x004fc400078ec0ff */
[----:B------:R-:W-:Y:S01]  /*adc0*/  @!P1 LOP3.LUT R13, R13, 0xfffffffe, RZ, 0xc0, !PT ;  /* 0xfffffffe0d0d9812 */ /* 0x000fe200078ec0ff */
[----:B------:R1:W-:Y:S01]  /*add0*/  @!P6 ST.E.64 desc[UR44][R6.64], R42 ;  /* 0x0000002a0600e985 */ /* 0x0003e2000c101b2c */
[----:B------:R-:W-:Y:S01]  /*ade0*/  @!P2 LOP3.LUT R11, R14, 0xfffffffe, RZ, 0xc0, !PT ;  /* 0xfffffffe0e0ba812 */ /* 0x000fe200078ec0ff */
[----:B------:R-:W-:Y:S01]  /*adf0*/  VIADD R14, R0, 0x60 ;  /* 0x00000060000e7836 */ /* 0x000fe20000000000 */
[----:B------:R-:W-:Y:S02]  /*ae00*/  @!P3 LOP3.LUT R15, R15, 0xfffffffe, RZ, 0xc0, !PT ;  /* 0xfffffffe0f0fb812 */ /* 0x000fe400078ec0ff */
        /* <DEDUP_REMOVED lines=16> */
[C---:B------:R-:W-:Y:S02]  /*af10*/  IADD3 R17, R0.reuse, 0x78, RZ ;  /* 0x0000007800117810 */ /* 0x040fe40007ffe0ff */
[----:B------:R-:W-:Y:S01]  /*af20*/  VIADD R15, R0, 0x68 ;  /* 0x00000068000f7836 */ /* 0x000fe20000000000 */
[----:B------:R5:W-:Y:S01]  /*af30*/  @!P4 ST.E.64 desc[UR44][R12.64], R62 ;  /* 0x0000003e0c00c985 */ /* 0x000be2000c101b2c */
        /* <DEDUP_REMOVED lines=30> */
[----:B------:R-:W-:Y:S02]  /*b120*/  IADD3 R15, R0, 0xa0, RZ ;  /* 0x000000a0000f7810 */ /* 0x000fe40007ffe0ff */
        /* <DEDUP_REMOVED lines=33> */
[----:B-----5:R-:W-:Y:S02]  /*b340*/  @!P1 LOP3.LUT R13, R20, 0xfffffffe, RZ, 0xc0, !PT ;  /* 0xfffffffe140d9812 */ /* 0x020fe400078ec0ff */
[----:B------:R-:W-:Y:S01]  /*b350*/  IADD3 R19, R0, 0xc8, RZ ;  /* 0x000000c800137810 */ /* 0x000fe20007ffe0ff */
[----:B0-----:R-:W-:Y:S01]  /*b360*/  @!P0 IMAD.WIDE R4, R9, 0x4, R2 ;  /* 0x0000000409048825 */ /* 0x001fe200078e0202 */
[----:B------:R-:W-:-:S02]  /*b370*/  ISETP.GE.AND P5, PT, R18, UR4, PT ;  /* 0x0000000412007c0c */ /* 0x000fc4000bfa6270 */
[----:B------:R-:W-:Y:S01]  /*b380*/  ISETP.GE.AND P6, PT, R19, UR4, PT ;  /* 0x0000000413007c0c */ /* 0x000fe2000bfc6270 */
        /* <DEDUP_REMOVED lines=12> */
[C---:B------:R-:W-:Y:S01]  /*b450*/  VIADD R15, R0.reuse, 0xd8 ;  /* 0x000000d8000f7836 */ /* 0x040fe20000000000 */
[----:B------:R5:W-:Y:S01]  /*b460*/  @!P1 ST.E.64 desc[UR44][R12.64], R118 ;  /* 0x000000760c009985 */ /* 0x000be2000c101b2c */
[----:B------:R-:W-:Y:S01]  /*b470*/  VIADD R17, R0, 0xe8 ;  /* 0x000000e800117836 */ /* 0x000fe20000000000 */
[----:B------:R-:W-:Y:S01]  /*b480*/  @!P5 LEA.HI R18, R18, R18, RZ, 0x1 ;  /* 0x000000121212d211 */ /* 0x000fe200078f08ff */
[----:B------:R-:W-:Y:S01]  /*b490*/  VIADD R0, R0, 0xf8 ;  /* 0x000000f800007836 */ /* 0x000fe20000000000 */
[----:B------:R-:W-:Y:S02]  /*b4a0*/  ISETP.GE.AND P1, PT, R15, UR4, PT ;  /* 0x000000040f007c0c */ /* 0x000fe4000bf26270 */
[----:B------:R-:W-:-:S02]  /*b4b0*/  ISETP.GE.AND P3, PT, R17, UR4, PT ;  /* 0x0000000411007c0c */ /* 0x000fc4000bf66270 */
[----:B------:R-:W-:Y:S02]  /*b4c0*/  @!P6 LEA.HI R19, R19, R19, RZ, 0x1 ;  /* 0x000000131313e211 */ /* 0x000fe400078f08ff */
        /* <DEDUP_REMOVED lines=15> */
[----:B-----5:R-:W-:Y:S01]  /*b5c0*/  @!P4 LOP3.LUT R13, R20, 0xfffffffe, RZ, 0xc0, !PT ;  /* 0xfffffffe140dc812 */ /* 0x020fe200078ec0ff */
        /* <DEDUP_REMOVED lines=17> */
.L_x_4058:
[----:B------:R-:W0:Y:S02]  /*b6e0*/  S2R R0, SR_TID.X ;  /* 0x0000000000007919 */ /* 0x000e240000002100 */
[----:B0-----:R-:W-:-:S05]  /*b6f0*/  VIADD R2, R0, 0xffffff80 ;  /* 0xffffff8000027836 */ /* 0x001fca0000000000 */
[----:B------:R-:W-:-:S13]  /*b700*/  ISETP.GT.AND P0, PT, R2, 0x3f, PT ;  /* 0x0000003f0200780c */ /* 0x000fda0003f04270 */
[----:B------:R-:W-:Y:S05]  /*b710*/  @P0 BRA `(.L_x_4015) ;  /* 0x0000004800ac0947 */ /* 0x000fea0003800000 */
[----:B------:R-:W0:Y:S01]  /*b720*/  S2R R3, SR_CTAID.X ;  /* 0x0000000000037919 */ /* 0x000e220000002500 */
[----:B------:R-:W2:Y:S01]  /*b730*/  LDC R6, c[0x0][0xbe8] ;  /* 0x0002fa00ff067b82 */ /* 0x000ea20000000800 */
[----:B------:R-:W-:Y:S01]  /*b740*/  ULDC UR4, c[0x0][0xa88] ;  /* 0x0002a20000047ab9 */ /* 0x000fe20000000800 */
[----:B0-----:R-:W-:Y:S02]  /*b750*/  IMAD R0, R3, 0x40, R0 ;  /* 0x0000004003007824 */ /* 0x001fe400078e0200 */
[----:B--2---:R-:W-:Y:S02]  /*b760*/  IMAD R3, R6, UR4, RZ ;  /* 0x0000000406037c24 */ /* 0x004fe4000f8e02ff */
[----:B------:R-:W-:-:S05]  /*b770*/  VIADD R0, R0, 0xffffff80 ;  /* 0xffffff8000007836 */ /* 0x000fca0000000000 */
[----:B------:R-:W-:-:S13]  /*b780*/  ISETP.GE.AND P0, PT, R0, R3, PT ;  /* 0x000000030000720c */ /* 0x000fda0003f06270 */
[----:B------:R-:W-:Y:S05]  /*b790*/  @P0 BRA `(.L_x_4015) ;  /* 0x00000048008c0947 */ /* 0x000fea0003800000 */
[----:B------:R-:W-:Y:S01]  /*b7a0*/  ISETP.NE.AND P0, PT, R6, 0x1, PT ;  /* 0x000000010600780c */ /* 0x000fe20003f05270 */
[----:B------:R-:W0:Y:S01]  /*b7b0*/  S2UR UR7, SR_CTAID.Z ;  /* 0x00000000000779c3 */ /* 0x000e220000002700 */
[----:B------:R-:W-:Y:S01]  /*b7c0*/  USHF.R.S32.HI UR6, URZ, 0x1f, UR36 ;  /* 0x0000001f3f067899 */ /* 0x000fe20008011424 */
[----:B------:R-:W-:Y:S01]  /*b7d0*/  MOV R5, R0 ;  /* 0x0000000000057202 */ /* 0x000fe20000000f00 */
[----:B------:R-:W-:Y:S02]  /*b7e0*/  ULDC.64 UR8, c[0x0][0xbd0] ;  /* 0x0002f40000087ab9 */ /* 0x000fe40000000a00 */
[----:B------:R-:W-:Y:S02]  /*b7f0*/  UIMAD UR6, UR6, UR8, URZ ;  /* 0x00000008060672a4 */ /* 0x000fe4000f8e023f */
[----:B------:R-:W-:Y:S01]  /*b800*/  UIMAD.WIDE.U32 UR4, UR36, UR8, URZ ;  /* 0x00000008240472a5 */ /* 0x000fe2000f8e003f */
[----:B------:R-:W2:Y:S01]  /*b810*/  LDC.64 R10, c[0x0][0xbd8] ;  /* 0x0002f600ff0a7b82 */ /* 0x000ea20000000a00 */
[----:B------:R-:W-:-:S04]  /*b820*/  UIMAD UR6, UR36, UR9, UR6 ;  /* 0x00000009240672a4 */ /* 0x000fc8000f8e0206 */
[----:B------:R-:W-:Y:S02]  /*b830*/  UIADD3 UR6, UR5, UR6, URZ ;  /* 0x0000000605067290 */ /* 0x000fe4000fffe03f */
[----:B------:R-:W-:Y:S01]  /*b840*/  IMAD.U32 R3, RZ, RZ, UR5 ;  /* 0x00000005ff037e24 */ /* 0x000fe2000f8e00ff */
[----:B------:R-:W3:Y:S01]  /*b850*/  @P0 LDC R7, c[0x0][0xbec] ;  /* 0x0002fb00ff070b82 */ /* 0x000ee20000000800 */
[----:B------:R-:W-:Y:S01]  /*b860*/  IMAD.U32 R2, RZ, RZ, UR4 ;  /* 0x00000004ff027e24 */ /* 0x000fe2000f8e00ff */
[----:B------:R-:W-:Y:S01]  /*b870*/  ULDC.64 UR4, c[0x0][0xbe0] ;  /* 0x0002f80000047ab9 */ /* 0x000fe20000000a00 */
[----:B------:R-:W-:-:S05]  /*b880*/  IMAD.U32 R3, RZ, RZ, UR6 ;  /* 0x00000006ff037e24 */ /* 0x000fca000f8e00ff */
[----:B------:R-:W5:Y:S01]  /*b890*/  @P0 LDC R9, c[0x0][0xbf0] ;  /* 0x0002fc00ff090b82 */ /* 0x000f620000000800 */
[----:B0-----:R-:W-:-:S07]  /*b8a0*/  USHF.R.S32.HI UR8, URZ, 0x1f, UR7 ;  /* 0x0000001f3f087899 */ /* 0x001fce0008011407 */
[----:B------:R-:W0:Y:S01]  /*b8b0*/  S2UR UR10, SR_CTAID.Y ;  /* 0x00000000000a79c3 */ /* 0x000e220000002600 */
[C---:B--2---:R-:W-:Y:S02]  /*b8c0*/  IMAD R12, R10.reuse, UR8, RZ ;  /* 0x000000080a0c7c24 */ /* 0x044fe4000f8e02ff */
[----:B------:R-:W-:-:S04]  /*b8d0*/  IMAD.WIDE.U32 R2, R10, UR7, R2 ;  /* 0x000000070a027c25 */ /* 0x000fc8000f8e0002 */
[----:B------:R-:W-:Y:S01]  /*b8e0*/  IMAD R11, R11, UR7, R12 ;  /* 0x000000070b0b7c24 */ /* 0x000fe2000f8e020c */
[----:B------:R-:W0:Y:S01]  /*b8f0*/  LDC R8, c[0x0][0xc50] ;  /* 0x00031400ff087b82 */ /* 0x000e220000000800 */
[----:B---3--:R-:W-:-:S04]  /*b900*/  @P0 IMAD.HI.U32 R4, R0, R7, RZ ;  /* 0x0000000700040227 */ /* 0x008fc800078e00ff */
[----:B------:R-:W-:Y:S02]  /*b910*/  IMAD R7, RZ, RZ, -UR36 ;  /* 0x80000024ff077e24 */ /* 0x000fe4000f8e02ff */
[----:B------:R-:W-:Y:S01]  /*b920*/  IMAD.IADD R3, R11, 0x1, R3 ;  /* 0x000000010b037824 */ /* 0x000fe200078e0203 */
[----:B-----5:R-:W-:Y:S01]  /*b930*/  @P0 SHF.R.U32.HI R5, RZ, R9, R4 ;  /* 0x00000009ff050219 */ /* 0x020fe20000011604 */
[----:B0-----:R-:W-:-:S03]  /*b940*/  IMAD R9, R8, R7, UR10 ;  /* 0x0000000a08097e24 */ /* 0x001fc6000f8e0207 */
[----:B------:R-:W-:Y:S01]  /*b950*/  IADD3 R7, -R5, RZ, RZ ;  /* 0x000000ff05077210 */ /* 0x000fe20007ffe1ff */
        /* <DEDUP_REMOVED lines=20> */
.L_x_4013:
        /* <DEDUP_REMOVED lines=18> */
.L_x_4062:
[----:B------:R-:W-:Y:S01]  /*bbc0*/  ULDC UR40, c[0x0][0xc50] ;  /* 0x0003140000287ab9 */ /* 0x000fe20000000800 */
[----:B------:R-:W-:Y:S01]  /*bbd0*/  UMOV UR36, UR6 ;  /* 0x0000000600247c82 */ /* 0x000fe20008000000 */
[----:B------:R-:W-:-:S11]  /*bbe0*/  UISETP.NE.AND UP0, UPT, UR40, 0x1, UPT ;  /* 0x000000012800788c */ /* 0x000fd6000bf05270 */
[----:B------:R-:W-:Y:S01]  /*bbf0*/  @UP0 ULDC UR4, c[0x0][0xc54] ;  /* 0x0003150000040ab9 */ /* 0x000fe20000000800 */
[----:B------:R-:W-:Y:S01]  /*bc00*/  @UP0 ULDC UR7, c[0x0][0xc58] ;  /* 0x0003160000070ab9 */ /* 0x000fe20000000800 */
[----:B------:R-:W-:-:S04]  /*bc10*/  UIMAD.WIDE.U32 UR4, UR6, UR4, URZ ;  /* 0x00000004060472a5 */ /* 0x000fc8000f8e003f */
[----:B------:R-:W-:-:S12]  /*bc20*/  @UP0 USHF.R.U32.HI UR36, URZ, UR7, UR5 ;  /* 0x000000073f240299 */ /* 0x000fd80008011605 */
.L_x_4063:
[----:B------:R-:W-:Y:S01]  /*bc30*/  ISETP.GE.AND P0, PT, R17, RZ, PT ;  /* 0x000000ff1100720c */ /* 0x000fe20003f06270 */
[----:B------:R-:W-:Y:S01]  /*bc40*/  UIADD3 UR4, -UR36, URZ, URZ ;  /* 0x0000003f24047290 */ /* 0x000fe2000fffe13f */
[----:B------:R-:W-:Y:S01]  /*bc50*/  IMAD.MOV.U32 R0, RZ, RZ, 0x1 ;  /* 0x00000001ff007424 */ /* 0x000fe200078e00ff */
[----:B------:R-:W-:Y:S01]  /*bc60*/  MOV R6, RZ ;  /* 0x000000ff00067202 */ /* 0x000fe20000000f00 */
[----:B------:R-:W-:Y:S01]  /*bc70*/  IMAD.MOV.U32 R9, RZ, RZ, 0x1 ;  /* 0x00000001ff097424 */ /* 0x000fe200078e00ff */
[----:B------:R-:W-:-:S08]  /*bc80*/  UIMAD UR40, UR40, UR4, UR6 ;  /* 0x00000004282872a4 */ /* 0x000fd0000f8e0206 */
[----:B------:R-:W-:Y:S05]  /*bc90*/  @!P0 BRA `(.L_x_4064) ;  /* 0x00000040008c8947 */ /* 0x000fea0003800000 */
[----:B------:R-:W0:Y:S01]  /*bca0*/  S2UR UR6, SR_CTAID.X ;  /* 0x00000000000679c3 */ /* 0x000e220000002500 */
[----:B------:R-:W-:Y:S01]  /*bcb0*/  ULDC UR7, c[0x0][0x448] ;  /* 0x0001120000077ab9 */ /* 0x000fe20000000800 */
[----:B------:R-:W-:Y:S01]  /*bcc0*/  ULDC.64 UR4, c[0x0][0x418] ;  /* 0x0001060000047ab9 */ /* 0x000fe20000000a00 */
[----:B------:R-:W-:Y:S02]  /*bcd0*/  UISETP.NE.AND UP1, UPT, UR7, 0x1, UPT ;  /* 0x000000010700788c */ /* 0x000fe4000bf25270 */
[----:B------:R-:W-:Y:S01]  /*bce0*/  UISETP.NE.U32.AND UP0, UPT, UR4, URZ, UPT ;  /* 0x0000003f0400728c */ /* 0x000fe2000bf05070 */
[----:B------:R-:W-:Y:S02]  /*bcf0*/  ULDC UR7, c[0x0][0x424] ;  /* 0x0001090000077ab9 */ /* 0x000fe40000000800 */
[----:B------:R-:W-:Y:S01]  /*bd00*/  ULDC UR4, c[0x0][0x288] ;  /* 0x0000a20000047ab9 */ /* 0x000fe20000000800 */
[----:B------:R-:W-:Y:S02]  /*bd10*/  UISETP.NE.AND.EX UP0, UPT, UR5, URZ, UPT, UP0 ;  /* 0x0000003f0500728c */ /* 0x000fe4000bf05300 */
[----:B------:R-:W-:-:S02]  /*bd20*/  UIADD3 UR9, -UR4, 0x40, URZ ;  /* 0x0000004004097890 */ /* 0x000fc4000fffe13f */
[----:B------:R-:W-:Y:S01]  /*bd30*/  USEL UR7, UR7, 0x1, UP0 ;  /* 0x0000000107077887 */ /* 0x000fe20008000000 */
[----:B------:R-:W-:Y:S01]  /*bd40*/  @UP1 ULDC UR4, c[0x0][0x44c] ;  /* 0x0001130000041ab9 */ /* 0x000fe20000000800 */
[----:B------:R-:W-:Y:S01]  /*bd50*/  ULDC UR8, c[0x0][0x2f0] ;  /* 0x0000bc0000087ab9 */ /* 0x000fe20000000800 */
[----:B------:R-:W-:Y:S01]  /*bd60*/  @UP1 ULDC UR10, c[0x0][0x450] ;  /* 0x00011400000a1ab9 */ /* 0x000fe20000000800 */
[----:B------:R-:W-:Y:S02]  /*bd70*/  UIMAD UR9, UR7, UR8, UR9 ;  /* 0x00000008070972a4 */ /* 0x000fe4000f8e0209 */
[----:B------:R-:W-:Y:S01]  /*bd80*/  UIMAD UR7, UR7, UR8, 0x3f ;  /* 0x0000003f070774a4 */ /* 0x000fe2000f8e0208 */
[----:B------:R-:W-:Y:S01]  /*bd90*/  UMOV UR43, URZ ;  /* 0x0000003f002b7c82 */ /* 0x000fe20008000000 */
[----:B0-----:R-:W-:-:S04]  /*bda0*/  ULEA UR6, UR6, 0x3f, 0x6 ;  /* 0x0000003f06067891 */ /* 0x001fc8000f8e303f */
[----:B------:R-:W-:-:S04]  /*bdb0*/  UIMAD.WIDE.U32 UR4, UR6, UR4, URZ ;  /* 0x00000004060472a5 */ /* 0x000fc8000f8e003f */
[----:B------:R-:W-:Y:S02]  /*bdc0*/  @UP1 USHF.R.U32.HI UR6, URZ, UR10, UR5 ;  /* 0x0000000a3f061299 */ /* 0x000fe40008011605 */
[----:B------:R-:W-:Y:S02]  /*bdd0*/  USHF.R.S32.HI UR5, URZ, 0x1f, UR7 ;  /* 0x0000001f3f057899 */ /* 0x000fe40008011407 */
[----:B------:R-:W-:Y:S02]  /*bde0*/  UIADD3 UR6, UR9, UR6, URZ ;  /* 0x0000000609067290 */ /* 0x000fe4000fffe03f */
[----:B------:R-:W-:Y:S02]  /*bdf0*/  ULEA.HI UR5, UR5, UR7, URZ, 0x6 ;  /* 0x0000000705057291 */ /* 0x000fe4000f8f303f */
[----:B------:R-:W-:Y:S02]  /*be00*/  USHF.R.S32.HI UR4, URZ, 0x1f, UR6 ;  /* 0x0000001f3f047899 */ /* 0x000fe40008011406 */
[----:B------:R-:W-:-:S02]  /*be10*/  USHF.R.S32.HI UR5, URZ, 0x6, UR5 ;  /* 0x000000063f057899 */ /* 0x000fc40008011405 */
[----:B------:R-:W-:Y:S02]  /*be20*/  ULEA.HI UR4, UR4, UR6, URZ, 0x6 ;  /* 0x0000000604047291 */ /* 0x000fe4000f8f303f */
[----:B------:R-:W-:Y:S02]  /*be30*/  USHF.R.U32.HI UR10, URZ, 0x10, UR40 ;  /* 0x000000103f0a7899 */ /* 0x000fe40008011628 */
[----:B------:R-:W-:Y:S02]  /*be40*/  USHF.R.S32.HI UR4, URZ, 0x6, UR4 ;  /* 0x000000063f047899 */ /* 0x000fe40008011404 */
[----:B------:R-:W-:Y:S02]  /*be50*/  ULOP3.LUT UR40, UR40, 0xffff, URZ, 0xc0, !UPT ;  /* 0x0000ffff28287892 */ /* 0x000fe4000f8ec03f */
[----:B------:R-:W-:-:S04]  /*be60*/  UISETP.LT.AND UP0, UPT, UR5, UR4, UPT ;  /* 0x000000040500728c */ /* 0x000fc8000bf01270 */
[----:B------:R-:W-:Y:S02]  /*be70*/  USEL UR41, UR5, UR4, UP0 ;  /* 0x0000000405297287 */ /* 0x000fe40008000000 */
[----:B------:R-:W-:Y:S02]  /*be80*/  UISETP.NE.AND UP0, UPT, UR10, URZ, UPT ;  /* 0x0000003f0a00728c */ /* 0x000fe4000bf05270 */
[----:B------:R-:W-:-:S06]  /*be90*/  UISETP.GE.AND UP1, UPT, UR41, 0x1, UPT ;  /* 0x000000012900788c */ /* 0x000fcc000bf26270 */
[----:B------:R-:W-:-:S03]  /*bea0*/  PLOP3.LUT P0, PT, PT, PT, UP1, 0x80, 0x0 ;  /* 0x000000000000781c */ /* 0x000fc60003f0f018 */
[----:B------:R-:W-:-:S10]  /*beb0*/  @!UP0 ULDC UR10, c[0x0][0x9f0] ;  /* 0x00027c00000a8ab9 */ /* 0x000fd40000000800 */
[----:B------:R-:W-:Y:S05]  /*bec0*/  @!P0 BRA `(.L_x_4065) ;  /* 0x0000000000848947 */ /* 0x000fea0003800000 */
[----:B------:R-:W-:Y:S01]  /*bed0*/  IMAD.U32 R4, RZ, RZ, UR10 ;  /* 0x0000000aff047e24 */ /* 0x000fe2000f8e00ff */
[----:B------:R-:W-:Y:S01]  /*bee0*/  UIADD3 UR6, UR10, -0x1, UR41 ;  /* 0xffffffff0a067890 */ /* 0x000fe2000fffe029 */
[----:B------:R-:W-:-:S03]  /*bef0*/  UMOV UR4, URZ ;  /* 0x0000003f00047c82 */ /* 0x000fc60008000000 */
[-C--:B------:R-:W-:Y:S02]  /*bf00*/  IABS R2, R4.reuse ;  /* 0x0000000400027213 */ /* 0x080fe40000000000 */
[----:B------:R-:W-:Y:S01]  /*bf10*/  IABS R5, R4 ;  /* 0x0000000400057213 */ /* 0x000fe20000000000 */
[----:B------:R-:W-:Y:S01]  /*bf20*/  IMAD.U32 R4, RZ, RZ, UR6 ;  /* 0x00000006ff047e24 */ /* 0x000fe2000f8e00ff */
[----:B------:R-:W-:Y:S01]  /*bf30*/  R2UR UR11, R2 ;  /* 0x00000000020b72ca */ /* 0x000fe200000e0000 */
[----:B------:R-:W-:Y:S01]  /*bf40*/  ULOP3.LUT UR6, UR6, UR10, URZ, 0x3c, !UPT ;  /* 0x0000000a06067292 */ /* 0x000fe2000f8e3c3f */
[----:B------:R-:W-:-:S11]  /*bf50*/  IADD3 R5, RZ, -R5, RZ ;  /* 0x80000005ff057210 */ /* 0x000fd60007ffe0ff */
        /* <DEDUP_REMOVED lines=24> */
.L_x_4065:
[----:B------:R-:W-:Y:S01]  /*c0e0*/  UIMAD UR39, UR40, UR43, URZ ;  /* 0x0000002b282772a4 */ /* 0x000fe2000f8e023f */
[----:B------:R-:W-:Y:S01]  /*c0f0*/  IMAD.U32 R2, RZ, RZ, UR41 ;  /* 0x00000029ff027e24 */ /* 0x000fe2000f8e00ff */
[----:B------:R-:W-:Y:S01]  /*c100*/  MOV R9, 0x1 ;  /* 0x0000000100097802 */ /* 0x000fe20000000f00 */
[----:B------:R-:W-:-:S03]  /*c110*/  IMAD.MOV.U32 R6, RZ, RZ, RZ ;  /* 0x000000ffff067224 */ /* 0x000fc600078e00ff */
        /* <DEDUP_REMOVED lines=28> */
.L_x_4066:
        /* <DEDUP_REMOVED lines=9> */
[----:B------:R-:W-:Y:S01]  /*c370*/  MOV R4, UR6 ;  /* 0x0000000600047c02 */ /* 0x000fe20008000f00 */
[----:B------:R-:W-:Y:S01]  /*c380*/  IMAD.U32 R5, RZ, RZ, UR7 ;  /* 0x00000007ff057e24 */ /* 0x000fe2000f8e00ff */
[----:B------:R-:W-:Y:S01]  /*c390*/  MOV R11, UR5 ;  /* 0x00000005000b7c02 */ /* 0x000fe20008000f00 */
        /* <DEDUP_REMOVED lines=8> */
.L_x_4068:
[----:B------:R0:W1:Y:S01]  /*c420*/  LDC.64 R2, c[0x4][R16] ;  /* 0x0100000010027b82 */ /* 0x0000620000000a00 */
[----:B------:R-:W-:Y:S01]  /*c430*/  ULDC.64 UR6, c[0x4][0x90] ;  /* 0x0100240000067ab9 */ /* 0x000fe20000000a00 */
[----:B------:R-:W-:Y:S01]  /*c440*/  ULDC.64 UR8, c[0x4][0x98] ;  /* 0x0100260000087ab9 */ /* 0x000fe20000000a00 */
[----:B------:R-:W-:Y:S01]  /*c450*/  ULDC.64 UR4, c[0x4][0x18] ;  /* 0x0100060000047ab9 */ /* 0x000fe20000000a00 */
[----:B------:R-:W-:Y:S01]  /*c460*/  IMAD.U32 R4, RZ, RZ, UR6 ;  /* 0x00000006ff047e24 */ /* 0x000fe2000f8e00ff */
[----:B------:R-:W-:Y:S01]  /*c470*/  MOV R5, UR7 ;  /* 0x0000000700057c02 */ /* 0x000fe20008000f00 */
[----:B------:R-:W-:Y:S01]  /*c480*/  IMAD.U32 R6, RZ, RZ, UR8 ;  /* 0x00000008ff067e24 */ /* 0x000fe2000f8e00ff */
[----:B------:R-:W-:Y:S01]  /*c490*/  MOV R8, 0x70 ;  /* 0x0000007000087802 */ /* 0x000fe20000000f00 */
[----:B------:R-:W-:Y:S02]  /*c4a0*/  IMAD.U32 R7, RZ, RZ, UR9 ;  /* 0x00000009ff077e24 */ /* 0x000fe4000f8e00ff */
[----:B------:R-:W-:-:S02]  /*c4b0*/  IMAD.U32 R10, RZ, RZ, UR4 ;  /* 0x00000004ff0a7e24 */ /* 0x000fc4000f8e00ff */
[----:B------:R-:W-:Y:S02]  /*c4c0*/  IMAD.U32 R11, RZ, RZ, UR5 ;  /* 0x00000005ff0b7e24 */ /* 0x000fe4000f8e00ff */
[----:B------:R-:W-:Y:S02]  /*c4d0*/  IMAD.MOV.U32 R12, RZ, RZ, 0x1 ;  /* 0x00000001ff0c7424 */ /* 0x000fe400078e00ff */
[----:B0-----:R-:W-:-:S07]  /*c4e0*/  IMAD.MOV.U32 R13, RZ, RZ, RZ ;  /* 0x000000ffff0d7224 */ /* 0x001fce00078e00ff */
[----:B------:R-:W-:-:S07]  /*c4f0*/  LEPC R20, `(.L_x_4067) ;  /* 0x000000001014794e */ /* 0x000fce0000000000 */
[----:B-1----:R-:W-:Y:S05]  /*c500*/  CALL.ABS.NOINC R2 ;  /* 0x0000000002007343 */ /* 0x002fea0003c00000 */
.L_x_4067:
        /* <DEDUP_REMOVED lines=17> */
.L_x_4165:
        /* <DEDUP_REMOVED lines=8> */
.L_x_4168:
[----:B------:R-:W-:Y:S05]  /*c6a0*/  @!P6 BRA `(.L_x_4070) ;  /* 0x0000000000d4e947 */ /* 0x000fea0003800000 */
[----:B------:R-:W-:Y:S01]  /*c6b0*/  IMAD.MOV.U32 R16, RZ, RZ, R17 ;  /* 0x000000ffff107224 */ /* 0x000fe200078e0011 */
[----:B------:R-:W-:Y:S06]  /*c6c0*/  @!P1 BRA `(.L_x_4072) ;  /* 0x0000000000509947 */ /* 0x000fec0003800000 */
[----:B------:R-:W-:Y:S01]  /*c6d0*/  MOV R8, R0 ;  /* 0x0000000000087202 */ /* 0x000fe20000000f00 */
        /* <DEDUP_REMOVED lines=19> */
.L_x_4072:
[----:B------:R-:W-:Y:S01]  /*c810*/  MOV R0, 0x1 ;  /* 0x0000000100007802 */ /* 0x000fe20000000f00 */
[----:B0-----:R-:W0:Y:S03]  /*c820*/  S2R R8, SR_TID.X ;  /* 0x0000000000087919 */ /* 0x001e260000002100 */
[----:B------:R-:W-:-:S04]  /*c830*/  SHF.L.U32 R0, R0, 0x1f, RZ ;  /* 0x0000001f00007819 */ /* 0x000fc800000006ff */
[----:B------:R-:W1:Y:S01]  /*c840*/  SYNCS.PHASECHK.TRANS64.TRYWAIT P0, [UR38+0x28c40], R0 ;  /* 0x028c4000ff0075a7 */ /* 0x000e620008000166 */
[----:B0-----:R-:W-:-:S04]  /*c850*/  LOP3.LUT R2, R8, 0x7f, RZ, 0xc0, !PT ;  /* 0x0000007f08027812 */ /* 0x001fc800078ec0ff */
[----:B------:R-:W-:Y:S01]  /*c860*/  ISETP.NE.AND P1, PT, R2, RZ, PT ;  /* 0x000000ff0200720c */ /* 0x000fe20003f25270 */
[----:B-1----:R-:W-:-:S12]  /*c870*/  @!P0 BRA `(.L_x_4073) ;  /* 0x0000003c00688947 */ /* 0x002fd80003800000 */
.L_x_4169:
[----:B------:R-:W-:Y:S05]  /*c880*/  @P1 BRA `(.L_x_4074) ;  /* 0x0000000000181947 */ /* 0x000fea0003800000 */
[----:B------:R-:W1:Y:S01]  /*c890*/  S2R R2, SR_TID.X ;  /* 0x0000000000027919 */ /* 0x000e620000002100 */
[----:B0-----:R-:W-:-:S04]  /*c8a0*/  IMAD.MOV.U32 R0, RZ, RZ, 0x2000 ;  /* 0x00002000ff007424 */ /* 0x001fc800078e00ff */
[----:B------:R2:W-:Y:S01]  /*c8b0*/  SYNCS.ARRIVE.TRANS64 RZ, [UR38+0x28c30], R0 ;  /* 0x028c3000ffff79a7 */ /* 0x0005e20008000026 */
[----:B-1----:R-:W-:-:S13]  /*c8c0*/  LOP3.LUT P0, RZ, R2, 0x1f, RZ, 0xc0, !PT ;  /* 0x0000001f02ff7812 */ /* 0x002fda000780c0ff */
[----:B--2---:R-:W-:Y:S05]  /*c8d0*/  @!P0 BRA `(.L_x_4074) ;  /* 0x0000000000048947 */ /* 0x004fea0003800000 */
[----:B------:R-:W-:Y:S01]  /*c8e0*/  BPT.TRAP 0x1 ;  /* 0x000000040000795c */ /* 0x000fe20000300000 */
.L_x_4074:
        /* <DEDUP_REMOVED lines=17> */
.L_x_4070:
        /* <DEDUP_REMOVED lines=13> */
[----:B------:R-:W-:Y:S01]  /*cad0*/  IMAD.U32 R5, RZ, RZ, UR5 ;  /* 0x00000005ff057e24 */ /* 0x000fe2000f8e00ff */
[----:B------:R-:W-:Y:S01]  /*cae0*/  MOV R13, RZ ;  /* 0x000000ff000d7202 */ /* 0x000fe20000000f00 */
[----:B------:R-:W-:Y:S02]  /*caf0*/  IMAD.U32 R6, RZ, RZ, UR6 ;  /* 0x00000006ff067e24 */ /* 0x000fe4000f8e00ff */
[----:B------:R-:W-:-:S02]  /*cb00*/  IMAD.U32 R10, RZ, RZ, UR8 ;  /* 0x00000008ff0a7e24 */ /* 0x000fc4000f8e00ff */
[----:B------:R-:W-:Y:S02]  /*cb10*/  IMAD.U32 R11, RZ, RZ, UR9 ;  /* 0x00000009ff0b7e24 */ /* 0x000fe4000f8e00ff */
[----:B------:R-:W-:Y:S02]  /*cb20*/  IMAD.MOV.U32 R8, RZ, RZ, 0x70 ;  /* 0x00000070ff087424 */ /* 0x000fe400078e00ff */
[----:B------:R-:W-:-:S07]  /*cb30*/  IMAD.MOV.U32 R12, RZ, RZ, 0x1 ;  /* 0x00000001ff0c7424 */ /* 0x000fce00078e00ff */
[----:B------:R-:W-:-:S07]  /*cb40*/  LEPC R20, `(.L_x_4075) ;  /* 0x000000001014794e */ /* 0x000fce0000000000 */
[----:B0-----:R-:W-:Y:S05]  /*cb50*/  CALL.ABS.NOINC R2 ;  /* 0x0000000002007343 */ /* 0x001fea0003c00000 */
.L_x_4075:
[----:B------:R-:W0:Y:S01]  /*cb60*/  LDC R4, c[0x0][0x448] ;  /* 0x00011200ff047b82 */ /* 0x000e220000000800 */
[----:B------:R-:W1:Y:S01]  /*cb70*/  S2R R13, SR_TID.X ;  /* 0x00000000000d7919 */ /* 0x000e620000002100 */
[----:B------:R-:W-:Y:S01]  /*cb80*/  USHF.R.S32.HI UR6, URZ, 0x1f, UR36 ;  /* 0x0000001f3f067899 */ /* 0x000fe20008011424 */
[----:B------:R-:W-:Y:S01]  /*cb90*/  ULDC.64 UR8, c[0x0][0x2d8] ;  /* 0x0000b60000087ab9 */ /* 0x000fe20000000a00 */
[----:B------:R-:W2:Y:S02]  /*cba0*/  S2R R14, SR_CTAID.Z ;  /* 0x00000000000e7919 */ /* 0x000ea40000002700 */
[----:B------:R-:W-:Y:S02]  /*cbb0*/  UIMAD UR6, UR6, UR8, URZ ;  /* 0x00000008060672a4 */ /* 0x000fe4000f8e023f */
[----:B------:R-:W3:Y:S01]  /*cbc0*/  LDC.64 R2, c[0x0][0x2e0] ;  /* 0x0000b800ff027b82 */ /* 0x000ee20000000a00 */
[----:B------:R-:W4:Y:S01]  /*cbd0*/  S2R R10, SR_CTAID.X ;  /* 0x00000000000a7919 */ /* 0x000f220000002500 */
[----:B------:R-:W-:-:S02]  /*cbe0*/  UIMAD.WIDE.U32 UR4, UR36, UR8, URZ ;  /* 0x00000008240472a5 */ /* 0x000fc4000f8e003f */
[----:B------:R-:W-:-:S04]  /*cbf0*/  UIMAD UR6, UR36, UR9, UR6 ;  /* 0x00000009240672a4 */ /* 0x000fc8000f8e0206 */
[----:B------:R-:W-:Y:S01]  /*cc00*/  UIADD3 UR5, UR5, UR6, URZ ;  /* 0x0000000605057290 */ /* 0x000fe2000fffe03f */
[----:B0-----:R-:W-:Y:S02]  /*cc10*/  ISETP.NE.AND P0, PT, R4, 0x1, PT ;  /* 0x000000010400780c */ /* 0x001fe40003f05270 */
[C---:B-1----:R-:W-:Y:S01]  /*cc20*/  LOP3.LUT R12, R13.reuse, 0x7f, RZ, 0xc0, !PT ;  /* 0x0000007f0d0c7812 */ /* 0x042fe200078ec0ff */
[----:B------:R-:W-:-:S10]  /*cc30*/  IMAD.SHL.U32 R0, R13, 0x10, RZ ;  /* 0x000000100d007824 */ /* 0x000fd400078e00ff */
[----:B------:R-:W0:Y:S01]  /*cc40*/  @P0 LDC R5, c[0x0][0x44c] ;  /* 0x00011300ff050b82 */ /* 0x000e220000000800 */
[----:B------:R-:W-:Y:S02]  /*cc50*/  SHF.R.U32.HI R7, RZ, 0x3, R12 ;  /* 0x00000003ff077819 */ /* 0x000fe4000001160c */
[----:B--2---:R-:W-:Y:S02]  /*cc60*/  SHF.R.S32.HI R11, RZ, 0x1f, R14 ;  /* 0x0000001fff0b7819 */ /* 0x004fe4000001140e */
[----:B------:R-:W-:-:S03]  /*cc70*/  LOP3.LUT R9, R7, 0x70, R0, 0xf8, !PT ;  /* 0x0000007007097812 */ /* 0x000fc600078ef800 */
[----:B------:R-:W1:Y:S01]  /*cc80*/  @P0 LDC R6, c[0x0][0x450] ;  /* 0x00011400ff060b82 */ /* 0x000e620000000800 */
[----:B---3--:R-:W-:Y:S02]  /*cc90*/  IMAD R8, R11, R2, RZ ;  /* 0x000000020b087224 */ /* 0x008fe400078e02ff */
[----:B----4-:R-:W-:Y:S02]  /*cca0*/  IMAD R0, R10, 0x40, R9 ;  /* 0x000000400a007824 */ /* 0x010fe400078e0209 */
[----:B------:R-:W-:Y:S02]  /*ccb0*/  IMAD R9, R14, R3, R8 ;  /* 0x000000030e097224 */ /* 0x000fe400078e0208 */
[----:B0-----:R-:W-:-:S04]  /*ccc0*/  @P0 IMAD.HI.U32 R3, R0, R5, RZ ;  /* 0x0000000500030227 */ /* 0x001fc800078e00ff */
[----:B------:R-:W-:Y:S01]  /*ccd0*/  IMAD.MOV.U32 R5, RZ, RZ, R0 ;  /* 0x000000ffff057224 */ /* 0x000fe200078e0000 */
[----:B-1----:R-:W-:Y:S01]  /*cce0*/  @P0 SHF.R.U32.HI R5, RZ, R6, R3 ;  /* 0x00000006ff050219 */ /* 0x002fe20000011603 */
[----:B------:R-:W-:Y:S01]  /*ccf0*/  IMAD.WIDE.U32 R2, R14, R2, UR4 ;  /* 0x000000040e027e25 */ /* 0x000fe2000f8e0002 */
[----:B------:R-:W-:Y:S02]  /*cd00*/  ULDC.64 UR4, c[0x0][0x2d0] ;  /* 0x0000b40000047ab9 */ /* 0x000fe40000000a00 */
[----:B------:R-:W-:Y:S01]  /*cd10*/  SHF.R.S32.HI R6, RZ, 0x1f, R5 ;  /* 0x0000001fff067819 */ /* 0x000fe20000011405 */
[----:B------:R-:W-:Y:S01]  /*cd20*/  IMAD.IADD R3, R3, 0x1, R9 ;  /* 0x0000000103037824 */ /* 0x000fe200078e0209 */
[----:B------:R-:W-:-:S03]  /*cd30*/  IADD3 R9, -R5, RZ, RZ ;  /* 0x000000ff05097210 */ /* 0x000fc60007ffe1ff */
[----:B------:R-:W-:Y:S02]  /*cd40*/  IMAD R6, R6, UR4, RZ ;  /* 0x0000000406067c24 */ /* 0x000fe4000f8e02ff */
[----:B------:R-:W-:Y:S02]  /*cd50*/  IMAD R0, R4, R9, R0 ;  /* 0x0000000904007224 */ /* 0x000fe400078e0200 */
[C---:B------:R-:W-:Y:S02]  /*cd60*/  IMAD R9, R5.reuse, UR5, R6 ;  /* 0x0000000505097c24 */ /* 0x040fe4000f8e0206 */
[----:B------:R-:W-:Y:S01]  /*cd70*/  IMAD.WIDE.U32 R2, R5, UR4, R2 ;  /* 0x0000000405027c25 */ /* 0x000fe2000f8e0002 */
[----:B------:R-:W-:Y:S01]  /*cd80*/  SHF.R.S32.HI R5, RZ, 0x1f, R0 ;  /* 0x0000001fff057819 */ /* 0x000fe20000011400 */
[----:B------:R-:W-:Y:S02]  /*cd90*/  ULDC.64 UR4, c[0x0][0x2c8] ;  /* 0x0000b20000047ab9 */ /* 0x000fe40000000a00 */
[----:B------:R-:W-:-:S02]  /*cda0*/  IMAD.IADD R3, R3, 0x1, R9 ;  /* 0x0000000103037824 */ /* 0x000fc400078e0209 */
[----:B------:R-:W-:Y:S02]  /*cdb0*/  IMAD R5, R5, UR4, RZ ;  /* 0x0000000405057c24 */ /* 0x000fe4000f8e02ff */
[----:B------:R-:W-:-:S04]  /*cdc0*/  IMAD.WIDE.U32 R2, R0, UR4, R2 ;  /* 0x0000000400027c25 */ /* 0x000fc8000f8e0002 */
[----:B------:R-:W-:Y:S01]  /*cdd0*/  IMAD R5, R0, UR5, R5 ;  /* 0x0000000500057c24 */ /* 0x000fe2000f8e0205 */
[----:B------:R-:W-:Y:S02]  /*cde0*/  ULDC.64 UR4, c[0x0][0x280] ;  /* 0x0000a00000047ab9 */ /* 0x000fe40000000a00 */
[----:B------:R-:W-:Y:S01]  /*cdf0*/  LEA R0, P0, R2, UR4, 0x1 ;  /* 0x0000000402007c11 */ /* 0x000fe2000f8008ff */
[----:B------:R-:W-:Y:S01]  /*ce00*/  IMAD.IADD R3, R3, 0x1, R5 ;  /* 0x0000000103037824 */ /* 0x000fe200078e0205 */
[----:B------:R-:W-:Y:S01]  /*ce10*/  ULDC UR4, c[0x0][0x2b8] ;  /* 0x0000ae0000047ab9 */ /* 0x000fe20000000800 */
        /* <DEDUP_REMOVED lines=12> */
[----:B------:R-:W-:Y:S01]  /*cee0*/  LEA R7, R10, R7, 0x6 ;  /* 0x000000070a077211 */ /* 0x000fe200078e30ff */
[----:B------:R-:W-:Y:S01]  /*cef0*/  IMAD R4, R4, UR4, RZ ;  /* 0x0000000404047c24 */ /* 0x000fe2000f8e02ff */
[----:B------:R-:W1:Y:S03]  /*cf00*/  SHFL.IDX PT, R2, R6, RZ, 0x181f ;  /* 0x00181fff06027589 */ /* 0x000e6600000e0000 */
[C---:B------:R-:W-:Y:S01]  /*cf10*/  VIADD R11, R7.reuse, 0x10 ;  /* 0x00000010070b7836 */ /* 0x040fe20000000000 */
        /* <DEDUP_REMOVED lines=25> */
.L_x_4178:
[----:B------:R-:W-:-:S05]  /*d0b0*/  VIADD R7, R7, 0x30 ;  /* 0x0000003007077836 */ /* 0x000fca0000000000 */
[----:B------:R-:W-:Y:S01]  /*d0c0*/  ISETP.GE.AND P1, PT, R7, R4, PT ;  /* 0x000000040700720c */ /* 0x000fe20003f26270 */
[----:B------:R-:W-:-:S05]  /*d0d0*/  IMAD.MOV.U32 R4, RZ, RZ, 0x1 ;  /* 0x00000001ff047424 */ /* 0x000fca00078e00ff */
[----:B------:R-:W-:-:S07]  /*d0e0*/  SHF.L.U32 R4, R4, 0x1f, RZ ;  /* 0x0000001f04047819 */ /* 0x000fce00000006ff */
[----:B01----:R-:W-:Y:S02]  /*d0f0*/  @!P1 LEA R2, P2, R8, R14, 0x1 ;  /* 0x0000000e08029211 */ /* 0x003fe400078408ff */
[----:B------:R-:W-:Y:S02]  /*d100*/  @!P1 LEA R5, R5, UR38, 0x1 ;  /* 0x0000002605059c11 */ /* 0x000fe4000f8e08ff */
[----:B------:R-:W-:-:S05]  /*d110*/  @!P1 IADD3.X R3, RZ, R6, RZ, P2, !PT ;  /* 0x00000006ff039210 */ /* 0x000fca00017fe4ff */
        /* <DEDUP_REMOVED lines=11> */
.L_x_4179:
        /* <DEDUP_REMOVED lines=9> */
.L_x_4180:
        /* <DEDUP_REMOVED lines=8> */
.L_x_4082:
[----:B------:R-:W-:Y:S05]  /*d2e0*/  BSYNC B1 ;  /* 0x0000000000017941 */ /* 0x000fea0003800000 */
.L_x_4081:
        /* <DEDUP_REMOVED lines=11> */
.L_x_4083:
        /* <DEDUP_REMOVED lines=13> */
.L_x_4084:
        /* <DEDUP_REMOVED lines=13> */
.L_x_4085:
        /* <DEDUP_REMOVED lines=13> */
.L_x_4086:
        /* <DEDUP_REMOVED lines=13> */
.L_x_4087:
        /* <DEDUP_REMOVED lines=13> */
.L_x_4088:
        /* <DEDUP_REMOVED lines=13> */
.L_x_4089:
        /* <DEDUP_REMOVED lines=13> */
.L_x_4090:
        /* <DEDUP_REMOVED lines=8> */
.L_x_4079:
[----:B------:R-:W-:Y:S05]  /*d9d0*/  BSYNC B0 ;  /* 0x0000000000007941 */ /* 0x000fea0003800000 */
.L_x_4078:
[----:B0-----:R-:W2:Y:S01]  /*d9e0*/  LDL.LU R3, [R1+0x8] ;  /* 0x0000080001037983 */ /* 0x001ea20000300800 */
[----:B------:R-:W-:Y:S02]  /*d9f0*/  IMAD.MOV.U32 R9, RZ, RZ, RZ ;  /* 0x000000ffff097224 */ /* 0x000fe400078e00ff */
[----:B------:R-:W-:Y:S01]  /*da00*/  IMAD.MOV.U32 R6, RZ, RZ, 0x1 ;  /* 0x00000001ff067424 */ /* 0x000fe200078e00ff */
[----:B--2---:R-:W-:-:S04]  /*da10*/  IADD3 R7, R3, -0x2, RZ ;  /* 0xfffffffe03077810 */ /* 0x004fc80007ffe0ff */
[----:B------:R-:W-:-:S13]  /*da20*/  ISETP.GE.AND P0, PT, R7, UR39, PT ;  /* 0x0000002707007c0c */ /* 0x000fda000bf06270 */
[----:B------:R-:W-:Y:S05]  /*da30*/  @!P0 BRA `(.L_x_4064) ;  /* 0x0000002400248947 */ /* 0x000fea0003800000 */
[----:B------:R-:W-:Y:S01]  /*da40*/  UIADD3 UR4, UR40, 0x1, URZ ;  /* 0x0000000128047890 */ /* 0x000fe2000fffe03f */
[----:B------:R-:W-:Y:S01]  /*da50*/  LOP3.LUT R0, RZ, UR39, RZ, 0x33, !PT ;  /* 0x00000027ff007c12 */ /* 0x000fe2000f8e33ff */
[----:B------:R-:W0:Y:S01]  /*da60*/  S2R R4, SR_TID.X ;  /* 0x0000000000047919 */ /* 0x000e220000002100 */
[----:B------:R-:W-:Y:S01]  /*da70*/  MOV R6, 0x1 ;  /* 0x0000000100067802 */ /* 0x000fe20000000f00 */
        /* <DEDUP_REMOVED lines=20> */
.L_x_4132:
[----:B------:R-:W-:Y:S01]  /*dbc0*/  ISETP.NE.AND P0, PT, R19, RZ, PT ;  /* 0x000000ff1300720c */ /* 0x000fe20003f05270 */
[----:B------:R-:W-:Y:S01]  /*dbd0*/  VIADD R8, R8, 0xfffffffe ;  /* 0xfffffffe08087836 */ /* 0x000fe20000000000 */
[----:B------:R-:W-:Y:S04]  /*dbe0*/  BSSY B1, `(.L_x_4092) ;  /* 0x00000b6000017945 */ /* 0x000fe80003800000 */
[----:B------:R-:W-:-:S07]  /*dbf0*/  ISETP.NE.AND P1, PT, R8, RZ, PT ;  /* 0x000000ff0800720c */ /* 0x000fce0003f25270 */
[----:B0-----:R-:W-:Y:S06]  /*dc00*/  @!P0 BRA `(.L_x_4093) ;  /* 0x0000000800cc8947 */ /* 0x001fec0003800000 */
[----:B------:R-:W2:Y:S01]  /*dc10*/  LDL R2, [R1] ;  /* 0x0000000001027983 */ /* 0x000ea20000100800 */
[----:B------:R-:W-:Y:S02]  /*dc20*/  MOV R13, R7 ;  /* 0x00000007000d7202 */ /* 0x000fe40000000f00 */
        /* <DEDUP_REMOVED lines=21> */
.L_x_4094:
[----:B------:R-:W1:Y:S01]  /*dd80*/  S2R R2, SR_TID.X ;  /* 0x0000000000027919 */ /* 0x000e620000002100 */
[----:B------:R-:W-:Y:S01]  /*dd90*/  BSSY B2, `(.L_x_4095) ;  /* 0x0000006000027945 */ /* 0x000fe20003800000 */
[----:B-1----:R-:W-:Y:S02]  /*dda0*/  LOP3.LUT R3, R2, 0x7f, RZ, 0xc0, !PT ;  /* 0x0000007f02037812 */ /* 0x002fe400078ec0ff */
[----:B------:R-:W-:Y:S02]  /*ddb0*/  SHF.L.U32 R2, R0, 0x1f, RZ ;  /* 0x0000001f00027819 */ /* 0x000fe400000006ff */
[----:B------:R-:W-:Y:S02]  /*ddc0*/  ISETP.NE.AND P2, PT, R3, RZ, PT ;  /* 0x000000ff0300720c */ /* 0x000fe40003f45270 */
[----:B------:R-:W1:Y:S02]  /*ddd0*/  SYNCS.PHASECHK.TRANS64.TRYWAIT P0, [UR38+0x28c48], R2 ;  /* 0x028c4802ff0075a7 */ /* 0x000e640008000166 */
[----:B-1----:R-:W-:Y:S09]  /*dde0*/  @!P0 BRA `(.L_x_4096) ;  /* 0x0000002c00808947 */ /* 0x002ff20003800000 */
.L_x_4181:
[----:B------:R-:W-:Y:S05]  /*ddf0*/  BSYNC B2 ;  /* 0x0000000000027941 */ /* 0x000fea0003800000 */
.L_x_4095:
[----:B------:R-:W-:Y:S04]  /*de00*/  BSSY B2, `(.L_x_4097) ;  /* 0x0000007000027945 */ /* 0x000fe80003800000 */
[----:B------:R-:W-:Y:S05]  /*de10*/  @P2 BRA `(.L_x_4098) ;  /* 0x0000000000142947 */ /* 0x000fea0003800000 */
[----:B------:R-:W-:Y:S02]  /*de20*/  ISETP.NE.AND P0, PT, R10, RZ, PT ;  /* 0x000000ff0a00720c */ /* 0x000fe40003f05270 */
[----:B-1----:R-:W-:-:S04]  /*de30*/  MOV R3, 0x2000 ;  /* 0x0000200000037802 */ /* 0x002fc80000000f00 */
[----:B------:R2:W-:Y:S07]  /*de40*/  SYNCS.ARRIVE.TRANS64 RZ, [UR38+0x28c38], R3 ;  /* 0x028c3803ffff79a7 */ /* 0x0005ee0008000026 */
[----:B------:R-:W-:Y:S05]  /*de50*/  @!P0 BRA `(.L_x_4098) ;  /* 0x0000000000048947 */ /* 0x000fea0003800000 */
[----:B------:R-:W-:Y:S01]  /*de60*/  BPT.TRAP 0x1 ;  /* 0x000000040000795c */ /* 0x000fe20000300000 */
.L_x_4098:
[----:B------:R-:W-:Y:S05]  /*de70*/  BSYNC B2 ;  /* 0x0000000000027941 */ /* 0x000fea0003800000 */
.L_x_4097:
        /* <DEDUP_REMOVED lines=11> */
.L_x_4099:
        /* <DEDUP_REMOVED lines=10> */
.L_x_4182:
[----:B------:R-:W-:Y:S05]  /*dfd0*/  BSYNC B2 ;  /* 0x0000000000027941 */ /* 0x000fea0003800000 */
.L_x_4100:
[----:B------:R-:W-:Y:S01]  /*dfe0*/  BSSY B2, `(.L_x_4102) ;  /* 0x0000009000027945 */ /* 0x000fe20003800000 */
[----:B01----:R-:W-:Y:S02]  /*dff0*/  IMAD.MOV.U32 R2, RZ, RZ, 0x0 ;  /* 0x00000000ff027424 */ /* 0x003fe400078e00ff */
[----:B--2---:R-:W-:Y:S01]  /*e000*/  IMAD.MOV.U32 R3, RZ, RZ, 0x14f00000 ;  /* 0x14f00000ff037424 */ /* 0x004fe200078e00ff */
[----:B------:R-:W-:Y:S06]  /*e010*/  @P2 BRA `(.L_x_4103) ;  /* 0x0000000000142947 */ /* 0x000fec0003800000 */
[----:B------:R-:W-:Y:S02]  /*e020*/  ISETP.NE.AND P0, PT, R10, RZ, PT ;  /* 0x000000ff0a00720c */ /* 0x000fe40003f05270 */
[----:B------:R-:W-:-:S04]  /*e030*/  MOV R12, 0x10000 ;  /* 0x00010000000c7802 */ /* 0x000fc80000000f00 */
[----:B------:R0:W-:Y:S07]  /*e040*/  SYNCS.ARRIVE.TRANS64 RZ, [UR38+0x28c58], R12 ;  /* 0x028c580cffff79a7 */ /* 0x0001ee0008000026 */
[----:B------:R-:W-:Y:S05]  /*e050*/  @!P0 BRA `(.L_x_4103) ;  /* 0x0000000000048947 */ /* 0x000fea0003800000 */
[----:B------:R-:W-:Y:S01]  /*e060*/  BPT.TRAP 0x1 ;  /* 0x000000040000795c */ /* 0x000fe20000300000 */
.L_x_4103:
[----:B------:R-:W-:Y:S05]  /*e070*/  BSYNC B2 ;  /* 0x0000000000027941 */ /* 0x000fea0003800000 */
.L_x_4102:
        /* <DEDUP_REMOVED lines=9> */
.L_x_4104:
        /* <DEDUP_REMOVED lines=13> */
.L_x_4105:
        /* <DEDUP_REMOVED lines=13> */
.L_x_4106:
        /* <DEDUP_REMOVED lines=13> */
.L_x_4107:
        /* <DEDUP_REMOVED lines=13> */
.L_x_4108:
        /* <DEDUP_REMOVED lines=13> */
.L_x_4109:
        /* <DEDUP_REMOVED lines=13> */
.L_x_4110:
        /* <DEDUP_REMOVED lines=13> */
.L_x_4111:
        /* <DEDUP_REMOVED lines=8> */
.L_x_4093:
[----:B------:R-:W-:Y:S05]  /*e740*/  BSYNC B1 ;  /* 0x0000000000017941 */ /* 0x000fea0003800000 */
.L_x_4092:
        /* <DEDUP_REMOVED lines=27> */
.L_x_4114:
[----:B------:R-:W1:Y:S01]  /*e900*/  S2R R2, SR_TID.X ;  /* 0x0000000000027919 */ /* 0x000e620000002100 */
[----:B------:R-:W-:Y:S01]  /*e910*/  BSSY B2, `(.L_x_4115) ;  /* 0x0000006000027945 */ /* 0x000fe20003800000 */
[----:B-1----:R-:W-:Y:S02]  /*e920*/  LOP3.LUT R3, R2, 0x7f, RZ, 0xc0, !PT ;  /* 0x0000007f02037812 */ /* 0x002fe400078ec0ff */
[----:B------:R-:W-:Y:S02]  /*e930*/  SHF.L.U32 R2, R0, 0x1f, RZ ;  /* 0x0000001f00027819 */ /* 0x000fe400000006ff */
[----:B------:R-:W-:Y:S02]  /*e940*/  ISETP.NE.AND P2, PT, R3, RZ, PT ;  /* 0x000000ff0300720c */ /* 0x000fe40003f45270 */
[----:B------:R-:W1:Y:S02]  /*e950*/  SYNCS.PHASECHK.TRANS64.TRYWAIT P0, [UR38+0x28c40], R2 ;  /* 0x028c4002ff0075a7 */ /* 0x000e640008000166 */
[----:B-1----:R-:W-:Y:S09]  /*e960*/  @!P0 BRA `(.L_x_4116) ;  /* 0x0000002000d08947 */ /* 0x002ff20003800000 */
.L_x_4183:
[----:B------:R-:W-:Y:S05]  /*e970*/  BSYNC B2 ;  /* 0x0000000000027941 */ /* 0x000fea0003800000 */
.L_x_4115:
[----:B------:R-:W-:Y:S04]  /*e980*/  BSSY B2, `(.L_x_4117) ;  /* 0x0000007000027945 */ /* 0x000fe80003800000 */
[----:B------:R-:W-:Y:S05]  /*e990*/  @P2 BRA `(.L_x_4118) ;  /* 0x0000000000142947 */ /* 0x000fea0003800000 */
[----:B------:R-:W-:Y:S01]  /*e9a0*/  ISETP.NE.AND P0, PT, R10, RZ, PT ;  /* 0x000000ff0a00720c */ /* 0x000fe20003f05270 */
[----:B-1----:R-:W-:-:S04]  /*e9b0*/  IMAD.MOV.U32 R3, RZ, RZ, 0x2000 ;  /* 0x00002000ff037424 */ /* 0x002fc800078e00ff */
[----:B------:R2:W-:Y:S08]  /*e9c0*/  SYNCS.ARRIVE.TRANS64 RZ, [UR38+0x28c30], R3 ;  /* 0x028c3003ffff79a7 */ /* 0x0005f00008000026 */
[----:B--2---:R-:W-:Y:S05]  /*e9d0*/  @!P0 BRA `(.L_x_4118) ;  /* 0x0000000000048947 */ /* 0x004fea0003800000 */
[----:B------:R-:W-:Y:S01]  /*e9e0*/  BPT.TRAP 0x1 ;  /* 0x000000040000795c */ /* 0x000fe20000300000 */
.L_x_4118:
[----:B------:R-:W-:Y:S05]  /*e9f0*/  BSYNC B2 ;  /* 0x0000000000027941 */ /* 0x000fea0003800000 */
.L_x_4117:
        /* <DEDUP_REMOVED lines=11> */
.L_x_4119:
        /* <DEDUP_REMOVED lines=11> */
.L_x_4184:
[----:B------:R-:W-:Y:S05]  /*eb60*/  BSYNC B2 ;  /* 0x0000000000027941 */ /* 0x000fea0003800000 */
.L_x_4120:
        /* <DEDUP_REMOVED lines=9> */
.L_x_4123:
[----:B------:R-:W-:Y:S05]  /*ec00*/  BSYNC B2 ;  /* 0x0000000000027941 */ /* 0x000fea0003800000 */
.L_x_4122:
        /* <DEDUP_REMOVED lines=9> */
.L_x_4124:
        /* <DEDUP_REMOVED lines=13> */
.L_x_4125:
        /* <DEDUP_REMOVED lines=13> */
.L_x_4126:
        /* <DEDUP_REMOVED lines=13> */
.L_x_4127:
        /* <DEDUP_REMOVED lines=13> */
.L_x_4128:
        /* <DEDUP_REMOVED lines=13> */
.L_x_4129:
        /* <DEDUP_REMOVED lines=13> */
.L_x_4130:
        /* <DEDUP_REMOVED lines=13> */
.L_x_4131:
        /* <DEDUP_REMOVED lines=8> */
.L_x_4113:
[----:B------:R-:W-:Y:S05]  /*f2d0*/  BSYNC B1 ;  /* 0x0000000000017941 */ /* 0x000fea0003800000 */
.L_x_4112:
[----:B------:R-:W-:Y:S01]  /*f2e0*/  VIADD R7, R7, 0xfffffffe ;  /* 0xfffffffe07077836 */ /* 0x000fe20000000000 */
[----:B------:R-:W-:Y:S06]  /*f2f0*/  @P1 BRA `(.L_x_4132) ;  /* 0xffffffe800301947 */ /* 0x000fec000383ffff */
[----:B------:R-:W-:Y:S05]  /*f300*/  BSYNC B0 ;  /* 0x0000000000007941 */ /* 0x000fea0003800000 */
.L_x_4091:
        /* <DEDUP_REMOVED lines=17> */
[----:B------:R-:W-:Y:S02]  /*f420*/  SHF.R.S32.HI R3, RZ, 0x1f, R5 ;  /* 0x0000001fff037819 */ /* 0x000fe40000011405 */
        /* <DEDUP_REMOVED lines=9> */
.L_x_4135:
[----:B------:R-:W2:Y:S01]  /*f4c0*/  S2R R2, SR_TID.X ;  /* 0x0000000000027919 */ /* 0x000ea20000002100 */
[----:B------:R-:W-:Y:S01]  /*f4d0*/  BSSY B1, `(.L_x_4136) ;  /* 0x0000006000017945 */ /* 0x000fe20003800000 */
[----:B--2---:R-:W-:Y:S02]  /*f4e0*/  LOP3.LUT R3, R2, 0x7f, RZ, 0xc0, !PT ;  /* 0x0000007f02037812 */ /* 0x004fe400078ec0ff */
[----:B------:R-:W-:Y:S02]  /*f4f0*/  SHF.L.U32 R2, R0, 0x1f, RZ ;  /* 0x0000001f00027819 */ /* 0x000fe400000006ff */
[----:B------:R-:W-:Y:S02]  /*f500*/  ISETP.NE.AND P1, PT, R3, RZ, PT ;  /* 0x000000ff0300720c */ /* 0x000fe40003f25270 */
[----:B------:R-:W2:Y:S02]  /*f510*/  SYNCS.PHASECHK.TRANS64.TRYWAIT P0, [UR38+0x28c48], R2 ;  /* 0x028c4802ff0075a7 */ /* 0x000ea40008000166 */
[----:B--2---:R-:W-:Y:S09]  /*f520*/  @!P0 BRA `(.L_x_4137) ;  /* 0x0000001800108947 */ /* 0x004ff20003800000 */
.L_x_4185:
[----:B------:R-:W-:Y:S05]  /*f530*/  BSYNC B1 ;  /* 0x0000000000017941 */ /* 0x000fea0003800000 */
.L_x_4136:
[----:B------:R-:W-:Y:S04]  /*f540*/  BSSY B1, `(.L_x_4138) ;  /* 0x0000007000017945 */ /* 0x000fe80003800000 */
[----:B------:R-:W-:Y:S05]  /*f550*/  @P1 BRA `(.L_x_4139) ;  /* 0x0000000000141947 */ /* 0x000fea0003800000 */
[----:B------:R-:W-:Y:S01]  /*f560*/  ISETP.NE.AND P0, PT, R10, RZ, PT ;  /* 0x000000ff0a00720c */ /* 0x000fe20003f05270 */
[----:B--2---:R-:W-:-:S04]  /*f570*/  IMAD.MOV.U32 R3, RZ, RZ, 0x2000 ;  /* 0x00002000ff037424 */ /* 0x004fc800078e00ff */
[----:B------:R3:W-:Y:S08]  /*f580*/  SYNCS.ARRIVE.TRANS64 RZ, [UR38+0x28c38], R3 ;  /* 0x028c3803ffff79a7 */ /* 0x0007f00008000026 */
[----:B---3--:R-:W-:Y:S05]  /*f590*/  @!P0 BRA `(.L_x_4139) ;  /* 0x0000000000048947 */ /* 0x008fea0003800000 */
[----:B------:R-:W-:Y:S01]  /*f5a0*/  BPT.TRAP 0x1 ;  /* 0x000000040000795c */ /* 0x000fe20000300000 */
.L_x_4139:
[----:B------:R-:W-:Y:S05]  /*f5b0*/  BSYNC B1 ;  /* 0x0000000000017941 */ /* 0x000fea0003800000 */
.L_x_4138:
[----:B------:R-:W-:Y:S01]  /*f5c0*/  MOV R4, RZ ;  /* 0x000000ff00047202 */ /* 0x000fe20000000f00 */
[----:B------:R-:W-:Y:S01]  /*f5d0*/  ULDC.64 UR4, c[0x0][0x198] ;  /* 0x0000660000047ab9 */ /* 0x000fe20000000a00 */
[----:B------:R-:W-:Y:S01]  /*f5e0*/  PLOP3.LUT P0, PT, PT, PT, PT, 0x80, 0x0 ;  /* 0x000000000000781c */ /* 0x000fe20003f0f070 */
[----:B------:R-:W-:Y:S01]  /*f5f0*/  UIADD3 UR4, UP0, UR4, 0x370, URZ ;  /* 0x0000037004047890 */ /* 0x000fe2000ff1e03f */
[----:B------:R-:W-:Y:S01]  /*f600*/  R2UR UR10, R4 ;  /* 0x00000000040a72ca */ /* 0x000fe200000e0000 */
[----:B------:R-:W-:Y:S01]  /*f610*/  IMAD.SHL.U32 R7, R7, 0x40, RZ ;  /* 0x0000004007077824 */ /* 0x000fe200078e00ff */
[----:B------:R-:W-:Y:S02]  /*f620*/  UIADD3 UR8, UR38, 0x24400, URZ ;  /* 0x0002440026087890 */ /* 0x000fe4000fffe03f */
[----:B------:R-:W-:Y:S02]  /*f630*/  UIADD3 UR9, UR38, 0x28c38, URZ ;  /* 0x00028c3826097890 */ /* 0x000fe4000fffe03f */
[----:B------:R-:W-:Y:S01]  /*f640*/  UIADD3.X UR5, URZ, UR5, URZ, UP0, !UPT ;  /* 0x000000053f057290 */ /* 0x000fe200087fe43f */
[----:B------:R-:W-:Y:S01]  /*f650*/  UMOV UR6, 0x0 ;  /* 0x0000000000067882 */ /* 0x000fe20000000000 */
[----:B------:R-:W-:-:S10]  /*f660*/  UMOV UR7, 0x14f00000 ;  /* 0x14f0000000077882 */ /* 0x000fd40000000000 */
.L_x_4140:
        /* <DEDUP_REMOVED lines=11> */
.L_x_4186:
[----:B------:R-:W-:Y:S05]  /*f720*/  BSYNC B1 ;  /* 0x0000000000017941 */ /* 0x000fea0003800000 */
.L_x_4141:
[----:B------:R-:W-:Y:S01]  /*f730*/  BSSY B1, `(.L_x_4143) ;  /* 0x0000009000017945 */ /* 0x000fe20003800000 */
[----:B--2---:R-:W-:Y:S02]  /*f740*/  IMAD.MOV.U32 R2, RZ, RZ, 0x0 ;  /* 0x00000000ff027424 */ /* 0x004fe400078e00ff */
[----:B------:R-:W-:Y:S01]  /*f750*/  IMAD.MOV.U32 R3, RZ, RZ, 0x14f00000 ;  /* 0x14f00000ff037424 */ /* 0x000fe200078e00ff */
[----:B------:R-:W-:Y:S06]  /*f760*/  @P1 BRA `(.L_x_4144) ;  /* 0x0000000000141947 */ /* 0x000fec0003800000 */
[----:B------:R-:W-:Y:S02]  /*f770*/  ISETP.NE.AND P0, PT, R10, RZ, PT ;  /* 0x000000ff0a00720c */ /* 0x000fe40003f05270 */
[----:B------:R-:W-:-:S04]  /*f780*/  MOV R5, 0x10000 ;  /* 0x0001000000057802 */ /* 0x000fc80000000f00 */
[----:B------:R2:W-:Y:S07]  /*f790*/  SYNCS.ARRIVE.TRANS64 RZ, [UR38+0x28c58], R5 ;  /* 0x028c5805ffff79a7 */ /* 0x0005ee0008000026 */
[----:B------:R-:W-:Y:S05]  /*f7a0*/  @!P0 BRA `(.L_x_4144) ;  /* 0x0000000000048947 */ /* 0x000fea0003800000 */
[----:B------:R-:W-:Y:S01]  /*f7b0*/  BPT.TRAP 0x1 ;  /* 0x000000040000795c */ /* 0x000fe20000300000 */
.L_x_4144:
[----:B------:R-:W-:Y:S05]  /*f7c0*/  BSYNC B1 ;  /* 0x0000000000017941 */ /* 0x000fea0003800000 */
.L_x_4143:
        /* <DEDUP_REMOVED lines=9> */
.L_x_4145:
        /* <DEDUP_REMOVED lines=8> */
[----:B------:R-:W-:Y:S01]  /*f8e0*/  R2UR UR6, R2 ;  /* 0x00000000020672ca */ /* 0x000fe200000e0000 */
[----:B------:R-:W-:Y:S01]  /*f8f0*/  UIADD3 UR8, UR38, 0x12400, URZ ;  /* 0x0001240026087890 */ /* 0x000fe2000fffe03f */
[----:B------:R-:W-:Y:S01]  /*f900*/  R2UR UR7, R3 ;  /* 0x00000000030772ca */ /* 0x000fe200000e0000 */
[----:B------:R-:W-:Y:S01]  /*f910*/  UMOV UR10, 0x40 ;  /* 0x00000040000a7882 */ /* 0x000fe20000000000 */
[----:B------:R-:W-:-:S13]  /*f920*/  PLOP3.LUT P0, PT, PT, PT, PT, 0x80, 0x0 ;  /* 0x000000000000781c */ /* 0x000fda0003f0f070 */
.L_x_4146:
        /* <DEDUP_REMOVED lines=13> */
.L_x_4147:
        /* <DEDUP_REMOVED lines=13> */
.L_x_4148:
        /* <DEDUP_REMOVED lines=13> */
.L_x_4149:
        /* <DEDUP_REMOVED lines=13> */
.L_x_4150:
        /* <DEDUP_REMOVED lines=13> */
.L_x_4151:
        /* <DEDUP_REMOVED lines=13> */
.L_x_4152:
        /* <DEDUP_REMOVED lines=8> */
.L_x_4134:
[----:B------:R-:W-:Y:S05]  /*fe90*/  BSYNC B0 ;  /* 0x0000000000007941 */ /* 0x000fea0003800000 */
.L_x_4133:
[----:B------:R-:W-:Y:S01]  /*fea0*/  LOP3.LUT R0, R0, 0x1, RZ, 0x3c, !PT ;  /* 0x0000000100007812 */ /* 0x000fe200078e3cff */
[----:B------:R-:W-:Y:S02]  /*feb0*/  IMAD.MOV.U32 R6, RZ, RZ, RZ ;  /* 0x000000ffff067224 */ /* 0x000fe400078e00ff */
[----:B------:R-:W-:-:S07]  /*fec0*/  IMAD.MOV.U32 R9, RZ, RZ, RZ ;  /* 0x000000ffff097224 */ /* 0x000fce00078e00ff */
.L_x_4064:
[----:B------:R-:W3:Y:S01]  /*fed0*/  S2R R3, SR_CgaCtaId ;  /* 0x0000000000037919 */ /* 0x000ee20000008800 */
[----:B------:R-:W-:Y:S02]  /*fee0*/  MOV R2, 0x400 ;  /* 0x0000040000027802 */ /* 0x000fe40000000f00 */
[----:B------:R-:W-:Y:S02]  /*fef0*/  SHF.L.U32 R9, R9, 0x1f, RZ ;  /* 0x0000001f09097819 */ /* 0x000fe400000006ff */
[----:B---3--:R-:W-:-:S04]  /*ff00*/  LEA R2, R3, R2, 0x18 ;  /* 0x0000000203027211 */ /* 0x008fc800078ec0ff */
[----:B------:R-:W3:Y:S02]  /*ff10*/  SYNCS.PHASECHK.TRANS64.TRYWAIT P0, [R2+URZ+0x28c20], R9 ;  /* 0x028c2009020075a7 */ /* 0x000ee4000800017f */
[----:B---3--:R-:W-:Y:S05]  /*ff20*/  @!P0 BRA `(.L_x_4153) ;  /* 0x0000000c00c08947 */ /* 0x008fea0003800000 */
.L_x_4187:
[----:B------:R-:W-:-:S03]  /*ff30*/  UMOV UR4, 0xffffffff ;  /* 0xffffffff00047882 */ /* 0x000fc60000000000 */
[----:B------:R-:W-:Y:S05]  /*ff40*/  BRA.DIV UR4, `(.L_x_4154) ;  /* 0x0000000e04cc7947 */ /* 0x000fea000b800000 */
[----:B------:R-:W4:Y:S02]  /*ff50*/  S2R R3, SR_TID.X ;  /* 0x0000000000037919 */ /* 0x000f240000002100 */
[----:B----4-:R-:W-:-:S04]  /*ff60*/  SHF.R.U32.HI R3, RZ, 0x5, R3 ;  /* 0x00000005ff037819 */ /* 0x010fc80000011603 */
[----:B------:R-:W-:-:S05]  /*ff70*/  LOP3.LUT R3, R3, 0x3, RZ, 0xc0, !PT ;  /* 0x0000000303037812 */ /* 0x000fca00078ec0ff */
[----:B------:R4:W0:Y:S02]  /*ff80*/  SHFL.IDX PT, R14, R3, RZ, 0x1f ;  /* 0x00001fff030e7589 */ /* 0x00082400000e0000 */
.L_x_4190:
[----:B0-----:R-:W-:-:S13]  /*ff90*/  ISETP.NE.AND P0, PT, R14, RZ, PT ;  /* 0x000000ff0e00720c */ /* 0x001fda0003f05270 */
[----:B------:R-:W-:Y:S05]  /*ffa0*/  @P0 BRA `(.L_x_4015) ;  /* 0x0000000000880947 */ /* 0x000fea0003800000 */
[----:B------:R-:W-:-:S03]  /*ffb0*/  UMOV UR4, 0xffffffff ;  /* 0xffffffff00047882 */ /* 0x000fc60000000000 */
[----:B------:R-:W-:Y:S05]  /*ffc0*/  BRA.DIV UR4, `(.L_x_4155) ;  /* 0x0000000e04e07947 */ /* 0x000fea000b800000 */
[----:B------:R-:W-:-:S13]  /*ffd0*/  ELECT P6, URZ, PT ;  /* 0x00000000003f782f */ /* 0x000fda00038c0000 */
.L_x_4193:
[----:B------:R-:W-:Y:S05]  /*ffe0*/  @!P6 BRA `(.L_x_4015) ;  /* 0x000000000078e947 */ /* 0x000fea0003800000 */
[----:B------:R-:W-:-:S06]  /*fff0*/  ULOP3.LUT UR4, UR42, 0x2, URZ, 0xfc, !UPT ;  /* 0x000000022a047892 */ /* 0x000fcc000f8efc3f */
[----:B----4-:R-:W-:-:S05]  /*10000*/  IMAD.U32 R3, RZ, RZ, UR4 ;  /* 0x00000004ff037e24 */ /* 0x010fca000f8e00ff */
[----:B------:R-:W-:-:S13]  /*10010*/  ISETP.NE.AND P2, PT, R3, 0x3, PT ;  /* 0x000000030300780c */ /* 0x000fda0003f45270 */
[----:B------:R-:W-:Y:S05]  /*10020*/  @!P2 BRA `(.L_x_4156) ;  /* 0x000000000004a947 */ /* 0x000fea0003800000 */
[----:B------:R-:W-:Y:S01]  /*10030*/  BPT.TRAP 0x1 ;  /* 0x000000040000795c */ /* 0x000fe20000300000 */
.L_x_4156:
[----:B------:R-:W-:Y:S01]  /*10040*/  IADD3 R8, R2, 0x28c40, RZ ;  /* 0x00028c4002087810 */ /* 0x000fe20007ffe0ff */
[----:B------:R-:W-:Y:S01]  /*10050*/  VIADD R3, R6, 0x1 ;  /* 0x0000000106037836 */ /* 0x000fe20000000000 */
[----:B------:R-:W-:-:S03]  /*10060*/  SHF.L.U32 R4, R0, 0x1f, RZ ;  /* 0x0000001f00047819 */ /* 0x000fc600000006ff */
[----:B------:R-:W-:Y:S01]  /*10070*/  IMAD R7, R6, 0x8, R8 ;  /* 0x0000000806077824 */ /* 0x000fe200078e0208 */
[----:B------:R-:W-:-:S03]  /*10080*/  ISETP.NE.AND P1, PT, R3, 0x2, PT ;  /* 0x000000020300780c */ /* 0x000fc60003f25270 */
[----:B------:R-:W0:Y:S01]  /*10090*/  SYNCS.PHASECHK.TRANS64.TRYWAIT P0, [R7+URZ], R4 ;  /* 0x00000004070075a7 */ /* 0x000e22000800017f */
[----:B--2---:R-:W-:Y:S02]  /*100a0*/  SEL R5, RZ, 0x1, P1 ;  /* 0x00000001ff057807 */ /* 0x004fe40000800000 */
[----:B------:R-:W-:Y:S02]  /*100b0*/  SEL R3, R3, RZ, P1 ;  /* 0x000000ff03037207 */ /* 0x000fe40000800000 */
[----:B------:R-:W-:-:S03]  /*100c0*/  LOP3.LUT R0, R0, R5, RZ, 0x3c, !PT ;  /* 0x0000000500007212 */ /* 0x000fc600078e3cff */
[----:B------:R-:W-:Y:S01]  /*100d0*/  IMAD R5, R3, 0x8, R8 ;  /* 0x0000000803057824 */ /* 0x000fe200078e0208 */
[----:B------:R-:W-:Y:S01]  /*100e0*/  SHF.L.U32 R0, R0, 0x1f, RZ ;  /* 0x0000001f00007819 */ /* 0x000fe200000006ff */
[----:B0-----:R-:W-:Y:S06]  /*100f0*/  @!P0 BRA `(.L_x_4157) ;  /* 0x0000000c00b48947 */ /* 0x001fec0003800000 */
.L_x_4194:
[----:B------:R-:W2:Y:S02]  /*10100*/  SYNCS.PHASECHK.TRANS64.TRYWAIT P0, [R5+URZ], R0 ;  /* 0x00000000050075a7 */ /* 0x000ea4000800017f */
[----:B--2---:R-:W-:Y:S05]  /*10110*/  @!P0 BRA `(.L_x_4158) ;  /* 0x0000000c00c08947 */ /* 0x004fea0003800000 */
.L_x_4195:
[----:B------:R-:W-:Y:S05]  /*10120*/  @!P2 BRA `(.L_x_4159) ;  /* 0x000000000004a947 */ /* 0x000fea0003800000 */
[----:B------:R-:W-:Y:S01]  /*10130*/  BPT.TRAP 0x1 ;  /* 0x000000040000795c */ /* 0x000fe20000300000 */
.L_x_4159:
[----:B---3--:R-:W-:-:S05]  /*10140*/  IADD3 R2, R2, 0x28c60, RZ ;  /* 0x00028c6002027810 */ /* 0x008fca0007ffe0ff */
[----:B--2---:R-:W-:-:S04]  /*10150*/  IMAD R5, R6, 0x8, R2 ;  /* 0x0000000806057824 */ /* 0x004fc800078e0202 */
[----:B------:R-:W2:Y:S02]  /*10160*/  SYNCS.PHASECHK.TRANS64.TRYWAIT P0, [R5+URZ], R4 ;  /* 0x00000004050075a7 */ /* 0x000ea4000800017f */
[----:B--2---:R-:W-:Y:S05]  /*10170*/  @!P0 BRA `(.L_x_4160) ;  /* 0x0000000c00bc8947 */ /* 0x004fea0003800000 */
.L_x_4196:
[----:B------:R-:W-:-:S07]  /*10180*/  IMAD R3, R3, 0x8, R2 ;  /* 0x0000000803037824 */ /* 0x000fce00078e0202 */
.L_x_4161:
[----:B---3--:R3:W4:Y:S02]  /*10190*/  SYNCS.PHASECHK.TRANS64.TRYWAIT P0, [R3+URZ], R0 ;  /* 0x00000000030075a7 */ /* 0x008724000800017f */
[----:B----4-:R-:W-:Y:S05]  /*101a0*/  @!P0 NANOSLEEP.SYNCS 0x989680 ;  /* 0x009896800000895d */ /* 0x010fea0003900000 */
[----:B------:R-:W4:Y:S02]  /*101b0*/  @!P0 SYNCS.PHASECHK.TRANS64 P0, [R3+URZ], R0 ;  /* 0x00000000030085a7 */ /* 0x000f24000800007f */
[----:B----4-:R-:W-:Y:S05]  /*101c0*/  @!P0 BRA `(.L_x_4161) ;  /* 0xfffffffc00f08947 */ /* 0x010fea000383ffff */
.L_x_4015:
[----:B------:R-:W-:Y:S05]  /*101d0*/  BSYNC B6 ;  /* 0x0000000000067941 */ /* 0x000fea0003800000 */
.L_x_4012:
[----:B------:R-:W-:Y:S05]  /*101e0*/  EXIT ;  /* 0x000000000000794d */ /* 0x000fea0003800000 */
.L_x_4020:
[----:B0-----:R-:W-:-:S04]  /*101f0*/  IMAD.U32 R5, RZ, RZ, UR5 ;  /* 0x00000005ff057e24 */ /* 0x001fc8000f8e00ff */
[----:B------:R0:W1:Y:S03]  /*10200*/  SYNCS.PHASECHK.TRANS64.TRYWAIT P1, [R5+URZ+0x28c50], R2 ;  /* 0x028c5002050075a7 */ /* 0x000066000802017f */
[----:B-1----:R-:W-:Y:S05]  /*10210*/  @!P1 NANOSLEEP.SYNCS 0x989680 ;  /* 0x009896800000995d */ /* 0x002fea0003900000 */
[----:B------:R-:W1:Y:S02]  /*10220*/  @!P1 SYNCS.PHASECHK.TRANS64 P1, [R5+URZ+0x28c50], R2 ;  /* 0x028c5002050095a7 */ /* 0x000e64000802007f */
[----:B-1----:R-:W-:Y:S05]  /*10230*/  @!P1 BRA `(.L_x_4020) ;  /* 0xfffffffc00ec9947 */ /* 0x002fea000383ffff */
[----:B------:R-:W-:Y:S05]  /*10240*/  BRA `(.L_x_4162) ;  /* 0xffffff1000d47947 */ /* 0x000fea000383ffff */
.L_x_4025:
[----:B-1----:R-:W-:-:S04]  /*10250*/  MOV R5, UR7 ;  /* 0x0000000700057c02 */ /* 0x002fc80008000f00 */
[----:B------:R1:W2:Y:S03]  /*10260*/  SYNCS.PHASECHK.TRANS64.TRYWAIT P1, [R5+URZ+0x28c50], R2 ;  /* 0x028c5002050075a7 */ /* 0x0002a6000802017f */
[----:B--2---:R-:W-:Y:S05]  /*10270*/  @!P1 NANOSLEEP.SYNCS 0x989680 ;  /* 0x009896800000995d */ /* 0x004fea0003900000 */
[----:B------:R-:W2:Y:S02]  /*10280*/  @!P1 SYNCS.PHASECHK.TRANS64 P1, [R5+URZ+0x28c50], R2 ;  /* 0x028c5002050095a7 */ /* 0x000ea4000802007f */
[----:B--2---:R-:W-:Y:S05]  /*10290*/  @!P1 BRA `(.L_x_4025) ;  /* 0xfffffffc00ec9947 */ /* 0x004fea000383ffff */
[----:B------:R-:W-:Y:S05]  /*102a0*/  BRA `(.L_x_4024) ;  /* 0xffffff1c00dc7947 */ /* 0x000fea000383ffff */
.L_x_4029:
[----:B0-----:R-:W-:-:S04]  /*102b0*/  IMAD.U32 R6, RZ, RZ, UR39 ;  /* 0x00000027ff067e24 */ /* 0x001fc8000f8e00ff */
[----:B------:R0:W1:Y:S03]  /*102c0*/  SYNCS.PHASECHK.TRANS64.TRYWAIT P0, [R6+URZ+0x28c00], R13 ;  /* 0x028c000d060075a7 */ /* 0x000066000800017f */
[----:B-1----:R-:W-:Y:S05]  /*102d0*/  @!P0 NANOSLEEP.SYNCS 0x989680 ;  /* 0x009896800000895d */ /* 0x002fea0003900000 */
[----:B------:R-:W1:Y:S02]  /*102e0*/  @!P0 SYNCS.PHASECHK.TRANS64 P0, [R6+URZ+0x28c00], R13 ;  /* 0x028c000d060085a7 */ /* 0x000e64000800007f */
[----:B-1----:R-:W-:Y:S05]  /*102f0*/  @!P0 BRA `(.L_x_4029) ;  /* 0xfffffffc00ec8947 */ /* 0x002fea000383ffff */
[----:B------:R-:W-:Y:S05]  /*10300*/  BRA `(.L_x_4163) ;  /* 0xffffff3400307947 */ /* 0x000fea000383ffff */
.L_x_4033:
[----:B-1----:R-:W-:-:S04]  /*10310*/  IMAD.U32 R0, RZ, RZ, UR39 ;  /* 0x00000027ff007e24 */ /* 0x002fc8000f8e00ff */
[----:B------:R1:W2:Y:S03]  /*10320*/  SYNCS.PHASECHK.TRANS64.TRYWAIT P2, [R0+URZ+0x28c30], R13 ;  /* 0x028c300d000075a7 */ /* 0x0002a6000804017f */
[----:B--2---:R-:W-:Y:S05]  /*10330*/  @!P2 NANOSLEEP.SYNCS 0x989680 ;  /* 0x009896800000a95d */ /* 0x004fea0003900000 */
[----:B------:R-:W2:Y:S02]  /*10340*/  @!P2 SYNCS.PHASECHK.TRANS64 P2, [R0+URZ+0x28c30], R13 ;  /* 0x028c300d0000a5a7 */ /* 0x000ea4000804007f */
[----:B--2---:R-:W-:Y:S05]  /*10350*/  @!P2 BRA `(.L_x_4033) ;  /* 0xfffffffc00eca947 */ /* 0x004fea000383ffff */
[----:B------:R-:W-:Y:S05]  /*10360*/  BRA `(.L_x_4032) ;  /* 0xffffff34007c7947 */ /* 0x000fea000383ffff */
.L_x_4037:
[----:B---3--:R3:W4:Y:S02]  /*10370*/  SYNCS.PHASECHK.TRANS64.TRYWAIT P3, [R14+URZ+0x28c50], R13 ;  /* 0x028c500d0e0075a7 */ /* 0x008724000806017f */
[----:B----4-:R-:W-:Y:S05]  /*10380*/  @!P3 NANOSLEEP.SYNCS 0x989680 ;  /* 0x009896800000b95d */ /* 0x010fea0003900000 */
[----:B------:R-:W4:Y:S02]  /*10390*/  @!P3 SYNCS.PHASECHK.TRANS64 P3, [R14+URZ+0x28c50], R13 ;  /* 0x028c500d0e00b5a7 */ /* 0x000f24000806007f */
[----:B----4-:R-:W-:Y:S05]  /*103a0*/  @!P3 BRA `(.L_x_4037) ;  /* 0xfffffffc00f0b947 */ /* 0x010fea000383ffff */
[----:B------:R-:W-:Y:S05]  /*103b0*/  BRA `(.L_x_4036) ;  /* 0xffffff4800a07947 */ /* 0x000fea000383ffff */
.L_x_4042:
[----:B-1----:R-:W-:-:S04]  /*103c0*/  IMAD.U32 R0, RZ, RZ, UR27 ;  /* 0x0000001bff007e24 */ /* 0x002fc8000f8e00ff */
[----:B------:R1:W3:Y:S03]  /*103d0*/  SYNCS.PHASECHK.TRANS64.TRYWAIT P3, [R0+URZ+0x28c30], R13 ;  /* 0x028c300d000075a7 */ /* 0x0002e6000806017f */
[----:B---3--:R-:W-:Y:S05]  /*103e0*/  @!P3 NANOSLEEP.SYNCS 0x989680 ;  /* 0x009896800000b95d */ /* 0x008fea0003900000 */
[----:B------:R-:W3:Y:S02]  /*103f0*/  @!P3 SYNCS.PHASECHK.TRANS64 P3, [R0+URZ+0x28c30], R13 ;  /* 0x028c300d0000b5a7 */ /* 0x000ee4000806007f */
[----:B---3--:R-:W-:Y:S05]  /*10400*/  @!P3 BRA `(.L_x_4042) ;  /* 0xfffffffc00ecb947 */ /* 0x008fea000383ffff */
[----:B------:R-:W-:Y:S05]  /*10410*/  BRA `(.L_x_4041) ;  /* 0xffffff4c00c47947 */ /* 0x000fea000383ffff */
.L_x_4046:
[----:B---3--:R3:W4:Y:S02]  /*10420*/  SYNCS.PHASECHK.TRANS64.TRYWAIT P3, [R168+URZ+0x28c50], R13 ;  /* 0x028c500da80075a7 */ /* 0x008724000806017f */
[----:B----4-:R-:W-:Y:S05]  /*10430*/  @!P3 NANOSLEEP.SYNCS 0x989680 ;  /* 0x009896800000b95d */ /* 0x010fea0003900000 */
[----:B------:R-:W4:Y:S02]  /*10440*/  @!P3 SYNCS.PHASECHK.TRANS64 P3, [R168+URZ+0x28c50], R13 ;  /* 0x028c500da800b5a7 */ /* 0x000f24000806007f */
[----:B----4-:R-:W-:Y:S05]  /*10450*/  @!P3 BRA `(.L_x_4046) ;  /* 0xfffffffc00f0b947 */ /* 0x010fea000383ffff */
[----:B------:R-:W-:Y:S05]  /*10460*/  BRA `(.L_x_4045) ;  /* 0xffffff6800307947 */ /* 0x000fea000383ffff */
.L_x_4052:
[----:B-1----:R-:W-:-:S04]  /*10470*/  MOV R0, UR25 ;  /* 0x0000001900007c02 */ /* 0x002fc80008000f00 */
[----:B------:R1:W0:Y:S03]  /*10480*/  SYNCS.PHASECHK.TRANS64.TRYWAIT P2, [R0+URZ+0x28c30], R11 ;  /* 0x028c300b000075a7 */ /* 0x000226000804017f */
[----:B0-----:R-:W-:Y:S05]  /*10490*/  @!P2 NANOSLEEP.SYNCS 0x989680 ;  /* 0x009896800000a95d */ /* 0x001fea0003900000 */
[----:B------:R-:W0:Y:S02]  /*104a0*/  @!P2 SYNCS.PHASECHK.TRANS64 P2, [R0+URZ+0x28c30], R11 ;  /* 0x028c300b0000a5a7 */ /* 0x000e24000804007f */
[----:B0-----:R-:W-:Y:S05]  /*104b0*/  @!P2 BRA `(.L_x_4052) ;  /* 0xfffffffc00eca947 */ /* 0x001fea000383ffff */
[----:B------:R-:W-:Y:S05]  /*104c0*/  BRA `(.L_x_4051) ;  /* 0xffffff6c00207947 */ /* 0x000fea000383ffff */
.L_x_4056:
[----:B--2---:R2:W4:Y:S02]  /*104d0*/  SYNCS.PHASECHK.TRANS64.TRYWAIT P2, [R180+URZ+0x28c50], R11 ;  /* 0x028c500bb40075a7 */ /* 0x004524000804017f */
[----:B----4-:R-:W-:Y:S05]  /*104e0*/  @!P2 NANOSLEEP.SYNCS 0x989680 ;  /* 0x009896800000a95d */ /* 0x010fea0003900000 */
[----:B------:R-:W4:Y:S02]  /*104f0*/  @!P2 SYNCS.PHASECHK.TRANS64 P2, [R180+URZ+0x28c50], R11 ;  /* 0x028c500bb400a5a7 */ /* 0x000f24000804007f */
[----:B----4-:R-:W-:Y:S05]  /*10500*/  @!P2 BRA `(.L_x_4056) ;  /* 0xfffffffc00f0a947 */ /* 0x010fea000383ffff */
[----:B------:R-:W-:Y:S05]  /*10510*/  BRA `(.L_x_4055) ;  /* 0xffffff8000387947 */ /* 0x000fea000383ffff */
.L_x_4069:
[----:B------:R-:W-:Y:S01]  /*10520*/  IMAD.MOV.U32 R13, RZ, RZ, R19 ;  /* 0x000000ffff0d7224 */ /* 0x000fe200078e0013 */
[----:B------:R-:W-:Y:S01]  /*10530*/  MOV R15, 0xffffffff ;  /* 0xffffffff000f7802 */ /* 0x000fe20000000f00 */
[----:B------:R-:W-:Y:S02]  /*10540*/  IMAD.MOV.U32 R12, RZ, RZ, RZ ;  /* 0x000000ffff0c7224 */ /* 0x000fe400078e00ff */
[----:B------:R-:W-:-:S07]  /*10550*/  IMAD.MOV.U32 R11, RZ, RZ, 0x1f ;  /* 0x0000001fff0b7424 */ /* 0x000fce00078e00ff */
[----:B------:R-:W-:Y:S05]  /*10560*/  WARPSYNC.COLLECTIVE R15, `(.L_x_4164) ;  /* 0x000000000f087348 */ /* 0x000fea0003c00000 */
[----:B------:R0:W1:Y:S02]  /*10570*/  SHFL.IDX P6, R14, R13, R12, R11 ;  /* 0x0000000c0d0e7389 */ /* 0x00006400000c000b */
[----:B01----:R-:W-:Y:S01]  /*10580*/  ENDCOLLECTIVE ;  /* 0x000000000000791b */ /* 0x003fe20003800000 */
.L_x_4164:
[----:B------:R-:W-:Y:S05]  /*10590*/  BRA `(.L_x_4165) ;  /* 0xffffffc000207947 */ /* 0x000fea000383ffff */
.L_x_4071:
[----:B------:R-:W-:Y:S01]  /*105a0*/  BSSY B0, `(.L_x_4166) ;  /* 0x0000006000007945 */ /* 0x000fe20003800000 */
[----:B------:R-:W-:-:S07]  /*105b0*/  IMAD.MOV.U32 R15, RZ, RZ, -0x1 ;  /* 0xffffffffff0f7424 */ /* 0x000fce00078e00ff */
[----:B------:R-:W-:Y:S05]  /*105c0*/  WARPSYNC.COLLECTIVE R15, `(.L_x_4167) ;  /* 0x000000000f0c7348 */ /* 0x000fea0003c00000 */
[----:B------:R-:W-:Y:S02]  /*105d0*/  ELECT P6, UR62, PT ;  /* 0x00000000003e782f */ /* 0x000fe400038c0000 */
[----:B------:R-:W-:Y:S01]  /*105e0*/  MOV R14, UR62 ;  /* 0x0000003e000e7c02 */ /* 0x000fe20008000f00 */
[----:B------:R-:W-:Y:S10]  /*105f0*/  ENDCOLLECTIVE ;  /* 0x000000000000791b */ /* 0x000ff40003800000 */
.L_x_4167:
[----:B------:R-:W-:Y:S05]  /*10600*/  BSYNC B0 ;  /* 0x0000000000007941 */ /* 0x000fea0003800000 */
.L_x_4166:
[----:B------:R-:W-:Y:S05]  /*10610*/  BRA `(.L_x_4168) ;  /* 0xffffffc000207947 */ /* 0x000fea000383ffff */
.L_x_4073:
[----:B0-----:R-:W-:-:S04]  /*10620*/  IMAD.U32 R3, RZ, RZ, UR38 ;  /* 0x00000026ff037e24 */ /* 0x001fc8000f8e00ff */
[----:B------:R0:W1:Y:S03]  /*10630*/  SYNCS.PHASECHK.TRANS64.TRYWAIT P0, [R3+URZ+0x28c40], R0 ;  /* 0x028c4000030075a7 */ /* 0x000066000800017f */
[----:B-1----:R-:W-:Y:S05]  /*10640*/  @!P0 NANOSLEEP.SYNCS 0x989680 ;  /* 0x009896800000895d */ /* 0x002fea0003900000 */
[----:B------:R-:W1:Y:S02]  /*10650*/  @!P0 SYNCS.PHASECHK.TRANS64 P0, [R3+URZ+0x28c40], R0 ;  /* 0x028c4000030085a7 */ /* 0x000e64000800007f */
[----:B-1----:R-:W-:Y:S05]  /*10660*/  @!P0 BRA `(.L_x_4073) ;  /* 0xfffffffc00ec8947 */ /* 0x002fea000383ffff */
[----:B------:R-:W-:Y:S05]  /*10670*/  BRA `(.L_x_4169) ;  /* 0xffffffc000807947 */ /* 0x000fea000383ffff */
.L_x_4076:
[----:B------:R-:W-:Y:S01]  /*10680*/  MOV R13, R6 ;  /* 0x00000006000d7202 */ /* 0x000fe20000000f00 */
[----:B------:R-:W-:Y:S02]  /*10690*/  IMAD.MOV.U32 R12, RZ, RZ, RZ ;  /* 0x000000ffff0c7224 */ /* 0x000fe400078e00ff */
[----:B------:R-:W-:Y:S02]  /*106a0*/  IMAD.MOV.U32 R11, RZ, RZ, 0x181f ;  /* 0x0000181fff0b7424 */ /* 0x000fe400078e00ff */
[----:B------:R-:W-:Y:S02]  /*106b0*/  IMAD.MOV.U32 R15, RZ, RZ, -0x1 ;  /* 0xffffffffff0f7424 */ /* 0x000fe400078e00ff */
[----:B------:R-:W-:-:S07]  /*106c0*/  IMAD R7, R10, 0x40, R7 ;  /* 0x000000400a077824 */ /* 0x000fce00078e0207 */
[----:B------:R-:W-:Y:S05]  /*106d0*/  WARPSYNC.COLLECTIVE R15, `(.L_x_4170) ;  /* 0x000000000f087348 */ /* 0x000fea0003c00000 */
[----:B------:R0:W1:Y:S02]  /*106e0*/  SHFL.IDX P6, R14, R13, R12, R11 ;  /* 0x0000000c0d0e7389 */ /* 0x00006400000c000b */
[----:B01----:R-:W-:Y:S01]  /*106f0*/  ENDCOLLECTIVE ;  /* 0x000000000000791b */ /* 0x003fe20003800000 */
.L_x_4170:
[----:B------:R-:W-:Y:S01]  /*10700*/  IADD3 R21, R7, 0x10, RZ ;  /* 0x0000001007157810 */ /* 0x000fe20007ffe0ff */
[----:B------:R-:W-:Y:S01]  /*10710*/  IMAD.MOV.U32 R13, RZ, RZ, R0 ;  /* 0x000000ffff0d7224 */ /* 0x000fe200078e0000 */
[----:B------:R-:W-:-:S07]  /*10720*/  MOV R2, R14 ;  /* 0x0000000e00027202 */ /* 0x000fce0000000f00 */
[----:B------:R-:W-:Y:S05]  /*10730*/  WARPSYNC.COLLECTIVE R15, `(.L_x_4171) ;  /* 0x000000000f087348 */ /* 0x000fea0003c00000 */
[----:B------:R0:W1:Y:S02]  /*10740*/  SHFL.IDX P6, R14, R13, R12, R11 ;  /* 0x0000000c0d0e7389 */ /* 0x00006400000c000b */
[----:B01----:R-:W-:Y:S01]  /*10750*/  ENDCOLLECTIVE ;  /* 0x000000000000791b */ /* 0x003fe20003800000 */
.L_x_4171:
[----:B------:R-:W-:Y:S02]  /*10760*/  ULDC UR4, c[0x0][0x288] ;  /* 0x0000a20000047ab9 */ /* 0x000fe40000000800 */
[----:B------:R-:W-:-:S05]  /*10770*/  IMAD R4, R4, UR4, RZ ;  /* 0x0000000404047c24 */ /* 0x000fca000f8e02ff */
[----:B------:R-:W-:Y:S01]  /*10780*/  ISETP.GE.AND P1, PT, R7, R4, PT ;  /* 0x000000040700720c */ /* 0x000fe20003f26270 */
[----:B------:R-:W-:Y:S02]  /*10790*/  IMAD.MOV.U32 R13, RZ, RZ, R6 ;  /* 0x000000ffff0d7224 */ /* 0x000fe400078e0006 */
[----:B------:R-:W-:-:S10]  /*107a0*/  IMAD.MOV.U32 R12, RZ, RZ, 0x1 ;  /* 0x00000001ff0c7424 */ /* 0x000fd400078e00ff */
[----:B------:R-:W-:Y:S02]  /*107b0*/  @!P1 LEA R9, R5, UR38, 0x1 ;  /* 0x0000002605099c11 */ /* 0x000fe4000f8e08ff */
[----:B------:R-:W-:-:S05]  /*107c0*/  @!P1 LEA R14, P2, R8, R14, 0x1 ;  /* 0x0000000e080e9211 */ /* 0x000fca00078408ff */
[----:B------:R-:W-:Y:S02]  /*107d0*/  @!P1 IMAD.X R3, RZ, RZ, R2, P2 ;  /* 0x000000ffff039224 */ /* 0x000fe400010e0602 */
[----:B------:R-:W-:-:S07]  /*107e0*/  @!P1 IMAD.MOV.U32 R2, RZ, RZ, R14 ;  /* 0x000000ffff029224 */ /* 0x000fce00078e000e */
[----:B------:R-:W-:Y:S05]  /*107f0*/  WARPSYNC.COLLECTIVE R15, `(.L_x_4172) ;  /* 0x000000000f087348 */ /* 0x000fea0003c00000 */
[----:B------:R0:W1:Y:S02]  /*10800*/  SHFL.IDX P6, R14, R13, R12, R11 ;  /* 0x0000000c0d0e7389 */ /* 0x00006400000c000b */
[----:B01----:R-:W-:Y:S01]  /*10810*/  ENDCOLLECTIVE ;  /* 0x000000000000791b */ /* 0x003fe20003800000 */
.L_x_4172:
[----:B------:R-:W-:Y:S01]  /*10820*/  @!PT LDS RZ, [RZ] ;  /* 0x00000000fffff984 */ /* 0x000fe20000000800 */
[----:B------:R-:W-:Y:S01]  /*10830*/  @!PT LDS RZ, [RZ] ;  /* 0x00000000fffff984 */ /* 0x000fe20000000800 */
[----:B------:R-:W-:Y:S01]  /*10840*/  @!PT LDS RZ, [RZ] ;  /* 0x00000000fffff984 */ /* 0x000fe20000000800 */
[----:B------:R0:W-:Y:S01]  /*10850*/  @!P1 LDGSTS.E.BYPASS.LTC128B.128 [R9+0x20400], desc[UR44][R2.64], !P0 ;  /* 0x2040000002099fae */ /* 0x0001e2000c101d6c */
[----:B------:R-:W-:Y:S02]  /*10860*/  ISETP.GE.AND P1, PT, R21, R4, PT ;  /* 0x000000041500720c */ /* 0x000fe40003f26270 */
[----:B------:R-:W-:Y:S01]  /*10870*/  MOV R13, R0 ;  /* 0x00000000000d7202 */ /* 0x000fe20000000f00 */
[----:B0-----:R-:W-:-:S10]  /*10880*/  VIADD R9, R7, 0x20 ;  /* 0x0000002007097836 */ /* 0x001fd40000000000 */
[----:B------:R-:W-:Y:S01]  /*10890*/  @!P1 LEA R21, R5, UR38, 0x1 ;  /* 0x0000002605159c11 */ /* 0x000fe2000f8e08ff */
[----:B------:R-:W-:-:S07]  /*108a0*/  IMAD.MOV.U32 R2, RZ, RZ, R14 ;  /* 0x000000ffff027224 */ /* 0x000fce00078e000e */
[----:B------:R-:W-:Y:S05]  /*108b0*/  WARPSYNC.COLLECTIVE R15, `(.L_x_4173) ;  /* 0x000000000f087348 */ /* 0x000fea0003c00000 */
[----:B------:R0:W1:Y:S02]  /*108c0*/  SHFL.IDX P6, R14, R13, R12, R11 ;  /* 0x0000000c0d0e7389 */ /* 0x00006400000c000b */
[----:B01----:R-:W-:Y:S01]  /*108d0*/  ENDCOLLECTIVE ;  /* 0x000000000000791b */ /* 0x003fe20003800000 */
.L_x_4173:
        /* <DEDUP_REMOVED lines=8> */
.L_x_4174:
        /* <DEDUP_REMOVED lines=11> */
.L_x_4175:
[----:B------:R-:W-:Y:S02]  /*10a10*/  IMAD.MOV.U32 R13, RZ, RZ, R6 ;  /* 0x000000ffff0d7224 */ /* 0x000fe400078e0006 */
[----:B------:R-:W-:Y:S01]  /*10a20*/  IMAD.MOV.U32 R12, RZ, RZ, 0x3 ;  /* 0x00000003ff0c7424 */ /* 0x000fe200078e00ff */
[----:B------:R-:W-:-:S04]  /*10a30*/  @!P1 LEA R14, P2, R8, R14, 0x1 ;  /* 0x0000000e080e9211 */ /* 0x000fc800078408ff */
[----:B------:R-:W-:Y:S01]  /*10a40*/  @!P1 IADD3.X R3, RZ, R2, RZ, P2, !PT ;  /* 0x00000002ff039210 */ /* 0x000fe200017fe4ff */
[----:B------:R-:W-:-:S08]  /*10a50*/  @!P1 IMAD.MOV.U32 R2, RZ, RZ, R14 ;  /* 0x000000ffff029224 */ /* 0x000fd000078e000e */
[----:B------:R-:W-:Y:S05]  /*10a60*/  WARPSYNC.COLLECTIVE R15, `(.L_x_4176) ;  /* 0x000000000f087348 */ /* 0x000fea0003c00000 */
[----:B------:R0:W1:Y:S02]  /*10a70*/  SHFL.IDX P6, R14, R13, R12, R11 ;  /* 0x0000000c0d0e7389 */ /* 0x00006400000c000b */
[----:B01----:R-:W-:Y:S01]  /*10a80*/  ENDCOLLECTIVE ;  /* 0x000000000000791b */ /* 0x003fe20003800000 */
.L_x_4176:
        /* <DEDUP_REMOVED lines=9> */
.L_x_4177:
[----:B------:R-:W-:Y:S05]  /*10b20*/  BRA `(.L_x_4178) ;  /* 0xffffffc400607947 */ /* 0x000fea000383ffff */
.L_x_4077:
[----:B0-----:R-:W-:-:S04]  /*10b30*/  IMAD.U32 R3, RZ, RZ, UR38 ;  /* 0x00000026ff037e24 */ /* 0x001fc8000f8e00ff */
[----:B------:R0:W1:Y:S03]  /*10b40*/  SYNCS.PHASECHK.TRANS64.TRYWAIT P0, [R3+URZ+0x28c20], R4 ;  /* 0x028c2004030075a7 */ /* 0x000066000800017f */
[----:B-1----:R-:W-:Y:S05]  /*10b50*/  @!P0 NANOSLEEP.SYNCS 0x989680 ;  /* 0x009896800000895d */ /* 0x002fea0003900000 */
[----:B------:R-:W1:Y:S02]  /*10b60*/  @!P0 SYNCS.PHASECHK.TRANS64 P0, [R3+URZ+0x28c20], R4 ;  /* 0x028c2004030085a7 */ /* 0x000e64000800007f */
[----:B-1----:R-:W-:Y:S05]  /*10b70*/  @!P0 BRA `(.L_x_4077) ;  /* 0xfffffffc00ec8947 */ /* 0x002fea000383ffff */
[----:B------:R-:W-:Y:S05]  /*10b80*/  BRA `(.L_x_4179) ;  /* 0xffffffc400907947 */ /* 0x000fea000383ffff */
.L_x_4080:
[----:B0-----:R-:W-:-:S04]  /*10b90*/  IMAD.U32 R3, RZ, RZ, UR38 ;  /* 0x00000026ff037e24 */ /* 0x001fc8000f8e00ff */
[----:B------:R0:W1:Y:S03]  /*10ba0*/  SYNCS.PHASECHK.TRANS64.TRYWAIT P0, [R3+URZ+0x28c60], R4 ;  /* 0x028c6004030075a7 */ /* 0x000066000800017f */
[----:B-1----:R-:W-:Y:S05]  /*10bb0*/  @!P0 NANOSLEEP.SYNCS 0x989680 ;  /* 0x009896800000895d */ /* 0x002fea0003900000 */
[----:B------:R-:W1:Y:S02]  /*10bc0*/  @!P0 SYNCS.PHASECHK.TRANS64 P0, [R3+URZ+0x28c60], R4 ;  /* 0x028c6004030085a7 */ /* 0x000e64000800007f */
[----:B-1----:R-:W-:Y:S05]  /*10bd0*/  @!P0 BRA `(.L_x_4080) ;  /* 0xfffffffc00ec8947 */ /* 0x002fea000383ffff */
[----:B------:R-:W-:Y:S05]  /*10be0*/  BRA `(.L_x_4180) ;  /* 0xffffffc4009c7947 */ /* 0x000fea000383ffff */
.L_x_4096:
[----:B-1----:R-:W-:-:S04]  /*10bf0*/  MOV R3, UR38 ;  /* 0x0000002600037c02 */ /* 0x002fc80008000f00 */
[----:B------:R1:W2:Y:S03]  /*10c00*/  SYNCS.PHASECHK.TRANS64.TRYWAIT P0, [R3+URZ+0x28c48], R2 ;  /* 0x028c4802030075a7 */ /* 0x0002a6000800017f */
[----:B--2---:R-:W-:Y:S05]  /*10c10*/  @!P0 NANOSLEEP.SYNCS 0x989680 ;  /* 0x009896800000895d */ /* 0x004fea0003900000 */
[----:B------:R-:W2:Y:S02]  /*10c20*/  @!P0 SYNCS.PHASECHK.TRANS64 P0, [R3+URZ+0x28c48], R2 ;  /* 0x028c4802030085a7 */ /* 0x000ea4000800007f */
[----:B--2---:R-:W-:Y:S05]  /*10c30*/  @!P0 BRA `(.L_x_4096) ;  /* 0xfffffffc00ec8947 */ /* 0x004fea000383ffff */
[----:B------:R-:W-:Y:S05]  /*10c40*/  BRA `(.L_x_4181) ;  /* 0xffffffd000687947 */ /* 0x000fea000383ffff */
.L_x_4101:
[----:B012---:R-:W-:-:S04]  /*10c50*/  IMAD.U32 R3, RZ, RZ, UR38 ;  /* 0x00000026ff037e24 */ /* 0x007fc8000f8e00ff */
[----:B------:R0:W1:Y:S03]  /*10c60*/  SYNCS.PHASECHK.TRANS64.TRYWAIT P0, [R3+URZ+0x28c68], R2 ;  /* 0x028c6802030075a7 */ /* 0x000066000800017f */
[----:B-1----:R-:W-:Y:S05]  /*10c70*/  @!P0 NANOSLEEP.SYNCS 0x989680 ;  /* 0x009896800000895d */ /* 0x002fea0003900000 */
[----:B------:R-:W1:Y:S02]  /*10c80*/  @!P0 SYNCS.PHASECHK.TRANS64 P0, [R3+URZ+0x28c68], R2 ;  /* 0x028c6802030085a7 */ /* 0x000e64000800007f */
[----:B-1----:R-:W-:Y:S05]  /*10c90*/  @!P0 BRA `(.L_x_4101) ;  /* 0xfffffffc00ec8947 */ /* 0x002fea000383ffff */
[----:B------:R-:W-:Y:S05]  /*10ca0*/  BRA `(.L_x_4182) ;  /* 0xffffffd000c87947 */ /* 0x000fea000383ffff */
.L_x_4116:
[----:B-1----:R-:W-:-:S04]  /*10cb0*/  IMAD.U32 R3, RZ, RZ, UR38 ;  /* 0x00000026ff037e24 */ /* 0x002fc8000f8e00ff */
[----:B------:R1:W2:Y:S03]  /*10cc0*/  SYNCS.PHASECHK.TRANS64.TRYWAIT P0, [R3+URZ+0x28c40], R2 ;  /* 0x028c4002030075a7 */ /* 0x0002a6000800017f */
[----:B--2---:R-:W-:Y:S05]  /*10cd0*/  @!P0 NANOSLEEP.SYNCS 0x989680 ;  /* 0x009896800000895d */ /* 0x004fea0003900000 */
[----:B------:R-:W2:Y:S02]  /*10ce0*/  @!P0 SYNCS.PHASECHK.TRANS64 P0, [R3+URZ+0x28c40], R2 ;  /* 0x028c4002030085a7 */ /* 0x000ea4000800007f */
[----:B--2---:R-:W-:Y:S05]  /*10cf0*/  @!P0 BRA `(.L_x_4116) ;  /* 0xfffffffc00ec8947 */ /* 0x004fea000383ffff */
[----:B------:R-:W-:Y:S05]  /*10d00*/  BRA `(.L_x_4183) ;  /* 0xffffffdc00187947 */ /* 0x000fea000383ffff */
.L_x_4121:
[----:B01----:R-:W-:-:S04]  /*10d10*/  IMAD.U32 R3, RZ, RZ, UR38 ;  /* 0x00000026ff037e24 */ /* 0x003fc8000f8e00ff */
[----:B------:R0:W1:Y:S03]  /*10d20*/  SYNCS.PHASECHK.TRANS64.TRYWAIT P0, [R3+URZ+0x28c60], R2 ;  /* 0x028c6002030075a7 */ /* 0x000066000800017f */
[----:B-1----:R-:W-:Y:S05]  /*10d30*/  @!P0 NANOSLEEP.SYNCS 0x989680 ;  /* 0x009896800000895d */ /* 0x002fea0003900000 */
[----:B------:R-:W1:Y:S02]  /*10d40*/  @!P0 SYNCS.PHASECHK.TRANS64 P0, [R3+URZ+0x28c60], R2 ;  /* 0x028c6002030085a7 */ /* 0x000e64000800007f */
[----:B-1----:R-:W-:Y:S05]  /*10d50*/  @!P0 BRA `(.L_x_4121) ;  /* 0xfffffffc00ec8947 */ /* 0x002fea000383ffff */
[----:B------:R-:W-:Y:S05]  /*10d60*/  BRA `(.L_x_4184) ;  /* 0xffffffdc007c7947 */ /* 0x000fea000383ffff */
.L_x_4137:
[----:B--2---:R-:W-:-:S04]  /*10d70*/  MOV R3, UR38 ;  /* 0x0000002600037c02 */ /* 0x004fc80008000f00 */
[----:B------:R2:W3:Y:S03]  /*10d80*/  SYNCS.PHASECHK.TRANS64.TRYWAIT P0, [R3+URZ+0x28c48], R2 ;  /* 0x028c4802030075a7 */ /* 0x0004e6000800017f */
[----:B---3--:R-:W-:Y:S05]  /*10d90*/  @!P0 NANOSLEEP.SYNCS 0x989680 ;  /* 0x009896800000895d */ /* 0x008fea0003900000 */
[----:B------:R-:W3:Y:S02]  /*10da0*/  @!P0 SYNCS.PHASECHK.TRANS64 P0, [R3+URZ+0x28c48], R2 ;  /* 0x028c4802030085a7 */ /* 0x000ee4000800007f */
[----:B---3--:R-:W-:Y:S05]  /*10db0*/  @!P0 BRA `(.L_x_4137) ;  /* 0xfffffffc00ec8947 */ /* 0x008fea000383ffff */
[----:B------:R-:W-:Y:S05]  /*10dc0*/  BRA `(.L_x_4185) ;  /* 0xffffffe400d87947 */ /* 0x000fea000383ffff */
.L_x_4142:
[----:B--2---:R-:W-:-:S04]  /*10dd0*/  IMAD.U32 R3, RZ, RZ, UR38 ;  /* 0x00000026ff037e24 */ /* 0x004fc8000f8e00ff */
[----:B------:R2:W3:Y:S03]  /*10de0*/  SYNCS.PHASECHK.TRANS64.TRYWAIT P0, [R3+URZ+0x28c68], R2 ;  /* 0x028c6802030075a7 */ /* 0x0004e6000800017f */
[----:B---3--:R-:W-:Y:S05]  /*10df0*/  @!P0 NANOSLEEP.SYNCS 0x989680 ;  /* 0x009896800000895d */ /* 0x008fea0003900000 */
[----:B------:R-:W3:Y:S02]  /*10e00*/  @!P0 SYNCS.PHASECHK.TRANS64 P0, [R3+URZ+0x28c68], R2 ;  /* 0x028c6802030085a7 */ /* 0x000ee4000800007f */
[----:B---3--:R-:W-:Y:S05]  /*10e10*/  @!P0 BRA `(.L_x_4142) ;  /* 0xfffffffc00ec8947 */ /* 0x008fea000383ffff */
[----:B------:R-:W-:Y:S05]  /*10e20*/  BRA `(.L_x_4186) ;  /* 0xffffffe8003c7947 */ /* 0x000fea000383ffff */
.L_x_4153:
[----:B---3--:R3:W4:Y:S02]  /*10e30*/  SYNCS.PHASECHK.TRANS64.TRYWAIT P0, [R2+URZ+0x28c20], R9 ;  /* 0x028c2009020075a7 */ /* 0x008724000800017f */
[----:B----4-:R-:W-:Y:S05]  /*10e40*/  @!P0 NANOSLEEP.SYNCS 0x989680 ;  /* 0x009896800000895d */ /* 0x010fea0003900000 */
[----:B------:R-:W4:Y:S02]  /*10e50*/  @!P0 SYNCS.PHASECHK.TRANS64 P0, [R2+URZ+0x28c20], R9 ;  /* 0x028c2009020085a7 */ /* 0x000f24000800007f */
[----:B----4-:R-:W-:Y:S05]  /*10e60*/  @!P0 BRA `(.L_x_4153) ;  /* 0xfffffffc00f08947 */ /* 0x010fea000383ffff */
[----:B------:R-:W-:Y:S05]  /*10e70*/  BRA `(.L_x_4187) ;  /* 0xfffffff0002c7947 */ /* 0x000fea000383ffff */
.L_x_4154:
[----:B------:R-:W4:Y:S01]  /*10e80*/  S2R R3, SR_TID.X ;  /* 0x0000000000037919 */ /* 0x000f220000002100 */
[----:B------:R-:W-:Y:S01]  /*10e90*/  BSSY B0, `(.L_x_4188) ;  /* 0x000000a000007945 */ /* 0x000fe20003800000 */
[----:B0-----:R-:W-:Y:S01]  /*10ea0*/  IMAD.MOV.U32 R12, RZ, RZ, RZ ;  /* 0x000000ffff0c7224 */ /* 0x001fe200078e00ff */
[----:B------:R-:W-:Y:S01]  /*10eb0*/  MOV R11, 0x1f ;  /* 0x0000001f000b7802 */ /* 0x000fe20000000f00 */
[----:B------:R-:W-:Y:S01]  /*10ec0*/  IMAD.MOV.U32 R15, RZ, RZ, -0x1 ;  /* 0xffffffffff0f7424 */ /* 0x000fe200078e00ff */
[----:B----4-:R-:W-:-:S04]  /*10ed0*/  SHF.R.U32.HI R3, RZ, 0x5, R3 ;  /* 0x00000005ff037819 */ /* 0x010fc80000011603 */
[----:B------:R-:W-:-:S05]  /*10ee0*/  LOP3.LUT R3, R3, 0x3, RZ, 0xc0, !PT ;  /* 0x0000000303037812 */ /* 0x000fca00078ec0ff */
[----:B------:R-:W-:-:S07]  /*10ef0*/  IMAD.MOV.U32 R13, RZ, RZ, R3 ;  /* 0x000000ffff0d7224 */ /* 0x000fce00078e0003 */
[----:B-123--:R-:W-:Y:S05]  /*10f00*/  WARPSYNC.COLLECTIVE R15, `(.L_x_4189) ;  /* 0x000000000f087348 */ /* 0x00efea0003c00000 */
[----:B------:R0:W4:Y:S02]  /*10f10*/  SHFL.IDX P6, R14, R13, R12, R11 ;  /* 0x0000000c0d0e7389 */ /* 0x00012400000c000b */
[----:B01234-:R-:W-:Y:S01]  /*10f20*/  ENDCOLLECTIVE ;  /* 0x000000000000791b */ /* 0x01ffe20003800000 */
.L_x_4189:
[----:B------:R-:W-:Y:S05]  /*10f30*/  BSYNC B0 ;  /* 0x0000000000007941 */ /* 0x000fea0003800000 */
.L_x_4188:
[----:B------:R-:W-:Y:S05]  /*10f40*/  BRA `(.L_x_4190) ;  /* 0xfffffff000107947 */ /* 0x000fea000383ffff */
.L_x_4155:
[----:B------:R-:W-:Y:S01]  /*10f50*/  BSSY B0, `(.L_x_4191) ;  /* 0x0000006000007945 */ /* 0x000fe20003800000 */
[----:B------:R-:W-:-:S07]  /*10f60*/  IMAD.MOV.U32 R15, RZ, RZ, -0x1 ;  /* 0xffffffffff0f7424 */ /* 0x000fce00078e00ff */
[----:B-1234-:R-:W-:Y:S05]  /*10f70*/  WARPSYNC.COLLECTIVE R15, `(.L_x_4192) ;  /* 0x000000000f0c7348 */ /* 0x01efea0003c00000 */
[----:B------:R-:W-:Y:S02]  /*10f80*/  ELECT P6, UR62, PT ;  /* 0x00000000003e782f */ /* 0x000fe400038c0000 */
[----:B------:R-:W-:Y:S01]  /*10f90*/  MOV R14, UR62 ;  /* 0x0000003e000e7c02 */ /* 0x000fe20008000f00 */
[----:B-1234-:R-:W-:Y:S10]  /*10fa0*/  ENDCOLLECTIVE ;  /* 0x000000000000791b */ /* 0x01eff40003800000 */
.L_x_4192:
[----:B------:R-:W-:Y:S05]  /*10fb0*/  BSYNC B0 ;  /* 0x0000000000007941 */ /* 0x000fea0003800000 */
.L_x_4191:
[----:B------:R-:W-:Y:S05]  /*10fc0*/  BRA `(.L_x_4193) ;  /* 0xfffffff000047947 */ /* 0x000fea000383ffff */
.L_x_4157:
[----:B0-----:R0:W2:Y:S02]  /*10fd0*/  SYNCS.PHASECHK.TRANS64.TRYWAIT P0, [R7+URZ], R4 ;  /* 0x00000004070075a7 */ /* 0x0010a4000800017f */
[----:B--2---:R-:W-:Y:S05]  /*10fe0*/  @!P0 NANOSLEEP.SYNCS 0x989680 ;  /* 0x009896800000895d */ /* 0x004fea0003900000 */
[----:B------:R-:W2:Y:S02]  /*10ff0*/  @!P0 SYNCS.PHASECHK.TRANS64 P0, [R7+URZ], R4 ;  /* 0x00000004070085a7 */ /* 0x000ea4000800007f */
[----:B--2---:R-:W-:Y:S05]  /*11000*/  @!P0 BRA `(.L_x_4157) ;  /* 0xfffffffc00f08947 */ /* 0x004fea000383ffff */
[----:B------:R-:W-:Y:S05]  /*11010*/  BRA `(.L_x_4194) ;  /* 0xfffffff000387947 */ /* 0x000fea000383ffff */
.L_x_4158:
[----:B--2---:R2:W4:Y:S02]  /*11020*/  SYNCS.PHASECHK.TRANS64.TRYWAIT P0, [R5+URZ], R0 ;  /* 0x00000000050075a7 */ /* 0x004524000800017f */
[----:B----4-:R-:W-:Y:S05]  /*11030*/  @!P0 NANOSLEEP.SYNCS 0x989680 ;  /* 0x009896800000895d */ /* 0x010fea0003900000 */
[----:B------:R-:W4:Y:S02]  /*11040*/  @!P0 SYNCS.PHASECHK.TRANS64 P0, [R5+URZ], R0 ;  /* 0x00000000050085a7 */ /* 0x000f24000800007f */
[----:B----4-:R-:W-:Y:S05]  /*11050*/  @!P0 BRA `(.L_x_4158) ;  /* 0xfffffffc00f08947 */ /* 0x010fea000383ffff */
[----:B------:R-:W-:Y:S05]  /*11060*/  BRA `(.L_x_4195) ;  /* 0xfffffff0002c7947 */ /* 0x000fea000383ffff */
.L_x_4160:
[----:B--2---:R2:W3:Y:S02]  /*11070*/  SYNCS.PHASECHK.TRANS64.TRYWAIT P0, [R5+URZ], R4 ;  /* 0x00000004050075a7 */ /* 0x0044e4000800017f */
[----:B---3--:R-:W-:Y:S05]  /*11080*/  @!P0 NANOSLEEP.SYNCS 0x989680 ;  /* 0x009896800000895d */ /* 0x008fea0003900000 */
[----:B------:R-:W3:Y:S02]  /*11090*/  @!P0 SYNCS.PHASECHK.TRANS64 P0, [R5+URZ], R4 ;  /* 0x00000004050085a7 */ /* 0x000ee4000800007f */
[----:B---3--:R-:W-:Y:S05]  /*110a0*/  @!P0 BRA `(.L_x_4160) ;  /* 0xfffffffc00f08947 */ /* 0x008fea000383ffff */
[----:B------:R-:W-:Y:S05]  /*110b0*/  BRA `(.L_x_4196) ;  /* 0xfffffff000307947 */ /* 0x000fea000383ffff */
.L_x_4197:
        /* <DEDUP_REMOVED lines=12> */
.L_x_5878:


//--------------------- .text._ZN7cutlass13device_kernelIN5flash11enable_sm90INS1_16FlashAttnFwdSm90INS1_25CollectiveMainloopFwdSm90ILi2EN4cute5tupleIJNS5_1CILi1EEES8_S8_EEENS6_IJNS7_ILi64EEESA_SA_EEELi512ENS_10bfloat16_tEfNS_4arch4Sm90ELb1ELb0ELb0ELb0ELb0ELb0ELb1ELb0ELb0ELb1ELb1ELb0EEENS1_21CollectiveEpilogueFwdINS6_IJSA_NS7_ILi512EEESA_EEES9_SC_SE_Li256ELb0ELb1ELb1ELb0EEENS1_19SingleTileSchedulerILb0ELb1ELb1ELi64EEEEEEEEEvNT_6ParamsE --------------------------
	.section	.text._ZN7cutlass13device_kernelIN5flash11enable_sm90INS1_16FlashAttnFwdSm90INS1_25CollectiveMainloopFwdSm90ILi2EN4cute5tupleIJNS5_1CILi1EEES8_S8_EEENS6_IJNS7_ILi64EEESA_SA_EEELi512ENS_10bfloat16_tEfNS_4arch4Sm90ELb1ELb0ELb0ELb0ELb0ELb0ELb1ELb0ELb0ELb1ELb1ELb0EEENS1_21CollectiveEpilogueFwdINS6_IJSA_NS7_ILi512EEESA_EEES9_SC_SE_Li256ELb0ELb1ELb1ELb0EEENS1_19SingleTileSchedulerILb0ELb1ELb1ELi64EEEEEEEEEvNT_6ParamsE,"ax",@progbits
	.align	128
.text._ZN7cutlass13device_kernelIN5flash11enable_sm90INS1_16FlashAttnFwdSm90INS1_25CollectiveMainloopFwdSm90ILi2EN4cute5tupleIJNS5_1CILi1EEES8_S8_EEENS6_IJNS7_ILi64EEESA_SA_EEELi512ENS_10bfloat16_tEfNS_4arch4Sm90ELb1ELb0ELb0ELb0ELb0ELb0ELb1ELb0ELb0ELb1ELb1ELb0EEENS1_21CollectiveEpilogueFwdINS6_IJSA_NS7_ILi512EEESA_EEES9_SC_SE_Li256ELb0ELb1ELb1ELb0EEENS1_19SingleTileSchedulerILb0ELb1ELb1ELi64EEEEEEEEEvNT_6ParamsE:
        .type           _ZN7cutlass13device_kernelIN5flash11enable_sm90INS1_16FlashAttnFwdSm90INS1_25CollectiveMainloopFwdSm90ILi2EN4cute5tupleIJNS5_1CILi1EEES8_S8_EEENS6_IJNS7_ILi64EEESA_SA_EEELi512ENS_10bfloat16_tEfNS_4arch4Sm90ELb1ELb0ELb0ELb0ELb0ELb0ELb1ELb0ELb0ELb1ELb1ELb0EEENS1_21CollectiveEpilogueFwdINS6_IJSA_NS7_ILi512EEESA_EEES9_SC_SE_Li256ELb0ELb1ELb1ELb0EEENS1_19SingleTileSchedulerILb0ELb1ELb1ELi64EEEEEEEEEvNT_6ParamsE,@function
        .size           _ZN7cutlass13device_kernelIN5flash11enable_sm90INS1_16FlashAttnFwdSm90INS1_25CollectiveMainloopFwdSm90ILi2EN4cute5tupleIJNS5_1CILi1EEES8_S8_EEENS6_IJNS7_ILi64EEESA_SA_EEELi512ENS_10bfloat16_tEfNS_4arch4Sm90ELb1ELb0ELb0ELb0ELb0ELb0ELb1ELb0ELb0ELb1ELb1ELb0EEENS1_21CollectiveEpilogueFwdINS6_IJSA_NS7_ILi512EEESA_EEES9_SC_SE_Li256ELb0ELb1ELb1ELb0EEENS1_19SingleTileSchedulerILb0ELb1ELb1ELi64EEEEEEEEEvNT_6ParamsE,(.L_x_5879 - _ZN7cutlass13device_kernelIN5flash11enable_sm90INS1_16FlashAttnFwdSm90INS1_25CollectiveMainloopFwdSm90ILi2EN4cute5tupleIJNS5_1CILi1EEES8_S8_EEENS6_IJNS7_ILi64EEESA_SA_EEELi512ENS_10bfloat16_tEfNS_4arch4Sm90ELb1ELb0ELb0ELb0ELb0ELb0ELb1ELb0ELb0ELb1ELb1ELb0EEENS1_21CollectiveEpilogueFwdINS6_IJSA_NS7_ILi512EEESA_EEES9_SC_SE_Li256ELb0ELb1ELb1ELb0EEENS1_19SingleTileSchedulerILb0ELb1ELb1ELi64EEEEEEEEEvNT_6ParamsE)
        .other          _ZN7cutlass13device_kernelIN5flash11enable_sm90INS1_16FlashAttnFwdSm90INS1_25CollectiveMainloopFwdSm90ILi2EN4cute5tupleIJNS5_1CILi1EEES8_S8_EEENS6_IJNS7_ILi64EEESA_SA_EEELi512ENS_10bfloat16_tEfNS_4arch4Sm90ELb1ELb0ELb0ELb0ELb0ELb0ELb1ELb0ELb0ELb1ELb1ELb0EEENS1_21CollectiveEpilogueFwdINS6_IJSA_NS7_ILi512EEESA_EEES9_SC_SE_Li256ELb0ELb1ELb1ELb0EEENS1_19SingleTileSchedulerILb0ELb1ELb1ELi64EEEEEEEEEvNT_6ParamsE,@"STO_CUDA_ENTRY STV_DEFAULT"
_ZN7cutlass13device_kernelIN5flash11enable_sm90INS1_16FlashAttnFwdSm90INS1_25CollectiveMainloopFwdSm90ILi2EN4cute5tupleIJNS5_1CILi1EEES8_S8_EEENS6_IJNS7_ILi64EEESA_SA_EEELi512ENS_10bfloat16_tEfNS_4arch4Sm90ELb1ELb0ELb0ELb0ELb0ELb0ELb1ELb0ELb0ELb1ELb1ELb0EEENS1_21CollectiveEpilogueFwdINS6_IJSA_NS7_ILi512EEESA_EEES9_SC_SE_Li256ELb0ELb1ELb1ELb0EEENS1_19SingleTileSchedulerILb0ELb1ELb1ELi64EEEEEEEEEvNT_6ParamsE:
        /* <DEDUP_REMOVED lines=18> */
.L_x_4199:
[----:B------:R-:W-:Y:S05]  /*0120*/  BSYNC B0 ;  /* 0x0000000000007941 */ /* 0x000fea0003800000 */
.L_x_4198:
        /* <DEDUP_REMOVED lines=39> */
.L_x_4200:
        /* <DEDUP_REMOVED lines=22> */
.L_x_4201:
        /* <DEDUP_REMOVED lines=18> */
.L_x_4202:
        /* <DEDUP_REMOVED lines=22> */
.L_x_4203:
        /* <DEDUP_REMOVED lines=22> */
.L_x_4204:
        /* <DEDUP_REMOVED lines=9> */
.L_x_4207:
        /* <DEDUP_REMOVED lines=25> */
[----:B------:R-:W1:Y:S01]  /*0b00*/  LDC.64 R4, c[0x0][0x418] ;  /* 0x00010600ff047b82 */ /* 0x000e620000000a00 */
[----:B------:R-:W-:Y:S01]  /*0b10*/  UISETP.NE.AND UP0, UPT, UR10, 0x1, UPT ;  /* 0x000000010a00788c */ /* 0x000fe2000bf05270 */
[----:B------:R-:W-:-:S06]  /*0b20*/  VIADD R23, R11, 0xffffff80 ;  /* 0xffffff800b177836 */ /* 0x000fcc0000000000 */
[----:B------:R-:W2:Y:S08]  /*0b30*/  LDC R193, c[0x0][0x424] ;  /* 0x00010900ffc17b82 */ /* 0x000eb00000000800 */
[----:B0-----:R-:W0:Y:S08]  /*0b40*/  LDC R2, c[0x0][0x2f0] ;  /* 0x0000bc00ff027b82 */ /* 0x001e300000000800 */
[----:B------:R-:W3:Y:S01]  /*0b50*/  S2UR UR60, SR_CTAID.X ;  /* 0x00000000003c79c3 */ /* 0x000ee20000002500 */
[----:B-1----:R-:W-:-:S04]  /*0b60*/  ISETP.NE.U32.AND P0, PT, R4, RZ, PT ;  /* 0x000000ff0400720c */ /* 0x002fc80003f05070 */
[----:B------:R-:W-:-:S04]  /*0b70*/  ISETP.NE.AND.EX P0, PT, R5, RZ, PT, P0 ;  /* 0x000000ff0500720c */ /* 0x000fc80003f05300 */
[----:B--2---:R-:W-:Y:S02]  /*0b80*/  SEL R193, R193, 0x1, P0 ;  /* 0x00000001c1c17807 */ /* 0x004fe40000000000 */
[----:B------:R-:W-:-:S03]  /*0b90*/  PLOP3.LUT P0, PT, PT, PT, UP0, 0x80, 0x0 ;  /* 0x000000000000781c */ /* 0x000fc60003f0f008 */
[----:B0-----:R-:W-:-:S05]  /*0ba0*/  IMAD R0, R193, R2, 0x3f ;  /* 0x0000003fc1007424 */ /* 0x001fca00078e0202 */
[----:B------:R-:W-:Y:S01]  /*0bb0*/  SHF.R.S32.HI R3, RZ, 0x1f, R0 ;  /* 0x0000001fff037819 */ /* 0x000fe20000011400 */
[----:B---3--:R-:W-:-:S03]  /*0bc0*/  USHF.L.U32 UR60, UR60, 0x6, URZ ;  /* 0x000000063c3c7899 */ /* 0x008fc6000800063f */
[----:B------:R-:W-:-:S04]  /*0bd0*/  LEA.HI R3, R3, R0, RZ, 0x6 ;  /* 0x0000000003037211 */ /* 0x000fc800078f30ff */
[----:B------:R-:W-:Y:S01]  /*0be0*/  SHF.R.S32.HI R3, RZ, 0x6, R3 ;  /* 0x00000006ff037819 */ /* 0x000fe20000011403 */
[----:B------:R-:W-:Y:S06]  /*0bf0*/  @!P0 BRA `(.L_x_4209) ;  /* 0x0000001c00f48947 */ /* 0x000fec0003800000 */
[----:B------:R-:W0:Y:S01]  /*0c00*/  LDC R0, c[0x0][0x288] ;  /* 0x0000a200ff007b82 */ /* 0x000e220000000800 */
[----:B------:R-:W-:Y:S01]  /*0c10*/  ULDC UR5, c[0x0][0x448] ;  /* 0x0001120000057ab9 */ /* 0x000fe20000000800 */
[----:B------:R-:W-:Y:S01]  /*0c20*/  UIADD3 UR60, UR60, 0x3f, URZ ;  /* 0x0000003f3c3c7890 */ /* 0x000fe2000fffe03f */
[----:B------:R-:W-:Y:S01]  /*0c30*/  R2UR UR8, R3 ;  /* 0x00000000030872ca */ /* 0x000fe200000e0000 */
[----:B------:R-:W-:Y:S01]  /*0c40*/  UISETP.NE.AND UP0, UPT, UR5, 0x1, UPT ;  /* 0x000000010500788c */ /* 0x000fe2000bf05270 */
[----:B------:R-:W-:Y:S01]  /*0c50*/  PLOP3.LUT P0, PT, PT, PT, PT, 0x80, 0x0 ;  /* 0x000000000000781c */ /* 0x000fe20003f0f070 */
[----:B------:R-:W-:Y:S01]  /*0c60*/  USHF.R.U32.HI UR9, URZ, 0x10, UR4 ;  /* 0x000000103f097899 */ /* 0x000fe20008011604 */
[----:B------:R-:W-:Y:S01]  /*0c70*/  IMAD.MOV.U32 R4, RZ, RZ, RZ ;  /* 0x000000ffff047224 */ /* 0x000fe200078e00ff */
[----:B------:R-:W-:Y:S01]  /*0c80*/  ULOP3.LUT UR6, UR4, 0xffff, URZ, 0xc0, !UPT ;  /* 0x0000ffff04067892 */ /* 0x000fe2000f8ec03f */
[----:B------:R-:W-:Y:S02]  /*0c90*/  CS2R R150, SRZ ;  /* 0x0000000000967805 */ /* 0x000fe4000001ff00 */
[----:B------:R-:W-:-:S02]  /*0ca0*/  CS2R R148, SRZ ;  /* 0x0000000000947805 */ /* 0x000fc4000001ff00 */
[----:B------:R-:W-:Y:S02]  /*0cb0*/  CS2R R146, SRZ ;  /* 0x0000000000927805 */ /* 0x000fe4000001ff00 */
[----:B------:R-:W-:Y:S02]  /*0cc0*/  CS2R R144, SRZ ;  /* 0x0000000000907805 */ /* 0x000fe4000001ff00 */
[----:B------:R-:W-:Y:S02]  /*0cd0*/  CS2R R142, SRZ ;  /* 0x00000000008e7805 */ /* 0x000fe4000001ff00 */
        /* <DEDUP_REMOVED lines=10> */
[----:B0-----:R-:W-:Y:S02]  /*0d80*/  IADD3 R0, -R0, 0x40, RZ ;  /* 0x0000004000007810 */ /* 0x001fe40007ffe1ff */
[----:B------:R-:W-:-:S02]  /*0d90*/  CS2R R128, SRZ ;  /* 0x0000000000807805 */ /* 0x000fc4000001ff00 */
[----:B------:R-:W-:Y:S02]  /*0da0*/  CS2R R126, SRZ ;  /* 0x00000000007e7805 */ /* 0x000fe4000001ff00 */
[----:B------:R-:W-:Y:S02]  /*0db0*/  CS2R R124, SRZ ;  /* 0x00000000007c7805 */ /* 0x000fe4000001ff00 */
[----:B------:R-:W-:Y:S01]  /*0dc0*/  CS2R R122, SRZ ;  /* 0x00000000007a7805 */ /* 0x000fe2000001ff00 */
[----:B------:R-:W-:Y:S01]  /*0dd0*/  IMAD R0, R193, R2, R0 ;  /* 0x00000002c1007224 */ /* 0x000fe200078e0200 */
[----:B------:R-:W-:Y:S02]  /*0de0*/  CS2R R2, SRZ ;  /* 0x0000000000027805 */ /* 0x000fe4000001ff00 */
        /* <DEDUP_REMOVED lines=16> */
[----:B------:R-:W-:Y:S01]  /*0ef0*/  UIADD3 UR60, UR7, UR60, URZ ;  /* 0x0000003c073c7290 */ /* 0x000fe2000fffe03f */
[----:B------:R-:W-:Y:S02]  /*0f00*/  CS2R R90, SRZ ;  /* 0x00000000005a7805 */ /* 0x000fe4000001ff00 */
[----:B------:R-:W-:Y:S02]  /*0f10*/  CS2R R88, SRZ ;  /* 0x0000000000587805 */ /* 0x000fe4000001ff00 */
[----:B------:R-:W-:Y:S01]  /*0f20*/  CS2R R86, SRZ ;  /* 0x0000000000567805 */ /* 0x000fe2000001ff00 */
[----:B------:R-:W-:Y:S01]  /*0f30*/  USHF.R.S32.HI UR4, URZ, 0x1f, UR60 ;  /* 0x0000001f3f047899 */ /* 0x000fe2000801143c */
[----:B------:R-:W-:-:S02]  /*0f40*/  CS2R R84, SRZ ;  /* 0x0000000000547805 */ /* 0x000fc4000001ff00 */
[----:B------:R-:W-:Y:S02]  /*0f50*/  CS2R R82, SRZ ;  /* 0x0000000000527805 */ /* 0x000fe4000001ff00 */
[----:B------:R-:W-:Y:S01]  /*0f60*/  CS2R R80, SRZ ;  /* 0x0000000000507805 */ /* 0x000fe2000001ff00 */
[----:B------:R-:W-:Y:S01]  /*0f70*/  ULEA.HI UR4, UR4, UR60, URZ, 0x6 ;  /* 0x0000003c04047291 */ /* 0x000fe2000f8f303f */
[----:B------:R-:W-:Y:S02]  /*0f80*/  CS2R R78, SRZ ;  /* 0x00000000004e7805 */ /* 0x000fe4000001ff00 */
[----:B------:R-:W-:Y:S02]  /*0f90*/  CS2R R76, SRZ ;  /* 0x00000000004c7805 */ /* 0x000fe4000001ff00 */
[----:B------:R-:W-:Y:S01]  /*0fa0*/  CS2R R74, SRZ ;  /* 0x00000000004a7805 */ /* 0x000fe2000001ff00 */
[----:B------:R-:W-:Y:S01]  /*0fb0*/  USHF.R.S32.HI UR4, URZ, 0x6, UR4 ;  /* 0x000000063f047899 */ /* 0x000fe20008011404 */
[----:B------:R-:W-:-:S02]  /*0fc0*/  CS2R R72, SRZ ;  /* 0x0000000000487805 */ /* 0x000fc4000001ff00 */
[----:B------:R-:W-:Y:S02]  /*0fd0*/  CS2R R70, SRZ ;  /* 0x0000000000467805 */ /* 0x000fe4000001ff00 */
[----:B------:R-:W-:Y:S01]  /*0fe0*/  CS2R R68, SRZ ;  /* 0x0000000000447805 */ /* 0x000fe2000001ff00 */
[----:B------:R-:W-:Y:S01]  /*0ff0*/  UISETP.LT.AND UP0, UPT, UR8, UR4, UPT ;  /* 0x000000040800728c */ /* 0x000fe2000bf01270 */
[----:B------:R-:W-:Y:S02]  /*1000*/  CS2R R66, SRZ ;  /* 0x0000000000427805 */ /* 0x000fe4000001ff00 */
[----:B------:R-:W-:Y:S02]  /*1010*/  CS2R R64, SRZ ;  /* 0x0000000000407805 */ /* 0x000fe4000001ff00 */
[----:B------:R-:W-:Y:S01]  /*1020*/  CS2R R62, SRZ ;  /* 0x00000000003e7805 */ /* 0x000fe2000001ff00 */
[----:B------:R-:W-:Y:S01]  /*1030*/  USEL UR5, UR8, UR4, UP0 ;  /* 0x0000000408057287 */ /* 0x000fe20008000000 */
[----:B------:R-:W-:Y:S01]  /*1040*/  CS2R R60, SRZ ;  /* 0x00000000003c7805 */ /* 0x000fe2000001ff00 */
[----:B------:R-:W-:Y:S01]  /*1050*/  UISETP.NE.AND UP0, UPT, UR9, URZ, UPT ;  /* 0x0000003f0900728c */ /* 0x000fe2000bf05270 */
[----:B------:R-:W-:Y:S01]  /*1060*/  CS2R R58, SRZ ;  /* 0x00000000003a7805 */ /* 0x000fe2000001ff00 */
[----:B------:R-:W-:Y:S01]  /*1070*/  UISETP.GE.AND UP1, UPT, UR5, 0x1, UPT ;  /* 0x000000010500788c */ /* 0x000fe2000bf26270 */
[----:B------:R-:W-:-:S02]  /*1080*/  CS2R R56, SRZ ;  /* 0x0000000000387805 */ /* 0x000fc4000001ff00 */
[----:B------:R-:W-:Y:S02]  /*1090*/  CS2R R54, SRZ ;  /* 0x0000000000367805 */ /* 0x000fe4000001ff00 */
[----:B------:R-:W-:Y:S02]  /*10a0*/  CS2R R52, SRZ ;  /* 0x0000000000347805 */ /* 0x000fe4000001ff00 */
[----:B------:R-:W-:Y:S02]  /*10b0*/  CS2R R50, SRZ ;  /* 0x0000000000327805 */ /* 0x000fe4000001ff00 */
[----:B------:R-:W-:Y:S02]  /*10c0*/  CS2R R48, SRZ ;  /* 0x0000000000307805 */ /* 0x000fe4000001ff00 */
[----:B------:R-:W-:Y:S02]  /*10d0*/  PLOP3.LUT P1, PT, PT, PT, UP1, 0x80, 0x0 ;  /* 0x000000000000781c */ /* 0x000fe40003f2f018 */
[----:B------:R-:W-:-:S02]  /*10e0*/  CS2R R46, SRZ ;  /* 0x00000000002e7805 */ /* 0x000fc4000001ff00 */
[----:B------:R-:W-:Y:S01]  /*10f0*/  CS2R R44, SRZ ;  /* 0x00000000002c7805 */ /* 0x000fe2000001ff00 */
[----:B------:R-:W-:Y:S01]  /*1100*/  @!UP0 ULDC UR9, c[0x0][0xae8] ;  /* 0x0002ba0000098ab9 */ /* 0x000fe20000000800 */
[----:B------:R-:W-:Y:S02]  /*1110*/  CS2R R42, SRZ ;  /* 0x00000000002a7805 */ /* 0x000fe4000001ff00 */
[----:B------:R-:W-:Y:S02]  /*1120*/  CS2R R40, SRZ ;  /* 0x0000000000287805 */ /* 0x000fe4000001ff00 */
[----:B------:R-:W-:Y:S01]  /*1130*/  CS2R R38, SRZ ;  /* 0x0000000000267805 */ /* 0x000fe2000001ff00 */
[----:B------:R-:W-:Y:S02]  /*1140*/  IMAD.MOV.U32 R37, RZ, RZ, RZ ;  /* 0x000000ffff257224 */ /* 0x000fe400078e00ff */
[----:B------:R-:W-:Y:S05]  /*1150*/  @!P1 BRA `(.L_x_4210) ;  /* 0x0000000000749947 */ /* 0x000fea0003800000 */
[----:B------:R-:W-:Y:S01]  /*1160*/  IMAD.U32 R5, RZ, RZ, UR9 ;  /* 0x00000009ff057e24 */ /* 0x000fe2000f8e00ff */
[----:B------:R-:W-:-:S04]  /*1170*/  UIADD3 UR4, UR9, -0x1, UR5 ;  /* 0xffffffff09047890 */ /* 0x000fc8000fffe005 */
[-C--:B------:R-:W-:Y:S02]  /*1180*/  IABS R3, R5.reuse ;  /* 0x0000000500037213 */ /* 0x080fe40000000000 */
[----:B------:R-:W-:Y:S01]  /*1190*/  IABS R9, R5 ;  /* 0x0000000500097213 */ /* 0x000fe20000000000 */
[----:B------:R-:W-:Y:S01]  /*11a0*/  IMAD.U32 R8, RZ, RZ, UR4 ;  /* 0x00000004ff087e24 */ /* 0x000fe2000f8e00ff */
[----:B------:R-:W0:Y:S01]  /*11b0*/  I2F.RP R0, R3 ;  /* 0x0000000300007306 */ /* 0x000e220000209400 */
[----:B------:R-:W-:Y:S02]  /*11c0*/  ULOP3.LUT UR4, UR4, UR9, URZ, 0x3c, !UPT ;  /* 0x0000000904047292 */ /* 0x000fe4000f8e3c3f */
[----:B------:R-:W-:-:S04]  /*11d0*/  IMAD.MOV R9, RZ, RZ, -R9 ;  /* 0x000000ffff097224 */ /* 0x000fc800078e0a09 */
[----:B------:R-:W-:Y:S01]  /*11e0*/  ISETP.LE.AND P3, PT, RZ, UR4, PT ;  /* 0x00000004ff007c0c */ /* 0x000fe2000bf63270 */
        /* <DEDUP_REMOVED lines=20> */
.L_x_4210:
        /* <DEDUP_REMOVED lines=31> */
[----:B------:R-:W-:-:S04]  /*1520*/  WARPGROUP.ARRIVE ;  /* 0x00000000000079c5 */ /* 0x000fc80000000000 */
[----:B------:R-:W-:Y:S02]  /*1530*/  SHF.R.S32.HI R5, RZ, 0x1f, R2 ;  /* 0x0000001fff057819 */ /* 0x000fe40000011402 */
[----:B-1----:R-:W-:Y:S02]  /*1540*/  R2UR UR4, R4 ;  /* 0x00000000040472ca */ /* 0x002fe400000e0000 */
[CC--:B------:R-:W-:Y:S02]  /*1550*/  LEA.HI R4, R5.reuse, R2.reuse, RZ, 0x2 ;  /* 0x0000000205047211 */ /* 0x0c0fe400078f10ff */
[----:B------:R-:W-:Y:S02]  /*1560*/  LEA.HI R2, R5, R2, RZ, 0x5 ;  /* 0x0000000205027211 */ /* 0x000fe400078f28ff */
[----:B------:R-:W-:Y:S02]  /*1570*/  SHF.R.S32.HI R7, RZ, 0x1f, R4 ;  /* 0x0000001fff077819 */ /* 0x000fe40000011404 */
[----:B------:R-:W-:-:S05]  /*1580*/  SHF.R.S32.HI R2, RZ, 0x5, R2 ;  /* 0x00000005ff027819 */ /* 0x000fca0000011402 */
        /* <DEDUP_REMOVED lines=48> */
.L_x_4213:
        /* <DEDUP_REMOVED lines=170> */
.L_x_4212:
        /* <DEDUP_REMOVED lines=138> */
.L_x_4209:
[----:B------:R-:W0:Y:S01]  /*2bd0*/  LDC R0, c[0x0][0x448] ;  /* 0x00011200ff007b82 */ /* 0x000e220000000800 */
[----:B------:R-:W-:Y:S02]  /*2be0*/  UIADD3 UR5, UR60, 0x3f, URZ ;  /* 0x0000003f3c057890 */ /* 0x000fe4000fffe03f */
[----:B------:R-:W-:Y:S02]  /*2bf0*/  USHF.R.U32.HI UR10, URZ, 0x10, UR4 ;  /* 0x000000103f0a7899 */ /* 0x000fe40008011604 */
[----:B------:R-:W-:Y:S02]  /*2c00*/  ULOP3.LUT UR8, UR4, 0xffff, URZ, 0xc0, !UPT ;  /* 0x0000ffff04087892 */ /* 0x000fe4000f8ec03f */
[----:B------:R-:W-:Y:S01]  /*2c10*/  UISETP.NE.AND UP0, UPT, UR10, URZ, UPT ;  /* 0x0000003f0a00728c */ /* 0x000fe2000bf05270 */
[----:B------:R-:W1:Y:S01]  /*2c20*/  LDC R4, c[0x0][0x288] ;  /* 0x0000a200ff047b82 */ /* 0x000e620000000800 */
[----:B------:R-:W-:-:S09]  /*2c30*/  UMOV UR4, URZ ;  /* 0x0000003f00047c82 */ /* 0x000fd20008000000 */
[----:B------:R-:W-:Y:S01]  /*2c40*/  @!UP0 ULDC UR10, c[0x0][0xae8] ;  /* 0x0002ba00000a8ab9 */ /* 0x000fe20000000800 */
[----:B0-----:R-:W-:Y:S02]  /*2c50*/  ISETP.NE.AND P0, PT, R0, 0x1, PT ;  /* 0x000000010000780c */ /* 0x001fe40003f05270 */
[----:B-1----:R-:W-:-:S11]  /*2c60*/  IADD3 R6, -R4, 0x40, RZ ;  /* 0x0000004004067810 */ /* 0x002fd60007ffe1ff */
[----:B------:R-:W0:Y:S01]  /*2c70*/  @P0 LDC R0, c[0x0][0x44c] ;  /* 0x00011300ff000b82 */ /* 0x000e220000000800 */
[----:B------:R-:W-:-:S07]  /*2c80*/  IMAD R7, R193, R2, R6 ;  /* 0x00000002c1077224 */ /* 0x000fce00078e0206 */
[----:B------:R-:W1:Y:S01]  /*2c90*/  @P0 LDC R5, c[0x0][0x450] ;  /* 0x00011400ff050b82 */ /* 0x000e620000000800 */
[----:B0-----:R-:W-:-:S04]  /*2ca0*/  @P0 IMAD.HI.U32 R4, R0, UR5, RZ ;  /* 0x0000000500040c27 */ /* 0x001fc8000f8e00ff */
[----:B------:R-:W-:Y:S01]  /*2cb0*/  IMAD.U32 R0, RZ, RZ, UR5 ;  /* 0x00000005ff007e24 */ /* 0x000fe2000f8e00ff */
[----:B-1----:R-:W-:-:S05]  /*2cc0*/  @P0 SHF.R.U32.HI R0, RZ, R5, R4 ;  /* 0x00000005ff000219 */ /* 0x002fca0000011604 */
[----:B------:R-:W-:-:S05]  /*2cd0*/  IMAD.IADD R0, R7, 0x1, R0 ;  /* 0x0000000107007824 */ /* 0x000fca00078e0200 */
[----:B------:R-:W-:-:S04]  /*2ce0*/  SHF.R.S32.HI R5, RZ, 0x1f, R0 ;  /* 0x0000001fff057819 */ /* 0x000fc80000011400 */
[----:B------:R-:W-:-:S04]  /*2cf0*/  LEA.HI R5, R5, R0, RZ, 0x6 ;  /* 0x0000000005057211 */ /* 0x000fc800078f30ff */
[----:B------:R-:W-:-:S04]  /*2d00*/  SHF.R.S32.HI R0, RZ, 0x6, R5 ;  /* 0x00000006ff007819 */ /* 0x000fc80000011405 */
[----:B------:R-:W-:-:S04]  /*2d10*/  VIMNMX R22, R3, R0, PT ;  /* 0x0000000003167248 */ /* 0x000fc80003fe0100 */
[----:B------:R-:W-:-:S13]  /*2d20*/  ISETP.GE.AND P0, PT, R22, 0x1, PT ;  /* 0x000000011600780c */ /* 0x000fda0003f06270 */
[----:B------:R-:W-:Y:S05]  /*2d30*/  @!P0 BRA `(.L_x_4214) ;  /* 0x0000000000808947 */ /* 0x000fea0003800000 */
[----:B------:R-:W-:Y:S01]  /*2d40*/  IMAD.U32 R5, RZ, RZ, UR10 ;  /* 0x0000000aff057e24 */ /* 0x000fe2000f8e00ff */
[----:B------:R-:W-:-:S04]  /*2d50*/  UMOV UR4, URZ ;  /* 0x0000003f00047c82 */ /* 0x000fc80008000000 */
[----:B------:R-:W-:-:S04]  /*2d60*/  IABS R0, R5 ;  /* 0x0000000500007213 */ /* 0x000fc80000000000 */
[----:B------:R-:W-:Y:S02]  /*2d70*/  R2UR UR9, R0 ;  /* 0x00000000000972ca */ /* 0x000fe400000e0000 */
[----:B------:R-:W-:Y:S02]  /*2d80*/  IADD3 R0, R5, -0x1, R22 ;  /* 0xffffffff05007810 */ /* 0x000fe40007ffe016 */
[----:B------:R-:W-:Y:S02]  /*2d90*/  IABS R5, R5 ;  /* 0x0000000500057213 */ /* 0x000fe40000000000 */
[----:B------:R-:W-:-:S04]  /*2da0*/  IABS R4, R0 ;  /* 0x0000000000047213 */ /* 0x000fc80000000000 */
[----:B------:R-:W-:-:S03]  /*2db0*/  R2UR UR7, R4 ;  /* 0x00000000040772ca */ /* 0x000fc600000e0000 */
        /* <DEDUP_REMOVED lines=11> */
[----:B------:R-:W-:Y:S01]  /*2e70*/  UIMAD UR4, UR5, UR6, UR7 ;  /* 0x00000006050472a4 */ /* 0x000fe2000f8e0207 */
[----:B------:R-:W-:-:S03]  /*2e80*/  R2UR UR6, R0 ;  /* 0x00000000000672ca */ /* 0x000fc600000e0000 */
[----:B------:R-:W-:-:S11]  /*2e90*/  UISETP.GT.U32.AND UP1, UPT, UR9, UR4, UPT ;  /* 0x000000040900728c */ /* 0x000fd6000bf24070 */
[----:B------:R-:W-:Y:S02]  /*2ea0*/  @!UP1 UIADD3 UR4, UR4, -UR9, URZ ;  /* 0x8000000904049290 */ /* 0x000fe4000fffe03f */
[----:B------:R-:W-:Y:S02]  /*2eb0*/  @!UP1 UIADD3 UR5, UR5, 0x1, URZ ;  /* 0x0000000105059890 */ /* 0x000fe4000fffe03f */
[----:B------:R-:W-:Y:S02]  /*2ec0*/  UISETP.GE.U32.AND UP0, UPT, UR4, UR9, UPT ;  /* 0x000000090400728c */ /* 0x000fe4000bf06070 */
[----:B------:R-:W-:-:S04]  /*2ed0*/  ULOP3.LUT UR4, UR6, UR10, URZ, 0x3c, !UPT ;  /* 0x0000000a06047292 */ /* 0x000fc8000f8e3c3f */
[----:B------:R-:W-:-:S05]  /*2ee0*/  UISETP.GE.AND UP1, UPT, UR4, URZ, UPT ;  /* 0x0000003f0400728c */ /* 0x000fca000bf26270 */
[----:B------:R-:W-:Y:S02]  /*2ef0*/  @UP0 UIADD3 UR5, UR5, 0x1, URZ ;  /* 0x0000000105050890 */ /* 0x000fe4000fffe03f */
[----:B------:R-:W-:-:S05]  /*2f00*/  UISETP.NE.AND UP0, UPT, UR10, URZ, UPT ;  /* 0x0000003f0a00728c */ /* 0x000fca000bf05270 */
[----:B------:R-:W-:Y:S02]  /*2f10*/  UMOV UR4, UR5 ;  /* 0x0000000500047c82 */ /* 0x000fe40008000000 */
[----:B------:R-:W-:-:S04]  /*2f20*/  @!UP1 UIADD3 UR4, -UR4, URZ, URZ ;  /* 0x0000003f04049290 */ /* 0x000fc8000fffe13f */
[----:B------:R-:W-:-:S12]  /*2f30*/  @!UP0 ULOP3.LUT UR4, URZ, UR10, URZ, 0x33, !UPT ;  /* 0x0000000a3f048292 */ /* 0x000fd8000f8e333f */
.L_x_4214:
[----:B------:R-:W-:Y:S02]  /*2f40*/  UIMAD UR5, UR8, UR4, URZ ;  /* 0x00000004080572a4 */ /* 0x000fe4000f8e023f */
        /* <DEDUP_REMOVED lines=106> */
.L_x_4215:
        /* <DEDUP_REMOVED lines=11> */
.L_x_4354:
[----:B------:R-:W2:Y:S01]  /*36a0*/  LDL R0, [R1+0x30] ;  /* 0x0000300001007983 */ /* 0x000ea20000100800 */
[----:B------:R-:W-:Y:S02]  /*36b0*/  LEA.HI R7, R7, R6, RZ, 0x3 ;  /* 0x0000000607077211 */ /* 0x000fe400078f18ff */
[----:B------:R-:W-:Y:S02]  /*36c0*/  LEA.HI R4, R4, R5, RZ, 0x5 ;  /* 0x0000000504047211 */ /* 0x000fe400078f28ff */
[----:B------:R-:W-:Y:S02]  /*36d0*/  LOP3.LUT R7, R7, 0xfffffff8, RZ, 0xc0, !PT ;  /* 0xfffffff807077812 */ /* 0x000fe400078ec0ff */
[----:B------:R-:W-:-:S03]  /*36e0*/  SHF.R.S32.HI R4, RZ, 0x5, R4 ;  /* 0x00000005ff047819 */ /* 0x000fc60000011404 */
[----:B------:R-:W-:-:S04]  /*36f0*/  IMAD.IADD R7, R6, 0x1, -R7 ;  /* 0x0000000106077824 */ /* 0x000fc800078e0a07 */
[----:B------:R-:W-:Y:S01]  /*3700*/  IMAD R190, R4, 0x10, R7 ;  /* 0x0000001004be7824 */ /* 0x000fe200078e0207 */
[----:B--2---:R-:W-:Y:S02]  /*3710*/  R2UR UR4, R0 ;  /* 0x00000000000472ca */ /* 0x004fe400000e0000 */
[----:B------:R-:W-:Y:S01]  /*3720*/  LOP3.LUT R0, R3, 0x7ffffffc, RZ, 0xc0, !PT ;  /* 0x7ffffffc03007812 */ /* 0x000fe200078ec0ff */
[----:B------:R-:W-:-:S04]  /*3730*/  IMAD.IADD R3, R17, 0x1, -R2 ;  /* 0x0000000111037824 */ /* 0x000fc800078e0a02 */
[----:B------:R-:W-:-:S04]  /*3740*/  IMAD.IADD R0, R5, 0x1, -R0 ;  /* 0x0000000105007824 */ /* 0x000fc800078e0a00 */
[----:B------:R-:W-:Y:S02]  /*3750*/  IMAD.SHL.U32 R194, R0, 0x2, RZ ;  /* 0x0000000200c27824 */ /* 0x000fe400078e00ff */
[----:B------:R-:W-:Y:S02]  /*3760*/  ULOP3.LUT UR4, UR4, 0x1, URZ, 0xfc, !UPT ;  /* 0x0000000104047892 */ /* 0x000fe4000f8efc3f */
[----:B------:R-:W-:-:S04]  /*3770*/  IMAD R192, R3, 0x100, R194 ;  /* 0x0000010003c07824 */ /* 0x000fc800078e02c2 */
[----:B------:R-:W-:-:S05]  /*3780*/  IMAD.U32 R2, RZ, RZ, UR4 ;  /* 0x00000004ff027e24 */ /* 0x000fca000f8e00ff */
[----:B------:R-:W-:-:S13]  /*3790*/  ISETP.NE.AND P0, PT, R2, 0x3, PT ;  /* 0x000000030200780c */ /* 0x000fda0003f05270 */
[----:B------:R-:W-:Y:S05]  /*37a0*/  @!P0 BRA `(.L_x_4217) ;  /* 0x0000000000048947 */ /* 0x000fea0003800000 */
[----:B------:R-:W-:Y:S01]  /*37b0*/  BPT.TRAP 0x1 ;  /* 0x000000040000795c */ /* 0x000fe20000300000 */
.L_x_4217:
[----:B------:R1:W2:Y:S01]  /*37c0*/  SYNCS.PHASECHK.TRANS64.TRYWAIT P1, [R196+URZ+0x38830], R9 ;  /* 0x03883009c40075a7 */ /* 0x0002a2000802017f */
[----:B------:R-:W-:Y:S05]  /*37d0*/  @!P0 BRA `(.L_x_4218) ;  /* 0x0000000000048947 */ /* 0x000fea0003800000 */
[----:B------:R-:W-:Y:S01]  /*37e0*/  BPT.TRAP 0x1 ;  /* 0x000000040000795c */ /* 0x000fe20000300000 */
.L_x_4218:
[----:B--2---:R-:W-:Y:S05]  /*37f0*/  @P1 BRA `(.L_x_4219) ;  /* 0x0000000000081947 */ /* 0x004fea0003800000 */
[----:B------:R-:W2:Y:S02]  /*3800*/  SYNCS.PHASECHK.TRANS64.TRYWAIT P1, [R196+URZ+0x38830], R9 ;  /* 0x03883009c40075a7 */ /* 0x000ea4000802017f */
[----:B--2---:R-:W-:Y:S05]  /*3810*/  @!P1 BRA `(.L_x_4220) ;  /* 0x0000011800289947 */ /* 0x004fea0003800000 */
.L_x_4219:
        /* <DEDUP_REMOVED lines=65> */
.L_x_4355:
[----:B------:R-:W-:Y:S05]  /*3c30*/  @!P0 BRA `(.L_x_4222) ;  /* 0x0000000000048947 */ /* 0x000fea0003800000 */
[----:B------:R-:W-:Y:S01]  /*3c40*/  BPT.TRAP 0x1 ;  /* 0x000000040000795c */ /* 0x000fe20000300000 */
.L_x_4222:
[----:B------:R4:W0:Y:S01]  /*3c50*/  SYNCS.PHASECHK.TRANS64.TRYWAIT P1, [R196+URZ+0x38850], R9 ;  /* 0x03885009c40075a7 */ /* 0x000822000802017f */
[----:B------:R-:W-:Y:S05]  /*3c60*/  @!P0 BRA `(.L_x_4223) ;  /* 0x0000000000048947 */ /* 0x000fea0003800000 */
[----:B------:R-:W-:Y:S01]  /*3c70*/  BPT.TRAP 0x1 ;  /* 0x000000040000795c */ /* 0x000fe20000300000 */
.L_x_4223:
        /* <DEDUP_REMOVED lines=11> */
.L_x_4224:
[----:B------:R-:W-:Y:S01]  /*3d30*/  R2UR UR4, R0 ;  /* 0x00000000000472ca */ /* 0x000fe200000e0000 */
[----:B------:R-:W-:Y:S01]  /*3d40*/  WARPGROUP.ARRIVE ;  /* 0x00000000000079c5 */ /* 0x000fe20000000000 */
[----:B------:R-:W-:Y:S01]  /*3d50*/  R2UR UR6, R16 ;  /* 0x00000000100672ca */ /* 0x000fe200000e0000 */
[----:B------:R-:W-:Y:S01]  /*3d60*/  UMOV UR9, 0x40000040 ;  /* 0x4000004000097882 */ /* 0x000fe20000000000 */
[----:B------:R-:W-:Y:S01]  /*3d70*/  UMOV UR7, 0x40000040 ;  /* 0x4000004000077882 */ /* 0x000fe20000000000 */
[----:B------:R-:W-:Y:S01]  /*3d80*/  UMOV UR5, UR9 ;  /* 0x0000000900057c82 */ /* 0x000fe20008000000 */
[----:B------:R-:W-:Y:S01]  /*3d90*/  VIADD R10, R0, 0x2 ;  /* 0x00000002000a7836 */ /* 0x000fe20000000000 */
[----:B------:R-:W-:Y:S01]  /*3da0*/  UMOV UR11, 0x40000040 ;  /* 0x40000040000b7882 */ /* 0x000fe20000000000 */
[----:B------:R-:W-:Y:S01]  /*3db0*/  VIADD R11, R16, 0x2 ;  /* 0x00000002100b7836 */ /* 0x000fe20000000000 */
[----:B------:R-:W-:Y:S01]  /*3dc0*/  UMOV UR13, 0x40000040 ;  /* 0x40000040000d7882 */ /* 0x000fe20000000000 */
[----:B-1234-:R-:W-:Y:S01]  /*3dd0*/  IMAD.U32 R9, RZ, RZ, UR9 ;  /* 0x00000009ff097e24 */ /* 0x01efe2000f8e00ff */
[----:B------:R-:W-:Y:S01]  /*3de0*/  UMOV UR9, 0x40000040 ;  /* 0x4000004000097882 */ /* 0x000fe20000000000 */
[----:B------:R-:W-:Y:S01]  /*3df0*/  VIADD R12, R0, 0x4 ;  /* 0x00000004000c7836 */ /* 0x000fe20000000000 */
[----:B------:R-:W-:Y:S01]  /*3e00*/  UMOV UR8, UR4 ;  /* 0x0000000400087c82 */ /* 0x000fe20008000000 */
[----:B------:R-:W-:Y:S01]  /*3e10*/  VIADD R13, R16, 0x4 ;  /* 0x00000004100d7836 */ /* 0x000fe20000000000 */
[----:B------:R-:W-:Y:S01]  /*3e20*/  UMOV UR4, UR8 ;  /* 0x0000000800047c82 */ /* 0x000fe20008000000 */
[----:B------:R-:W-:Y:S01]  /*3e30*/  IMAD.U32 R8, RZ, RZ, UR8 ;  /* 0x00000008ff087e24 */ /* 0x000fe2000f8e00ff */
[----:B------:R-:W-:Y:S01]  /*3e40*/  HGMMA.64x64x16.F32.BF16 R24, gdesc[UR4], R24, gsb0 ;  /* 0x00e00000041879f0 */ /* 0x000fe20008001818 */
[----:B------:R-:W-:Y:S01]  /*3e50*/  R2UR UR4, R10 ;  /* 0x000000000a0472ca */ /* 0x000fe200000e0000 */
[----:B------:R-:W-:Y:S01]  /*3e60*/  UMOV UR5, UR9 ;  /* 0x0000000900057c82 */ /* 0x000fe20008000000 */
[----:B------:R-:W-:Y:S01]  /*3e70*/  R2UR UR6, R11 ;  /* 0x000000000b0672ca */ /* 0x000fe200000e0000 */
[----:B------:R-:W-:Y:S01]  /*3e80*/  UMOV UR7, 0x40000040 ;  /* 0x4000004000077882 */ /* 0x000fe20000000000 */
[----:B------:R-:W-:Y:S01]  /*3e90*/  IMAD.U32 R11, RZ, RZ, UR9 ;  /* 0x00000009ff0b7e24 */ /* 0x000fe2000f8e00ff */
[----:B------:R-:W-:Y:S01]  /*3ea0*/  UMOV UR9, 0x40000040 ;  /* 0x4000004000097882 */ /* 0x000fe20000000000 */
[----:B------:R-:W-:Y:S01]  /*3eb0*/  VIADD R17, R0, 0x6 ;  /* 0x0000000600117836 */ /* 0x000fe20000000000 */
[----:B------:R-:W-:Y:S01]  /*3ec0*/  UMOV UR15, 0x40000040 ;  /* 0x40000040000f7882 */ /* 0x000fe20000000000 */
[----:B------:R-:W-:Y:S01]  /*3ed0*/  VIADD R18, R16, 0x6 ;  /* 0x0000000610127836 */ /* 0x000fe20000000000 */
        /* <DEDUP_REMOVED lines=27> */
[----:B------:R-:W1:Y:S01]  /*4090*/  S2R R62, SR_TID.X ;  /* 0x00000000003e7919 */ /* 0x000e620000002100 */
[----:B------:R-:W-:Y:S01]  /*40a0*/  VIADD R197, R0, 0xe00 ;  /* 0x00000e0000c57836 */ /* 0x000fe20000000000 */
[----:B------:R-:W-:Y:S01]  /*40b0*/  R2UR UR61, R195 ;  /* 0x00000000c33d72ca */ /* 0x000fe200000e0000 */
[----:B------:R-:W-:-:S02]  /*40c0*/  VIADD R186, R190, UR60 ;  /* 0x0000003cbeba7c36 */ /* 0x000fc40008000000 */
        /* <DEDUP_REMOVED lines=10> */
[----:B------:R-:W-:Y:S01]  /*4170*/  IMAD.U32 R13, RZ, RZ, UR9 ;  /* 0x00000009ff0d7e24 */ /* 0x000fe2000f8e00ff */
[----:B------:R-:W-:-:S08]  /*4180*/  UMOV UR9, 0x40000040 ;  /* 0x4000004000097882 */ /* 0x000fd00000000000 */
        /* <DEDUP_REMOVED lines=63> */
[----:B------:R-:W-:Y:S01]  /*4580*/  ULDC UR7, c[0x0][0x2f0] ;  /* 0x0000bc0000077ab9 */ /* 0x000fe20000000800 */
[----:B------:R-:W-:Y:S01]  /*4590*/  UISETP.NE.AND UP0, UPT, UR6, 0x1, UPT ;  /* 0x000000010600788c */ /* 0x000fe2000bf05270 */
[----:B0-----:R-:W-:-:S10]  /*45a0*/  VIADD R19, R0, 0x800 ;  /* 0x0000080000137836 */ /* 0x001fd40000000000 */
[----:B------:R-:W-:Y:S01]  /*45b0*/  @UP0 ULDC UR6, c[0x0][0x44c] ;  /* 0x0001130000060ab9 */ /* 0x000fe20000000800 */
        /* <DEDUP_REMOVED lines=19> */
[----:B------:R-:W-:Y:S01]  /*46f0*/  HGMMA.64x64x16.F32.BF16 R24, gdesc[UR12], R24, gsb0 ;  /* 0x00e000000c1879f0 */ /* 0x000fe20008001818 */
[----:B------:R-:W-:Y:S02]  /*4700*/  @UP0 ULDC UR14, c[0x0][0x450] ;  /* 0x00011400000e0ab9 */ /* 0x000fe40000000800 */
        /* <DEDUP_REMOVED lines=53> */
[----:B------:R-:W-:Y:S01]  /*4a60*/  VIADD R18, R0, 0xa00 ;  /* 0x00000a0000127836 */ /* 0x000fe20000000000 */
        /* <DEDUP_REMOVED lines=123> */
[----:B------:R-:W-:Y:S01]  /*5220*/  UMOV UR57, 0x40000040 ;  /* 0x4000004000397882 */ /* 0x000fe20000000000 */
[----:B------:R-:W-:Y:S01]  /*5230*/  R2UR UR58, R21 ;  /* 0x00000000153a72ca */ /* 0x000fe200000e0000 */
[----:B------:R-:W-:Y:S01]  /*5240*/  UMOV UR59, 0x40000040 ;  /* 0x40000040003b7882 */ /* 0x000fe20000000000 */
[----:B------:R-:W-:Y:S02]  /*5250*/  SEL R20, R57, 0x3e, P1 ;  /* 0x0000003e39147807 */ /* 0x000fe40000800000 */
[----:B------:R-:W-:Y:S02]  /*5260*/  PLOP3.LUT P1, PT, PT, PT, UP0, 0x80, 0x0 ;  /* 0x000000000000781c */ /* 0x000fe40003f2f008 */
[----:B------:R-:W-:-:S04]  /*5270*/  LOP3.LUT R21, R20, 0x6, RZ, 0xc0, !PT ;  /* 0x0000000614157812 */ /* 0x000fc800078ec0ff */
[CC--:B------:R-:W-:Y:S02]  /*5280*/  IADD3 R20, R21.reuse, R58.reuse, R0 ;  /* 0x0000003a15147210 */ /* 0x0c0fe40007ffe000 */
[----:B------:R-:W-:Y:S01]  /*5290*/  IADD3 R21, R21, R58, R16 ;  /* 0x0000003a15157210 */ /* 0x000fe20007ffe010 */
[----:B------:R-:W-:-:S04]  /*52a0*/  IMAD R58, R22, -0x40, R57 ;  /* 0xffffffc0163a7824 */ /* 0x000fc800078e0239 */
[----:B------:R-:W-:Y:S02]  /*52b0*/  VIADD R60, R58, 0x1 ;  /* 0x000000013a3c7836 */ /* 0x000fe40000000000 */
[C---:B------:R-:W-:Y:S02]  /*52c0*/  IMAD R59, R193.reuse, UR7, R58 ;  /* 0x00000007c13b7c24 */ /* 0x040fe4000f8e023a */
[----:B------:R-:W-:Y:S02]  /*52d0*/  IMAD R60, R193, UR7, R60 ;  /* 0x00000007c13c7c24 */ /* 0x000fe4000f8e023c */
[----:B------:R-:W-:Y:S01]  /*52e0*/  IMAD.IADD R59, R59, 0x1, -R194 ;  /* 0x000000013b3b7824 */ /* 0x000fe200078e0ac2 */
[----:B------:R-:W-:Y:S02]  /*52f0*/  WARPGROUP.DEPBAR.LE gsb0, 0x0 ;  /* 0x00008000000079c5 */ /* 0x000fe40000010000 */
        /* <DEDUP_REMOVED lines=11> */
[----:B------:R-:W-:-:S04]  /*53b0*/  IMAD.IADD R21, R20, 0x1, -R21 ;  /* 0x0000000114157824 */ /* 0x000fc800078e0a15 */
[----:B------:R-:W-:-:S04]  /*53c0*/  IMAD R186, R21, 0x8, R186 ;  /* 0x0000000815ba7824 */ /* 0x000fc800078e02ba */
[----:B------:R-:W-:Y:S01]  /*53d0*/  @P1 IMAD.HI.U32 R21, R186, UR6, RZ ;  /* 0x00000006ba151c27 */ /* 0x000fe2000f8e00ff */
[----:B------:R-:W-:-:S03]  /*53e0*/  @UP0 ULDC UR6, c[0x0][0x450] ;  /* 0x0001140000060ab9 */ /* 0x000fc60000000800 */
[----:B------:R-:W-:Y:S01]  /*53f0*/  IMAD.MOV.U32 R20, RZ, RZ, R186 ;  /* 0x000000ffff147224 */ /* 0x000fe200078e00ba */
[----:B------:R-:W-:Y:S01]  /*5400*/  @P1 SHF.R.U32.HI R20, RZ, UR6, R21 ;  /* 0x00000006ff141c19 */ /* 0x000fe20008011615 */
[----:B------:R-:W-:Y:S01]  /*5410*/  ULDC UR6, c[0x0][0xa80] ;  /* 0x0002a00000067ab9 */ /* 0x000fe20000000800 */
[----:B------:R-:W0:Y:S03]  /*5420*/  LDC R21, c[0x0][0x288] ;  /* 0x0000a200ff157b82 */ /* 0x000e260000000800 */
[----:B------:R-:W1:Y:S04]  /*5430*/  SHFL.IDX PT, R61, R20, RZ, 0x1c1f ;  /* 0x001c1fff143d7589 */ /* 0x000e6800000e0000 */
[----:B------:R-:W2:Y:S01]  /*5440*/  SHFL.IDX PT, R20, R20, 0x1, 0x1c1f ;  /* 0x003c1f0014147f89 */ /* 0x000ea200000e0000 */
[----:B0-----:R-:W-:Y:S01]  /*5450*/  IADD3 R60, R60, -R21, -R194 ;  /* 0x800000153c3c7210 */ /* 0x001fe20007ffe8c2 */
[----:B------:R-:W-:-:S03]  /*5460*/  IMAD R21, R193, UR7, -R21 ;  /* 0x00000007c1157c24 */ /* 0x000fc6000f8e0a15 */
[----:B-1----:R-:W-:Y:S02]  /*5470*/  VIADDMNMX R61, R61, R60, R59, PT ;  /* 0x0000003c3d3d7246 */ /* 0x002fe4000380013b */
[----:B------:R-:W-:Y:S02]  /*5480*/  R2UR UR7, R21 ;  /* 0x00000000150772ca */ /* 0x000fe400000e0000 */
[C---:B------:R-:W-:Y:S01]  /*5490*/  ISETP.GT.AND P2, PT, R61.reuse, RZ, PT ;  /* 0x000000ff3d00720c */ /* 0x040fe20003f44270 */
[----:B------:R-:W-:Y:S02]  /*54a0*/  WARPGROUP.DEPBAR.LE gsb0, 0x0 ;  /* 0x00008000000079c5 */ /* 0x000fe40000010000 */
[----:B------:R-:W-:Y:S01]  /*54b0*/  WARPGROUP.ARRIVE ;  /* 0x00000000000079c5 */ /* 0x000fe20000000000 */
[C---:B------:R-:W-:Y:S02]  /*54c0*/  ISETP.GT.AND P3, PT, R61.reuse, 0x1, PT ;  /* 0x000000013d00780c */ /* 0x040fe40003f64270 */
[----:B------:R-:W-:-:S02]  /*54d0*/  ISETP.GT.AND P4, PT, R61, 0x8, PT ;  /* 0x000000083d00780c */ /* 0x000fc40003f84270 */
[----:B--2---:R-:W-:Y:S01]  /*54e0*/  VIADDMNMX R59, R20, R60, R59, PT ;  /* 0x0000003c143b7246 */ /* 0x004fe2000380013b */
[----:B------:R-:W-:Y:S03]  /*54f0*/  HGMMA.64x64x16.F32.BF16 R24, gdesc[UR56], R24, gsb0 ;  /* 0x00e00000381879f0 */ /* 0x000fe60008001818 */
[----:B------:R-:W-:Y:S02]  /*5500*/  WARPGROUP.DEPBAR.LE gsb0, 0x0 ;  /* 0x00008000000079c5 */ /* 0x000fe40000010000 */
[----:B------:R-:W-:Y:S02]  /*5510*/  FSEL R24, R24, -INF , P2 ;  /* 0xff80000018187808 */ /* 0x000fe40001000000 */
[----:B------:R-:W-:Y:S02]  /*5520*/  FSEL R25, R25, -INF , P3 ;  /* 0xff80000019197808 */ /* 0x000fe40001800000 */
[----:B------:R-:W-:-:S02]  /*5530*/  ISETP.GT.AND P2, PT, R61, 0x9, PT ;  /* 0x000000093d00780c */ /* 0x000fc40003f44270 */
[----:B------:R-:W-:Y:S02]  /*5540*/  FSEL R28, R28, -INF , P4 ;  /* 0xff8000001c1c7808 */ /* 0x000fe40002000000 */
[----:B------:R-:W-:Y:S02]  /*5550*/  FMNMX.FTZ R63, R24, R25, !PT ;  /* 0x00000019183f7209 */ /* 0x000fe40007810000 */
[----:B------:R-:W-:Y:S02]  /*5560*/  ISETP.GT.AND P3, PT, R61, 0x10, PT ;  /* 0x000000103d00780c */ /* 0x000fe40003f64270 */
[----:B------:R-:W-:Y:S02]  /*5570*/  FSEL R29, R29, -INF , P2 ;  /* 0xff8000001d1d7808 */ /* 0x000fe40001000000 */
[----:B------:R-:W-:Y:S02]  /*5580*/  FMNMX.FTZ R58, R28, R63, !PT ;  /* 0x0000003f1c3a7209 */ /* 0x000fe40007810000 */
        /* <DEDUP_REMOVED lines=33> */
[----:B------:R-:W-:Y:S02]  /*57a0*/  FSEL R53, R53, -INF , P2 ;  /* 0xff80000035357808 */ /* 0x000fe40001000000 */
[----:B------:R-:W-:Y:S02]  /*57b0*/  FMNMX.FTZ R58, R52, R61, !PT ;  /* 0x0000003d343a7209 */ /* 0x000fe40007810000 */
[----:B------:R-:W-:Y:S02]  /*57c0*/  ISETP.GT.AND P2, PT, R59, RZ, PT ;  /* 0x000000ff3b00720c */ /* 0x000fe40003f44270 */
[----:B------:R-:W-:-:S02]  /*57d0*/  FMNMX.FTZ R58, R53, R58, !PT ;  /* 0x0000003a353a7209 */ /* 0x000fc40007810000 */
[C---:B------:R-:W-:Y:S02]  /*57e0*/  ISETP.GT.AND P3, PT, R59.reuse, 0x1, PT ;  /* 0x000000013b00780c */ /* 0x040fe40003f64270 */
[----:B------:R-:W-:Y:S01]  /*57f0*/  ISETP.GT.AND P4, PT, R59, 0x8, PT ;  /* 0x000000083b00780c */ /* 0x000fe20003f84270 */
[----:B------:R-:W0:Y:S01]  /*5800*/  SHFL.BFLY PT, R61, R58, 0x2, 0x1f ;  /* 0x0c401f003a3d7f89 */ /* 0x000e2200000e0000 */
[----:B------:R-:W-:Y:S02]  /*5810*/  FSEL R26, R26, -INF , P2 ;  /* 0xff8000001a1a7808 */ /* 0x000fe40001000000 */
[----:B------:R-:W-:Y:S02]  /*5820*/  FSEL R27, R27, -INF , P3 ;  /* 0xff8000001b1b7808 */ /* 0x000fe40001800000 */
[----:B------:R-:W-:Y:S02]  /*5830*/  ISETP.GT.AND P2, PT, R59, 0x9, PT ;  /* 0x000000093b00780c */ /* 0x000fe40003f44270 */
[----:B------:R-:W-:-:S02]  /*5840*/  FSEL R30, R30, -INF , P4 ;  /* 0xff8000001e1e7808 */ /* 0x000fc40002000000 */
[----:B------:R-:W-:Y:S02]  /*5850*/  ISETP.GT.AND P3, PT, R59, 0x10, PT ;  /* 0x000000103b00780c */ /* 0x000fe40003f64270 */
[----:B------:R-:W-:Y:S02]  /*5860*/  FSEL R31, R31, -INF , P2 ;  /* 0xff8000001f1f7808 */ /* 0x000fe40001000000 */
[C---:B------:R-:W-:Y:S02]  /*5870*/  ISETP.GT.AND P2, PT, R59.reuse, 0x11, PT ;  /* 0x000000113b00780c */ /* 0x040fe40003f44270 */
[----:B------:R-:W-:Y:S02]  /*5880*/  FSEL R34, R34, -INF , P3 ;  /* 0xff80000022227808 */ /* 0x000fe40001800000 */
[----:B------:R-:W-:Y:S02]  /*5890*/  ISETP.GT.AND P3, PT, R59, 0x18, PT ;  /* 0x000000183b00780c */ /* 0x000fe40003f64270 */
[----:B------:R-:W-:-:S02]  /*58a0*/  FSEL R35, R35, -INF , P2 ;  /* 0xff80000023237808 */ /* 0x000fc40001000000 */
[C---:B------:R-:W-:Y:S02]  /*58b0*/  ISETP.GT.AND P2, PT, R59.reuse, 0x19, PT ;  /* 0x000000193b00780c */ /* 0x040fe40003f44270 */
[----:B------:R-:W-:Y:S02]  /*58c0*/  FSEL R38, R38, -INF , P3 ;  /* 0xff80000026267808 */ /* 0x000fe40001800000 */
[----:B0-----:R-:W-:Y:S02]  /*58d0*/  FMNMX.FTZ R185, R58, R61, !PT ;  /* 0x0000003d3ab97209 */ /* 0x001fe40007810000 */
[----:B------:R-:W-:Y:S02]  /*58e0*/  FMNMX.FTZ R61, R26, R27, !PT ;  /* 0x0000001b1a3d7209 */ /* 0x000fe40007810000 */
[----:B------:R-:W-:Y:S01]  /*58f0*/  ISETP.GT.AND P3, PT, R59, 0x20, PT ;  /* 0x000000203b00780c */ /* 0x000fe20003f64270 */
[----:B------:R-:W0:Y:S01]  /*5900*/  SHFL.BFLY PT, R60, R185, 0x1, 0x1f ;  /* 0x0c201f00b93c7f89 */ /* 0x000e2200000e0000 */
[----:B------:R-:W-:-:S02]  /*5910*/  FMNMX.FTZ R20, R30, R61, !PT ;  /* 0x0000003d1e147209 */ /* 0x000fc40007810000 */
[----:B------:R-:W-:Y:S02]  /*5920*/  FSEL R39, R39, -INF , P2 ;  /* 0xff80000027277808 */ /* 0x000fe40001000000 */
[----:B------:R-:W-:Y:S02]  /*5930*/  FMNMX.FTZ R61, R31, R20, !PT ;  /* 0x000000141f3d7209 */ /* 0x000fe40007810000 */
[----:B------:R-:W-:Y:S02]  /*5940*/  ISETP.GT.AND P2, PT, R59, 0x21, PT ;  /* 0x000000213b00780c */ /* 0x000fe40003f44270 */
[----:B------:R-:W-:Y:S02]  /*5950*/  FMNMX.FTZ R20, R34, R61, !PT ;  /* 0x0000003d22147209 */ /* 0x000fe40007810000 */
[----:B------:R-:W-:Y:S02]  /*5960*/  FSEL R42, R42, -INF , P3 ;  /* 0xff8000002a2a7808 */ /* 0x000fe40001800000 */
[----:B------:R-:W-:-:S02]  /*5970*/  FMNMX.FTZ R61, R35, R20, !PT ;  /* 0x00000014233d7209 */ /* 0x000fc40007810000 */
[----:B------:R-:W-:Y:S02]  /*5980*/  ISETP.GT.AND P3, PT, R59, 0x28, PT ;  /* 0x000000283b00780c */ /* 0x000fe40003f64270 */
[----:B------:R-:W-:Y:S02]  /*5990*/  FMNMX.FTZ R20, R38, R61, !PT ;  /* 0x0000003d26147209 */ /* 0x000fe40007810000 */
[----:B------:R-:W-:Y:S02]  /*59a0*/  FSEL R43, R43, -INF , P2 ;  /* 0xff8000002b2b7808 */ /* 0x000fe40001000000 */
[----:B------:R-:W-:Y:S02]  /*59b0*/  FMNMX.FTZ R61, R39, R20, !PT ;  /* 0x00000014273d7209 */ /* 0x000fe40007810000 */
[----:B------:R-:W-:Y:S02]  /*59c0*/  ISETP.GT.AND P4, PT, R59, 0x29, PT ;  /* 0x000000293b00780c */ /* 0x000fe40003f84270 */
[----:B------:R-:W-:-:S02]  /*59d0*/  FMNMX.FTZ R20, R42, R61, !PT ;  /* 0x0000003d2a147209 */ /* 0x000fc40007810000 */
[----:B0-----:R-:W-:Y:S02]  /*59e0*/  FMNMX.FTZ R185, R185, R60, !PT ;  /* 0x0000003cb9b97209 */ /* 0x001fe40007810000 */
[----:B------:R-:W-:Y:S02]  /*59f0*/  FSEL R46, R46, -INF , P3 ;  /* 0xff8000002e2e7808 */ /* 0x000fe40001800000 */
[----:B------:R-:W-:Y:S01]  /*5a00*/  FMNMX.FTZ R61, R43, R20, !PT ;  /* 0x000000142b3d7209 */ /* 0x000fe20007810000 */
[----:B------:R-:W-:Y:S01]  /*5a10*/  FMUL.FTZ R58, R185, UR6 ;  /* 0x00000006b93a7c20 */ /* 0x000fe20008410000 */
[----:B------:R-:W-:Y:S02]  /*5a20*/  ISETP.GT.AND P2, PT, R59, 0x30, PT ;  /* 0x000000303b00780c */ /* 0x000fe40003f44270 */
[----:B------:R-:W-:Y:S02]  /*5a30*/  FSEL R47, R47, -INF , P4 ;  /* 0xff8000002f2f7808 */ /* 0x000fe40002000000 */
[----:B------:R-:W-:-:S02]  /*5a40*/  FMNMX.FTZ R20, R46, R61, !PT ;  /* 0x0000003d2e147209 */ /* 0x000fc40007810000 */
[----:B------:R-:W-:Y:S02]  /*5a50*/  FSETP.NEU.FTZ.AND P5, PT, R185, -INF , PT ;  /* 0xff800000b900780b */ /* 0x000fe40003fbd000 */
[----:B------:R-:W-:Y:S02]  /*5a60*/  ISETP.GT.AND P3, PT, R59, 0x31, PT ;  /* 0x000000313b00780c */ /* 0x000fe40003f64270 */
[----:B------:R-:W-:Y:S02]  /*5a70*/  FSEL R50, R50, -INF , P2 ;  /* 0xff80000032327808 */ /* 0x000fe40001000000 */
[----:B------:R-:W-:Y:S02]  /*5a80*/  FMNMX.FTZ R61, R47, R20, !PT ;  /* 0x000000142f3d7209 */ /* 0x000fe40007810000 */
[----:B------:R-:W-:Y:S02]  /*5a90*/  FSEL R58, R58, RZ, P5 ;  /* 0x000000ff3a3a7208 */ /* 0x000fe40002800000 */
[----:B------:R-:W-:-:S02]  /*5aa0*/  ISETP.GT.AND P2, PT, R59, 0x38, PT ;  /* 0x000000383b00780c */ /* 0x000fc40003f44270 */
[----:B------:R-:W-:Y:S01]  /*5ab0*/  FSEL R51, R51, -INF , P3 ;  /* 0xff80000033337808 */ /* 0x000fe20001800000 */
[--C-:B------:R-:W-:Y:S01]  /*5ac0*/  FFMA.FTZ R170, R25, UR6, -R58.reuse ;  /* 0x0000000619aa7c23 */ /* 0x100fe2000801083a */
[----:B------:R-:W-:Y:S01]  /*5ad0*/  FMNMX.FTZ R20, R50, R61, !PT ;  /* 0x0000003d32147209 */ /* 0x000fe20007810000 */
[--C-:B------:R-:W-:Y:S01]  /*5ae0*/  FFMA.FTZ R171, R28, UR6, -R58.reuse ;  /* 0x000000061cab7c23 */ /* 0x100fe2000801083a */
[----:B------:R-:W-:Y:S01]  /*5af0*/  ISETP.GT.AND P3, PT, R59, 0x39, PT ;  /* 0x000000393b00780c */ /* 0x000fe20003f64270 */
[--C-:B------:R-:W-:Y:S01]  /*5b00*/  FFMA.FTZ R169, R24, UR6, -R58.reuse ;  /* 0x0000000618a97c23 */ /* 0x100fe2000801083a */
[----:B------:R-:W-:Y:S01]  /*5b10*/  FSEL R54, R54, -INF , P2 ;  /* 0xff80000036367808 */ /* 0x000fe20001000000 */
[--C-:B------:R-:W-:Y:S01]  /*5b20*/  FFMA.FTZ R172, R29, UR6, -R58.reuse ;  /* 0x000000061dac7c23 */ /* 0x100fe2000801083a */
[----:B------:R-:W-:Y:S01]  /*5b30*/  FMNMX.FTZ R25, R51, R20, !PT ;  /* 0x0000001433197209 */ /* 0x000fe20007810000 */
[--C-:B------:R-:W-:Y:S01]  /*5b40*/  FFMA.FTZ R173, R32, UR6, -R58.reuse ;  /* 0x0000000620ad7c23 */ /* 0x100fe2000801083a */
[----:B------:R-:W-:Y:S01]  /*5b50*/  FSEL R55, R55, -INF , P3 ;  /* 0xff80000037377808 */ /* 0x000fe20001800000 */
        /* <DEDUP_REMOVED lines=13> */
[----:B------:R-:W-:Y:S01]  /*5c30*/  FFMA.FTZ R198, R53, UR6, -R58 ;  /* 0x0000000635c67c23 */ /* 0x000fe2000801083a */
[----:B------:R-:W-:Y:S08]  /*5c40*/  MUFU.EX2 R169, R169 ;  /* 0x000000a900a97308 */ /* 0x000ff00000000800 */
[----:B------:R-:W1:Y:S08]  /*5c50*/  MUFU.EX2 R170, R170 ;  /* 0x000000aa00aa7308 */ /* 0x000e700000000800 */
[----:B------:R-:W-:Y:S01]  /*5c60*/  MUFU.EX2 R171, R171 ;  /* 0x000000ab00ab7308 */ /* 0x000fe20000000800 */
[----:B0-----:R-:W-:-:S07]  /*5c70*/  FMNMX.FTZ R25, R20, R25, !PT ;  /* 0x0000001914197209 */ /* 0x001fce0007810000 */
[----:B------:R-:W0:Y:S01]  /*5c80*/  MUFU.EX2 R172, R172 ;  /* 0x000000ac00ac7308 */ /* 0x000e220000000800 */
[----:B------:R-:W2:Y:S01]  /*5c90*/  SHFL.BFLY PT, R168, R25, 0x1, 0x1f ;  /* 0x0c201f0019a87f89 */ /* 0x000ea200000e0000 */
[----:B-1----:R-:W-:Y:S01]  /*5ca0*/  F2FP.BF16.F32.PACK_AB R152, R170, R169 ;  /* 0x000000a9aa98723e */ /* 0x002fe200000010ff */
[----:B------:R-:W-:-:S05]  /*5cb0*/  FADD.FTZ R170, R169, R170 ;  /* 0x000000aaa9aa7221 */ /* 0x000fca0000010000 */
[----:B------:R-:W-:Y:S08]  /*5cc0*/  MUFU.EX2 R173, R173 ;  /* 0x000000ad00ad7308 */ /* 0x000ff00000000800 */
[----:B------:R-:W1:Y:S01]  /*5cd0*/  MUFU.EX2 R174, R174 ;  /* 0x000000ae00ae7308 */ /* 0x000e620000000800 */
[----:B0-----:R-:W-:Y:S01]  /*5ce0*/  F2FP.BF16.F32.PACK_AB R154, R172, R171 ;  /* 0x000000abac9a723e */ /* 0x001fe200000010ff */
[----:B------:R-:W-:-:S04]  /*5cf0*/  FADD.FTZ R171, R171, R170 ;  /* 0x000000aaabab7221 */ /* 0x000fc80000010000 */
[----:B------:R-:W-:Y:S02]  /*5d00*/  FADD.FTZ R172, R172, R171 ;  /* 0x000000abacac7221 */ /* 0x000fe40000010000 */
[----:B------:R-:W-:Y:S01]  /*5d10*/  MUFU.EX2 R175, R175 ;  /* 0x000000af00af7308 */ /* 0x000fe20000000800 */
[----:B--2---:R-:W-:-:S04]  /*5d20*/  FMNMX.FTZ R168, R25, R168, !PT ;  /* 0x000000a819a87209 */ /* 0x004fc80007810000 */
[C---:B------:R-:W-:Y:S01]  /*5d30*/  FSETP.NEU.FTZ.AND P2, PT, R168.reuse, -INF , PT ;  /* 0xff800000a800780b */ /* 0x040fe20003f5d000 */
[----:B------:R-:W-:Y:S02]  /*5d40*/  FMUL.FTZ R20, R168, UR6 ;  /* 0x00000006a8147c20 */ /* 0x000fe40008410000 */
[----:B------:R-:W0:Y:S01]  /*5d50*/  MUFU.EX2 R176, R176 ;  /* 0x000000b000b07308 */ /* 0x000e220000000800 */
[----:B-1----:R-:W-:Y:S01]  /*5d60*/  F2FP.BF16.F32.PACK_AB R156, R174, R173 ;  /* 0x000000adae9c723e */ /* 0x002fe200000010ff */
[----:B------:R-:W-:Y:S01]  /*5d70*/  FADD.FTZ R173, R173, R172 ;  /* 0x000000acadad7221 */ /* 0x000fe20000010000 */
[----:B------:R-:W-:Y:S02]  /*5d80*/  FSEL R28, R20, RZ, P2 ;  /* 0x000000ff141c7208 */ /* 0x000fe40001000000 */
[-C--:B------:R-:W-:Y:S01]  /*5d90*/  LEA.HI R20, R56, R23.reuse, RZ, 0x4 ;  /* 0x0000001738147211 */ /* 0x080fe200078f20ff */
[----:B------:R-:W-:Y:S01]  /*5da0*/  FADD.FTZ R174, R174, R173 ;  /* 0x000000adaeae7221 */ /* 0x000fe20000010000 */
[----:B------:R-:W-:Y:S01]  /*5db0*/  ISETP.NE.AND P2, PT, R62, RZ, PT ;  /* 0x000000ff3e00720c */ /* 0x000fe20003f45270 */
[--C-:B------:R-:W-:Y:S01]  /*5dc0*/  FFMA.FTZ R200, R27, UR6, -R28.reuse ;  /* 0x000000061bc87c23 */ /* 0x100fe2000801081c */
[----:B------:R-:W-:Y:S01]  /*5dd0*/  LOP3.LUT R24, R20, 0xfffffff0, RZ, 0xc0, !PT ;  /* 0xfffffff014187812 */ /* 0x000fe200078ec0ff */
[--C-:B------:R-:W-:Y:S01]  /*5de0*/  FFMA.FTZ R199, R26, UR6, -R28.reuse ;  /* 0x000000061ac77c23 */ /* 0x100fe2000801081c */
[----:B------:R-:W-:Y:S01]  /*5df0*/  LEA.HI R56, R56, R23, RZ, 0x5 ;  /* 0x0000001738387211 */ /* 0x000fe200078f28ff */
[----:B------:R-:W-:Y:S01]  /*5e00*/  FFMA.FTZ R201, R30, UR6, -R28 ;  /* 0x000000061ec97c23 */ /* 0x000fe2000801081c */
[----:B------:R-:W-:Y:S01]  /*5e10*/  SHF.R.U32.HI R29, RZ, 0x1, R20 ;  /* 0x00000001ff1d7819 */ /* 0x000fe20000011614 */
[----:B------:R-:W-:-:S02]  /*5e20*/  IMAD.IADD R24, R23, 0x1, -R24 ;  /* 0x0000000117187824 */ /* 0x000fc400078e0a18 */
[--C-:B------:R-:W-:Y:S01]  /*5e30*/  FFMA.FTZ R202, R31, UR6, -R28.reuse ;  /* 0x000000061fca7c23 */ /* 0x100fe2000801081c */
[----:B------:R-:W-:Y:S02]  /*5e40*/  IMAD.SHL.U32 R56, R56, 0x20, RZ ;  /* 0x0000002038387824 */ /* 0x000fe400078e00ff */
[--C-:B------:R-:W-:Y:S01]  /*5e50*/  FFMA.FTZ R203, R34, UR6, -R28.reuse ;  /* 0x0000000622cb7c23 */ /* 0x100fe2000801081c */
[----:B------:R-:W-:Y:S01]  /*5e60*/  FFMA.FTZ R204, R35, UR6, -R28 ;  /* 0x0000000623cc7c23 */ /* 0x000fe2000801081c */
[----:B------:R-:W-:Y:S01]  /*5e70*/  SHF.R.S32.HI R25, RZ, 0x1f, R24 ;  /* 0x0000001fff197819 */ /* 0x000fe20000011418 */
[----:B------:R-:W-:Y:S01]  /*5e80*/  @!P2 VIADD R20, R196, 0x38840 ;  /* 0x00038840c414a836 */ /* 0x000fe20000000000 */
[----:B------:R-:W-:Y:S01]  /*5e90*/  LOP3.LUT R56, R56, 0x7ffffc00, RZ, 0xc0, !PT ;  /* 0x7ffffc0038387812 */ /* 0x000fe200078ec0ff */
        /* <DEDUP_REMOVED lines=13> */
[--C-:B------:R-:W-:Y:S01]  /*5f70*/  FFMA.FTZ R211, R54, UR6, -R28.reuse ;  /* 0x0000000636d37c23 */ /* 0x100fe2000801081c */
[----:B------:R-:W-:Y:S02]  /*5f80*/  IMAD.SHL.U32 R24, R27, 0x40, RZ ;  /* 0x000000401b187824 */ /* 0x000fe400078e00ff */
[----:B------:R-:W-:Y:S01]  /*5f90*/  FFMA.FTZ R214, R55, UR6, -R28 ;  /* 0x0000000637d67c23 */ /* 0x000fe2000801081c */
[----:B------:R-:W-:Y:S01]  /*5fa0*/  MUFU.EX2 R199, R199 ;  /* 0x000000c700c77308 */ /* 0x000fe20000000800 */
[----:B------:R-:W-:Y:S01]  /*5fb0*/  LOP3.LUT P4, RZ, R27, 0x2, RZ, 0xc0, !PT ;  /* 0x000000021bff7812 */ /* 0x000fe2000788c0ff */
[----:B------:R-:W-:Y:S01]  /*5fc0*/  @!P2 VIADD R21, R196, 0x38860 ;  /* 0x00038860c415a836 */ /* 0x000fe20000000000 */
[----:B------:R-:W-:-:S02]  /*5fd0*/  LOP3.LUT R24, R24, 0x1c0, RZ, 0xc0, !PT ;  /* 0x000001c018187812 */ /* 0x000fc400078ec0ff */
[----:B------:R-:W-:Y:S02]  /*5fe0*/  LOP3.LUT P3, RZ, R27, 0x4, RZ, 0xc0, !PT ;  /* 0x000000041bff7812 */ /* 0x000fe4000786c0ff */
[----:B------:R-:W-:Y:S01]  /*5ff0*/  LOP3.LUT R29, R24, 0x8, R29, 0xf8, !PT ;  /* 0x00000008181d7812 */ /* 0x000fe200078ef81d */
[----:B------:R-:W1:Y:S01]  /*6000*/  MUFU.EX2 R200, R200 ;  /* 0x000000c800c87308 */ /* 0x000e620000000800 */
[----:B------:R-:W-:Y:S02]  /*6010*/  SHF.R.U32.HI R24, RZ, 0x3, R24 ;  /* 0x00000003ff187819 */ /* 0x000fe40000011618 */
[----:B------:R-:W-:Y:S02]  /*6020*/  SEL R57, R57, 0xffffffc0, !P3 ;  /* 0xffffffc039397807 */ /* 0x000fe40005800000 */
[----:B------:R-:W-:Y:S02]  /*6030*/  LOP3.LUT R24, R29, R24, RZ, 0x3c, !PT ;  /* 0x000000181d187212 */ /* 0x000fe400078e3cff */
[----:B0-----:R-:W-:Y:S01]  /*6040*/  F2FP.BF16.F32.PACK_AB R158, R176, R175 ;  /* 0x000000afb09e723e */ /* 0x001fe200000010ff */
[----:B------:R-:W-:Y:S01]  /*6050*/  MUFU.EX2 R201, R201 ;  /* 0x000000c900c97308 */ /* 0x000fe20000000800 */
[----:B------:R-:W-:Y:S01]  /*6060*/  IADD3 R25, R24, R25, R56 ;  /* 0x0000001918197210 */ /* 0x000fe20007ffe038 */
[----:B------:R-:W-:Y:S01]  /*6070*/  FADD.FTZ R175, R175, R174 ;  /* 0x000000aeafaf7221 */ /* 0x000fe20000010000 */
[----:B------:R-:W-:-:S02]  /*6080*/  @!P2 PRMT R24, RZ, 0x654, R20 ;  /* 0x00000654ff18a816 */ /* 0x000fc40000000014 */
[----:B------:R-:W-:Y:S01]  /*6090*/  @!P2 PRMT R21, RZ, 0x654, R21 ;  /* 0x00000654ff15a816 */ /* 0x000fe20000000015 */
[----:B------:R-:W-:Y:S01]  /*60a0*/  IMAD R184, R25, 0x2, R196 ;  /* 0x0000000219b87824 */ /* 0x000fe200078e02c4 */
[----:B------:R0:W-:Y:S01]  /*60b0*/  @!P2 SYNCS.ARRIVE.TRANS64.RED.A1T0 RZ, [R24+URZ], RZ ;  /* 0x000000ff18ffa9a7 */ /* 0x0001e2000810043f */
[----:B------:R-:W2:Y:S01]  /*60c0*/  MUFU.EX2 R202, R202 ;  /* 0x000000ca00ca7308 */ /* 0x000ea20000000800 */
[----:B-1----:R-:W-:Y:S01]  /*60d0*/  F2FP.BF16.F32.PACK_AB R153, R200, R199 ;  /* 0x000000c7c899723e */ /* 0x002fe200000010ff */
[C---:B------:R-:W-:Y:S02]  /*60e0*/  VIADD R188, R184.reuse, 0x36400 ;  /* 0x00036400b8bc7836 */ /* 0x040fe40000000000 */
[----:B------:R-:W-:Y:S01]  /*60f0*/  FADD.FTZ R200, R199, R200 ;  /* 0x000000c8c7c87221 */ /* 0x000fe20000010000 */
[----:B------:R-:W-:Y:S02]  /*6100*/  VIADD R20, R184, 0x36420 ;  /* 0x00036420b8147836 */ /* 0x000fe40000000000 */
[----:B------:R-:W-:Y:S01]  /*6110*/  FADD.FTZ R176, R176, R175 ;  /* 0x000000afb0b07221 */ /* 0x000fe20000010000 */
[C---:B------:R-:W-:Y:S01]  /*6120*/  @P4 VIADD R20, R188.reuse, 0xffffffe0 ;  /* 0xffffffe0bc144836 */ /* 0x040fe20000000000 */
[----:B------:R-:W-:Y:S01]  /*6130*/  MUFU.EX2 R203, R203 ;  /* 0x000000cb00cb7308 */ /* 0x000fe20000000800 */
[----:B------:R-:W-:-:S02]  /*6140*/  IMAD.IADD R188, R188, 0x1, R57 ;  /* 0x00000001bcbc7824 */ /* 0x000fc400078e0239 */
[----:B------:R-:W-:Y:S02]  /*6150*/  IMAD.IADD R187, R57, 0x1, R20 ;  /* 0x0000000139bb7824 */ /* 0x000fe400078e0214 */
[----:B------:R-:W-:-:S03]  /*6160*/  VIADD R199, R22, 0xfffffffe ;  /* 0xfffffffe16c77836 */ /* 0x000fc60000000000 */
[----:B------:R-:W1:Y:S01]  /*6170*/  MUFU.EX2 R204, R204 ;  /* 0x000000cc00cc7308 */ /* 0x000e620000000800 */
[----:B--2---:R-:W-:Y:S01]  /*6180*/  F2FP.BF16.F32.PACK_AB R155, R202, R201 ;  /* 0x000000c9ca9b723e */ /* 0x004fe200000010ff */
[----:B------:R-:W-:Y:S01]  /*6190*/  BAR.SYNC.DEFER_BLOCKING 0xf, 0x100 ;  /* 0x03c4000000007b1d */ /* 0x000fe20000010000 */
[----:B------:R-:W-:-:S04]  /*61a0*/  FADD.FTZ R201, R201, R200 ;  /* 0x000000c8c9c97221 */ /* 0x000fc80000010000 */
[----:B------:R-:W-:Y:S01]  /*61b0*/  FADD.FTZ R202, R202, R201 ;  /* 0x000000c9caca7221 */ /* 0x000fe20000010000 */
[----:B------:R-:W-:Y:S08]  /*61c0*/  MUFU.EX2 R205, R205 ;  /* 0x000000cd00cd7308 */ /* 0x000ff00000000800 */
[----:B------:R-:W2:Y:S01]  /*61d0*/  MUFU.EX2 R206, R206 ;  /* 0x000000ce00ce7308 */ /* 0x000ea20000000800 */
[----:B-1----:R-:W-:Y:S01]  /*61e0*/  F2FP.BF16.F32.PACK_AB R157, R204, R203 ;  /* 0x000000cbcc9d723e */ /* 0x002fe200000010ff */
[----:B------:R-:W-:-:S04]  /*61f0*/  FADD.FTZ R203, R203, R202 ;  /* 0x000000cacbcb7221 */ /* 0x000fc80000010000 */
[----:B------:R-:W-:Y:S02]  /*6200*/  FADD.FTZ R204, R204, R203 ;  /* 0x000000cbcccc7221 */ /* 0x000fe40000010000 */
[----:B------:R-:W-:Y:S01]  /*6210*/  MUFU.EX2 R177, R177 ;  /* 0x000000b100b17308 */ /* 0x000fe20000000800 */
[----:B------:R1:W-:Y:S07]  /*6220*/  STSM.16.M88.4 [R184+0x36400], R152 ;  /* 0x03640098b8007844 */ /* 0x0003ee0000000200 */
[----:B------:R-:W3:Y:S01]  /*6230*/  MUFU.EX2 R178, R178 ;  /* 0x000000b200b27308 */ /* 0x000ee20000000800 */
[----:B--2---:R-:W-:Y:S01]  /*6240*/  F2FP.BF16.F32.PACK_AB R159, R206, R205 ;  /* 0x000000cdce9f723e */ /* 0x004fe200000010ff */
        /* <DEDUP_REMOVED lines=31> */
[----:B----4-:R-:W-:-:S07]  /*6440*/  F2FP.BF16.F32.PACK_AB R166, R198, R183 ;  /* 0x000000b7c6a6723e */ /* 0x010fce00000010ff */
[----:B------:R-:W-:Y:S08]  /*6450*/  MUFU.EX2 R211, R211 ;  /* 0x000000d300d37308 */ /* 0x000ff00000000800 */
[----:B------:R-:W4:Y:S01]  /*6460*/  MUFU.EX2 R214, R214 ;  /* 0x000000d600d67308 */ /* 0x000f220000000800 */
[----:B---3--:R-:W-:Y:S01]  /*6470*/  F2FP.BF16.F32.PACK_AB R165, R212, R23 ;  /* 0x00000017d4a5723e */ /* 0x008fe200000010ff */
[----:B------:R-:W-:-:S04]  /*6480*/  FADD.FTZ R23, R23, R210 ;  /* 0x000000d217177221 */ /* 0x000fc80000010000 */
[----:B------:R-:W-:Y:S01]  /*6490*/  FADD.FTZ R212, R212, R23 ;  /* 0x00000017d4d47221 */ /* 0x000fe20000010000 */
[----:B------:R-:W-:Y:S01]  /*64a0*/  IMAD.MOV.U32 R23, RZ, RZ, RZ ;  /* 0x000000ffff177224 */ /* 0x000fe200078e00ff */
[----:B----4-:R-:W-:Y:S02]  /*64b0*/  F2FP.BF16.F32.PACK_AB R167, R214, R211 ;  /* 0x000000d3d6a7723e */ /* 0x010fe400000010ff */
[----:B------:R-:W-:-:S03]  /*64c0*/  FADD.FTZ R211, R211, R212 ;  /* 0x000000d4d3d37221 */ /* 0x000fc60000010000 */
[----:B------:R2:W-:Y:S01]  /*64d0*/  STSM.16.M88.4 [R187], R164 ;  /* 0x000000a4bb007844 */ /* 0x0005e20000000200 */
[----:B0-----:R-:W-:Y:S01]  /*64e0*/  WARPGROUP.ARRIVE ;  /* 0x00000000000079c5 */ /* 0x001fe20000000000 */
[----:B------:R-:W-:-:S05]  /*64f0*/  FADD.FTZ R22, R214, R211 ;  /* 0x000000d3d6167221 */ /* 0x000fca0000010000 */
[----:B------:R-:W-:Y:S01]  /*6500*/  HGMMA.64x256x16.F32.BF16 R24, R152, gdesc[UR8].tnspB, RZ, !UPT, gsb0 ;  /* 0x43e0000898187df0 */ /* 0x000fe2000c0018ff */
[----:B------:R-:W-:Y:S01]  /*6510*/  R2UR UR10, R213 ;  /* 0x00000000d50a72ca */ /* 0x000fe200000e0000 */
[----:B------:R-:W-:Y:S01]  /*6520*/  UMOV UR11, 0x40000040 ;  /* 0x40000040000b7882 */ /* 0x000fe20000000000 */
[C---:B------:R-:W-:Y:S01]  /*6530*/  VIADD R213, R191.reuse, 0x100 ;  /* 0x00000100bfd57836 */ /* 0x040fe20000000000 */
[----:B------:R-:W-:Y:S02]  /*6540*/  WARPGROUP.DEPBAR.LE gsb0, 0x0 ;  /* 0x00008000000079c5 */ /* 0x000fe40000010000 */
[----:B------:R-:W-:Y:S01]  /*6550*/  WARPGROUP.ARRIVE ;  /* 0x00000000000079c5 */ /* 0x000fe20000000000 */
[----:B-1----:R-:W-:-:S15]  /*6560*/  VIADD R152, R191, 0x180 ;  /* 0x00000180bf987836 */ /* 0x002fde0000000000 */
        /* <DEDUP_REMOVED lines=18> */
[----:B------:R-:W-:-:S04]  /*6690*/  USHF.R.S32.HI UR7, URZ, 0x1f, UR60 ;  /* 0x0000001f3f077899 */ /* 0x000fc8000801143c */
[----:B------:R-:W-:-:S03]  /*66a0*/  ULEA.HI UR7, UR7, UR60, URZ, 0x6 ;  /* 0x0000003c07077291 */ /* 0x000fc6000f8f303f */
[----:B------:R-:W-:Y:S01]  /*66b0*/  UMOV UR60, URZ ;  /* 0x0000003f003c7c82 */ /* 0x000fe20008000000 */
[----:B------:R-:W-:-:S04]  /*66c0*/  USHF.R.S32.HI UR7, URZ, 0x6, UR7 ;  /* 0x000000063f077899 */ /* 0x000fc80008011407 */
[----:B------:R-:W-:-:S04]  /*66d0*/  UISETP.LT.AND UP1, UPT, UR61, UR7, UPT ;  /* 0x000000073d00728c */ /* 0x000fc8000bf21270 */
[----:B------:R-:W-:-:S06]  /*66e0*/  USEL UR61, UR61, UR7, !UP1 ;  /* 0x000000073d3d7287 */ /* 0x000fcc000c800000 */
[----:B------:R-:W-:Y:S01]  /*66f0*/  ISETP.GE.AND P3, PT, R199, UR61, PT ;  /* 0x0000003dc7007c0c */ /* 0x000fe2000bf66270 */
        /* <DEDUP_REMOVED lines=9> */
[----:B------:R0:W-:Y:S02]  /*6790*/  @!P2 SYNCS.ARRIVE.TRANS64.RED.A1T0 RZ, [R21+URZ], RZ ;  /* 0x000000ff15ffa9a7 */ /* 0x0001e4000810043f */
[----:B0-----:R-:W-:-:S04]  /*67a0*/  FADD.FTZ R21, R183, R182 ;  /* 0x000000b6b7157221 */ /* 0x001fc80000010000 */
[----:B------:R-:W-:Y:S01]  /*67b0*/  FADD.FTZ R21, R198, R21 ;  /* 0x00000015c6157221 */ /* 0x000fe20000010000 */
[----:B--2---:R-:W-:Y:S06]  /*67c0*/  @!P3 BRA `(.L_x_4226) ;  /* 0x000000300088b947 */ /* 0x004fec0003800000 */
[----:B------:R-:W-:Y:S01]  /*67d0*/  IMAD.MOV.U32 R200, RZ, RZ, R168 ;  /* 0x000000ffffc87224 */ /* 0x000fe200078e00a8 */
[----:B------:R-:W-:Y:S01]  /*67e0*/  UMOV UR60, URZ ;  /* 0x0000003f003c7c82 */ /* 0x000fe20008000000 */
[----:B------:R-:W-:Y:S02]  /*67f0*/  IMAD.MOV.U32 R201, RZ, RZ, R185 ;  /* 0x000000ffffc97224 */ /* 0x000fe400078e00b9 */
[----:B------:R-:W-:-:S07]  /*6800*/  IMAD.MOV.U32 R203, RZ, RZ, RZ ;  /* 0x000000ffffcb7224 */ /* 0x000fce00078e00ff */
.L_x_4235:
        /* <DEDUP_REMOVED lines=8> */
.L_x_4227:
[----:B------:R-:W-:Y:S02]  /*6890*/  IMAD.U32 R205, RZ, RZ, UR60 ;  /* 0x0000003cffcd7e24 */ /* 0x000fe4000f8e00ff */
[----:B------:R-:W-:-:S03]  /*68a0*/  IMAD R198, R23, 0x8, R196 ;  /* 0x0000000817c67824 */ /* 0x000fc600078e02c4 */
[----:B------:R-:W-:-:S04]  /*68b0*/  SHF.L.U32 R205, R205, 0x1f, RZ ;  /* 0x0000001fcdcd7819 */ /* 0x000fc800000006ff */
[----:B------:R0:W1:Y:S01]  /*68c0*/  SYNCS.PHASECHK.TRANS64.TRYWAIT P3, [R198+URZ+0x38830], R205 ;  /* 0x038830cdc60075a7 */ /* 0x000062000806017f */
[----:B------:R-:W-:Y:S05]  /*68d0*/  @!P0 BRA `(.L_x_4228) ;  /* 0x0000000000048947 */ /* 0x000fea0003800000 */
[----:B------:R-:W-:Y:S01]  /*68e0*/  BPT.TRAP 0x1 ;  /* 0x000000040000795c */ /* 0x000fe20000300000 */
.L_x_4228:
[----:B------:R-:W-:Y:S01]  /*68f0*/  IMAD R185, R23, 0x200, R189 ;  /* 0x0000020017b97824 */ /* 0x000fe200078e02bd */
[----:B-1----:R-:W-:Y:S06]  /*6900*/  @P3 BRA `(.L_x_4229) ;  /* 0x0000000000083947 */ /* 0x002fec0003800000 */
[----:B------:R-:W1:Y:S02]  /*6910*/  SYNCS.PHASECHK.TRANS64.TRYWAIT P3, [R198+URZ+0x38830], R205 ;  /* 0x038830cdc60075a7 */ /* 0x000e64000806017f */
[----:B-1----:R-:W-:Y:S05]  /*6920*/  @!P3 BRA `(.L_x_4230) ;  /* 0x000000e80020b947 */ /* 0x002fea0003800000 */
.L_x_4229:
        /* <DEDUP_REMOVED lines=49> */
.L_x_4231:
[----:B------:R2:W3:Y:S01]  /*6c40*/  SYNCS.PHASECHK.TRANS64.TRYWAIT P3, [R198+URZ+0x38850], R205 ;  /* 0x038850cdc60075a7 */ /* 0x0004e2000806017f */
[----:B------:R-:W-:Y:S05]  /*6c50*/  @!P0 BRA `(.L_x_4232) ;  /* 0x0000000000048947 */ /* 0x000fea0003800000 */
[----:B------:R-:W-:Y:S01]  /*6c60*/  BPT.TRAP 0x1 ;  /* 0x000000040000795c */ /* 0x000fe20000300000 */
.L_x_4232:
[----:B---3--:R-:W-:Y:S05]  /*6c70*/  @P3 BRA `(.L_x_4233) ;  /* 0x0000000000083947 */ /* 0x008fea0003800000 */
[----:B------:R-:W3:Y:S02]  /*6c80*/  SYNCS.PHASECHK.TRANS64.TRYWAIT P3, [R198+URZ+0x38850], R205 ;  /* 0x038850cdc60075a7 */ /* 0x000ee4000806017f */
[----:B---3--:R-:W-:Y:S05]  /*6c90*/  @!P3 BRA `(.L_x_4234) ;  /* 0x000000e40058b947 */ /* 0x008fea0003800000 */
.L_x_4233:
[----:B------:R-:W-:Y:S01]  /*6ca0*/  IMAD R185, R23, 0x1000, R16 ;  /* 0x0000100017b97824 */ /* 0x000fe200078e0210 */
[----:B------:R-:W-:Y:S01]  /*6cb0*/  MOV R202, UR49 ;  /* 0x0000003100ca7c02 */ /* 0x000fe20008000f00 */
[----:B------:R-:W-:Y:S01]  /*6cc0*/  WARPGROUP.ARRIVE ;  /* 0x00000000000079c5 */ /* 0x000fe20000000000 */
[----:B------:R-:W-:Y:S01]  /*6cd0*/  MOV R204, UR48 ;  /* 0x0000003000cc7c02 */ /* 0x000fe20008000f00 */
[----:B------:R-:W-:Y:S01]  /*6ce0*/  UMOV UR51, 0x40000040 ;  /* 0x4000004000337882 */ /* 0x000fe20000000000 */
[----:B------:R-:W-:Y:S01]  /*6cf0*/  R2UR UR6, R185 ;  /* 0x00000000b90672ca */ /* 0x000fe200000e0000 */
[----:B------:R-:W-:Y:S01]  /*6d00*/  UMOV UR55, 0x40000040 ;  /* 0x4000004000377882 */ /* 0x000fe20000000000 */
[----:B------:R-:W-:Y:S01]  /*6d10*/  R2UR UR48, R8 ;  /* 0x00000000083072ca */ /* 0x000fe200000e0000 */
[----:B------:R-:W-:Y:S01]  /*6d20*/  UMOV UR59, 0x40000040 ;  /* 0x40000040003b7882 */ /* 0x000fe20000000000 */
[----:B------:R-:W-:Y:S01]  /*6d30*/  R2UR UR49, R9 ;  /* 0x00000000093172ca */ /* 0x000fe200000e0000 */
[----:B------:R-:W-:Y:S01]  /*6d40*/  UMOV UR7, 0x40000040 ;  /* 0x4000004000077882 */ /* 0x000fe20000000000 */
[----:B0123--:R-:W-:Y:S01]  /*6d50*/  MOV R205, UR53 ;  /* 0x0000003500cd7c02 */ /* 0x00ffe20008000f00 */
        /* <DEDUP_REMOVED lines=24> */
[----:B------:R-:W-:-:S06]  /*6ee0*/  IMAD R221, R23, 0x1000, R191 ;  /* 0x0000100017dd7824 */ /* 0x000fcc00078e02bf */
        /* <DEDUP_REMOVED lines=28> */
[----:B------:R-:W-:Y:S01]  /*70b0*/  R2UR UR52, R206 ;  /* 0x00000000ce3472ca */ /* 0x000fe200000e0000 */
[C---:B------:R-:W-:Y:S01]  /*70c0*/  VIADD R205, R185.reuse, 0x800 ;  /* 0x00000800b9cd7836 */ /* 0x040fe20000000000 */
        /* <DEDUP_REMOVED lines=8> */
[----:B0-----:R-:W-:-:S04]  /*7150*/  ISETP.GT.AND P3, PT, R202, 0x7f, PT ;  /* 0x0000007fca00780c */ /* 0x001fc80003f64270 */
        /* <DEDUP_REMOVED lines=24> */
[----:B------:R-:W-:Y:S01]  /*72e0*/  ULDC UR11, c[0x0][0x2f0] ;  /* 0x0000bc00000b7ab9 */ /* 0x000fe20000000800 */
        /* <DEDUP_REMOVED lines=186> */
[----:B------:R-:W-:Y:S01]  /*7e90*/  @P1 IMAD.HI.U32 R202, R186, UR6, RZ ;  /* 0x00000006baca1c27 */ /* 0x000fe2000f8e00ff */
[----:B------:R-:W-:Y:S01]  /*7ea0*/  @UP0 ULDC UR6, c[0x0][0x450] ;  /* 0x0001140000060ab9 */ /* 0x000fe20000000800 */
[----:B------:R-:W-:Y:S02]  /*7eb0*/  WARPGROUP.DEPBAR.LE gsb0, 0x0 ;  /* 0x00008000000079c5 */ /* 0x000fe40000010000 */
[----:B------:R-:W-:-:S06]  /*7ec0*/  WARPGROUP.ARRIVE ;  /* 0x00000000000079c5 */ /* 0x000fcc0000000000 */
[----:B------:R-:W-:Y:S01]  /*7ed0*/  HGMMA.64x64x16.F32.BF16 R152, gdesc[UR56], R152, gsb0 ;  /* 0x00e00000389879f0 */ /* 0x000fe20008001898 */
[----:B------:R-:W-:Y:S01]  /*7ee0*/  R2UR UR56, R204 ;  /* 0x00000000cc3872ca */ /* 0x000fe200000e0000 */
[----:B------:R-:W-:Y:S01]  /*7ef0*/  UMOV UR57, 0x40000040 ;  /* 0x4000004000397882 */ /* 0x000fe20000000000 */
[----:B------:R-:W-:Y:S01]  /*7f00*/  R2UR UR58, R185 ;  /* 0x00000000b93a72ca */ /* 0x000fe200000e0000 */
[----:B------:R-:W-:Y:S01]  /*7f10*/  UMOV UR59, 0x40000040 ;  /* 0x40000040003b7882 */ /* 0x000fe20000000000 */
[----:B------:R-:W-:Y:S01]  /*7f20*/  IMAD.MOV.U32 R185, RZ, RZ, R186 ;  /* 0x000000ffffb97224 */ /* 0x000fe200078e00ba */
[----:B------:R-:W-:Y:S01]  /*7f30*/  @P1 SHF.R.U32.HI R185, RZ, UR6, R202 ;  /* 0x00000006ffb91c19 */ /* 0x000fe200080116ca */
[----:B------:R-:W-:Y:S01]  /*7f40*/  IMAD.MOV.U32 R202, RZ, RZ, -0x40 ;  /* 0xffffffc0ffca7424 */ /* 0x000fe200078e00ff */
[----:B------:R-:W-:-:S03]  /*7f50*/  ULDC UR6, c[0x0][0xa80] ;  /* 0x0002a00000067ab9 */ /* 0x000fc60000000800 */
[----:B------:R-:W0:Y:S01]  /*7f60*/  SHFL.IDX PT, R204, R185, RZ, 0x1c1f ;  /* 0x001c1fffb9cc7589 */ /* 0x000e2200000e0000 */
[----:B------:R-:W-:-:S04]  /*7f70*/  IMAD R205, R199, R202, 0x1 ;  /* 0x00000001c7cd7424 */ /* 0x000fc800078e02ca */
[----:B------:R-:W-:-:S04]  /*7f80*/  IMAD.IADD R202, R205, 0x1, -R194 ;  /* 0x00000001cdca7824 */ /* 0x000fc800078e0ac2 */
[----:B------:R-:W-:Y:S01]  /*7f90*/  IMAD R207, R193, UR11, R202 ;  /* 0x0000000bc1cf7c24 */ /* 0x000fe2000f8e02ca */
[----:B------:R-:W-:-:S04]  /*7fa0*/  UMOV UR11, 0x40000040 ;  /* 0x40000040000b7882 */ /* 0x000fc80000000000 */
[----:B0-----:R-:W-:-:S04]  /*7fb0*/  IADD3 R208, R204, -UR7, R207 ;  /* 0x80000007ccd07c10 */ /* 0x001fc8000fffe0cf */
[C---:B------:R-:W-:Y:S02]  /*7fc0*/  ISETP.GT.AND P3, PT, R208.reuse, RZ, PT ;  /* 0x000000ffd000720c */ /* 0x040fe40003f64270 */
[----:B------:R-:W-:Y:S01]  /*7fd0*/  ISETP.GT.AND P4, PT, R208, 0x1, PT ;  /* 0x00000001d000780c */ /* 0x000fe20003f84270 */
        /* <DEDUP_REMOVED lines=47> */
[----:B------:R-:W-:Y:S01]  /*82d0*/  FSEL R181, R181, -INF , P4 ;  /* 0xff800000b5b57808 */ /* 0x000fe20002000000 */
[----:B------:R-:W0:Y:S01]  /*82e0*/  SHFL.IDX PT, R172, R185, 0x1, 0x1c1f ;  /* 0x003c1f00b9ac7f89 */ /* 0x000e2200000e0000 */
[----:B------:R-:W-:-:S04]  /*82f0*/  FMNMX.FTZ R208, R180, R153, !PT ;  /* 0x00000099b4d07209 */ /* 0x000fc80007810000 */
[----:B------:R-:W-:-:S05]  /*8300*/  FMNMX.FTZ R208, R181, R208, !PT ;  /* 0x000000d0b5d07209 */ /* 0x000fca0007810000 */
[----:B------:R-:W1:Y:S01]  /*8310*/  SHFL.BFLY PT, R153, R208, 0x2, 0x1f ;  /* 0x0c401f00d0997f89 */ /* 0x000e6200000e0000 */
[----:B0-----:R-:W-:-:S04]  /*8320*/  IADD3 R169, R172, -UR7, R207 ;  /* 0x80000007aca97c10 */ /* 0x001fc8000fffe0cf */
[C---:B------:R-:W-:Y:S02]  /*8330*/  ISETP.GT.AND P3, PT, R169.reuse, RZ, PT ;  /* 0x000000ffa900720c */ /* 0x040fe40003f64270 */
[C---:B------:R-:W-:Y:S02]  /*8340*/  ISETP.GT.AND P4, PT, R169.reuse, 0x1, PT ;  /* 0x00000001a900780c */ /* 0x040fe40003f84270 */
[C---:B------:R-:W-:Y:S02]  /*8350*/  ISETP.GT.AND P5, PT, R169.reuse, 0x28, PT ;  /* 0x00000028a900780c */ /* 0x040fe40003fa4270 */
[----:B-1----:R-:W-:Y:S02]  /*8360*/  FMNMX.FTZ R172, R208, R153, !PT ;  /* 0x00000099d0ac7209 */ /* 0x002fe40007810000 */
[----:B------:R-:W-:Y:S02]  /*8370*/  FSEL R153, R154, -INF , P3 ;  /* 0xff8000009a997808 */ /* 0x000fe40001800000 */
[----:B------:R-:W-:Y:S01]  /*8380*/  ISETP.GT.AND P3, PT, R169, 0x8, PT ;  /* 0x00000008a900780c */ /* 0x000fe20003f64270 */
[----:B------:R-:W0:Y:S01]  /*8390*/  SHFL.BFLY PT, R207, R172, 0x1, 0x1f ;  /* 0x0c201f00accf7f89 */ /* 0x000e2200000e0000 */
        /* <DEDUP_REMOVED lines=17> */
[----:B0-----:R-:W-:Y:S02]  /*84b0*/  FMNMX.FTZ R185, R172, R207, !PT ;  /* 0x000000cfacb97209 */ /* 0x001fe40007810000 */
[----:B------:R-:W-:-:S02]  /*84c0*/  ISETP.GT.AND P3, PT, R169, 0x20, PT ;  /* 0x00000020a900780c */ /* 0x000fc40003f64270 */
[----:B------:R-:W-:Y:S01]  /*84d0*/  FSEL R167, R167, -INF , P4 ;  /* 0xff800000a7a77808 */ /* 0x000fe20002000000 */
[----:B------:R-:W-:Y:S01]  /*84e0*/  FMUL.FTZ R213, R185, UR6 ;  /* 0x00000006b9d57c20 */ /* 0x000fe20008410000 */
[----:B------:R-:W-:Y:S02]  /*84f0*/  FMNMX.FTZ R172, R166, R173, !PT ;  /* 0x000000ada6ac7209 */ /* 0x000fe40007810000 */
[----:B------:R-:W-:Y:S02]  /*8500*/  ISETP.GT.AND P4, PT, R169, 0x21, PT ;  /* 0x00000021a900780c */ /* 0x000fe40003f84270 */
[----:B------:R-:W-:Y:S02]  /*8510*/  FSEL R154, R170, -INF , P3 ;  /* 0xff800000aa9a7808 */ /* 0x000fe40001800000 */
[----:B------:R-:W-:Y:S02]  /*8520*/  FMNMX.FTZ R173, R167, R172, !PT ;  /* 0x000000aca7ad7209 */ /* 0x000fe40007810000 */
[----:B------:R-:W-:-:S02]  /*8530*/  FSEL R207, R171, -INF , P4 ;  /* 0xff800000abcf7808 */ /* 0x000fc40002000000 */
[----:B------:R-:W-:Y:S02]  /*8540*/  FMNMX.FTZ R170, R154, R173, !PT ;  /* 0x000000ad9aaa7209 */ /* 0x000fe40007810000 */
[----:B------:R-:W-:Y:S02]  /*8550*/  ISETP.GT.AND P3, PT, R169, 0x29, PT ;  /* 0x00000029a900780c */ /* 0x000fe40003f64270 */
[----:B------:R-:W-:Y:S02]  /*8560*/  FSEL R208, R174, -INF , P5 ;  /* 0xff800000aed07808 */ /* 0x000fe40002800000 */
[----:B------:R-:W-:Y:S02]  /*8570*/  FMNMX.FTZ R171, R207, R170, !PT ;  /* 0x000000aacfab7209 */ /* 0x000fe40007810000 */
[----:B------:R-:W-:Y:S02]  /*8580*/  FSETP.NEU.FTZ.AND P4, PT, R185, -INF , PT ;  /* 0xff800000b900780b */ /* 0x000fe40003f9d000 */
[----:B------:R-:W-:-:S02]  /*8590*/  ISETP.GT.AND P5, PT, R169, 0x30, PT ;  /* 0x00000030a900780c */ /* 0x000fc40003fa4270 */
[----:B------:R-:W-:Y:S02]  /*85a0*/  FSEL R209, R175, -INF , P3 ;  /* 0xff800000afd17808 */ /* 0x000fe40001800000 */
[----:B------:R-:W-:Y:S02]  /*85b0*/  FMNMX.FTZ R170, R208, R171, !PT ;  /* 0x000000abd0aa7209 */ /* 0x000fe40007810000 */
[----:B------:R-:W-:Y:S02]  /*85c0*/  FSEL R213, R213, RZ, P4 ;  /* 0x000000ffd5d57208 */ /* 0x000fe40002000000 */
[----:B------:R-:W-:Y:S02]  /*85d0*/  ISETP.GT.AND P3, PT, R169, 0x31, PT ;  /* 0x00000031a900780c */ /* 0x000fe40003f64270 */
[----:B------:R-:W-:Y:S01]  /*85e0*/  FSEL R210, R178, -INF , P5 ;  /* 0xff800000b2d27808 */ /* 0x000fe20002800000 */
[--C-:B------:R-:W-:Y:S01]  /*85f0*/  FFMA.FTZ R173, R206, UR6, -R213.reuse ;  /* 0x00000006cead7c23 */ /* 0x100fe200080108d5 */
[----:B------:R-:W-:Y:S01]  /*8600*/  FMNMX.FTZ R171, R209, R170, !PT ;  /* 0x000000aad1ab7209 */ /* 0x000fe20007810000 */
[--C-:B------:R-:W-:Y:S01]  /*8610*/  FFMA.FTZ R178, R156, UR6, -R213.reuse ;  /* 0x000000069cb27c23 */ /* 0x100fe200080108d5 */
[----:B------:R-:W-:Y:S01]  /*8620*/  ISETP.GT.AND P5, PT, R169, 0x38, PT ;  /* 0x00000038a900780c */ /* 0x000fe20003fa4270 */
[----:B------:R0:W-:Y:S01]  /*8630*/  MUFU.EX2 R170, R173 ;  /* 0x000000ad00aa7308 */ /* 0x0001e20000000800 */
        /* <DEDUP_REMOVED lines=9> */
[--C-:B0-----:R-:W-:Y:S01]  /*86d0*/  FFMA.FTZ R173, R160, UR6, -R213.reuse ;  /* 0x00000006a0ad7c23 */ /* 0x101fe200080108d5 */
        /* <DEDUP_REMOVED lines=12> */
[----:B------:R-:W-:Y:S01]  /*87a0*/  FFMA.FTZ R181, R181, UR6, -R213 ;  /* 0x00000006b5b57c23 */ /* 0x000fe200080108d5 */
[----:B------:R-:W-:Y:S08]  /*87b0*/  MUFU.EX2 R169, R169 ;  /* 0x000000a900a97308 */ /* 0x000ff00000000800 */
[----:B------:R-:W-:Y:S08]  /*87c0*/  MUFU.EX2 R171, R178 ;  /* 0x000000b200ab7308 */ /* 0x000ff00000000800 */
[----:B------:R-:W-:Y:S01]  /*87d0*/  MUFU.EX2 R172, R172 ;  /* 0x000000ac00ac7308 */ /* 0x000fe20000000800 */
[----:B0-----:R-:W-:-:S07]  /*87e0*/  FMNMX.FTZ R157, R156, R157, !PT ;  /* 0x0000009d9c9d7209 */ /* 0x001fce0007810000 */
[----:B------:R-:W-:Y:S01]  /*87f0*/  MUFU.EX2 R173, R173 ;  /* 0x000000ad00ad7308 */ /* 0x000fe20000000800 */
[----:B------:R-:W0:Y:S07]  /*8800*/  SHFL.BFLY PT, R168, R157, 0x1, 0x1f ;  /* 0x0c201f009da87f89 */ /* 0x000e2e00000e0000 */
[----:B------:R-:W1:Y:S08]  /*8810*/  MUFU.EX2 R174, R174 ;  /* 0x000000ae00ae7308 */ /* 0x000e700000000800 */
[----:B------:R-:W-:Y:S08]  /*8820*/  MUFU.EX2 R175, R175 ;  /* 0x000000af00af7308 */ /* 0x000ff00000000800 */
[----:B------:R-:W2:Y:S01]  /*8830*/  MUFU.EX2 R178, R165 ;  /* 0x000000a500b27308 */ /* 0x000ea20000000800 */
[----:B-1----:R-:W-:-:S02]  /*8840*/  F2FP.BF16.F32.PACK_AB R156, R174, R173 ;  /* 0x000000adae9c723e */ /* 0x002fc400000010ff */
[----:B0-----:R-:W-:-:S04]  /*8850*/  FMNMX.FTZ R168, R157, R168, !PT ;  /* 0x000000a89da87209 */ /* 0x001fc80007810000 */
[C---:B------:R-:W-:Y:S01]  /*8860*/  FSETP.NEU.FTZ.AND P3, PT, R168.reuse, -INF , PT ;  /* 0xff800000a800780b */ /* 0x040fe20003f7d000 */
[----:B------:R-:W-:Y:S01]  /*8870*/  FMUL.FTZ R152, R168, UR6 ;  /* 0x00000006a8987c20 */ /* 0x000fe20008410000 */
[----:B------:R-:W-:Y:S04]  /*8880*/  MUFU.EX2 R179, R179 ;  /* 0x000000b300b37308 */ /* 0x000fe80000000800 */
[----:B------:R-:W-:-:S04]  /*8890*/  FSEL R152, R152, RZ, P3 ;  /* 0x000000ff98987208 */ /* 0x000fc80001800000 */
[----:B------:R-:W-:Y:S01]  /*88a0*/  MUFU.EX2 R182, R182 ;  /* 0x000000b600b67308 */ /* 0x000fe20000000800 */
[--C-:B------:R-:W-:Y:S01]  /*88b0*/  FFMA.FTZ R205, R153, UR6, -R152.reuse ;  /* 0x0000000699cd7c23 */ /* 0x100fe20008010898 */
[----:B------:R-:W-:Y:S01]  /*88c0*/  FSEL R153, R168, RZ, P3 ;  /* 0x000000ffa8997208 */ /* 0x000fe20001800000 */
[--C-:B------:R-:W-:Y:S01]  /*88d0*/  FFMA.FTZ R219, R154, UR6, -R152.reuse ;  /* 0x000000069adb7c23 */ /* 0x100fe20008010898 */
[----:B------:R-:W-:Y:S01]  /*88e0*/  FSEL R154, R185, RZ, P4 ;  /* 0x000000ffb99a7208 */ /* 0x000fe20002000000 */
[--C-:B------:R-:W-:Y:S01]  /*88f0*/  FFMA.FTZ R204, R155, UR6, -R152.reuse ;  /* 0x000000069bcc7c23 */ /* 0x100fe20008010898 */
[----:B------:R-:W-:Y:S01]  /*8900*/  FFMA.FTZ R155, R210, UR6, -R152 ;  /* 0x00000006d29b7c23 */ /* 0x000fe20008010898 */
[----:B------:R-:W-:Y:S01]  /*8910*/  FADD.FTZ R153, -R153, R200 ;  /* 0x000000c899997221 */ /* 0x000fe20000010100 */
[----:B------:R-:W-:Y:S01]  /*8920*/  ISETP.NE.AND P3, PT, R192, RZ, PT ;  /* 0x000000ffc000720c */ /* 0x000fe20003f65270 */
[----:B------:R-:W-:Y:S01]  /*8930*/  FADD.FTZ R154, -R154, R201 ;  /* 0x000000c99a9a7221 */ /* 0x000fe20000010100 */
[--C-:B------:R-:W-:Y:S01]  /*8940*/  FFMA.FTZ R220, R207, UR6, -R152.reuse ;  /* 0x00000006cfdc7c23 */ /* 0x100fe20008010898 */
[----:B------:R-:W-:Y:S01]  /*8950*/  FMUL.FTZ R210, R153, UR6 ;  /* 0x0000000699d27c20 */ /* 0x000fe20008410000 */
[--C-:B------:R-:W-:Y:S01]  /*8960*/  FFMA.FTZ R207, R208, UR6, -R152.reuse ;  /* 0x00000006d0cf7c23 */ /* 0x100fe20008010898 */
[----:B------:R-:W-:Y:S01]  /*8970*/  FMUL.FTZ R154, R154, UR6 ;  /* 0x000000069a9a7c20 */ /* 0x000fe20008410000 */
[----:B------:R-:W-:Y:S01]  /*8980*/  FFMA.FTZ R208, R209, UR6, -R152 ;  /* 0x00000006d1d07c23 */ /* 0x000fe20008010898 */
[----:B------:R0:W-:Y:S01]  /*8990*/  MUFU.EX2 R201, R155 ;  /* 0x0000009b00c97308 */ /* 0x0001e20000000800 */
[----:B------:R-:W-:-:S02]  /*89a0*/  @!P2 VIADD R153, R198, 0x38840 ;  /* 0x00038840c699a836 */ /* 0x000fc40000000000 */
[--C-:B------:R-:W-:Y:S01]  /*89b0*/  FFMA.FTZ R213, R158, UR6, -R152.reuse ;  /* 0x000000069ed57c23 */ /* 0x100fe20008010898 */
[--C-:B------:R-:W-:Y:S01]  /*89c0*/  FFMA.FTZ R214, R159, UR6, -R152.reuse ;  /* 0x000000069fd67c23 */ /* 0x100fe20008010898 */
[--C-:B------:R-:W-:Y:S01]  /*89d0*/  FFMA.FTZ R215, R162, UR6, -R152.reuse ;  /* 0x00000006a2d77c23 */ /* 0x100fe20008010898 */
[--C-:B------:R-:W-:Y:S01]  /*89e0*/  FFMA.FTZ R216, R163, UR6, -R152.reuse ;  /* 0x00000006a3d87c23 */ /* 0x100fe20008010898 */
[----:B------:R-:W-:Y:S01]  /*89f0*/  @!P2 PRMT R153, RZ, 0x654, R153 ;  /* 0x00000654ff99a816 */ /* 0x000fe20000000099 */
[----:B------:R-:W-:Y:S01]  /*8a00*/  FFMA.FTZ R217, R166, UR6, -R152 ;  /* 0x00000006a6d97c23 */ /* 0x000fe20008010898 */
[----:B------:R1:W3:Y:S01]  /*8a10*/  MUFU.EX2 R209, R154 ;  /* 0x0000009a00d17308 */ /* 0x0002e20000000800 */
[----:B0-----:R-:W-:Y:S02]  /*8a20*/  @!P3 IMAD R155, R203, 0x40, R190 ;  /* 0x00000040cb9bb824 */ /* 0x001fe400078e02be */
[--C-:B------:R-:W-:Y:S01]  /*8a30*/  FFMA.FTZ R218, R167, UR6, -R152.reuse ;  /* 0x00000006a7da7c23 */ /* 0x100fe20008010898 */
[----:B------:R-:W-:Y:S01]  /*8a40*/  FFMA.FTZ R200, R206, UR6, -R152 ;  /* 0x00000006cec87c23 */ /* 0x000fe20008010898 */
[----:B------:R0:W-:Y:S01]  /*8a50*/  @!P2 SYNCS.ARRIVE.TRANS64.RED.A1T0 RZ, [R153+URZ], RZ ;  /* 0x000000ff99ffa9a7 */ /* 0x0001e2000810043f */
[----:B------:R-:W-:-:S02]  /*8a60*/  @!P3 IMAD R160, R155, 0x4, R196 ;  /* 0x000000049ba0b824 */ /* 0x000fc400078e02c4 */
[--C-:B------:R-:W-:Y:S01]  /*8a70*/  FFMA.FTZ R206, R212, UR6, -R152.reuse ;  /* 0x00000006d4ce7c23 */ /* 0x100fe20008010898 */
[----:B------:R-:W-:Y:S01]  /*8a80*/  FFMA.FTZ R211, R211, UR6, -R152 ;  /* 0x00000006d3d37c23 */ /* 0x000fe20008010898 */
[----:B------:R-:W4:Y:S01]  /*8a90*/  MUFU.EX2 R210, R210 ;  /* 0x000000d200d27308 */ /* 0x000f220000000800 */
[----:B------:R-:W-:Y:S01]  /*8aa0*/  F2FP.BF16.F32.PACK_AB R152, R169, R170 ;  /* 0x000000aaa998723e */ /* 0x000fe200000010ff */
[----:B------:R-:W-:Y:S01]  /*8ab0*/  @!P2 VIADD R198, R198, 0x38860 ;  /* 0x00038860c6c6a836 */ /* 0x000fe20000000000 */
[----:B-1----:R-:W-:Y:S02]  /*8ac0*/  F2FP.BF16.F32.PACK_AB R154, R172, R171 ;  /* 0x000000abac9a723e */ /* 0x002fe400000010ff */
[----:B--2---:R-:W-:Y:S02]  /*8ad0*/  F2FP.BF16.F32.PACK_AB R158, R178, R175 ;  /* 0x000000afb29e723e */ /* 0x004fe400000010ff */
[----:B------:R-:W-:Y:S01]  /*8ae0*/  @!P2 PRMT R198, RZ, 0x654, R198 ;  /* 0x00000654ffc6a816 */ /* 0x000fe200000000c6 */
[----:B------:R-:W-:Y:S01]  /*8af0*/  MUFU.EX2 R205, R205 ;  /* 0x000000cd00cd7308 */ /* 0x000fe20000000800 */
[----:B---3--:R-:W-:Y:S01]  /*8b00*/  @!P3 STS [R160+0x38400], R209 ;  /* 0x038400d1a000b388 */ /* 0x008fe20000000800 */
[-C--:B------:R-:W-:Y:S01]  /*8b10*/  FMUL.FTZ R24, R24, R209.reuse ;  /* 0x000000d118187220 */ /* 0x080fe20000410000 */
[-C--:B------:R-:W-:Y:S01]  /*8b20*/  FMUL.FTZ R25, R25, R209.reuse ;  /* 0x000000d119197220 */ /* 0x080fe20000410000 */
[-C--:B------:R-:W-:Y:S01]  /*8b30*/  FMUL.FTZ R28, R28, R209.reuse ;  /* 0x000000d11c1c7220 */ /* 0x080fe20000410000 */
[-C--:B------:R-:W-:Y:S01]  /*8b40*/  FMUL.FTZ R29, R29, R209.reuse ;  /* 0x000000d11d1d7220 */ /* 0x080fe20000410000 */
[-C--:B------:R-:W-:Y:S01]  /*8b50*/  FMUL.FTZ R32, R32, R209.reuse ;  /* 0x000000d120207220 */ /* 0x080fe20000410000 */
[-C--:B------:R-:W-:Y:S01]  /*8b60*/  FMUL.FTZ R33, R33, R209.reuse ;  /* 0x000000d121217220 */ /* 0x080fe20000410000 */
[----:B------:R-:W0:Y:S01]  /*8b70*/  MUFU.EX2 R204, R204 ;  /* 0x000000cc00cc7308 */ /* 0x000e220000000800 */
[----:B----4-:R1:W-:Y:S01]  /*8b80*/  @!P3 STS [R160+0x38420], R210 ;  /* 0x038420d2a000b388 */ /* 0x0103e20000000800 */
        /* <DEDUP_REMOVED lines=9> */
[----:B-1----:R-:W-:Y:S01]  /*8c20*/  F2FP.BF16.F32.PACK_AB R160, R182, R179 ;  /* 0x000000b3b6a0723e */ /* 0x002fe200000010ff */
        /* <DEDUP_REMOVED lines=19> */
[-C--:B------:R-:W-:Y:S01]  /*8d60*/  FMUL.FTZ R54, R54, R210.reuse ;  /* 0x000000d236367220 */ /* 0x080fe20000410000 */
        /* <DEDUP_REMOVED lines=110> */
[----:B------:R-:W-:Y:S01]  /*9450*/  FMUL.FTZ R143, R143, R210 ;  /* 0x000000d28f8f7220 */ /* 0x000fe20000410000 */
[-C--:B------:R-:W-:Y:S01]  /*9460*/  FMUL.FTZ R144, R144, R209.reuse ;  /* 0x000000d190907220 */ /* 0x080fe20000410000 */
[----:B------:R2:W-:Y:S01]  /*9470*/  MUFU.EX2 R203, R211 ;  /* 0x000000d300cb7308 */ /* 0x0005e20000000800 */
[----:B0-----:R-:W-:Y:S01]  /*9480*/  F2FP.BF16.F32.PACK_AB R166, R181, R180 ;  /* 0x000000b4b5a6723e */ /* 0x001fe200000010ff */
        /* <DEDUP_REMOVED lines=8> */
[----:B------:R-:W-:Y:S01]  /*9510*/  FMUL.FTZ R151, R151, R210 ;  /* 0x000000d297977220 */ /* 0x000fe20000410000 */
[----:B------:R1:W-:Y:S01]  /*9520*/  STSM.16.M88.4 [R184+0x36400], R152 ;  /* 0x03640098b8007844 */ /* 0x0003e20000000200 */
[----:B--2---:R-:W-:-:S02]  /*9530*/  VIADD R211, R221, 0x80 ;  /* 0x00000080ddd37836 */ /* 0x004fc40000000000 */
[----:B------:R-:W-:Y:S01]  /*9540*/  FFMA.FTZ R205, R210, R22, R205 ;  /* 0x00000016d2cd7223 */ /* 0x000fe200000100cd */
[----:B------:R-:W-:Y:S01]  /*9550*/  FFMA.FTZ R170, R209, R21, R170 ;  /* 0x00000015d1aa7223 */ /* 0x000fe200000100aa */
[----:B------:R2:W-:Y:S01]  /*9560*/  STSM.16.M88.4 [R20], R156 ;  /* 0x0000009c14007844 */ /* 0x0005e20000000200 */
[----:B------:R-:W-:Y:S01]  /*9570*/  ISETP.GT.AND P3, PT, R199, UR61, PT ;  /* 0x0000003dc7007c0c */ /* 0x000fe2000bf64270 */
[----:B------:R-:W-:Y:S01]  /*9580*/  FADD.FTZ R204, R204, R205 ;  /* 0x000000cdcccc7221 */ /* 0x000fe20000010000 */
[----:B------:R-:W-:Y:S01]  /*9590*/  FADD.FTZ R170, R169, R170 ;  /* 0x000000aaa9aa7221 */ /* 0x000fe20000010000 */
[----:B------:R2:W-:Y:S02]  /*95a0*/  STSM.16.M88.4 [R188], R160 ;  /* 0x000000a0bc007844 */ /* 0x0005e40000000200 */
[----:B------:R-:W-:Y:S01]  /*95b0*/  FADD.FTZ R213, R213, R204 ;  /* 0x000000ccd5d57221 */ /* 0x000fe20000010000 */
[----:B------:R-:W-:Y:S01]  /*95c0*/  FADD.FTZ R171, R171, R170 ;  /* 0x000000aaabab7221 */ /* 0x000fe20000010000 */
[----:B0-----:R-:W-:-:S02]  /*95d0*/  F2FP.BF16.F32.PACK_AB R167, R206, R203 ;  /* 0x000000cbcea7723e */ /* 0x001fc400000010ff */
        /* <DEDUP_REMOVED lines=10> */
[C---:B------:R-:W-:Y:S02]  /*9680*/  VIADD R211, R221.reuse, 0x100 ;  /* 0x00000100ddd37836 */ /* 0x040fe40000000000 */
        /* <DEDUP_REMOVED lines=17> */
[----:B------:R-:W-:Y:S02]  /*97a0*/  IMAD.MOV.U32 R201, RZ, RZ, R185 ;  /* 0x000000ffffc97224 */ /* 0x000fe400078e00b9 */
[----:B------:R-:W-:Y:S01]  /*97b0*/  FADD.FTZ R177, R177, R176 ;  /* 0x000000b0b1b17221 */ /* 0x000fe20000010000 */
[----:B------:R-:W-:Y:S01]  /*97c0*/  FADD.FTZ R203, R203, R200 ;  /* 0x000000c8cbcb7221 */ /* 0x000fe20000010000 */
[----:B------:R-:W-:Y:S02]  /*97d0*/  IMAD.MOV.U32 R200, RZ, RZ, R168 ;  /* 0x000000ffffc87224 */ /* 0x000fe400078e00a8 */
[----:B------:R-:W-:Y:S01]  /*97e0*/  FADD.FTZ R180, R180, R177 ;  /* 0x000000b1b4b47221 */ /* 0x000fe20000010000 */
[----:B------:R-:W-:Y:S01]  /*97f0*/  FADD.FTZ R22, R206, R203 ;  /* 0x000000cbce167221 */ /* 0x000fe20000010000 */
[----:B------:R-:W-:Y:S02]  /*9800*/  IMAD.MOV.U32 R203, RZ, RZ, R23 ;  /* 0x000000ffffcb7224 */ /* 0x000fe400078e0017 */
[----:B------:R-:W-:Y:S01]  /*9810*/  FADD.FTZ R21, R181, R180 ;  /* 0x000000b4b5157221 */ /* 0x000fe20000010000 */
[----:B------:R-:W-:-:S02]  /*9820*/  WARPGROUP.DEPBAR.LE gsb0, 0x0 ;  /* 0x00008000000079c5 */ /* 0x000fc40000010000 */
[----:B------:R-:W-:Y:S01]  /*9830*/  WARPGROUP.ARRIVE ;  /* 0x00000000000079c5 */ /* 0x000fe20000000000 */
[----:B-1----:R-:W-:-:S04]  /*9840*/  VIADD R152, R199, 0xffffffff ;  /* 0xffffffffc7987836 */ /* 0x002fc80000000000 */
        /* <DEDUP_REMOVED lines=25> */
[----:B------:R-:W-:-:S07]  /*99e0*/  IMAD.MOV.U32 R199, RZ, RZ, R152 ;  /* 0x000000ffffc77224 */ /* 0x000fce00078e0098 */
.L_x_4226:
[----:B------:R-:W-:-:S13]  /*99f0*/  R2UR UR7, R195 ;  /* 0x00000000c30772ca */ /* 0x000fda00000e0000 */
[----:B------:R-:W-:-:S13]  /*9a00*/  ISETP.GE.AND P1, PT, R199, UR7, PT ;  /* 0x00000007c7007c0c */ /* 0x000fda000bf26270 */
[----:B------:R-:W-:Y:S05]  /*9a10*/  @!P1 BRA `(.L_x_4236) ;  /* 0x0000002800c89947 */ /* 0x000fea0003800000 */
[----:B------:R-:W-:Y:S01]  /*9a20*/  IMAD.MOV.U32 R209, RZ, RZ, R168 ;  /* 0x000000ffffd17224 */ /* 0x000fe200078e00a8 */
[----:B------:R-:W-:Y:S01]  /*9a30*/  ULDC UR61, c[0x0][0xa80] ;  /* 0x0002a000003d7ab9 */ /* 0x000fe20000000800 */
[----:B------:R-:W-:Y:S02]  /*9a40*/  IMAD.MOV.U32 R193, RZ, RZ, R185 ;  /* 0x000000ffffc17224 */ /* 0x000fe400078e00b9 */
[----:B------:R-:W-:-:S07]  /*9a50*/  IMAD.MOV.U32 R207, RZ, RZ, R23 ;  /* 0x000000ffffcf7224 */ /* 0x000fce00078e0017 */
.L_x_4245:
        /* <DEDUP_REMOVED lines=8> */
.L_x_4237:
[----:B------:R-:W-:Y:S02]  /*9ae0*/  IMAD.U32 R185, RZ, RZ, UR60 ;  /* 0x0000003cffb97e24 */ /* 0x000fe4000f8e00ff */
[----:B------:R-:W-:-:S03]  /*9af0*/  IMAD R186, R23, 0x8, R196 ;  /* 0x0000000817ba7824 */ /* 0x000fc600078e02c4 */
[----:B------:R-:W-:-:S04]  /*9b00*/  SHF.L.U32 R185, R185, 0x1f, RZ ;  /* 0x0000001fb9b97819 */ /* 0x000fc800000006ff */
[----:B------:R0:W1:Y:S01]  /*9b10*/  SYNCS.PHASECHK.TRANS64.TRYWAIT P1, [R186+URZ+0x38830], R185 ;  /* 0x038830b9ba0075a7 */ /* 0x000062000802017f */
[----:B------:R-:W-:Y:S05]  /*9b20*/  @!P0 BRA `(.L_x_4238) ;  /* 0x0000000000048947 */ /* 0x000fea0003800000 */
[----:B------:R-:W-:Y:S01]  /*9b30*/  BPT.TRAP 0x1 ;  /* 0x000000040000795c */ /* 0x000fe20000300000 */
.L_x_4238:
[----:B------:R-:W-:Y:S01]  /*9b40*/  IMAD R194, R23, 0x200, R189 ;  /* 0x0000020017c27824 */ /* 0x000fe200078e02bd */
[----:B-1----:R-:W-:Y:S06]  /*9b50*/  @P1 BRA `(.L_x_4239) ;  /* 0x0000000000081947 */ /* 0x002fec0003800000 */
[----:B------:R-:W1:Y:S02]  /*9b60*/  SYNCS.PHASECHK.TRANS64.TRYWAIT P1, [R186+URZ+0x38830], R185 ;  /* 0x038830b9ba0075a7 */ /* 0x000e64000802017f */
[----:B-1----:R-:W-:Y:S05]  /*9b70*/  @!P1 BRA `(.L_x_4240) ;  /* 0x000000b400b49947 */ /* 0x002fea0003800000 */
.L_x_4239:
        /* <DEDUP_REMOVED lines=33> */
.L_x_4241:
[----:B------:R2:W3:Y:S01]  /*9d90*/  SYNCS.PHASECHK.TRANS64.TRYWAIT P1, [R186+URZ+0x38850], R185 ;  /* 0x038850b9ba0075a7 */ /* 0x0004e2000802017f */
[----:B------:R-:W-:Y:S05]  /*9da0*/  @!P0 BRA `(.L_x_4242) ;  /* 0x0000000000048947 */ /* 0x000fea0003800000 */
[----:B------:R-:W-:Y:S01]  /*9db0*/  BPT.TRAP 0x1 ;  /* 0x000000040000795c */ /* 0x000fe20000300000 */
.L_x_4242:
[----:B---3--:R-:W-:Y:S05]  /*9dc0*/  @P1 BRA `(.L_x_4243) ;  /* 0x0000000000081947 */ /* 0x008fea0003800000 */
[----:B------:R-:W3:Y:S02]  /*9dd0*/  SYNCS.PHASECHK.TRANS64.TRYWAIT P1, [R186+URZ+0x38850], R185 ;  /* 0x038850b9ba0075a7 */ /* 0x000ee4000802017f */
[----:B---3--:R-:W-:Y:S05]  /*9de0*/  @!P1 BRA `(.L_x_4244) ;  /* 0x000000b4002c9947 */ /* 0x008fea0003800000 */
.L_x_4243:
        /* <DEDUP_REMOVED lines=27> */
[----:B------:R-:W-:-:S02]  /*9fa0*/  VIADD R201, R185, 0x800 ;  /* 0x00000800b9c97836 */ /* 0x000fc40000000000 */
        /* <DEDUP_REMOVED lines=41> */
[----:B0-----:R-:W-:-:S04]  /*a240*/  ISETP.GT.AND P1, PT, R194, 0x7f, PT ;  /* 0x0000007fc200780c */ /* 0x001fc80003f24270 */
[----:B------:R-:W-:-:S05]  /*a250*/  SEL R194, RZ, 0x2, !P1 ;  /* 0x00000002ffc27807 */ /* 0x000fca0004800000 */
[----:B------:R-:W-:Y:S02]  /*a260*/  IMAD.IADD R198, R19, 0x1, R194 ;  /* 0x0000000113c67824 */ /* 0x000fe400078e02c2 */
[----:B------:R-:W-:-:S03]  /*a270*/  IMAD.IADD R200, R194, 0x1, R201 ;  /* 0x00000001c2c87824 */ /* 0x000fc600078e02c9 */
[----:B------:R-:W-:Y:S02]  /*a280*/  R2UR UR56, R198 ;  /* 0x00000000c63872ca */ /* 0x000fe400000e0000 */
[----:B------:R-:W-:Y:S01]  /*a290*/  R2UR UR58, R200 ;  /* 0x00000000c83a72ca */ /* 0x000fe200000e0000 */
        /* <DEDUP_REMOVED lines=9> */
[----:B------:R-:W-:Y:S01]  /*a330*/  UMOV UR6, UR61 ;  /* 0x0000003d00067c82 */ /* 0x000fe20008000000 */
[----:B------:R-:W-:Y:S01]  /*a340*/  R2UR UR7, R195 ;  /* 0x00000000c30772ca */ /* 0x000fe200000e0000 */
        /* <DEDUP_REMOVED lines=186> */
[----:B------:R-:W-:Y:S02]  /*aef0*/  SEL R194, R194, 0x3e, P1 ;  /* 0x0000003ec2c27807 */ /* 0x000fe40000800000 */
[----:B------:R-:W-:Y:S02]  /*af00*/  ISETP.NE.AND P1, PT, R192, RZ, PT ;  /* 0x000000ffc000720c */ /* 0x000fe40003f25270 */
        /* <DEDUP_REMOVED lines=152> */
[----:B------:R-:W-:Y:S01]  /*b890*/  FFMA.FTZ R213, R159, UR6, -R152 ;  /* 0x000000069fd57c23 */ /* 0x000fe20008010898 */
        /* <DEDUP_REMOVED lines=118> */
[----:B------:R-:W-:Y:S01]  /*c000*/  ISETP.GT.AND P1, PT, R199, UR7, PT ;  /* 0x00000007c7007c0c */ /* 0x000fe2000bf24270 */
        /* <DEDUP_REMOVED lines=40> */
[----:B------:R-:W4:Y:S01]  /*c290*/  MUFU.EX2 R183, R183 ;  /* 0x000000b700b77308 */ /* 0x000f220000000800 */
[----:B-1----:R-:W-:Y:S01]  /*c2a0*/  F2FP.BF16.F32.PACK_AB R165, R179, R178 ;  /* 0x000000b2b3a5723e */ /* 0x002fe200000010ff */
[----:B------:R-:W-:-:S04]  /*c2b0*/  FADD.FTZ R178, R178, R175 ;  /* 0x000000afb2b27221 */ /* 0x000fc80000010000 */
[----:B------:R-:W-:-:S04]  /*c2c0*/  FADD.FTZ R179, R179, R178 ;  /* 0x000000b2b3b37221 */ /* 0x000fc80000010000 */
[----:B--2---:R-:W-:Y:S01]  /*c2d0*/  FADD.FTZ R22, R182, R179 ;  /* 0x000000b3b6167221 */ /* 0x004fe20000010000 */
[----:B----4-:R-:W-:-:S03]  /*c2e0*/  F2FP.BF16.F32.PACK_AB R167, R183, R182 ;  /* 0x000000b6b7a7723e */ /* 0x010fc600000010ff */
        /* <DEDUP_REMOVED lines=9> */
[----:B------:R-:W-:Y:S01]  /*c380*/  WARPGROUP.ARRIVE ;  /* 0x00000000000079c5 */ /* 0x000fe20000000000 */
[----:B0-----:R-:W-:-:S04]  /*c390*/  VIADD R152, R199, 0xffffffff ;  /* 0xffffffffc7987836 */ /* 0x001fc80000000000 */
[----:B------:R-:W-:-:S15]  /*c3a0*/  IMAD.MOV.U32 R199, RZ, RZ, R152 ;  /* 0x000000ffffc77224 */ /* 0x000fde00078e0098 */
        /* <DEDUP_REMOVED lines=25> */
.L_x_4236:
[----:B------:R-:W0:Y:S01]  /*c540*/  SHFL.BFLY PT, R0, R21, 0x2, 0x1f ;  /* 0x0c401f0015007f89 */ /* 0x000e2200000e0000 */
[----:B------:R-:W-:Y:S08]  /*c550*/  BAR.ARV 0x8, 0x100 ;  /* 0x0204000000007b1d */ /* 0x000ff00000002000 */
[----:B------:R-:W-:Y:S01]  /*c560*/  BAR.SYNC.DEFER_BLOCKING 0xf, 0x100 ;  /* 0x03c4000000007b1d */ /* 0x000fe20000010000 */
[----:B------:R-:W-:Y:S01]  /*c570*/  ISETP.NE.AND P0, PT, R192, RZ, PT ;  /* 0x000000ffc000720c */ /* 0x000fe20003f05270 */
[----:B------:R-:W-:-:S02]  /*c580*/  IMAD R23, R23, 0x40, R190 ;  /* 0x0000004017177824 */ /* 0x000fc400078e02be */
[----:B------:R-:W-:Y:S02]  /*c590*/  IMAD.U32 R8, RZ, RZ, UR6 ;  /* 0x00000006ff087e24 */ /* 0x000fe4000f8e00ff */
[----:B------:R-:W1:Y:S01]  /*c5a0*/  SHFL.BFLY PT, R5, R22, 0x2, 0x1f ;  /* 0x0c401f0016057f89 */ /* 0x000e6200000e0000 */
[----:B0-----:R-:W-:-:S07]  /*c5b0*/  FADD.FTZ R2, R0, R21 ;  /* 0x0000001500027221 */ /* 0x001fce0000010000 */
[----:B------:R-:W-:Y:S01]  /*c5c0*/  @!P0 IMAD R196, R23, 0x4, R196 ;  /* 0x0000000417c48824 */ /* 0x000fe200078e02c4 */
[----:B------:R-:W0:Y:S01]  /*c5d0*/  SHFL.BFLY PT, R3, R2, 0x1, 0x1f ;  /* 0x0c201f0002037f89 */ /* 0x000e2200000e0000 */
[----:B-1----:R-:W-:-:S05]  /*c5e0*/  FADD.FTZ R5, R5, R22 ;  /* 0x0000001605057221 */ /* 0x002fca0000010000 */
[----:B------:R-:W1:Y:S01]  /*c5f0*/  SHFL.BFLY PT, R0, R5, 0x1, 0x1f ;  /* 0x0c201f0005007f89 */ /* 0x000e6200000e0000 */
[----:B0-----:R-:W-:Y:S01]  /*c600*/  FADD.FTZ R4, R2, R3 ;  /* 0x0000000302047221 */ /* 0x001fe20000010000 */
[----:B------:R-:W-:Y:S02]  /*c610*/  IMAD.MOV.U32 R3, RZ, RZ, RZ ;  /* 0x000000ffff037224 */ /* 0x000fe400078e00ff */
[----:B------:R-:W-:Y:S02]  /*c620*/  IMAD.MOV.U32 R2, RZ, RZ, -0x800000 ;  /* 0xff800000ff027424 */ /* 0x000fe400078e00ff */
[----:B------:R-:W-:-:S13]  /*c630*/  FSETP.NE.FTZ.AND P1, PT, R4, RZ, PT ;  /* 0x000000ff0400720b */ /* 0x000fda0003f35000 */
[----:B------:R-:W0:Y:S01]  /*c640*/  @P1 MUFU.RCP R3, R4 ;  /* 0x0000000400031308 */ /* 0x000e220000001000 */
[----:B-1----:R-:W-:Y:S01]  /*c650*/  FADD.FTZ R6, R5, R0 ;  /* 0x0000000005067221 */ /* 0x002fe20000010000 */
[----:B------:R-:W-:-:S04]  /*c660*/  IMAD.MOV.U32 R0, RZ, RZ, RZ ;  /* 0x000000ffff007224 */ /* 0x000fc800078e00ff */
[----:B------:R-:W-:Y:S02]  /*c670*/  FSETP.NE.FTZ.AND P2, PT, R6, RZ, PT ;  /* 0x000000ff0600720b */ /* 0x000fe40003f55000 */
[----:B------:R1:W4:Y:S01]  /*c680*/  @P1 MUFU.LG2 R5, R4 ;  /* 0x0000000400051308 */ /* 0x0003220000000c00 */
[----:B0-----:R0:W-:Y:S01]  /*c690*/  @!P0 STS [R196+0x38400], R3 ;  /* 0x03840003c4008388 */ /* 0x0011e20000000800 */
[----:B-1----:R-:W-:Y:S02]  /*c6a0*/  IMAD.MOV.U32 R4, RZ, RZ, -0x800000 ;  /* 0xff800000ff047424 */ /* 0x002fe400078e00ff */
[----:B------:R-:W-:-:S07]  /*c6b0*/  FMUL.FTZ R24, R24, R3 ;  /* 0x0000000318187220 */ /* 0x000fce0000410000 */
[----:B------:R-:W1:Y:S01]  /*c6c0*/  @P2 MUFU.RCP R0, R6 ;  /* 0x0000000600002308 */ /* 0x000e620000001000 */
[----:B------:R-:W-:Y:S01]  /*c6d0*/  @P2 FMUL.FTZ R8, R8, 0.69314718246459960938 ;  /* 0x3f31721808082820 */ /* 0x000fe20000410000 */
[-C--:B------:R-:W-:Y:S01]  /*c6e0*/  FMUL.FTZ R25, R25, R3.reuse ;  /* 0x0000000319197220 */ /* 0x080fe20000410000 */
        /* <DEDUP_REMOVED lines=135> */
[----:B0-----:R-:W-:Y:S06]  /*cf60*/  BAR.ARV 0xe, 0x100 ;  /* 0x0384000000007b1d */ /* 0x001fec0000002000 */
.L_x_4211:
        /* <DEDUP_REMOVED lines=114> */
.L_x_4247:
        /* <DEDUP_REMOVED lines=267> */
.L_x_4249:
[----:B------:R-:W-:Y:S05]  /*e740*/  BSYNC B0 ;  /* 0x0000000000007941 */ /* 0x000fea0003800000 */
.L_x_4248:
        /* <DEDUP_REMOVED lines=201> */
.L_x_4246:
        /* <DEDUP_REMOVED lines=63> */
.L_x_4206:
        /* <DEDUP_REMOVED lines=18> */
.L_x_4250:
[----:B------:R-:W-:Y:S01]  /*f8f0*/  ULDC UR43, c[0x0][0xd50] ;  /* 0x00035400002b7ab9 */ /* 0x000fe20000000800 */
[----:B------:R-:W-:Y:S01]  /*f900*/  UMOV UR36, UR6 ;  /* 0x0000000600247c82 */ /* 0x000fe20008000000 */
[----:B------:R-:W-:-:S11]  /*f910*/  UISETP.NE.AND UP0, UPT, UR43, 0x1, UPT ;  /* 0x000000012b00788c */ /* 0x000fd6000bf05270 */
[----:B------:R-:W-:Y:S01]  /*f920*/  @UP0 ULDC UR4, c[0x0][0xd54] ;  /* 0x0003550000040ab9 */ /* 0x000fe20000000800 */
[----:B------:R-:W-:Y:S01]  /*f930*/  @UP0 ULDC UR7, c[0x0][0xd58] ;  /* 0x0003560000070ab9 */ /* 0x000fe20000000800 */
[----:B------:R-:W-:-:S04]  /*f940*/  UIMAD.WIDE.U32 UR4, UR6, UR4, URZ ;  /* 0x00000004060472a5 */ /* 0x000fc8000f8e003f */
[----:B------:R-:W-:-:S12]  /*f950*/  @UP0 USHF.R.U32.HI UR36, URZ, UR7, UR5 ;  /* 0x000000073f240299 */ /* 0x000fd80008011605 */
.L_x_4251:
[----:B------:R-:W-:Y:S01]  /*f960*/  ISETP.LE.AND P0, PT, RZ, UR44, PT ;  /* 0x0000002cff007c0c */ /* 0x000fe2000bf03270 */
[----:B------:R-:W-:Y:S01]  /*f970*/  UIADD3 UR4, -UR36, URZ, URZ ;  /* 0x0000003f24047290 */ /* 0x000fe2000fffe13f */
[----:B------:R-:W-:Y:S02]  /*f980*/  IMAD.MOV.U32 R0, RZ, RZ, 0x1 ;  /* 0x00000001ff007424 */ /* 0x000fe400078e00ff */
[----:B------:R-:W-:Y:S01]  /*f990*/  IMAD.MOV.U32 R6, RZ, RZ, RZ ;  /* 0x000000ffff067224 */ /* 0x000fe200078e00ff */
[----:B------:R-:W-:Y:S01]  /*f9a0*/  UIMAD UR43, UR43, UR4, UR6 ;  /* 0x000000042b2b72a4 */ /* 0x000fe2000f8e0206 */
[----:B------:R-:W-:-:S07]  /*f9b0*/  IMAD.MOV.U32 R9, RZ, RZ, 0x1 ;  /* 0x00000001ff097424 */ /* 0x000fce00078e00ff */
        /* <DEDUP_REMOVED lines=69> */
.L_x_4253:
        /* <DEDUP_REMOVED lines=32> */
.L_x_4254:
        /* <DEDUP_REMOVED lines=20> */
.L_x_4256:
        /* <DEDUP_REMOVED lines=15> */
.L_x_4255:
        /* <DEDUP_REMOVED lines=25> */
.L_x_4357:
        /* <DEDUP_REMOVED lines=9> */
.L_x_4360:
[----:B------:R-:W-:Y:S05]  /*10460*/  @!P6 BRA `(.L_x_4258) ;  /* 0x0000000000dce947 */ /* 0x000fea0003800000 */
[----:B------:R-:W-:Y:S01]  /*10470*/  IMAD.MOV.U32 R16, RZ, RZ, R18 ;  /* 0x000000ffff107224 */ /* 0x000fe200078e0012 */
[----:B------:R-:W-:Y:S06]  /*10480*/  @!P1 BRA `(.L_x_4260) ;  /* 0x0000000000549947 */ /* 0x000fec0003800000 */
[----:B0-----:R-:W-:Y:S01]  /*10490*/  IMAD.MOV.U32 R6, RZ, RZ, R0 ;  /* 0x000000ffff067224 */ /* 0x001fe200078e0000 */
[----:B------:R-:W-:Y:S01]  /*104a0*/  ULDC.64 UR4, c[0x0][0x428] ;  /* 0x00010a0000047ab9 */ /* 0x000fe20000000a00 */
[----:B------:R-:W0:Y:S01]  /*104b0*/  LDC R0, c[0x0][0x43c] ;  /* 0x00010f00ff007b82 */ /* 0x000e220000000800 */
[----:B------:R-:W-:Y:S01]  /*104c0*/  IMAD R9, R19, UR4, RZ ;  /* 0x0000000413097c24 */ /* 0x000fe2000f8e02ff */
[----:B------:R-:W-:Y:S01]  /*104d0*/  ULDC.64 UR6, c[0x0][0x208] ;  /* 0x0000820000067ab9 */ /* 0x000fe20000000a00 */
        /* <DEDUP_REMOVED lines=16> */
.L_x_4260:
[----:B------:R-:W-:Y:S01]  /*105e0*/  IMAD.MOV.U32 R0, RZ, RZ, 0x1 ;  /* 0x00000001ff007424 */ /* 0x000fe200078e00ff */
[----:B01----:R-:W0:Y:S04]  /*105f0*/  S2R R6, SR_TID.X ;  /* 0x0000000000067919 */ /* 0x003e280000002100 */
[----:B------:R-:W-:-:S04]  /*10600*/  SHF.L.U32 R0, R0, 0x1f, RZ ;  /* 0x0000001f00007819 */ /* 0x000fc800000006ff */
[----:B------:R-:W1:Y:S01]  /*10610*/  SYNCS.PHASECHK.TRANS64.TRYWAIT P0, [UR38+0x38840], R0 ;  /* 0x03884000ff0075a7 */ /* 0x000e620008000166 */
[----:B0-----:R-:W-:-:S04]  /*10620*/  LOP3.LUT R2, R6, 0x7f, RZ, 0xc0, !PT ;  /* 0x0000007f06027812 */ /* 0x001fc800078ec0ff */
[----:B------:R-:W-:Y:S01]  /*10630*/  ISETP.NE.AND P1, PT, R2, RZ, PT ;  /* 0x000000ff0200720c */ /* 0x000fe20003f25270 */
[----:B-1----:R-:W-:-:S12]  /*10640*/  @!P0 BRA `(.L_x_4261) ;  /* 0x0000004c00688947 */ /* 0x002fd80003800000 */
.L_x_4361:
[----:B------:R-:W-:Y:S05]  /*10650*/  @P1 BRA `(.L_x_4262) ;  /* 0x0000000000181947 */ /* 0x000fea0003800000 */
[----:B------:R-:W1:Y:S01]  /*10660*/  S2R R2, SR_TID.X ;  /* 0x0000000000027919 */ /* 0x000e620000002100 */
[----:B0-----:R-:W-:-:S04]  /*10670*/  IMAD.MOV.U32 R0, RZ, RZ, 0x2000 ;  /* 0x00002000ff007424 */ /* 0x001fc800078e00ff */
[----:B------:R2:W-:Y:S01]  /*10680*/  SYNCS.ARRIVE.TRANS64 RZ, [UR38+0x38830], R0 ;  /* 0x03883000ffff79a7 */ /* 0x0005e20008000026 */
[----:B-1----:R-:W-:-:S13]  /*10690*/  LOP3.LUT P0, RZ, R2, 0x1f, RZ, 0xc0, !PT ;  /* 0x0000001f02ff7812 */ /* 0x002fda000780c0ff */
[----:B--2---:R-:W-:Y:S05]  /*106a0*/  @!P0 BRA `(.L_x_4262) ;  /* 0x0000000000048947 */ /* 0x004fea0003800000 */
[----:B------:R-:W-:Y:S01]  /*106b0*/  BPT.TRAP 0x1 ;  /* 0x000000040000795c */ /* 0x000fe20000300000 */
.L_x_4262:
[----:B0-----:R-:W2:Y:S01]  /*106c0*/  LDL R0, [R1+0xc] ;  /* 0x00000c0001007983 */ /* 0x001ea20000100800 */
        /* <DEDUP_REMOVED lines=17> */
.L_x_4258:
        /* <DEDUP_REMOVED lines=24> */
.L_x_4263:
        /* <DEDUP_REMOVED lines=24> */
[----:B------:R-:W-:Y:S01]  /*10ae0*/  IMAD.MOV.U32 R9, RZ, RZ, R11 ;  /* 0x000000ffff097224 */ /* 0x000fe200078e000b */
[----:B------:R2:W-:Y:S01]  /*10af0*/  STL [R1+0x8], R11 ;  /* 0x0000080b01007387 */ /* 0x0005e20000100800 */
        /* <DEDUP_REMOVED lines=9> */
[----:B--2---:R-:W-:Y:S01]  /*10b90*/  IMAD R11, R9, UR5, R0 ;  /* 0x00000005090b7c24 */ /* 0x004fe2000f8e0200 */
[----:B------:R-:W-:Y:S02]  /*10ba0*/  ULDC.64 UR4, c[0x0][0x2c8] ;  /* 0x0000b20000047ab9 */ /* 0x000fe40000000a00 */
[----:B------:R-:W-:Y:S01]  /*10bb0*/  SHF.R.S32.HI R0, RZ, 0x1f, R5 ;  /* 0x0000001fff007819 */ /* 0x000fe20000011405 */
[----:B------:R-:W-:-:S04]  /*10bc0*/  IMAD.IADD R3, R3, 0x1, R11 ;  /* 0x0000000103037824 */ /* 0x000fc800078e020b */
[----:B------:R-:W-:Y:S02]  /*10bd0*/  IMAD R0, R0, UR4, RZ ;  /* 0x0000000400007c24 */ /* 0x000fe4000f8e02ff */
[----:B------:R-:W-:-:S04]  /*10be0*/  IMAD.WIDE.U32 R2, R5, UR4, R2 ;  /* 0x0000000405027c25 */ /* 0x000fc8000f8e0002 */
[----:B------:R-:W-:Y:S01]  /*10bf0*/  IMAD R9, R5, UR5, R0 ;  /* 0x0000000505097c24 */ /* 0x000fe2000f8e0200 */
[----:B------:R-:W-:Y:S02]  /*10c00*/  ULDC.64 UR4, c[0x0][0x280] ;  /* 0x0000a00000047ab9 */ /* 0x000fe40000000a00 */
[C---:B------:R-:W-:Y:S01]  /*10c10*/  LEA R0, P0, R2.reuse, UR4, 0x1 ;  /* 0x0000000402007c11 */ /* 0x040fe2000f8008ff */
[----:B------:R-:W-:Y:S01]  /*10c20*/  IMAD.IADD R3, R3, 0x1, R9 ;  /* 0x0000000103037824 */ /* 0x000fe200078e0209 */
[----:B------:R-:W-:Y:S01]  /*10c30*/  ULDC UR4, c[0x0][0x2b8] ;  /* 0x0000ae0000047ab9 */ /* 0x000fe20000000800 */
[----:B------:R-:W0:Y:S03]  /*10c40*/  S2R R9, SR_TID.X ;  /* 0x0000000000097919 */ /* 0x000e260000002100 */
[----:B------:R-:W-:Y:S01]  /*10c50*/  LEA.HI.X R3, R2, UR5, R3, 0x1, P0 ;  /* 0x0000000502037c11 */ /* 0x000fe200080f0c03 */
[----:B0-----:R-:W-:-:S05]  /*10c60*/  IMAD.SHL.U32 R2, R9, 0x8, RZ ;  /* 0x0000000809027824 */ /* 0x001fca00078e00ff */
        /* <DEDUP_REMOVED lines=8> */
[----:B------:R-:W0:Y:S01]  /*10cf0*/  S2R R4, SR_TID.X ;  /* 0x0000000000047919 */ /* 0x000e220000002100 */
[----:B------:R-:W-:Y:S01]  /*10d00*/  ULDC UR4, c[0x0][0x288] ;  /* 0x0000a20000047ab9 */ /* 0x000fe20000000800 */
[----:B------:R-:W-:Y:S01]  /*10d10*/  IMAD R8, R8, 0x40, R6 ;  /* 0x0000004008087824 */ /* 0x000fe200078e0206 */
[----:B------:R-:W-:Y:S01]  /*10d20*/  ULDC.64 UR6, c[0x0][0x208] ;  /* 0x0000820000067ab9 */ /* 0x000fe20000000a00 */
[----:B------:R-:W1:Y:S01]  /*10d30*/  SHFL.IDX PT, R14, R0, RZ, 0x181f ;  /* 0x00181fff000e7589 */ /* 0x000e6200000e0000 */
[----:B------:R-:W-:Y:S02]  /*10d40*/  IMAD R2, R7, UR4, RZ ;  /* 0x0000000407027c24 */ /* 0x000fe4000f8e02ff */
[C---:B------:R-:W-:Y:S01]  /*10d50*/  VIADD R6, R8.reuse, 0x10 ;  /* 0x0000001008067836 */ /* 0x040fe20000000000 */
[----:B------:R2:W-:Y:S02]  /*10d60*/  STL [R1+0x4], R8 ;  /* 0x0000040801007387 */ /* 0x0005e40000100800 */
[----:B------:R-:W-:-:S02]  /*10d70*/  ISETP.GE.AND P1, PT, R8, R2, PT ;  /* 0x000000020800720c */ /* 0x000fc40003f26270 */
[----:B------:R-:W-:Y:S01]  /*10d80*/  STL [R1+0x10], R6 ;  /* 0x0000100601007387 */ /* 0x000fe20000100800 */
[----:B--2---:R-:W-:-:S10]  /*10d90*/  VIADD R8, R8, 0x20 ;  /* 0x0000002008087836 */ /* 0x004fd40000000000 */
[----:B------:R-:W-:Y:S01]  /*10da0*/  @!P1 LEA R9, R10, UR38, 0x1 ;  /* 0x000000260a099c11 */ /* 0x000fe2000f8e08ff */
[----:B------:R-:W-:Y:S01]  /*10db0*/  STL [R1+0x14], R8 ;  /* 0x0000140801007387 */ /* 0x000fe20000100800 */
[----:B0-----:R-:W-:-:S03]  /*10dc0*/  IMAD.SHL.U32 R11, R4, 0x8, RZ ;  /* 0x00000008040b7824 */ /* 0x001fc600078e00ff */
[----:B------:R-:W0:Y:S02]  /*10dd0*/  SHFL.IDX PT, R4, R3, RZ, 0x181f ;  /* 0x00181fff03047589 */ /* 0x000e2400000e0000 */
[----:B------:R-:W-:-:S04]  /*10de0*/  LOP3.LUT R11, R11, 0x38, RZ, 0xc0, !PT ;  /* 0x000000380b0b7812 */ /* 0x000fc800078ec0ff */
[----:B-1----:R-:W-:-:S05]  /*10df0*/  @!P1 LEA R14, P2, R11, R14, 0x1 ;  /* 0x0000000e0b0e9211 */ /* 0x002fca00078408ff */
[----:B0-----:R-:W-:Y:S02]  /*10e00*/  @!P1 IMAD.X R5, RZ, RZ, R4, P2 ;  /* 0x000000ffff059224 */ /* 0x001fe400010e0604 */
[----:B------:R-:W-:Y:S02]  /*10e10*/  @!P1 IMAD.MOV.U32 R4, RZ, RZ, R14 ;  /* 0x000000ffff049224 */ /* 0x000fe400078e000e */
[----:B------:R-:W0:Y:S04]  /*10e20*/  SHFL.IDX PT, R14, R0, 0x1, 0x181f ;  /* 0x00381f00000e7f89 */ /* 0x000e2800000e0000 */
[----:B------:R1:W-:Y:S01]  /*10e30*/  @!P1 LDGSTS.E.BYPASS.LTC128B.128 [R9+0x20400], desc[UR6][R4.64], !P0 ;  /* 0x2040000004099fae */ /* 0x0003e2000c101d46 */
[----:B------:R-:W-:-:S03]  /*10e40*/  ISETP.GE.AND P1, PT, R6, R2, PT ;  /* 0x000000020600720c */ /* 0x000fc60003f26270 */
[----:B-1----:R-:W1:Y:S10]  /*10e50*/  SHFL.IDX PT, R4, R3, 0x1, 0x181f ;  /* 0x00381f0003047f89 */ /* 0x002e7400000e0000 */
[----:B------:R-:W-:-:S02]  /*10e60*/  @!P1 LEA R7, R10, UR38, 0x1 ;  /* 0x000000260a079c11 */ /* 0x000fc4000f8e08ff */
[----:B0-----:R-:W-:Y:S02]  /*10e70*/  @!P1 LEA R6, P2, R11, R14, 0x1 ;  /* 0x0000000e0b069211 */ /* 0x001fe400078408ff */
[----:B------:R-:W0:Y:S03]  /*10e80*/  SHFL.IDX PT, R14, R0, 0x2, 0x181f ;  /* 0x00581f00000e7f89 */ /* 0x000e2600000e0000 */
        /* <DEDUP_REMOVED lines=14> */
.L_x_4370:
[----:B--2---:R-:W2:Y:S01]  /*10f70*/  LDL R4, [R1+0x4] ;  /* 0x0000040001047983 */ /* 0x004ea20000100800 */
[----:B------:R-:W-:Y:S01]  /*10f80*/  ULDC.64 UR4, c[0x0][0x208] ;  /* 0x0000820000047ab9 */ /* 0x000fe20000000a00 */
[----:B------:R-:W0:Y:S02]  /*10f90*/  S2R R0, SR_TID.X ;  /* 0x0000000000007919 */ /* 0x000e240000002100 */
[----:B0-----:R-:W-:-:S05]  /*10fa0*/  IMAD.SHL.U32 R0, R0, 0x8, RZ ;  /* 0x0000000800007824 */ /* 0x001fca00078e00ff */
[----:B------:R-:W-:Y:S01]  /*10fb0*/  LOP3.LUT R0, R0, 0x38, RZ, 0xc0, !PT ;  /* 0x0000003800007812 */ /* 0x000fe200078ec0ff */
        /* <DEDUP_REMOVED lines=42> */
.L_x_4265:
[----:B------:R-:W2:Y:S01]  /*11260*/  LDL.LU.64 R6, [R1+0x20] ;  /* 0x0000200001067983 */ /* 0x000ea20000300a00 */
[----:B------:R-:W-:-:S03]  /*11270*/  ULDC.64 UR8, c[0x0][0x3e0] ;  /* 0x0000f80000087ab9 */ /* 0x000fc60000000a00 */
[----:B------:R-:W3:Y:S04]  /*11280*/  LDL.LU R2, [R1+0x2c] ;  /* 0x00002c0001027983 */ /* 0x000ee80000300800 */
[----:B0-----:R-:W4:Y:S01]  /*11290*/  LDL.LU R4, [R1+0x8] ;  /* 0x0000080001047983 */ /* 0x001f220000300800 */
[----:B------:R-:W-:Y:S01]  /*112a0*/  UIMAD UR6, UR45, UR8, URZ ;  /* 0x000000082d0672a4 */ /* 0x000fe2000f8e023f */
[----:B------:R-:W-:Y:S01]  /*112b0*/  LOP3.LUT R17, R17, 0xfffffff7, RZ, 0xc0, !PT ;  /* 0xfffffff711117812 */ /* 0x000fe200078ec0ff */
[----:B------:R-:W0:Y:S02]  /*112c0*/  S2R R8, SR_TID.X ;  /* 0x0000000000087919 */ /* 0x000e240000002100 */
[----:B------:R-:W-:Y:S01]  /*112d0*/  UIMAD UR6, UR44, UR9, UR6 ;  /* 0x000000092c0672a4 */ /* 0x000fe2000f8e0206 */
[----:B0-----:R-:W-:-:S05]  /*112e0*/  IMAD.SHL.U32 R10, R8, 0x8, RZ ;  /* 0x00000008080a7824 */ /* 0x001fca00078e00ff */
[----:B------:R-:W-:Y:S02]  /*112f0*/  LOP3.LUT R10, R10, 0x38, RZ, 0xc0, !PT ;  /* 0x000000380a0a7812 */ /* 0x000fe400078ec0ff */
[----:B--2---:R-:W-:Y:S02]  /*11300*/  R2UR UR5, R7 ;  /* 0x00000000070572ca */ /* 0x004fe400000e0000 */
[----:B------:R-:W0:Y:S01]  /*11310*/  LDC R7, c[0x0][0x448] ;  /* 0x00011200ff077b82 */ /* 0x000e220000000800 */
[----:B------:R-:W-:Y:S02]  /*11320*/  R2UR UR4, R6 ;  /* 0x00000000060472ca */ /* 0x000fe400000e0000 */
[----:B---3--:R-:W-:-:S13]  /*11330*/  R2UR UR5, R2 ;  /* 0x00000000020572ca */ /* 0x008fda00000e0000 */
[----:B------:R-:W-:-:S03]  /*11340*/  UIMAD.WIDE.U32 UR4, UR44, UR8, UR4 ;  /* 0x000000082c0472a5 */ /* 0x000fc6000f8e0004 */
[----:B------:R-:W-:Y:S01]  /*11350*/  ULDC.64 UR8, c[0x0][0x3d0] ;  /* 0x0000f40000087ab9 */ /* 0x000fe20000000a00 */
[----:B------:R-:W-:Y:S01]  /*11360*/  UIADD3 UR5, UR5, UR6, URZ ;  /* 0x0000000605057290 */ /* 0x000fe2000fffe03f */
[----:B0-----:R-:W-:-:S13]  /*11370*/  ISETP.NE.AND P0, PT, R7, 0x1, PT ;  /* 0x000000010700780c */ /* 0x001fda0003f05270 */
[----:B------:R-:W4:Y:S08]  /*11380*/  @P0 LDC R2, c[0x0][0x44c] ;  /* 0x00011300ff020b82 */ /* 0x000f300000000800 */
[----:B------:R-:W0:Y:S01]  /*11390*/  @P0 LDC R0, c[0x0][0x450] ;  /* 0x00011400ff000b82 */ /* 0x000e220000000800 */
[----:B----4-:R-:W-:-:S04]  /*113a0*/  @P0 IMAD.HI.U32 R3, R4, R2, RZ ;  /* 0x0000000204030227 */ /* 0x010fc800078e00ff */
[----:B------:R-:W-:Y:S01]  /*113b0*/  IMAD.MOV.U32 R2, RZ, RZ, R4 ;  /* 0x000000ffff027224 */ /* 0x000fe200078e0004 */
[----:B0-----:R-:W-:-:S04]  /*113c0*/  @P0 SHF.R.U32.HI R2, RZ, R0, R3 ;  /* 0x00000000ff020219 */ /* 0x001fc80000011603 */
[--C-:B------:R-:W-:Y:S01]  /*113d0*/  SHF.R.S32.HI R3, RZ, 0x1f, R2.reuse ;  /* 0x0000001fff037819 */ /* 0x100fe20000011402 */
[----:B------:R-:W-:-:S04]  /*113e0*/  IMAD.MOV R0, RZ, RZ, -R2 ;  /* 0x000000ffff007224 */ /* 0x000fc800078e0a02 */
[----:B------:R-:W-:Y:S02]  /*113f0*/  IMAD R0, R7, R0, R4 ;  /* 0x0000000007007224 */ /* 0x000fe400078e0204 */
[----:B------:R-:W-:Y:S02]  /*11400*/  IMAD R5, R3, UR8, RZ ;  /* 0x0000000803057c24 */ /* 0x000fe4000f8e02ff */
[----:B------:R-:W-:Y:S01]  /*11410*/  IMAD.U32 R3, RZ, RZ, UR8 ;  /* 0x00000008ff037e24 */ /* 0x000fe2000f8e00ff */
[----:B------:R-:W-:Y:S01]  /*11420*/  SHF.R.S32.HI R4, RZ, 0x1f, R0 ;  /* 0x0000001fff047819 */ /* 0x000fe20000011400 */
[C---:B------:R-:W-:Y:S02]  /*11430*/  IMAD R5, R2.reuse, UR9, R5 ;  /* 0x0000000902057c24 */ /* 0x040fe4000f8e0205 */
        /* <DEDUP_REMOVED lines=9> */
[----:B------:R-:W-:Y:S02]  /*114d0*/  ULDC UR4, c[0x0][0x3b8] ;  /* 0x0000ee0000047ab9 */ /* 0x000fe40000000800 */
[----:B------:R-:W-:Y:S02]  /*114e0*/  ISETP.GE.AND P3, PT, R10, UR4, PT ;  /* 0x000000040a007c0c */ /* 0x000fe4000bf66270 */
[----:B------:R-:W-:Y:S02]  /*114f0*/  LEA.HI.X R6, R2, UR5, R3, 0x1, P0 ;  /* 0x0000000502067c11 */ /* 0x000fe400080f0c03 */
[----:B------:R-:W-:-:S04]  /*11500*/  LOP3.LUT R2, R10, 0x40, RZ, 0xfc, !PT ;  /* 0x000000400a027812 */ /* 0x000fc800078efcff */
[----:B------:R-:W-:Y:S02]  /*11510*/  ISETP.GE.AND P1, PT, R2, UR4, PT ;  /* 0x0000000402007c0c */ /* 0x000fe4000bf26270 */
[----:B------:R-:W-:Y:S02]  /*11520*/  LOP3.LUT R2, R10, 0x80, RZ, 0xfc, !PT ;  /* 0x000000800a027812 */ /* 0x000fe400078efcff */
[----:B------:R-:W-:Y:S02]  /*11530*/  SEL R4, RZ, 0x2, P1 ;  /* 0x00000002ff047807 */ /* 0x000fe40000800000 */
[----:B------:R-:W-:Y:S02]  /*11540*/  ISETP.GE.AND P2, PT, R2, UR4, PT ;  /* 0x0000000402007c0c */ /* 0x000fe4000bf46270 */
[----:B------:R-:W-:Y:S02]  /*11550*/  SEL R2, RZ, 0x1, P3 ;  /* 0x00000001ff027807 */ /* 0x000fe40001800000 */
[----:B------:R-:W-:-:S03]  /*11560*/  SEL R3, RZ, 0x4, P2 ;  /* 0x00000004ff037807 */ /* 0x000fc60001000000 */
[----:B------:R-:W-:Y:S02]  /*11570*/  @P1 LOP3.LUT R17, R17, 0x8, RZ, 0xfc, !PT ;  /* 0x0000000811111812 */ /* 0x000fe400078efcff */
[----:B------:R-:W-:Y:S02]  /*11580*/  IADD3 R2, R3, R4, R2 ;  /* 0x0000000403027210 */ /* 0x000fe40007ffe002 */
[C---:B------:R-:W-:Y:S02]  /*11590*/  LOP3.LUT R3, R10.reuse, 0xc0, RZ, 0xfc, !PT ;  /* 0x000000c00a037812 */ /* 0x040fe400078efcff */
[----:B------:R-:W-:Y:S02]  /*115a0*/  LOP3.LUT R17, R17, 0xfffffffb, RZ, 0xc0, !PT ;  /* 0xfffffffb11117812 */ /* 0x000fe400078ec0ff */
[----:B------:R-:W-:Y:S02]  /*115b0*/  ISETP.GE.AND P5, PT, R3, UR4, PT ;  /* 0x0000000403007c0c */ /* 0x000fe4000bfa6270 */
[----:B------:R-:W-:-:S02]  /*115c0*/  LOP3.LUT R3, R10, 0x100, RZ, 0xfc, !PT ;  /* 0x000001000a037812 */ /* 0x000fc400078efcff */
[----:B------:R-:W-:Y:S02]  /*115d0*/  SEL R4, RZ, 0x8, P5 ;  /* 0x00000008ff047807 */ /* 0x000fe40002800000 */
[----:B------:R-:W-:Y:S02]  /*115e0*/  ISETP.GE.AND P0, PT, R3, UR4, PT ;  /* 0x0000000403007c0c */ /* 0x000fe4000bf06270 */
[----:B------:R-:W-:Y:S02]  /*115f0*/  LOP3.LUT R17, R17, 0xffffffef, RZ, 0xc0, !PT ;  /* 0xffffffef11117812 */ /* 0x000fe400078ec0ff */
[----:B------:R-:W-:Y:S02]  /*11600*/  SEL R3, RZ, 0x10, P0 ;  /* 0x00000010ff037807 */ /* 0x000fe40000000000 */
[----:B------:R-:W-:Y:S02]  /*11610*/  @P3 LOP3.LUT R17, R17, 0x10, RZ, 0xfc, !PT ;  /* 0x0000001011113812 */ /* 0x000fe400078efcff */
[----:B------:R-:W-:-:S02]  /*11620*/  IADD3 R2, R3, R2, R4 ;  /* 0x0000000203027210 */ /* 0x000fc40007ffe004 */
[C---:B------:R-:W-:Y:S02]  /*11630*/  LOP3.LUT R3, R10.reuse, 0x180, RZ, 0xfc, !PT ;  /* 0x000001800a037812 */ /* 0x040fe400078efcff */
[----:B------:R-:W-:Y:S02]  /*11640*/  @P2 LOP3.LUT R17, R17, 0x4, RZ, 0xfc, !PT ;  /* 0x0000000411112812 */ /* 0x000fe400078efcff */
[----:B------:R-:W-:Y:S02]  /*11650*/  ISETP.GE.AND P1, PT, R3, UR4, PT ;  /* 0x0000000403007c0c */ /* 0x000fe4000bf26270 */
[----:B------:R-:W-:Y:S02]  /*11660*/  LOP3.LUT R3, R10, 0x140, RZ, 0xfc, !PT ;  /* 0x000001400a037812 */ /* 0x000fe400078efcff */
[----:B------:R-:W-:Y:S02]  /*11670*/  SEL R4, RZ, 0x40, P1 ;  /* 0x00000040ff047807 */ /* 0x000fe40000800000 */
[----:B------:R-:W-:-:S04]  /*11680*/  ISETP.GE.AND P1, PT, R3, UR4, PT ;  /* 0x0000000403007c0c */ /* 0x000fc8000bf26270 */
[----:B------:R-:W-:-:S04]  /*11690*/  SEL R3, RZ, 0x20, P1 ;  /* 0x00000020ff037807 */ /* 0x000fc80000800000 */
[----:B------:R-:W-:Y:S02]  /*116a0*/  IADD3 R4, R4, R2, R3 ;  /* 0x0000000204047210 */ /* 0x000fe40007ffe003 */
[----:B------:R-:W-:-:S04]  /*116b0*/  LOP3.LUT R2, R10, 0x1c0, RZ, 0xfc, !PT ;  /* 0x000001c00a027812 */ /* 0x000fc800078efcff */
        /* <DEDUP_REMOVED lines=104> */
.L_x_4380:
        /* <DEDUP_REMOVED lines=38> */
.L_x_4268:
[----:B------:R-:W-:Y:S05]  /*11fa0*/  BSYNC B0 ;  /* 0x0000000000007941 */ /* 0x000fea0003800000 */
.L_x_4267:
        /* <DEDUP_REMOVED lines=9> */
.L_x_4381:
        /* <DEDUP_REMOVED lines=9> */
.L_x_4382:
        /* <DEDUP_REMOVED lines=8> */
.L_x_4274:
[----:B------:R-:W-:Y:S05]  /*12150*/  BSYNC B1 ;  /* 0x0000000000017941 */ /* 0x000fea0003800000 */
.L_x_4273:
        /* <DEDUP_REMOVED lines=11> */
.L_x_4275:
        /* <DEDUP_REMOVED lines=13> */
.L_x_4276:
        /* <DEDUP_REMOVED lines=13> */
.L_x_4277:
        /* <DEDUP_REMOVED lines=13> */
.L_x_4278:
        /* <DEDUP_REMOVED lines=13> */
.L_x_4279:
        /* <DEDUP_REMOVED lines=13> */
.L_x_4280:
        /* <DEDUP_REMOVED lines=13> */
.L_x_4281:
        /* <DEDUP_REMOVED lines=13> */
.L_x_4282:
        /* <DEDUP_REMOVED lines=8> */
.L_x_4271:
[----:B------:R-:W-:Y:S05]  /*12840*/  BSYNC B0 ;  /* 0x0000000000007941 */ /* 0x000fea0003800000 */
.L_x_4270:
        /* <DEDUP_REMOVED lines=30> */
.L_x_4324:
        /* <DEDUP_REMOVED lines=28> */
.L_x_4286:
[----:B------:R-:W1:Y:S01]  /*12bf0*/  S2R R2, SR_TID.X ;  /* 0x0000000000027919 */ /* 0x000e620000002100 */
[----:B------:R-:W-:Y:S01]  /*12c00*/  BSSY B2, `(.L_x_4287) ;  /* 0x0000006000027945 */ /* 0x000fe20003800000 */
[----:B-1----:R-:W-:Y:S02]  /*12c10*/  LOP3.LUT R3, R2, 0x7f, RZ, 0xc0, !PT ;  /* 0x0000007f02037812 */ /* 0x002fe400078ec0ff */
[----:B------:R-:W-:Y:S02]  /*12c20*/  SHF.L.U32 R2, R0, 0x1f, RZ ;  /* 0x0000001f00027819 */ /* 0x000fe400000006ff */
[----:B------:R-:W-:Y:S02]  /*12c30*/  ISETP.NE.AND P2, PT, R3, RZ, PT ;  /* 0x000000ff0300720c */ /* 0x000fe40003f45270 */
[----:B------:R-:W1:Y:S02]  /*12c40*/  SYNCS.PHASECHK.TRANS64.TRYWAIT P0, [UR38+0x38848], R2 ;  /* 0x03884802ff0075a7 */ /* 0x000e640008000166 */
[----:B-1----:R-:W-:Y:S09]  /*12c50*/  @!P0 BRA `(.L_x_4288) ;  /* 0x0000003400f88947 */ /* 0x002ff20003800000 */
.L_x_4383:
[----:B------:R-:W-:Y:S05]  /*12c60*/  BSYNC B2 ;  /* 0x0000000000027941 */ /* 0x000fea0003800000 */
.L_x_4287:
[----:B------:R-:W-:Y:S04]  /*12c70*/  BSSY B2, `(.L_x_4289) ;  /* 0x0000007000027945 */ /* 0x000fe80003800000 */
[----:B------:R-:W-:Y:S05]  /*12c80*/  @P2 BRA `(.L_x_4290) ;  /* 0x0000000000142947 */ /* 0x000fea0003800000 */
[----:B------:R-:W-:Y:S01]  /*12c90*/  ISETP.NE.AND P0, PT, R10, RZ, PT ;  /* 0x000000ff0a00720c */ /* 0x000fe20003f05270 */
[----:B-1----:R-:W-:-:S04]  /*12ca0*/  IMAD.MOV.U32 R3, RZ, RZ, 0x2000 ;  /* 0x00002000ff037424 */ /* 0x002fc800078e00ff */
[----:B------:R3:W-:Y:S08]  /*12cb0*/  SYNCS.ARRIVE.TRANS64 RZ, [UR38+0x38838], R3 ;  /* 0x03883803ffff79a7 */ /* 0x0007f00008000026 */
[----:B---3--:R-:W-:Y:S05]  /*12cc0*/  @!P0 BRA `(.L_x_4290) ;  /* 0x0000000000048947 */ /* 0x008fea0003800000 */
[----:B------:R-:W-:Y:S01]  /*12cd0*/  BPT.TRAP 0x1 ;  /* 0x000000040000795c */ /* 0x000fe20000300000 */
.L_x_4290:
[----:B------:R-:W-:Y:S05]  /*12ce0*/  BSYNC B2 ;  /* 0x0000000000027941 */ /* 0x000fea0003800000 */
.L_x_4289:
        /* <DEDUP_REMOVED lines=11> */
.L_x_4291:
        /* <DEDUP_REMOVED lines=10> */
.L_x_4384:
[----:B------:R-:W-:Y:S05]  /*12e40*/  BSYNC B2 ;  /* 0x0000000000027941 */ /* 0x000fea0003800000 */
.L_x_4292:
        /* <DEDUP_REMOVED lines=9> */
.L_x_4295:
[----:B------:R-:W-:Y:S05]  /*12ee0*/  BSYNC B2 ;  /* 0x0000000000027941 */ /* 0x000fea0003800000 */
.L_x_4294:
        /* <DEDUP_REMOVED lines=9> */
.L_x_4296:
        /* <DEDUP_REMOVED lines=13> */
.L_x_4297:
        /* <DEDUP_REMOVED lines=13> */
.L_x_4298:
        /* <DEDUP_REMOVED lines=13> */
.L_x_4299:
        /* <DEDUP_REMOVED lines=13> */
.L_x_4300:
        /* <DEDUP_REMOVED lines=13> */
.L_x_4301:
        /* <DEDUP_REMOVED lines=13> */
.L_x_4302:
        /* <DEDUP_REMOVED lines=13> */
.L_x_4303:
        /* <DEDUP_REMOVED lines=8> */
.L_x_4285:
[----:B------:R-:W-:Y:S05]  /*135b0*/  BSYNC B1 ;  /* 0x0000000000017941 */ /* 0x000fea0003800000 */
.L_x_4284:
        /* <DEDUP_REMOVED lines=27> */
.L_x_4306:
[----:B------:R-:W1:Y:S01]  /*13770*/  S2R R2, SR_TID.X ;  /* 0x0000000000027919 */ /* 0x000e620000002100 */
[----:B------:R-:W-:Y:S01]  /*13780*/  BSSY B2, `(.L_x_4307) ;  /* 0x0000006000027945 */ /* 0x000fe20003800000 */
[----:B-1----:R-:W-:Y:S02]  /*13790*/  LOP3.LUT R3, R2, 0x7f, RZ, 0xc0, !PT ;  /* 0x0000007f02037812 */ /* 0x002fe400078ec0ff */
[----:B------:R-:W-:Y:S02]  /*137a0*/  SHF.L.U32 R2, R0, 0x1f, RZ ;  /* 0x0000001f00027819 */ /* 0x000fe400000006ff */
[----:B------:R-:W-:Y:S02]  /*137b0*/  ISETP.NE.AND P2, PT, R3, RZ, PT ;  /* 0x000000ff0300720c */ /* 0x000fe40003f45270 */
[----:B------:R-:W1:Y:S02]  /*137c0*/  SYNCS.PHASECHK.TRANS64.TRYWAIT P0, [UR38+0x38840], R2 ;  /* 0x03884002ff0075a7 */ /* 0x000e640008000166 */
[----:B-1----:R-:W-:Y:S09]  /*137d0*/  @!P0 BRA `(.L_x_4308) ;  /* 0x0000002c00488947 */ /* 0x002ff20003800000 */
.L_x_4385:
[----:B------:R-:W-:Y:S05]  /*137e0*/  BSYNC B2 ;  /* 0x0000000000027941 */ /* 0x000fea0003800000 */
.L_x_4307:
[----:B------:R-:W-:Y:S04]  /*137f0*/  BSSY B2, `(.L_x_4309) ;  /* 0x0000007000027945 */ /* 0x000fe80003800000 */
[----:B------:R-:W-:Y:S05]  /*13800*/  @P2 BRA `(.L_x_4310) ;  /* 0x0000000000142947 */ /* 0x000fea0003800000 */
[----:B------:R-:W-:Y:S01]  /*13810*/  ISETP.NE.AND P0, PT, R10, RZ, PT ;  /* 0x000000ff0a00720c */ /* 0x000fe20003f05270 */
[----:B-1----:R-:W-:-:S04]  /*13820*/  IMAD.MOV.U32 R3, RZ, RZ, 0x2000 ;  /* 0x00002000ff037424 */ /* 0x002fc800078e00ff */
[----:B------:R3:W-:Y:S08]  /*13830*/  SYNCS.ARRIVE.TRANS64 RZ, [UR38+0x38830], R3 ;  /* 0x03883003ffff79a7 */ /* 0x0007f00008000026 */
[----:B---3--:R-:W-:Y:S05]  /*13840*/  @!P0 BRA `(.L_x_4310) ;  /* 0x0000000000048947 */ /* 0x008fea0003800000 */
[----:B------:R-:W-:Y:S01]  /*13850*/  BPT.TRAP 0x1 ;  /* 0x000000040000795c */ /* 0x000fe20000300000 */
.L_x_4310:
[----:B------:R-:W-:Y:S05]  /*13860*/  BSYNC B2 ;  /* 0x0000000000027941 */ /* 0x000fea0003800000 */
.L_x_4309:
        /* <DEDUP_REMOVED lines=11> */
.L_x_4311:
        /* <DEDUP_REMOVED lines=11> */
.L_x_4386:
[----:B------:R-:W-:Y:S05]  /*139d0*/  BSYNC B2 ;  /* 0x0000000000027941 */ /* 0x000fea0003800000 */
.L_x_4312:
        /* <DEDUP_REMOVED lines=9> */
.L_x_4315:
[----:B------:R-:W-:Y:S05]  /*13a70*/  BSYNC B2 ;  /* 0x0000000000027941 */ /* 0x000fea0003800000 */
.L_x_4314:
        /* <DEDUP_REMOVED lines=9> */
.L_x_4316:
        /* <DEDUP_REMOVED lines=13> */
.L_x_4317:
        /* <DEDUP_REMOVED lines=13> */
.L_x_4318:
        /* <DEDUP_REMOVED lines=13> */
.L_x_4319:
        /* <DEDUP_REMOVED lines=13> */
.L_x_4320:
        /* <DEDUP_REMOVED lines=13> */
.L_x_4321:
        /* <DEDUP_REMOVED lines=13> */
.L_x_4322:
        /* <DEDUP_REMOVED lines=13> */
.L_x_4323:
        /* <DEDUP_REMOVED lines=8> */
.L_x_4305:
[----:B------:R-:W-:Y:S05]  /*14140*/  BSYNC B1 ;  /* 0x0000000000017941 */ /* 0x000fea0003800000 */
.L_x_4304:
[----:B------:R-:W-:Y:S01]  /*14150*/  VIADD R8, R8, 0xfffffffe ;  /* 0xfffffffe08087836 */ /* 0x000fe20000000000 */
[----:B------:R-:W-:Y:S06]  /*14160*/  @P1 BRA `(.L_x_4324) ;  /* 0xffffffe800301947 */ /* 0x000fec000383ffff */
[----:B------:R-:W-:Y:S05]  /*14170*/  BSYNC B0 ;  /* 0x0000000000007941 */ /* 0x000fea0003800000 */
.L_x_4283:
        /* <DEDUP_REMOVED lines=26> */
.L_x_4327:
[----:B------:R-:W1:Y:S01]  /*14320*/  S2R R2, SR_TID.X ;  /* 0x0000000000027919 */ /* 0x000e620000002100 */
[----:B------:R-:W-:Y:S01]  /*14330*/  BSSY B1, `(.L_x_4328) ;  /* 0x0000006000017945 */ /* 0x000fe20003800000 */
[----:B-1----:R-:W-:Y:S02]  /*14340*/  LOP3.LUT R3, R2, 0x7f, RZ, 0xc0, !PT ;  /* 0x0000007f02037812 */ /* 0x002fe400078ec0ff */
[----:B------:R-:W-:Y:S02]  /*14350*/  SHF.L.U32 R2, R0, 0x1f, RZ ;  /* 0x0000001f00027819 */ /* 0x000fe400000006ff */
[----:B------:R-:W-:Y:S02]  /*14360*/  ISETP.NE.AND P1, PT, R3, RZ, PT ;  /* 0x000000ff0300720c */ /* 0x000fe40003f25270 */
[----:B------:R-:W1:Y:S02]  /*14370*/  SYNCS.PHASECHK.TRANS64.TRYWAIT P0, [UR38+0x38848], R2 ;  /* 0x03884802ff0075a7 */ /* 0x000e640008000166 */
[----:B-1----:R-:W-:Y:S09]  /*14380*/  @!P0 BRA `(.L_x_4329) ;  /* 0x00000020008c8947 */ /* 0x002ff20003800000 */
.L_x_4387:
[----:B------:R-:W-:Y:S05]  /*14390*/  BSYNC B1 ;  /* 0x0000000000017941 */ /* 0x000fea0003800000 */
.L_x_4328:
[----:B------:R-:W-:Y:S04]  /*143a0*/  BSSY B1, `(.L_x_4330) ;  /* 0x0000007000017945 */ /* 0x000fe80003800000 */
[----:B------:R-:W-:Y:S05]  /*143b0*/  @P1 BRA `(.L_x_4331) ;  /* 0x0000000000141947 */ /* 0x000fea0003800000 */
[----:B------:R-:W-:Y:S01]  /*143c0*/  ISETP.NE.AND P0, PT, R10, RZ, PT ;  /* 0x000000ff0a00720c */ /* 0x000fe20003f05270 */
[----:B-1----:R-:W-:-:S04]  /*143d0*/  IMAD.MOV.U32 R3, RZ, RZ, 0x2000 ;  /* 0x00002000ff037424 */ /* 0x002fc800078e00ff */
[----:B------:R3:W-:Y:S08]  /*143e0*/  SYNCS.ARRIVE.TRANS64 RZ, [UR38+0x38838], R3 ;  /* 0x03883803ffff79a7 */ /* 0x0007f00008000026 */
[----:B---3--:R-:W-:Y:S05]  /*143f0*/  @!P0 BRA `(.L_x_4331) ;  /* 0x0000000000048947 */ /* 0x008fea0003800000 */
[----:B------:R-:W-:Y:S01]  /*14400*/  BPT.TRAP 0x1 ;  /* 0x000000040000795c */ /* 0x000fe20000300000 */
.L_x_4331:
[----:B------:R-:W-:Y:S05]  /*14410*/  BSYNC B1 ;  /* 0x0000000000017941 */ /* 0x000fea0003800000 */
.L_x_4330:
        /* <DEDUP_REMOVED lines=11> */
.L_x_4332:
        /* <DEDUP_REMOVED lines=11> */
.L_x_4388:
[----:B------:R-:W-:Y:S05]  /*14580*/  BSYNC B1 ;  /* 0x0000000000017941 */ /* 0x000fea0003800000 */
.L_x_4333:
        /* <DEDUP_REMOVED lines=9> */
.L_x_4336:
[----:B------:R-:W-:Y:S05]  /*14620*/  BSYNC B1 ;  /* 0x0000000000017941 */ /* 0x000fea0003800000 */
.L_x_4335:
        /* <DEDUP_REMOVED lines=9> */
.L_x_4337:
        /* <DEDUP_REMOVED lines=13> */
.L_x_4338:
        /* <DEDUP_REMOVED lines=13> */
.L_x_4339:
        /* <DEDUP_REMOVED lines=13> */
.L_x_4340:
        /* <DEDUP_REMOVED lines=13> */
.L_x_4341:
        /* <DEDUP_REMOVED lines=13> */
.L_x_4342:
        /* <DEDUP_REMOVED lines=13> */
.L_x_4343:
        /* <DEDUP_REMOVED lines=13> */
.L_x_4344:
        /* <DEDUP_REMOVED lines=8> */
.L_x_4326:
[----:B------:R-:W-:Y:S05]  /*14cf0*/  BSYNC B0 ;  /* 0x0000000000007941 */ /* 0x000fea0003800000 */
.L_x_4325:
[----:B------:R-:W-:Y:S01]  /*14d00*/  LOP3.LUT R0, R0, 0x1, RZ, 0x3c, !PT ;  /* 0x0000000100007812 */ /* 0x000fe200078e3cff */
[----:B------:R-:W-:Y:S02]  /*14d10*/  IMAD.MOV.U32 R6, RZ, RZ, RZ ;  /* 0x000000ffff067224 */ /* 0x000fe400078e00ff */
[----:B------:R-:W-:-:S07]  /*14d20*/  IMAD.MOV.U32 R9, RZ, RZ, RZ ;  /* 0x000000ffff097224 */ /* 0x000fce00078e00ff */
.L_x_4252:
[----:B------:R-:W1:Y:S01]  /*14d30*/  S2R R3, SR_CgaCtaId ;  /* 0x0000000000037919 */ /* 0x000e620000008800 */
[----:B------:R-:W-:Y:S02]  /*14d40*/  MOV R2, 0x400 ;  /* 0x0000040000027802 */ /* 0x000fe40000000f00 */
[----:B------:R-:W-:Y:S02]  /*14d50*/  SHF.L.U32 R9, R9, 0x1f, RZ ;  /* 0x0000001f09097819 */ /* 0x000fe400000006ff */
[----:B-1----:R-:W-:-:S04]  /*14d60*/  LEA R2, R3, R2, 0x18 ;  /* 0x0000000203027211 */ /* 0x002fc800078ec0ff */
[----:B------:R-:W1:Y:S02]  /*14d70*/  SYNCS.PHASECHK.TRANS64.TRYWAIT P0, [R2+URZ+0x38820], R9 ;  /* 0x03882009020075a7 */ /* 0x000e64000800017f */
[----:B-1----:R-:W-:Y:S05]  /*14d80*/  @!P0 BRA `(.L_x_4345) ;  /* 0x00000018003c8947 */ /* 0x002fea0003800000 */
.L_x_4389:
[----:B------:R-:W-:-:S03]  /*14d90*/  UMOV UR4, 0xffffffff ;  /* 0xffffffff00047882 */ /* 0x000fc60000000000 */
[----:B------:R-:W-:Y:S05]  /*14da0*/  BRA.DIV UR4, `(.L_x_4346) ;  /* 0x0000001a04487947 */ /* 0x000fea000b800000 */
[----:B------:R-:W3:Y:S02]  /*14db0*/  S2R R3, SR_TID.X ;  /* 0x0000000000037919 */ /* 0x000ee40000002100 */
[----:B---3--:R-:W-:-:S04]  /*14dc0*/  SHF.R.U32.HI R3, RZ, 0x5, R3 ;  /* 0x00000005ff037819 */ /* 0x008fc80000011603 */
[----:B------:R-:W-:-:S05]  /*14dd0*/  LOP3.LUT R3, R3, 0x3, RZ, 0xc0, !PT ;  /* 0x0000000303037812 */ /* 0x000fca00078ec0ff */
[----:B--2---:R2:W3:Y:S02]  /*14de0*/  SHFL.IDX PT, R14, R3, RZ, 0x1f ;  /* 0x00001fff030e7589 */ /* 0x0044e400000e0000 */
.L_x_4392:
[----:B---3--:R-:W-:-:S13]  /*14df0*/  ISETP.NE.AND P0, PT, R14, RZ, PT ;  /* 0x000000ff0e00720c */ /* 0x008fda0003f05270 */
[----:B------:R-:W-:Y:S05]  /*14e00*/  @P0 BRA `(.L_x_4208) ;  /* 0x0000000000900947 */ /* 0x000fea0003800000 */
[----:B------:R-:W-:-:S03]  /*14e10*/  UMOV UR4, 0xffffffff ;  /* 0xffffffff00047882 */ /* 0x000fc60000000000 */
[----:B------:R-:W-:Y:S05]  /*14e20*/  BRA.DIV UR4, `(.L_x_4347) ;  /* 0x0000001a045c7947 */ /* 0x000fea000b800000 */
[----:B------:R-:W-:-:S13]  /*14e30*/  ELECT P6, URZ, PT ;  /* 0x00000000003f782f */ /* 0x000fda00038c0000 */
.L_x_4395:
        /* <DEDUP_REMOVED lines=8> */
.L_x_4348:
        /* <DEDUP_REMOVED lines=12> */
.L_x_4396:
[----:B------:R-:W3:Y:S02]  /*14f80*/  SYNCS.PHASECHK.TRANS64.TRYWAIT P0, [R5+URZ], R0 ;  /* 0x00000000050075a7 */ /* 0x000ee4000800017f */
[----:B---3--:R-:W-:Y:S05]  /*14f90*/  @!P0 BRA `(.L_x_4350) ;  /* 0x0000001800348947 */ /* 0x008fea0003800000 */
.L_x_4397:
[----:B------:R-:W-:Y:S05]  /*14fa0*/  @!P2 BRA `(.L_x_4351) ;  /* 0x000000000004a947 */ /* 0x000fea0003800000 */
[----:B------:R-:W-:Y:S01]  /*14fb0*/  BPT.TRAP 0x1 ;  /* 0x000000040000795c */ /* 0x000fe20000300000 */
.L_x_4351:
[----:B-1----:R-:W-:-:S04]  /*14fc0*/  VIADD R2, R2, 0x38860 ;  /* 0x0003886002027836 */ /* 0x002fc80000000000 */
[----:B---3--:R-:W-:-:S04]  /*14fd0*/  IMAD R5, R6, 0x8, R2 ;  /* 0x0000000806057824 */ /* 0x008fc800078e0202 */
[----:B------:R-:W1:Y:S02]  /*14fe0*/  SYNCS.PHASECHK.TRANS64.TRYWAIT P0, [R5+URZ], R4 ;  /* 0x00000004050075a7 */ /* 0x000e64000800017f */
[----:B-1----:R-:W-:Y:S05]  /*14ff0*/  @!P0 BRA `(.L_x_4352) ;  /* 0x0000001800308947 */ /* 0x002fea0003800000 */
.L_x_4398:
[----:B------:R-:W-:-:S07]  /*15000*/  IMAD R3, R3, 0x8, R2 ;  /* 0x0000000803037824 */ /* 0x000fce00078e0202 */
.L_x_4353:
[----:B---3--:R3:W4:Y:S02]  /*15010*/  SYNCS.PHASECHK.TRANS64.TRYWAIT P0, [R3+URZ], R0 ;  /* 0x00000000030075a7 */ /* 0x008724000800017f */
[----:B----4-:R-:W-:Y:S05]  /*15020*/  @!P0 NANOSLEEP.SYNCS 0x989680 ;  /* 0x009896800000895d */ /* 0x010fea0003900000 */
[----:B------:R-:W4:Y:S02]  /*15030*/  @!P0 SYNCS.PHASECHK.TRANS64 P0, [R3+URZ], R0 ;  /* 0x00000000030085a7 */ /* 0x000f24000800007f */
[----:B----4-:R-:W-:Y:S05]  /*15040*/  @!P0 BRA `(.L_x_4353) ;  /* 0xfffffffc00f08947 */ /* 0x010fea000383ffff */
.L_x_4208:
[----:B------:R-:W-:Y:S05]  /*15050*/  BSYNC B6 ;  /* 0x0000000000067941 */ /* 0x000fea0003800000 */
.L_x_4205:
[----:B------:R-:W-:Y:S05]  /*15060*/  EXIT ;  /* 0x000000000000794d */ /* 0x000fea0003800000 */
.L_x_4216:
[----:B0-----:R0:W1:Y:S02]  /*15070*/  SYNCS.PHASECHK.TRANS64.TRYWAIT P0, [R196+URZ+0x38800], R9 ;  /* 0x03880009c40075a7 */ /* 0x001064000800017f */
[----:B-1----:R-:W-:Y:S05]  /*15080*/  @!P0 NANOSLEEP.SYNCS 0x989680 ;  /* 0x009896800000895d */ /* 0x002fea0003900000 */
[----:B------:R-:W1:Y:S02]  /*15090*/  @!P0 SYNCS.PHASECHK.TRANS64 P0, [R196+URZ+0x38800], R9 ;  /* 0x03880009c40085a7 */ /* 0x000e64000800007f */
[----:B-1----:R-:W-:Y:S05]  /*150a0*/  @!P0 BRA `(.L_x_4216) ;  /* 0xfffffffc00f08947 */ /* 0x002fea000383ffff */
[----:B------:R-:W-:Y:S05]  /*150b0*/  BRA `(.L_x_4354) ;  /* 0xfffffee400787947 */ /* 0x000fea000383ffff */
.L_x_4220:
[----:B--2---:R2:W3:Y:S02]  /*150c0*/  SYNCS.PHASECHK.TRANS64.TRYWAIT P1, [R196+URZ+0x38830], R9 ;  /* 0x03883009c40075a7 */ /* 0x0044e4000802017f */
[----:B---3--:R-:W-:Y:S05]  /*150d0*/  @!P1 NANOSLEEP.SYNCS 0x989680 ;  /* 0x009896800000995d */ /* 0x008fea0003900000 */
[----:B------:R-:W3:Y:S02]  /*150e0*/  @!P1 SYNCS.PHASECHK.TRANS64 P1, [R196+URZ+0x38830], R9 ;  /* 0x03883009c40095a7 */ /* 0x000ee4000802007f */
[----:B---3--:R-:W-:Y:S05]  /*150f0*/  @!P1 BRA `(.L_x_4220) ;  /* 0xfffffffc00f09947 */ /* 0x008fea000383ffff */
[----:B------:R-:W-:Y:S05]  /*15100*/  BRA `(.L_x_4219) ;  /* 0xfffffee400c47947 */ /* 0x000fea000383ffff */
.L_x_4221:
[----:B---3--:R3:W4:Y:S02]  /*15110*/  SYNCS.PHASECHK.TRANS64.TRYWAIT P1, [R196+URZ+0x38810], R9 ;  /* 0x03881009c40075a7 */ /* 0x008724000802017f */
[----:B----4-:R-:W-:Y:S05]  /*15120*/  @!P1 NANOSLEEP.SYNCS 0x989680 ;  /* 0x009896800000995d */ /* 0x010fea0003900000 */
[----:B------:R-:W4:Y:S02]  /*15130*/  @!P1 SYNCS.PHASECHK.TRANS64 P1, [R196+URZ+0x38810], R9 ;  /* 0x03881009c40095a7 */ /* 0x000f24000802007f */
[----:B----4-:R-:W-:Y:S05]  /*15140*/  @!P1 BRA `(.L_x_4221) ;  /* 0xfffffffc00f09947 */ /* 0x010fea000383ffff */
[----:B------:R-:W-:Y:S05]  /*15150*/  BRA `(.L_x_4355) ;  /* 0xfffffee800b47947 */ /* 0x000fea000383ffff */
.L_x_4225:
[----:B------:R0:W0:Y:S02]  /*15160*/  SYNCS.PHASECHK.TRANS64.TRYWAIT P1, [R196+URZ+0x38850], R9 ;  /* 0x03885009c40075a7 */ /* 0x000024000802017f */
[----:B0-----:R-:W-:Y:S05]  /*15170*/  @!P1 NANOSLEEP.SYNCS 0x989680 ;  /* 0x009896800000995d */ /* 0x001fea0003900000 */
[----:B------:R-:W0:Y:S02]  /*15180*/  @!P1 SYNCS.PHASECHK.TRANS64 P1, [R196+URZ+0x38850], R9 ;  /* 0x03885009c40095a7 */ /* 0x000e24000802007f */
[----:B0-----:R-:W-:Y:S05]  /*15190*/  @!P1 BRA `(.L_x_4225) ;  /* 0xfffffffc00f09947 */ /* 0x001fea000383ffff */
[----:B------:R-:W-:Y:S05]  /*151a0*/  BRA `(.L_x_4224) ;  /* 0xfffffee800e07947 */ /* 0x000fea000383ffff */
.L_x_4230:
[----:B-1----:R1:W2:Y:S02]  /*151b0*/  SYNCS.PHASECHK.TRANS64.TRYWAIT P3, [R198+URZ+0x38830], R205 ;  /* 0x038830cdc60075a7 */ /* 0x0022a4000806017f */
[----:B--2---:R-:W-:Y:S05]  /*151c0*/  @!P3 NANOSLEEP.SYNCS 0x989680 ;  /* 0x009896800000b95d */ /* 0x004fea0003900000 */
[----:B------:R-:W2:Y:S02]  /*151d0*/  @!P3 SYNCS.PHASECHK.TRANS64 P3, [R198+URZ+0x38830], R205 ;  /* 0x038830cdc600b5a7 */ /* 0x000ea4000806007f */
[----:B--2---:R-:W-:Y:S05]  /*151e0*/  @!P3 BRA `(.L_x_4230) ;  /* 0xfffffffc00f0b947 */ /* 0x004fea000383ffff */
[----:B------:R-:W-:Y:S05]  /*151f0*/  BRA `(.L_x_4229) ;  /* 0xffffff1400cc7947 */ /* 0x000fea000383ffff */
.L_x_4234:
[----:B---3--:R3:W4:Y:S02]  /*15200*/  SYNCS.PHASECHK.TRANS64.TRYWAIT P3, [R198+URZ+0x38850], R205 ;  /* 0x038850cdc60075a7 */ /* 0x008724000806017f */
[----:B----4-:R-:W-:Y:S05]  /*15210*/  @!P3 NANOSLEEP.SYNCS 0x989680 ;  /* 0x009896800000b95d */ /* 0x010fea0003900000 */
[----:B------:R-:W4:Y:S02]  /*15220*/  @!P3 SYNCS.PHASECHK.TRANS64 P3, [R198+URZ+0x38850], R205 ;  /* 0x038850cdc600b5a7 */ /* 0x000f24000806007f */
[----:B----4-:R-:W-:Y:S05]  /*15230*/  @!P3 BRA `(.L_x_4234) ;  /* 0xfffffffc00f0b947 */ /* 0x010fea000383ffff */
[----:B------:R-:W-:Y:S05]  /*15240*/  BRA `(.L_x_4233) ;  /* 0xffffff1800947947 */ /* 0x000fea000383ffff */
.L_x_4240:
[----:B-1----:R1:W3:Y:S02]  /*15250*/  SYNCS.PHASECHK.TRANS64.TRYWAIT P1, [R186+URZ+0x38830], R185 ;  /* 0x038830b9ba0075a7 */ /* 0x0022e4000802017f */
[----:B---3--:R-:W-:Y:S05]  /*15260*/  @!P1 NANOSLEEP.SYNCS 0x989680 ;  /* 0x009896800000995d */ /* 0x008fea0003900000 */
[----:B------:R-:W3:Y:S02]  /*15270*/  @!P1 SYNCS.PHASECHK.TRANS64 P1, [R186+URZ+0x38830], R185 ;  /* 0x038830b9ba0095a7 */ /* 0x000ee4000802007f */
[----:B---3--:R-:W-:Y:S05]  /*15280*/  @!P1 BRA `(.L_x_4240) ;  /* 0xfffffffc00f09947 */ /* 0x008fea000383ffff */
[----:B------:R-:W-:Y:S05]  /*15290*/  BRA `(.L_x_4239) ;  /* 0xffffff4800387947 */ /* 0x000fea000383ffff */
.L_x_4244:
[----:B---3--:R3:W4:Y:S02]  /*152a0*/  SYNCS.PHASECHK.TRANS64.TRYWAIT P1, [R186+URZ+0x38850], R185 ;  /* 0x038850b9ba0075a7 */ /* 0x008724000802017f */
[----:B----4-:R-:W-:Y:S05]  /*152b0*/  @!P1 NANOSLEEP.SYNCS 0x989680 ;  /* 0x009896800000995d */ /* 0x010fea0003900000 */
[----:B------:R-:W4:Y:S02]  /*152c0*/  @!P1 SYNCS.PHASECHK.TRANS64 P1, [R186+URZ+0x38850], R185 ;  /* 0x038850b9ba0095a7 */ /* 0x000f24000802007f */
[----:B----4-:R-:W-:Y:S05]  /*152d0*/  @!P1 BRA `(.L_x_4244) ;  /* 0xfffffffc00f09947 */ /* 0x010fea000383ffff */
[----:B------:R-:W-:Y:S05]  /*152e0*/  BRA `(.L_x_4243) ;  /* 0xffffff4800c07947 */ /* 0x000fea000383ffff */
.L_x_4257:
[----:B------:R-:W-:Y:S02]  /*152f0*/  IMAD.MOV.U32 R13, RZ, RZ, R6 ;  /* 0x000000ffff0d7224 */ /* 0x000fe400078e0006 */
[----:B------:R-:W-:Y:S02]  /*15300*/  IMAD.MOV.U32 R12, RZ, RZ, RZ ;  /* 0x000000ffff0c7224 */ /* 0x000fe400078e00ff */
[----:B------:R-:W-:Y:S02]  /*15310*/  IMAD.MOV.U32 R11, RZ, RZ, 0x1f ;  /* 0x0000001fff0b7424 */ /* 0x000fe400078e00ff */
[----:B------:R-:W-:-:S07]  /*15320*/  IMAD.MOV.U32 R15, RZ, RZ, -0x1 ;  /* 0xffffffffff0f7424 */ /* 0x000fce00078e00ff */
[----:B------:R-:W-:Y:S05]  /*15330*/  WARPSYNC.COLLECTIVE R15, `(.L_x_4356) ;  /* 0x000000000f087348 */ /* 0x000fea0003c00000 */
[----:B------:R0:W1:Y:S02]  /*15340*/  SHFL.IDX P6, R14, R13, R12, R11 ;  /* 0x0000000c0d0e7389 */ /* 0x00006400000c000b */
[----:B01----:R-:W-:Y:S01]  /*15350*/  ENDCOLLECTIVE ;  /* 0x000000000000791b */ /* 0x003fe20003800000 */
.L_x_4356:
[----:B------:R-:W-:Y:S05]  /*15360*/  BRA `(.L_x_4357) ;  /* 0xffffffb000187947 */ /* 0x000fea000383ffff */
.L_x_4259:
[----:B------:R-:W-:Y:S01]  /*15370*/  BSSY B0, `(.L_x_4358) ;  /* 0x0000006000007945 */ /* 0x000fe20003800000 */
[----:B------:R-:W-:-:S07]  /*15380*/  IMAD.MOV.U32 R15, RZ, RZ, -0x1 ;  /* 0xffffffffff0f7424 */ /* 0x000fce00078e00ff */
[----:B0-----:R-:W-:Y:S05]  /*15390*/  WARPSYNC.COLLECTIVE R15, `(.L_x_4359) ;  /* 0x000000000f0c7348 */ /* 0x001fea0003c00000 */
[----:B------:R-:W-:Y:S02]  /*153a0*/  ELECT P6, UR62, PT ;  /* 0x00000000003e782f */ /* 0x000fe400038c0000 */
[----:B------:R-:W-:Y:S01]  /*153b0*/  MOV R14, UR62 ;  /* 0x0000003e000e7c02 */ /* 0x000fe20008000f00 */
[----:B0-----:R-:W-:Y:S10]  /*153c0*/  ENDCOLLECTIVE ;  /* 0x000000000000791b */ /* 0x001ff40003800000 */
.L_x_4359:
[----:B------:R-:W-:Y:S05]  /*153d0*/  BSYNC B0 ;  /* 0x0000000000007941 */ /* 0x000fea0003800000 */
.L_x_4358:
[----:B------:R-:W-:Y:S05]  /*153e0*/  BRA `(.L_x_4360) ;  /* 0xffffffb0001c7947 */ /* 0x000fea000383ffff */
.L_x_4261:
[----:B0-----:R-:W-:-:S04]  /*153f0*/  IMAD.U32 R3, RZ, RZ, UR38 ;  /* 0x00000026ff037e24 */ /* 0x001fc8000f8e00ff */
[----:B------:R0:W1:Y:S03]  /*15400*/  SYNCS.PHASECHK.TRANS64.TRYWAIT P0, [R3+URZ+0x38840], R0 ;  /* 0x03884000030075a7 */ /* 0x000066000800017f */
[----:B-1----:R-:W-:Y:S05]  /*15410*/  @!P0 NANOSLEEP.SYNCS 0x989680 ;  /* 0x009896800000895d */ /* 0x002fea0003900000 */
[----:B------:R-:W1:Y:S02]  /*15420*/  @!P0 SYNCS.PHASECHK.TRANS64 P0, [R3+URZ+0x38840], R0 ;  /* 0x03884000030085a7 */ /* 0x000e64000800007f */
[----:B-1----:R-:W-:Y:S05]  /*15430*/  @!P0 BRA `(.L_x_4261) ;  /* 0xfffffffc00ec8947 */ /* 0x002fea000383ffff */
[----:B------:R-:W-:Y:S05]  /*15440*/  BRA `(.L_x_4361) ;  /* 0xffffffb000807947 */ /* 0x000fea000383ffff */
.L_x_4264:
[----:B------:R-:W-:Y:S02]  /*15450*/  IMAD.MOV.U32 R13, RZ, RZ, R3 ;  /* 0x000000ffff0d7224 */ /* 0x000fe400078e0003 */
[----:B------:R-:W-:Y:S02]  /*15460*/  IMAD.MOV.U32 R12, RZ, RZ, RZ ;  /* 0x000000ffff0c7224 */ /* 0x000fe400078e00ff */
[----:B------:R-:W-:Y:S02]  /*15470*/  IMAD.MOV.U32 R11, RZ, RZ, 0x181f ;  /* 0x0000181fff0b7424 */ /* 0x000fe400078e00ff */
[----:B------:R-:W-:Y:S02]  /*15480*/  IMAD.MOV.U32 R15, RZ, RZ, -0x1 ;  /* 0xffffffffff0f7424 */ /* 0x000fe400078e00ff */
[----:B------:R-:W-:Y:S02]  /*15490*/  IMAD R6, R8, 0x40, R6 ;  /* 0x0000004008067824 */ /* 0x000fe400078e0206 */
[----:B------:R-:W-:-:S07]  /*154a0*/  IMAD.SHL.U32 R8, R9, 0x8, RZ ;  /* 0x0000000809087824 */ /* 0x000fce00078e00ff */
[----:B------:R-:W-:Y:S05]  /*154b0*/  WARPSYNC.COLLECTIVE R15, `(.L_x_4362) ;  /* 0x000000000f087348 */ /* 0x000fea0003c00000 */
[----:B------:R0:W1:Y:S02]  /*154c0*/  SHFL.IDX P6, R14, R13, R12, R11 ;  /* 0x0000000c0d0e7389 */ /* 0x00006400000c000b */
[----:B01----:R-:W-:Y:S01]  /*154d0*/  ENDCOLLECTIVE ;  /* 0x000000000000791b */ /* 0x003fe20003800000 */
.L_x_4362:
[----:B------:R-:W-:Y:S01]  /*154e0*/  LOP3.LUT R8, R8, 0x38, RZ, 0xc0, !PT ;  /* 0x0000003808087812 */ /* 0x000fe200078ec0ff */
[----:B------:R0:W-:Y:S01]  /*154f0*/  STL [R1+0x4], R6 ;  /* 0x0000040601007387 */ /* 0x0001e20000100800 */
[----:B------:R-:W-:Y:S02]  /*15500*/  IMAD.MOV.U32 R13, RZ, RZ, R0 ;  /* 0x000000ffff0d7224 */ /* 0x000fe400078e0000 */
[----:B------:R-:W-:-:S07]  /*15510*/  IMAD.MOV.U32 R4, RZ, RZ, R14 ;  /* 0x000000ffff047224 */ /* 0x000fce00078e000e */
[----:B0-----:R-:W-:Y:S05]  /*15520*/  WARPSYNC.COLLECTIVE R15, `(.L_x_4363) ;  /* 0x000000000f087348 */ /* 0x001fea0003c00000 */
[----:B------:R1:W2:Y:S02]  /*15530*/  SHFL.IDX P6, R14, R13, R12, R11 ;  /* 0x0000000c0d0e7389 */ /* 0x0002a400000c000b */
[----:B012---:R-:W-:Y:S01]  /*15540*/  ENDCOLLECTIVE ;  /* 0x000000000000791b */ /* 0x007fe20003800000 */
.L_x_4363:
        /* <DEDUP_REMOVED lines=17> */
.L_x_4364:
        /* <DEDUP_REMOVED lines=11> */
.L_x_4365:
        /* <DEDUP_REMOVED lines=15> */
.L_x_4366:
[----:B------:R-:W-:Y:S01]  /*15800*/  @!P1 LEA R6, R10, UR38, 0x1 ;  /* 0x000000260a069c11 */ /* 0x000fe2000f8e08ff */
[----:B------:R-:W-:Y:S02]  /*15810*/  IMAD.MOV.U32 R13, RZ, RZ, R0 ;  /* 0x000000ffff0d7224 */ /* 0x000fe400078e0000 */
[----:B------:R-:W-:-:S07]  /*15820*/  IMAD.MOV.U32 R4, RZ, RZ, R14 ;  /* 0x000000ffff047224 */ /* 0x000fce00078e000e */
[----:B------:R-:W-:Y:S05]  /*15830*/  WARPSYNC.COLLECTIVE R15, `(.L_x_4367) ;  /* 0x000000000f087348 */ /* 0x000fea0003c00000 */
[----:B------:R0:W1:Y:S02]  /*15840*/  SHFL.IDX P6, R14, R13, R12, R11 ;  /* 0x0000000c0d0e7389 */ /* 0x00006400000c000b */
[----:B01----:R-:W-:Y:S01]  /*15850*/  ENDCOLLECTIVE ;  /* 0x000000000000791b */ /* 0x003fe20003800000 */
.L_x_4367:
        /* <DEDUP_REMOVED lines=15> */
.L_x_4368:
[----:B------:R-:W-:Y:S02]  /*15950*/  IMAD.MOV.U32 R13, RZ, RZ, R0 ;  /* 0x000000ffff0d7224 */ /* 0x000fe400078e0000 */
[----:B------:R-:W-:-:S07]  /*15960*/  IMAD.MOV.U32 R3, RZ, RZ, R14 ;  /* 0x000000ffff037224 */ /* 0x000fce00078e000e */
[----:B------:R-:W-:Y:S05]  /*15970*/  WARPSYNC.COLLECTIVE R15, `(.L_x_4369) ;  /* 0x000000000f087348 */ /* 0x000fea0003c00000 */
[----:B------:R0:W1:Y:S02]  /*15980*/  SHFL.IDX P6, R14, R13, R12, R11 ;  /* 0x0000000c0d0e7389 */ /* 0x00006400000c000b */
[----:B01----:R-:W-:Y:S01]  /*15990*/  ENDCOLLECTIVE ;  /* 0x000000000000791b */ /* 0x003fe20003800000 */
.L_x_4369:
[----:B------:R-:W-:Y:S05]  /*159a0*/  BRA `(.L_x_4370) ;  /* 0xffffffb400707947 */ /* 0x000fea000383ffff */
.L_x_4266:
        /* <DEDUP_REMOVED lines=8> */
.L_x_4372:
[----:B------:R-:W-:Y:S05]  /*15a30*/  BSYNC B0 ;  /* 0x0000000000007941 */ /* 0x000fea0003800000 */
.L_x_4371:
        /* <DEDUP_REMOVED lines=17> */
.L_x_4373:
        /* <DEDUP_REMOVED lines=49> */
.L_x_4374:
[----:B------:R-:W-:Y:S02]  /*15e60*/  IMAD.MOV.U32 R13, RZ, RZ, R0 ;  /* 0x000000ffff0d7224 */ /* 0x000fe400078e0000 */
[----:B------:R-:W-:-:S07]  /*15e70*/  IMAD.MOV.U32 R8, RZ, RZ, R14 ;  /* 0x000000ffff087224 */ /* 0x000fce00078e000e */
[----:B------:R-:W-:Y:S05]  /*15e80*/  WARPSYNC.COLLECTIVE R15, `(.L_x_4375) ;  /* 0x000000000f087348 */ /* 0x000fea0003c00000 */
[----:B------:R0:W1:Y:S02]  /*15e90*/  SHFL.IDX P6, R14, R13, R12, R11 ;  /* 0x0000000c0d0e7389 */ /* 0x00006400000c000b */
[----:B01----:R-:W-:Y:S01]  /*15ea0*/  ENDCOLLECTIVE ;  /* 0x000000000000791b */ /* 0x003fe20003800000 */
.L_x_4375:
        /* <DEDUP_REMOVED lines=31> */
.L_x_4376:
[----:B------:R-:W-:Y:S02]  /*160a0*/  IMAD.MOV.U32 R13, RZ, RZ, R0 ;  /* 0x000000ffff0d7224 */ /* 0x000fe400078e0000 */
[----:B------:R-:W-:-:S07]  /*160b0*/  IMAD.MOV.U32 R2, RZ, RZ, R14 ;  /* 0x000000ffff027224 */ /* 0x000fce00078e000e */
[----:B------:R-:W-:Y:S05]  /*160c0*/  WARPSYNC.COLLECTIVE R15, `(.L_x_4377) ;  /* 0x000000000f087348 */ /* 0x000fea0003c00000 */
[----:B------:R0:W1:Y:S02]  /*160d0*/  SHFL.IDX P6, R14, R13, R12, R11 ;  /* 0x0000000c0d0e7389 */ /* 0x00006400000c000b */
[----:B01----:R-:W-:Y:S01]  /*160e0*/  ENDCOLLECTIVE ;  /* 0x000000000000791b */ /* 0x003fe20003800000 */
.L_x_4377:
        /* <DEDUP_REMOVED lines=35> */
.L_x_4378:
[----:B------:R-:W-:Y:S02]  /*16320*/  IMAD.MOV.U32 R13, RZ, RZ, R0 ;  /* 0x000000ffff0d7224 */ /* 0x000fe400078e0000 */
[----:B------:R-:W-:-:S07]  /*16330*/  IMAD.MOV.U32 R6, RZ, RZ, R14 ;  /* 0x000000ffff067224 */ /* 0x000fce00078e000e */
[----:B------:R-:W-:Y:S05]  /*16340*/  WARPSYNC.COLLECTIVE R15, `(.L_x_4379) ;  /* 0x000000000f087348 */ /* 0x000fea0003c00000 */
[----:B------:R0:W1:Y:S02]  /*16350*/  SHFL.IDX P6, R14, R13, R12, R11 ;  /* 0x0000000c0d0e7389 */ /* 0x00006400000c000b */
[----:B01----:R-:W-:Y:S01]  /*16360*/  ENDCOLLECTIVE ;  /* 0x000000000000791b */ /* 0x003fe20003800000 */
.L_x_4379:
[----:B------:R-:W-:Y:S05]  /*16370*/  BRA `(.L_x_4380) ;  /* 0xffffffb800707947 */ /* 0x000fea000383ffff */
.L_x_4269:
[----:B0-----:R-:W-:-:S04]  /*16380*/  IMAD.U32 R3, RZ, RZ, UR38 ;  /* 0x00000026ff037e24 */ /* 0x001fc8000f8e00ff */
[----:B------:R0:W3:Y:S03]  /*16390*/  SYNCS.PHASECHK.TRANS64.TRYWAIT P0, [R3+URZ+0x38820], R2 ;  /* 0x03882002030075a7 */ /* 0x0000e6000800017f */
[----:B---3--:R-:W-:Y:S05]  /*163a0*/  @!P0 NANOSLEEP.SYNCS 0x989680 ;  /* 0x009896800000895d */ /* 0x008fea0003900000 */
[----:B------:R-:W3:Y:S02]  /*163b0*/  @!P0 SYNCS.PHASECHK.TRANS64 P0, [R3+URZ+0x38820], R2 ;  /* 0x03882002030085a7 */ /* 0x000ee4000800007f */
[----:B---3--:R-:W-:Y:S05]  /*163c0*/  @!P0 BRA `(.L_x_4269) ;  /* 0xfffffffc00ec8947 */ /* 0x008fea000383ffff */
[----:B------:R-:W-:Y:S05]  /*163d0*/  BRA `(.L_x_4381) ;  /* 0xffffffbc00187947 */ /* 0x000fea000383ffff */
.L_x_4272:
[----:B0-----:R-:W-:-:S04]  /*163e0*/  IMAD.U32 R3, RZ, RZ, UR38 ;  /* 0x00000026ff037e24 */ /* 0x001fc8000f8e00ff */
[----:B------:R0:W3:Y:S03]  /*163f0*/  SYNCS.PHASECHK.TRANS64.TRYWAIT P0, [R3+URZ+0x38860], R2 ;  /* 0x03886002030075a7 */ /* 0x0000e6000800017f */
[----:B---3--:R-:W-:Y:S05]  /*16400*/  @!P0 NANOSLEEP.SYNCS 0x989680 ;  /* 0x009896800000895d */ /* 0x008fea0003900000 */
[----:B------:R-:W3:Y:S02]  /*16410*/  @!P0 SYNCS.PHASECHK.TRANS64 P0, [R3+URZ+0x38860], R2 ;  /* 0x03886002030085a7 */ /* 0x000ee4000800007f */
[----:B---3--:R-:W-:Y:S05]  /*16420*/  @!P0 BRA `(.L_x_4272) ;  /* 0xfffffffc00ec8947 */ /* 0x008fea000383ffff */
[----:B------:R-:W-:Y:S05]  /*16430*/  BRA `(.L_x_4382) ;  /* 0xffffffbc00247947 */ /* 0x000fea000383ffff */
.L_x_4288:
[----:B-1----:R-:W-:-:S04]  /*16440*/  IMAD.U32 R3, RZ, RZ, UR38 ;  /* 0x00000026ff037e24 */ /* 0x002fc8000f8e00ff */
[----:B------:R1:W3:Y:S03]  /*16450*/  SYNCS.PHASECHK.TRANS64.TRYWAIT P0, [R3+URZ+0x38848], R2 ;  /* 0x03884802030075a7 */ /* 0x0002e6000800017f */
[----:B---3--:R-:W-:Y:S05]  /*16460*/  @!P0 NANOSLEEP.SYNCS 0x989680 ;  /* 0x009896800000895d */ /* 0x008fea0003900000 */
[----:B------:R-:W3:Y:S02]  /*16470*/  @!P0 SYNCS.PHASECHK.TRANS64 P0, [R3+URZ+0x38848], R2 ;  /* 0x03884802030085a7 */ /* 0x000ee4000800007f */
[----:B---3--:R-:W-:Y:S05]  /*16480*/  @!P0 BRA `(.L_x_4288) ;  /* 0xfffffffc00ec8947 */ /* 0x008fea000383ffff */
[----:B------:R-:W-:Y:S05]  /*16490*/  BRA `(.L_x_4383) ;  /* 0xffffffc400f07947 */ /* 0x000fea000383ffff */
.L_x_4293:
[----:B01----:R-:W-:-:S04]  /*164a0*/  IMAD.U32 R3, RZ, RZ, UR38 ;  /* 0x00000026ff037e24 */ /* 0x003fc8000f8e00ff */
[----:B------:R0:W1:Y:S03]  /*164b0*/  SYNCS.PHASECHK.TRANS64.TRYWAIT P0, [R3+URZ+0x38868], R2 ;  /* 0x03886802030075a7 */ /* 0x000066000800017f */
[----:B-1----:R-:W-:Y:S05]  /*164c0*/  @!P0 NANOSLEEP.SYNCS 0x989680 ;  /* 0x009896800000895d */ /* 0x002fea0003900000 */
[----:B------:R-:W1:Y:S02]  /*164d0*/  @!P0 SYNCS.PHASECHK.TRANS64 P0, [R3+URZ+0x38868], R2 ;  /* 0x03886802030085a7 */ /* 0x000e64000800007f */
[----:B-1----:R-:W-:Y:S05]  /*164e0*/  @!P0 BRA `(.L_x_4293) ;  /* 0xfffffffc00ec8947 */ /* 0x002fea000383ffff */
[----:B------:R-:W-:Y:S05]  /*164f0*/  BRA `(.L_x_4384) ;  /* 0xffffffc800507947 */ /* 0x000fea000383ffff */
.L_x_4308:
[----:B-1----:R-:W-:-:S04]  /*16500*/  IMAD.U32 R3, RZ, RZ, UR38 ;  /* 0x00000026ff037e24 */ /* 0x002fc8000f8e00ff */
[----:B------:R1:W3:Y:S03]  /*16510*/  SYNCS.PHASECHK.TRANS64.TRYWAIT P0, [R3+URZ+0x38840], R2 ;  /* 0x03884002030075a7 */ /* 0x0002e6000800017f */
[----:B---3--:R-:W-:Y:S05]  /*16520*/  @!P0 NANOSLEEP.SYNCS 0x989680 ;  /* 0x009896800000895d */ /* 0x008fea0003900000 */
[----:B------:R-:W3:Y:S02]  /*16530*/  @!P0 SYNCS.PHASECHK.TRANS64 P0, [R3+URZ+0x38840], R2 ;  /* 0x03884002030085a7 */ /* 0x000ee4000800007f */
[----:B---3--:R-:W-:Y:S05]  /*16540*/  @!P0 BRA `(.L_x_4308) ;  /* 0xfffffffc00ec8947 */ /* 0x008fea000383ffff */
[----:B------:R-:W-:Y:S05]  /*16550*/  BRA `(.L_x_4385) ;  /* 0xffffffd000a07947 */ /* 0x000fea000383ffff */
.L_x_4313:
[----:B01----:R-:W-:-:S04]  /*16560*/  IMAD.U32 R3, RZ, RZ, UR38 ;  /* 0x00000026ff037e24 */ /* 0x003fc8000f8e00ff */
[----:B------:R0:W1:Y:S03]  /*16570*/  SYNCS.PHASECHK.TRANS64.TRYWAIT P0, [R3+URZ+0x38860], R2 ;  /* 0x03886002030075a7 */ /* 0x000066000800017f */
[----:B-1----:R-:W-:Y:S05]  /*16580*/  @!P0 NANOSLEEP.SYNCS 0x989680 ;  /* 0x009896800000895d */ /* 0x002fea0003900000 */
[----:B------:R-:W1:Y:S02]  /*16590*/  @!P0 SYNCS.PHASECHK.TRANS64 P0, [R3+URZ+0x38860], R2 ;  /* 0x03886002030085a7 */ /* 0x000e64000800007f */
[----:B-1----:R-:W-:Y:S05]  /*165a0*/  @!P0 BRA `(.L_x_4313) ;  /* 0xfffffffc00ec8947 */ /* 0x002fea000383ffff */
[----:B------:R-:W-:Y:S05]  /*165b0*/  BRA `(.L_x_4386) ;  /* 0xffffffd400047947 */ /* 0x000fea000383ffff */
.L_x_4329:
[----:B-1----:R-:W-:-:S04]  /*165c0*/  IMAD.U32 R3, RZ, RZ, UR38 ;  /* 0x00000026ff037e24 */ /* 0x002fc8000f8e00ff */
[----:B------:R1:W3:Y:S03]  /*165d0*/  SYNCS.PHASECHK.TRANS64.TRYWAIT P0, [R3+URZ+0x38848], R2 ;  /* 0x03884802030075a7 */ /* 0x0002e6000800017f */
[----:B---3--:R-:W-:Y:S05]  /*165e0*/  @!P0 NANOSLEEP.SYNCS 0x989680 ;  /* 0x009896800000895d */ /* 0x008fea0003900000 */
[----:B------:R-:W3:Y:S02]  /*165f0*/  @!P0 SYNCS.PHASECHK.TRANS64 P0, [R3+URZ+0x38848], R2 ;  /* 0x03884802030085a7 */ /* 0x000ee4000800007f */
[----:B---3--:R-:W-:Y:S05]  /*16600*/  @!P0 BRA `(.L_x_4329) ;  /* 0xfffffffc00ec8947 */ /* 0x008fea000383ffff */
[----:B------:R-:W-:Y:S05]  /*16610*/  BRA `(.L_x_4387) ;  /* 0xffffffdc005c7947 */ /* 0x000fea000383ffff */
.L_x_4334:
[----:B-1----:R-:W-:-:S04]  /*16620*/  IMAD.U32 R3, RZ, RZ, UR38 ;  /* 0x00000026ff037e24 */ /* 0x002fc8000f8e00ff */
[----:B------:R1:W3:Y:S03]  /*16630*/  SYNCS.PHASECHK.TRANS64.TRYWAIT P0, [R3+URZ+0x38868], R2 ;  /* 0x03886802030075a7 */ /* 0x0002e6000800017f */
[----:B---3--:R-:W-:Y:S05]  /*16640*/  @!P0 NANOSLEEP.SYNCS 0x989680 ;  /* 0x009896800000895d */ /* 0x008fea0003900000 */
[----:B------:R-:W3:Y:S02]  /*16650*/  @!P0 SYNCS.PHASECHK.TRANS64 P0, [R3+URZ+0x38868], R2 ;  /* 0x03886802030085a7 */ /* 0x000ee4000800007f */
[----:B---3--:R-:W-:Y:S05]  /*16660*/  @!P0 BRA `(.L_x_4334) ;  /* 0xfffffffc00ec8947 */ /* 0x008fea000383ffff */
[----:B------:R-:W-:Y:S05]  /*16670*/  BRA `(.L_x_4388) ;  /* 0xffffffdc00c07947 */ /* 0x000fea000383ffff */
.L_x_4345:
[----:B-1----:R1:W3:Y:S02]  /*16680*/  SYNCS.PHASECHK.TRANS64.TRYWAIT P0, [R2+URZ+0x38820], R9 ;  /* 0x03882009020075a7 */ /* 0x0022e4000800017f */
[----:B---3--:R-:W-:Y:S05]  /*16690*/  @!P0 NANOSLEEP.SYNCS 0x989680 ;  /* 0x009896800000895d */ /* 0x008fea0003900000 */
[----:B------:R-:W3:Y:S02]  /*166a0*/  @!P0 SYNCS.PHASECHK.TRANS64 P0, [R2+URZ+0x38820], R9 ;  /* 0x03882009020085a7 */ /* 0x000ee4000800007f */
[----:B---3--:R-:W-:Y:S05]  /*166b0*/  @!P0 BRA `(.L_x_4345) ;  /* 0xfffffffc00f08947 */ /* 0x008fea000383ffff */
[----:B------:R-:W-:Y:S05]  /*166c0*/  BRA `(.L_x_4389) ;  /* 0xffffffe400b07947 */ /* 0x000fea000383ffff */
.L_x_4346:
        /* <DEDUP_REMOVED lines=11> */
.L_x_4391:
[----:B------:R-:W-:Y:S05]  /*16780*/  BSYNC B0 ;  /* 0x0000000000007941 */ /* 0x000fea0003800000 */
.L_x_4390:
[----:B------:R-:W-:Y:S05]  /*16790*/  BRA `(.L_x_4392) ;  /* 0xffffffe400947947 */ /* 0x000fea000383ffff */
.L_x_4347:
[----:B------:R-:W-:Y:S01]  /*167a0*/  BSSY B0, `(.L_x_4393) ;  /* 0x0000006000007945 */ /* 0x000fe20003800000 */
[----:B------:R-:W-:-:S07]  /*167b0*/  IMAD.MOV.U32 R15, RZ, RZ, -0x1 ;  /* 0xffffffffff0f7424 */ /* 0x000fce00078e00ff */
[----:B012---:R-:W-:Y:S05]  /*167c0*/  WARPSYNC.COLLECTIVE R15, `(.L_x_4394) ;  /* 0x000000000f0c7348 */ /* 0x007fea0003c00000 */
[----:B------:R-:W-:Y:S02]  /*167d0*/  ELECT P6, UR62, PT ;  /* 0x00000000003e782f */ /* 0x000fe400038c0000 */
[----:B------:R-:W-:Y:S01]  /*167e0*/  MOV R14, UR62 ;  /* 0x0000003e000e7c02 */ /* 0x000fe20008000f00 */
[----:B012---:R-:W-:Y:S10]  /*167f0*/  ENDCOLLECTIVE ;  /* 0x000000000000791b */ /* 0x007ff40003800000 */
.L_x_4394:
[----:B------:R-:W-:Y:S05]  /*16800*/  BSYNC B0 ;  /* 0x0000000000007941 */ /* 0x000fea0003800000 */
.L_x_4393:
[----:B------:R-:W-:Y:S05]  /*16810*/  BRA `(.L_x_4395) ;  /* 0xffffffe400887947 */ /* 0x000fea000383ffff */
.L_x_4349:
[----:B--2---:R2:W3:Y:S02]  /*16820*/  SYNCS.PHASECHK.TRANS64.TRYWAIT P0, [R7+URZ], R4 ;  /* 0x00000004070075a7 */ /* 0x0044e4000800017f */
[----:B---3--:R-:W-:Y:S05]  /*16830*/  @!P0 NANOSLEEP.SYNCS 0x989680 ;  /* 0x009896800000895d */ /* 0x008fea0003900000 */
[----:B------:R-:W3:Y:S02]  /*16840*/  @!P0 SYNCS.PHASECHK.TRANS64 P0, [R7+URZ], R4 ;  /* 0x00000004070085a7 */ /* 0x000ee4000800007f */
[----:B---3--:R-:W-:Y:S05]  /*16850*/  @!P0 BRA `(.L_x_4349) ;  /* 0xfffffffc00f08947 */ /* 0x008fea000383ffff */
[----:B------:R-:W-:Y:S05]  /*16860*/  BRA `(.L_x_4396) ;  /* 0xffffffe400c47947 */ /* 0x000fea000383ffff */
.L_x_4350:
[----:B---3--:R3:W4:Y:S02]  /*16870*/  SYNCS.PHASECHK.TRANS64.TRYWAIT P0, [R5+URZ], R0 ;  /* 0x00000000050075a7 */ /* 0x008724000800017f */
[----:B----4-:R-:W-:Y:S05]  /*16880*/  @!P0 NANOSLEEP.SYNCS 0x989680 ;  /* 0x009896800000895d */ /* 0x010fea0003900000 */
[----:B------:R-:W4:Y:S02]  /*16890*/  @!P0 SYNCS.PHASECHK.TRANS64 P0, [R5+URZ], R0 ;  /* 0x00000000050085a7 */ /* 0x000f24000800007f */
[----:B----4-:R-:W-:Y:S05]  /*168a0*/  @!P0 BRA `(.L_x_4350) ;  /* 0xfffffffc00f08947 */ /* 0x010fea000383ffff */
[----:B------:R-:W-:Y:S05]  /*168b0*/  BRA `(.L_x_4397) ;  /* 0xffffffe400b87947 */ /* 0x000fea000383ffff */
.L_x_4352:
[----:B-1----:R1:W3:Y:S02]  /*168c0*/  SYNCS.PHASECHK.TRANS64.TRYWAIT P0, [R5+URZ], R4 ;  /* 0x00000004050075a7 */ /* 0x0022e4000800017f */
[----:B---3--:R-:W-:Y:S05]  /*168d0*/  @!P0 NANOSLEEP.SYNCS 0x989680 ;  /* 0x009896800000895d */ /* 0x008fea0003900000 */
[----:B------:R-:W3:Y:S02]  /*168e0*/  @!P0 SYNCS.PHASECHK.TRANS64 P0, [R5+URZ], R4 ;  /* 0x00000004050085a7 */ /* 0x000ee4000800007f */
[----:B---3--:R-:W-:Y:S05]  /*168f0*/  @!P0 BRA `(.L_x_4352) ;  /* 0xfffffffc00f08947 */ /* 0x008fea000383ffff */
[----:B------:R-:W-:Y:S05]  /*16900*/  BRA `(.L_x_4398) ;  /* 0xffffffe400bc7947 */ /* 0x000fea000383ffff */
.L_x_4399:
        /* <DEDUP_REMOVED lines=15> */
.L_x_5879:


//--------------------- .text._ZN7cutlass13device_kernelIN5flash11enable_sm90INS1_16FlashAttnFwdSm90INS1_25CollectiveMainloopFwdSm90ILi2EN4cute5tupleIJNS5_1CILi1EEES8_S8_EEENS6_IJNS7_ILi64EEESA_SA_EEELi512ENS_10bfloat16_tEfNS_4arch4Sm90ELb1ELb0ELb0ELb1ELb0ELb0ELb0ELb0ELb0ELb1ELb1ELb0EEENS1_21CollectiveEpilogueFwdINS6_IJSA_NS7_ILi512EEESA_EEES9_SC_SE_Li256ELb1ELb1ELb1ELb0EEENS1_36VarlenDynamicPersistentTileSchedulerILi64ELi64ELi256ELi128ELb1ELb1ELb1ELb1ELb1ELb1EEEEEEEEEvNT_6ParamsE --------------------------
	.section	.text._ZN7cutlass13device_kernelIN5flash11enable_sm90INS1_16FlashAttnFwdSm90INS1_25CollectiveMainloopFwdSm90ILi2EN4cute5tupleIJNS5_1CILi1EEES8_S8_EEENS6_IJNS7_ILi64EEESA_SA_EEELi512ENS_10bfloat16_tEfNS_4arch4Sm90ELb1ELb0ELb0ELb1ELb0ELb0ELb0ELb0ELb0ELb1ELb1ELb0EEENS1_21CollectiveEpilogueFwdINS6_IJSA_NS7_ILi512EEESA_EEES9_SC_SE_Li256ELb1ELb1ELb1ELb0EEENS1_36VarlenDynamicPersistentTileSchedulerILi64ELi64ELi256ELi128ELb1ELb1ELb1ELb1ELb1ELb1EEEEEEEEEvNT_6ParamsE,"ax",@progbits
	.align	128
.text._ZN7cutlass13device_kernelIN5flash11enable_sm90INS1_16FlashAttnFwdSm90INS1_25CollectiveMainloopFwdSm90ILi2EN4cute5tupleIJNS5_1CILi1EEES8_S8_EEENS6_IJNS7_ILi64EEESA_SA_EEELi512ENS_10bfloat16_tEfNS_4arch4Sm90ELb1ELb0ELb0ELb1ELb0ELb0ELb0ELb0ELb0ELb1ELb1ELb0EEENS1_21CollectiveEpilogueFwdINS6_IJSA_NS7_ILi512EEESA_EEES9_SC_SE_Li256ELb1ELb1ELb1ELb0EEENS1_36VarlenDynamicPersistentTileSchedulerILi64ELi64ELi256ELi128ELb1ELb1ELb1ELb1ELb1ELb1EEEEEEEEEvNT_6ParamsE:
        .type           _ZN7cutlass13device_kernelIN5flash11enable_sm90INS1_16FlashAttnFwdSm90INS1_25CollectiveMainloopFwdSm90ILi2EN4cute5tupleIJNS5_1CILi1EEES8_S8_EEENS6_IJNS7_ILi64EEESA_SA_EEELi512ENS_10bfloat16_tEfNS_4arch4Sm90ELb1ELb0ELb0ELb1ELb0ELb0ELb0ELb0ELb0ELb1ELb1ELb0EEENS1_21CollectiveEpilogueFwdINS6_IJSA_NS7_ILi512EEESA_EEES9_SC_SE_Li256ELb1ELb1ELb1ELb0EEENS1_36VarlenDynamicPersistentTileSchedulerILi64ELi64ELi256ELi128ELb1ELb1ELb1ELb1ELb1ELb1EEEEEEEEEvNT_6ParamsE,@function
        .size           _ZN7cutlass13device_kernelIN5flash11enable_sm90INS1_16FlashAttnFwdSm90INS1_25CollectiveMainloopFwdSm90ILi2EN4cute5tupleIJNS5_1CILi1EEES8_S8_EEENS6_IJNS7_ILi64EEESA_SA_EEELi512ENS_10bfloat16_tEfNS_4arch4Sm90ELb1ELb0ELb0ELb1ELb0ELb0ELb0ELb0ELb0ELb1ELb1ELb0EEENS1_21CollectiveEpilogueFwdINS6_IJSA_NS7_ILi512EEESA_EEES9_SC_SE_Li256ELb1ELb1ELb1ELb0EEENS1_36VarlenDynamicPersistentTileSchedulerILi64ELi64ELi256ELi128ELb1ELb1ELb1ELb1ELb1ELb1EEEEEEEEEvNT_6ParamsE,(.L_x_5880 - _ZN7cutlass13device_kernelIN5flash11enable_sm90INS1_16FlashAttnFwdSm90INS1_25CollectiveMainloopFwdSm90ILi2EN4cute5tupleIJNS5_1CILi1EEES8_S8_EEENS6_IJNS7_ILi64EEESA_SA_EEELi512ENS_10bfloat16_tEfNS_4arch4Sm90ELb1ELb0ELb0ELb1ELb0ELb0ELb0ELb0ELb0ELb1ELb1ELb0EEENS1_21CollectiveEpilogueFwdINS6_IJSA_NS7_ILi512EEESA_EEES9_SC_SE_Li256ELb1ELb1ELb1ELb0EEENS1_36VarlenDynamicPersistentTileSchedulerILi64ELi64ELi256ELi128ELb1ELb1ELb1ELb1ELb1ELb1EEEEEEEEEvNT_6ParamsE)
        .other          _ZN7cutlass13device_kernelIN5flash11enable_sm90INS1_16FlashAttnFwdSm90INS1_25CollectiveMainloopFwdSm90ILi2EN4cute5tupleIJNS5_1CILi1EEES8_S8_EEENS6_IJNS7_ILi64EEESA_SA_EEELi512ENS_10bfloat16_tEfNS_4arch4Sm90ELb1ELb0ELb0ELb1ELb0ELb0ELb0ELb0ELb0ELb1ELb1ELb0EEENS1_21CollectiveEpilogueFwdINS6_IJSA_NS7_ILi512EEESA_EEES9_SC_SE_Li256ELb1ELb1ELb1ELb0EEENS1_36VarlenDynamicPersistentTileSchedulerILi64ELi64ELi256ELi128ELb1ELb1ELb1ELb1ELb1ELb1EEEEEEEEEvNT_6ParamsE,@"STO_CUDA_ENTRY STV_DEFAULT"
_ZN7cutlass13device_kernelIN5flash11enable_sm90INS1_16FlashAttnFwdSm90INS1_25CollectiveMainloopFwdSm90ILi2EN4cute5tupleIJNS5_1CILi1EEES8_S8_EEENS6_IJNS7_ILi64EEESA_SA_EEELi512ENS_10bfloat16_tEfNS_4arch4Sm90ELb1ELb0ELb0ELb1ELb0ELb0ELb0ELb0ELb0ELb1ELb1ELb0EEENS1_21CollectiveEpilogueFwdINS6_IJSA_NS7_ILi512EEESA_EEES9_SC_SE_Li256ELb1ELb1ELb1ELb0EEENS1_36VarlenDynamicPersistentTileSchedulerILi64ELi64ELi256ELi128ELb1ELb1ELb1ELb1ELb1ELb1EEEEEEEEEvNT_6ParamsE:
        /* <DEDUP_REMOVED lines=18> */
.L_x_4401:
[----:B------:R-:W-:Y:S05]  /*0120*/  BSYNC B0 ;  /* 0x0000000000007941 */ /* 0x000fea0003800000 */
.L_x_4400:
        /* <DEDUP_REMOVED lines=37> */
.L_x_4402:
        /* <DEDUP_REMOVED lines=22> */
.L_x_4403:
        /* <DEDUP_REMOVED lines=18> */
.L_x_4404:
        /* <DEDUP_REMOVED lines=22> */
.L_x_4405:
        /* <DEDUP_REMOVED lines=22> */
.L_x_4406:
[----:B------:R-:W-:Y:S01]  /*08c0*/  PLOP3.LUT P0, PT, PT, PT, UP0, 0x80, 0x0 ;  /* 0x000000000000781c */ /* 0x000fe20003f0f008 */
[----:B------:R-:W-:Y:S01]  /*08d0*/  UMOV UR36, 0x1 ;  /* 0x0000000100247882 */ /* 0x000fe20000000000 */
[----:B------:R-:W-:Y:S01]  /*08e0*/  NOP ;  /* 0x0000000000007918 */ /* 0x000fe20000000000 */
[----:B------:R-:W-:Y:S01]  /*08f0*/  USEL UR36, UR36, 0x2, !UP0 ;  /* 0x0000000224247887 */ /* 0x000fe2000c000000 */
[----:B------:R-:W-:Y:S01]  /*0900*/  ULDC.64 UR40, c[0x0][0x208] ;  /* 0x0000820000287ab9 */ /* 0x000fe20000000a00 */
[----:B012-4-:R-:W-:Y:S08]  /*0910*/  BAR.SYNC.DEFER_BLOCKING 0x0 ;  /* 0x0000000000007b1d */ /* 0x017ff00000010000 */
[----:B------:R-:W-:Y:S05]  /*0920*/  @!P0 BRA `(.L_x_4407) ;  /* 0x000000dc00b08947 */ /* 0x000fea0003800000 */
.L_x_4408:
        /* <DEDUP_REMOVED lines=32> */
[----:B------:R-:W-:Y:S02]  /*0b30*/  LOP3.LUT R11, R7, 0xfffffff8, RZ, 0xc0, !PT ;  /* 0xfffffff8070b7812 */ /* 0x000fe400078ec0ff */
[----:B------:R-:W-:Y:S02]  /*0b40*/  LOP3.LUT R13, R3, 0xfffffffc, RZ, 0xc0, !PT ;  /* 0xfffffffc030d7812 */ /* 0x000fe400078ec0ff */
[----:B------:R-:W-:Y:S01]  /*0b50*/  SHF.R.S32.HI R7, RZ, 0x4, R2 ;  /* 0x00000004ff077819 */ /* 0x000fe20000011402 */
[----:B------:R-:W-:Y:S01]  /*0b60*/  IMAD.IADD R10, R6, 0x1, -R11 ;  /* 0x00000001060a7824 */ /* 0x000fe200078e0a0b */
[----:B------:R-:W-:Y:S01]  /*0b70*/  LOP3.LUT R3, R2, 0xfffffff0, RZ, 0xc0, !PT ;  /* 0xfffffff002037812 */ /* 0x000fe200078ec0ff */
[----:B------:R-:W-:Y:S01]  /*0b80*/  IMAD.IADD R13, R6, 0x1, -R13 ;  /* 0x00000001060d7824 */ /* 0x000fe200078e0a0d */
[----:B------:R-:W-:-:S02]  /*0b90*/  SHF.R.S32.HI R5, RZ, 0x5, R4 ;  /* 0x00000005ff057819 */ /* 0x000fc40000011404 */
[----:B------:R-:W-:Y:S02]  /*0ba0*/  SHF.R.S32.HI R8, RZ, 0x1f, R4 ;  /* 0x0000001fff087819 */ /* 0x000fe40000011404 */
[----:B------:R-:W-:Y:S02]  /*0bb0*/  LOP3.LUT R9, R0, 0xffffff80, RZ, 0xc0, !PT ;  /* 0xffffff8000097812 */ /* 0x000fe400078ec0ff */
[----:B------:R-:W-:Y:S01]  /*0bc0*/  LEA.HI R4, R2, R7, RZ, 0x1 ;  /* 0x0000000702047211 */ /* 0x000fe200078f08ff */
[----:B------:R-:W-:Y:S01]  /*0bd0*/  IMAD.IADD R2, R6, 0x1, -R3 ;  /* 0x0000000106027824 */ /* 0x000fe200078e0a03 */
[----:B------:R-:W-:Y:S01]  /*0be0*/  LEA.HI R8, R8, R5, RZ, 0x2 ;  /* 0x0000000508087211 */ /* 0x000fe200078f10ff */
[----:B------:R-:W-:Y:S01]  /*0bf0*/  IMAD.IADD R9, R6, 0x1, -R9 ;  /* 0x0000000106097824 */ /* 0x000fe200078e0a09 */
[----:B------:R-:W-:Y:S02]  /*0c00*/  LOP3.LUT R4, R4, 0x1ffffffe, RZ, 0xc0, !PT ;  /* 0x1ffffffe04047812 */ /* 0x000fe400078ec0ff */
[----:B------:R-:W-:-:S02]  /*0c10*/  SHF.R.S32.HI R3, RZ, 0x1f, R2 ;  /* 0x0000001fff037819 */ /* 0x000fc40000011402 */
[----:B------:R-:W-:Y:S01]  /*0c20*/  SHF.R.S32.HI R227, RZ, 0x7, R0 ;  /* 0x00000007ffe37819 */ /* 0x000fe20000011400 */
[----:B------:R-:W-:Y:S01]  /*0c30*/  IMAD.IADD R4, R7, 0x1, -R4 ;  /* 0x0000000107047824 */ /* 0x000fe200078e0a04 */
[----:B------:R-:W-:Y:S02]  /*0c40*/  LOP3.LUT R8, R8, 0x3ffffc, RZ, 0xc0, !PT ;  /* 0x003ffffc08087812 */ /* 0x000fe400078ec0ff */
[----:B------:R-:W-:Y:S01]  /*0c50*/  SHF.R.S32.HI R6, RZ, 0x1f, R9 ;  /* 0x0000001fff067819 */ /* 0x000fe20000011409 */
[----:B------:R-:W-:Y:S01]  /*0c60*/  IMAD R15, R227, 0x100, R2 ;  /* 0x00000100e30f7824 */ /* 0x000fe200078e0202 */
[----:B------:R-:W-:Y:S01]  /*0c70*/  LEA.HI R11, R13, R13, RZ, 0x1 ;  /* 0x0000000d0d0b7211 */ /* 0x000fe200078f08ff */
[----:B------:R-:W-:Y:S01]  /*0c80*/  IMAD.IADD R8, R5, 0x1, -R8 ;  /* 0x0000000105087824 */ /* 0x000fe200078e0a08 */
[----:B------:R-:W-:Y:S01]  /*0c90*/  LEA.HI R7, R3, R2, RZ, 0x3 ;  /* 0x0000000203077211 */ /* 0x000fe200078f18ff */
[----:B------:R-:W-:Y:S01]  /*0ca0*/  IMAD.SHL.U32 R4, R4, 0x8, RZ ;  /* 0x0000000804047824 */ /* 0x000fe200078e00ff */
[----:B------:R-:W-:Y:S01]  /*0cb0*/  LEA.HI R3, R6, R9, RZ, 0x2 ;  /* 0x0000000906037211 */ /* 0x000fe200078f10ff */
[----:B------:R-:W-:Y:S01]  /*0cc0*/  IMAD R15, R8, 0x10, R15 ;  /* 0x00000010080f7824 */ /* 0x000fe200078e020f */
[----:B------:R-:W-:-:S02]  /*0cd0*/  LOP3.LUT R12, R11, 0x1ffffffe, RZ, 0xc0, !PT ;  /* 0x1ffffffe0b0c7812 */ /* 0x000fc400078ec0ff */
[----:B------:R-:W-:Y:S02]  /*0ce0*/  LOP3.LUT R11, R7, 0xfffffff8, RZ, 0xc0, !PT ;  /* 0xfffffff8070b7812 */ /* 0x000fe400078ec0ff */
[----:B------:R-:W-:Y:S01]  /*0cf0*/  LOP3.LUT R8, R3, 0x7ffffffc, RZ, 0xc0, !PT ;  /* 0x7ffffffc03087812 */ /* 0x000fe200078ec0ff */
[----:B------:R-:W-:Y:S01]  /*0d00*/  IMAD.IADD R13, R13, 0x1, -R12 ;  /* 0x000000010d0d7824 */ /* 0x000fe200078e0a0c */
[----:B------:R-:W-:Y:S01]  /*0d10*/  LEA.HI R6, R6, R9, RZ, 0x5 ;  /* 0x0000000906067211 */ /* 0x000fe200078f28ff */
[----:B------:R-:W-:Y:S01]  /*0d20*/  IMAD.IADD R11, R2, 0x1, -R11 ;  /* 0x00000001020b7824 */ /* 0x000fe200078e0a0b */
[----:B------:R-:W-:Y:S01]  /*0d30*/  LEA.HI R0, R0, R227, RZ, 0x1 ;  /* 0x000000e300007211 */ /* 0x000fe200078f08ff */
[----:B------:R-:W-:Y:S01]  /*0d40*/  IMAD.IADD R185, R9, 0x1, -R8 ;  /* 0x0000000109b97824 */ /* 0x000fe200078e0a08 */
[--C-:B------:R-:W-:Y:S01]  /*0d50*/  SHF.R.S32.HI R2, RZ, 0x2, R3.reuse ;  /* 0x00000002ff027819 */ /* 0x100fe20000011403 */
[----:B------:R-:W-:Y:S01]  /*0d60*/  IMAD.SHL.U32 R8, R11, 0x40, RZ ;  /* 0x000000400b087824 */ /* 0x000fe200078e00ff */
[----:B------:R-:W-:Y:S01]  /*0d70*/  LOP3.LUT R0, R0, 0xfffffe, RZ, 0xc0, !PT ;  /* 0x00fffffe00007812 */ /* 0x000fe200078ec0ff */
[----:B------:R-:W-:Y:S01]  /*0d80*/  IMAD.SHL.U32 R9, R7, 0x40, RZ ;  /* 0x0000004007097824 */ /* 0x000fe200078e00ff */
[----:B------:R-:W-:Y:S01]  /*0d90*/  SHF.R.S32.HI R3, RZ, 0x1f, R3 ;  /* 0x0000001fff037819 */ /* 0x000fe20000011403 */
[----:B------:R-:W-:Y:S01]  /*0da0*/  IMAD.SHL.U32 R185, R185, 0x2, RZ ;  /* 0x00000002b9b97824 */ /* 0x000fe200078e00ff */
[----:B------:R-:W-:Y:S01]  /*0db0*/  LOP3.LUT R7, R8, 0x1c0, RZ, 0xc0, !PT ;  /* 0x000001c008077812 */ /* 0x000fe200078ec0ff */
[----:B------:R-:W-:Y:S01]  /*0dc0*/  IMAD.IADD R0, R227, 0x1, -R0 ;  /* 0x00000001e3007824 */ /* 0x000fe200078e0a00 */
[----:B------:R-:W-:Y:S01]  /*0dd0*/  LOP3.LUT R8, R9, 0x7ffffe00, RZ, 0xc0, !PT ;  /* 0x7ffffe0009087812 */ /* 0x000fe200078ec0ff */
[--C-:B------:R-:W-:Y:S01]  /*0de0*/  IMAD.U32 R9, R15, 0x40, R4.reuse ;  /* 0x000000400f097824 */ /* 0x100fe200078e0004 */
[----:B------:R-:W-:-:S02]  /*0df0*/  LOP3.LUT R4, R7, 0x8, R4, 0xf8, !PT ;  /* 0x0000000807047812 */ /* 0x000fc400078ef804 */
[----:B------:R-:W-:Y:S01]  /*0e00*/  LEA.HI R3, R3, R2, RZ, 0x3 ;  /* 0x0000000203037211 */ /* 0x000fe200078f18ff */
[----:B------:R-:W-:Y:S01]  /*0e10*/  IMAD R8, R5, 0x400, R8 ;  /* 0x0000040005087824 */ /* 0x000fe200078e0208 */
[----:B------:R-:W-:Y:S01]  /*0e20*/  SHF.R.U32.HI R7, RZ, 0x3, R7 ;  /* 0x00000003ff077819 */ /* 0x000fe20000011607 */
[----:B------:R0:W-:Y:S01]  /*0e30*/  STL [R1+0x60], R9 ;  /* 0x0000600901007387 */ /* 0x0001e20000100800 */
[----:B------:R-:W-:Y:S02]  /*0e40*/  LOP3.LUT R3, R3, 0xfffffff8, RZ, 0xc0, !PT ;  /* 0xfffffff803037812 */ /* 0x000fe400078ec0ff */
[----:B------:R-:W-:Y:S02]  /*0e50*/  LOP3.LUT R7, R4, R7, RZ, 0x3c, !PT ;  /* 0x0000000704077212 */ /* 0x000fe400078e3cff */
[----:B------:R-:W-:Y:S01]  /*0e60*/  R2P PR, R11, 0x6 ;  /* 0x000000060b007804 */ /* 0x000fe20000000000 */
[----:B------:R-:W-:Y:S01]  /*0e70*/  IMAD.IADD R3, R2, 0x1, -R3 ;  /* 0x0000000102037824 */ /* 0x000fe200078e0a03 */
[----:B------:R-:W-:Y:S01]  /*0e80*/  SHF.R.S32.HI R6, RZ, 0x5, R6 ;  /* 0x00000005ff067819 */ /* 0x000fe20000011406 */
[----:B------:R-:W-:-:S02]  /*0e90*/  IMAD.IADD R7, R8, 0x1, R7 ;  /* 0x0000000108077824 */ /* 0x000fc400078e0207 */
[----:B0-----:R-:W-:Y:S01]  /*0ea0*/  IMAD.SHL.U32 R9, R0, 0x100, RZ ;  /* 0x0000010000097824 */ /* 0x001fe200078e00ff */
[----:B------:R-:W-:Y:S01]  /*0eb0*/  SEL R23, R23, 0xffffffc0, !P2 ;  /* 0xffffffc017177807 */ /* 0x000fe20005000000 */
[----:B------:R-:W-:Y:S01]  /*0ec0*/  IMAD.SHL.U32 R2, R10, 0x8, RZ ;  /* 0x000000080a027824 */ /* 0x000fe200078e00ff */
[----:B------:R-:W-:Y:S01]  /*0ed0*/  LEA R19, R7, UR46, 0x1 ;  /* 0x0000002e07137c11 */ /* 0x000fe2000f8e08ff */
[----:B------:R-:W-:Y:S01]  /*0ee0*/  IMAD.IADD R17, R185, 0x1, R9 ;  /* 0x00000001b9117824 */ /* 0x000fe200078e0209 */
[----:B------:R0:W-:Y:S01]  /*0ef0*/  STL [R1+0x5c], R9 ;  /* 0x00005c0901007387 */ /* 0x0001e20000100800 */
[----:B------:R-:W-:Y:S02]  /*0f00*/  VIADD R195, R2, 0x40 ;  /* 0x0000004002c37836 */ /* 0x000fe40000000000 */
[C---:B------:R-:W-:Y:S01]  /*0f10*/  VIADD R226, R17.reuse, 0x8 ;  /* 0x0000000811e27836 */ /* 0x040fe20000000000 */
[----:B------:R-:W-:Y:S01]  /*0f20*/  SHF.R.S32.HI R0, RZ, 0x1f, R17 ;  /* 0x0000001fff007819 */ /* 0x000fe20000011411 */
[----:B------:R-:W-:-:S02]  /*0f30*/  VIADD R225, R17, 0x10 ;  /* 0x0000001011e17836 */ /* 0x000fc40000000000 */
[C---:B------:R-:W-:Y:S02]  /*0f40*/  VIADD R224, R17.reuse, 0x18 ;  /* 0x0000001811e07836 */ /* 0x040fe40000000000 */
[C---:B------:R-:W-:Y:S01]  /*0f50*/  VIADD R223, R17.reuse, 0x20 ;  /* 0x0000002011df7836 */ /* 0x040fe20000000000 */
[----:B------:R-:W-:Y:S01]  /*0f60*/  SHF.R.S32.HI R0, RZ, 0x1f, R225 ;  /* 0x0000001fff007819 */ /* 0x000fe200000114e1 */
[C---:B------:R-:W-:Y:S01]  /*0f70*/  VIADD R222, R17.reuse, 0x28 ;  /* 0x0000002811de7836 */ /* 0x040fe20000000000 */
[----:B------:R-:W-:Y:S01]  /*0f80*/  SHF.R.S32.HI R4, RZ, 0x1f, R224 ;  /* 0x0000001fff047819 */ /* 0x000fe200000114e0 */
[C---:B------:R-:W-:Y:S02]  /*0f90*/  VIADD R221, R17.reuse, 0x30 ;  /* 0x0000003011dd7836 */ /* 0x040fe40000000000 */
[C---:B------:R-:W-:Y:S01]  /*0fa0*/  VIADD R220, R17.reuse, 0x38 ;  /* 0x0000003811dc7836 */ /* 0x040fe20000000000 */
[----:B------:R-:W-:Y:S01]  /*0fb0*/  SHF.R.S32.HI R0, RZ, 0x1f, R222 ;  /* 0x0000001fff007819 */ /* 0x000fe200000114de */
[C---:B------:R-:W-:Y:S01]  /*0fc0*/  VIADD R219, R17.reuse, 0x40 ;  /* 0x0000004011db7836 */ /* 0x040fe20000000000 */
        /* <DEDUP_REMOVED lines=57> */
[----:B------:R-:W-:-:S02]  /*1360*/  VIADD R194, R2, 0x80 ;  /* 0x0000008002c27836 */ /* 0x000fc40000000000 */
[C---:B------:R-:W-:Y:S02]  /*1370*/  VIADD R193, R2.reuse, 0xc0 ;  /* 0x000000c002c17836 */ /* 0x040fe40000000000 */
[C---:B------:R-:W-:Y:S02]  /*1380*/  VIADD R192, R2.reuse, 0x100 ;  /* 0x0000010002c07836 */ /* 0x040fe40000000000 */
[C---:B------:R-:W-:Y:S02]  /*1390*/  VIADD R187, R2.reuse, 0x140 ;  /* 0x0000014002bb7836 */ /* 0x040fe40000000000 */
[C---:B------:R-:W-:Y:S02]  /*13a0*/  VIADD R229, R2.reuse, 0x180 ;  /* 0x0000018002e57836 */ /* 0x040fe40000000000 */
[----:B------:R-:W-:Y:S02]  /*13b0*/  VIADD R228, R2, 0x1c0 ;  /* 0x000001c002e47836 */ /* 0x000fe40000000000 */
[----:B------:R-:W-:-:S02]  /*13c0*/  IMAD R186, R13, 0x8, R16 ;  /* 0x000000080dba7824 */ /* 0x000fc400078e0210 */
[----:B0-----:R-:W-:-:S07]  /*13d0*/  IMAD.IADD R23, R23, 0x1, R22 ;  /* 0x0000000117177824 */ /* 0x001fce00078e0216 */
.L_x_4469:
[----:B------:R-:W-:Y:S01]  /*13e0*/  ULDC.64 UR8, c[0x0][0xc88] ;  /* 0x0003220000087ab9 */ /* 0x000fe20000000a00 */
[----:B------:R-:W-:Y:S01]  /*13f0*/  ULDC.64 UR10, c[0x0][0xa18] ;  /* 0x00028600000a7ab9 */ /* 0x000fe20000000a00 */
[----:B------:R-:W-:Y:S02]  /*1400*/  UIMAD.WIDE UR8, UR7, 0x4, UR8 ;  /* 0x00000004070878a5 */ /* 0x000fe4000f8e0208 */
[----:B------:R-:W-:Y:S02]  /*1410*/  UISETP.NE.U32.AND UP1, UPT, UR10, URZ, UPT ;  /* 0x0000003f0a00728c */ /* 0x000fe4000bf25070 */
[----:B------:R-:W-:Y:S02]  /*1420*/  ULOP3.LUT UR4, UR6, 0xff000000, URZ, 0xc0, !UPT ;  /* 0xff00000006047892 */ /* 0x000fe4000f8ec03f */
[----:B0-23--:R-:W-:Y:S01]  /*1430*/  IMAD.U32 R4, RZ, RZ, UR8 ;  /* 0x00000008ff047e24 */ /* 0x00dfe2000f8e00ff */
        /* <DEDUP_REMOVED lines=18> */
[----:B-1----:R-:W-:-:S03]  /*1560*/  IMAD.U32 R6, RZ, RZ, UR10 ;  /* 0x0000000aff067e24 */ /* 0x002fc6000f8e00ff */
[----:B------:R-:W-:Y:S01]  /*1570*/  IMAD.U32 R7, RZ, RZ, UR11 ;  /* 0x0000000bff077e24 */ /* 0x000fe2000f8e00ff */
[----:B------:R-:W2:Y:S01]  /*1580*/  @P0 LDG.E R4, desc[UR40][R4.64] ;  /* 0x0000002804040981 */ /* 0x000ea2000c1e1900 */
[----:B------:R-:W-:Y:S01]  /*1590*/  UISETP.NE.U32.AND UP0, UPT, UR8, URZ, UPT ;  /* 0x0000003f0800728c */ /* 0x000fe2000bf05070 */
[----:B------:R-:W-:Y:S02]  /*15a0*/  ULDC.64 UR10, c[0x0][0xa20] ;  /* 0x00028800000a7ab9 */ /* 0x000fe40000000a00 */
[----:B------:R-:W3:Y:S01]  /*15b0*/  @P2 LDG.E R6, desc[UR40][R6.64] ;  /* 0x0000002806062981 */ /* 0x000ee2000c1e1900 */
[----:B------:R-:W-:Y:S01]  /*15c0*/  UISETP.NE.AND.EX UP0, UPT, UR9, URZ, UPT, UP0 ;  /* 0x0000003f0900728c */ /* 0x000fe2000bf05300 */
[----:B------:R-:W-:Y:S01]  /*15d0*/  ISETP.NE.U32.AND P1, PT, RZ, UR10, PT ;  /* 0x0000000aff007c0c */ /* 0x000fe2000bf25070 */
[----:B------:R-:W-:Y:S02]  /*15e0*/  ULOP3.LUT UR43, UR6, 0xff0000, URZ, 0xc0, !UPT ;  /* 0x00ff0000062b7892 */ /* 0x000fe4000f8ec03f */
[----:B------:R-:W-:Y:S01]  /*15f0*/  USHF.R.U32.HI UR4, URZ, 0x8, UR4 ;  /* 0x000000083f047899 */ /* 0x000fe20008011604 */
[----:B------:R-:W-:Y:S01]  /*1600*/  ISETP.NE.AND.EX P1, PT, RZ, UR11, PT, P1 ;  /* 0x0000000bff007c0c */ /* 0x000fe2000bf25310 */
        /* <DEDUP_REMOVED lines=23> */
.L_x_4409:
[----:B------:R-:W-:Y:S05]  /*1780*/  @!P1 BRA `(.L_x_4410) ;  /* 0x00000000001c9947 */ /* 0x000fea0003800000 */
[----:B------:R-:W-:-:S04]  /*1790*/  ULEA UR4, UP0, UR45, UR10, 0x2 ;  /* 0x0000000a2d047291 */ /* 0x000fc8000f80103f */
[----:B------:R-:W-:Y:S02]  /*17a0*/  ULEA.HI.X UR6, UR45, UR11, UR44, 0x2, UP0 ;  /* 0x0000000b2d067291 */ /* 0x000fe400080f142c */
[----:B------:R-:W-:-:S04]  /*17b0*/  IMAD.U32 R4, RZ, RZ, UR4 ;  /* 0x00000004ff047e24 */ /* 0x000fc8000f8e00ff */
[----:B------:R-:W-:-:S05]  /*17c0*/  IMAD.U32 R5, RZ, RZ, UR6 ;  /* 0x00000006ff057e24 */ /* 0x000fca000f8e00ff */
[----:B------:R-:W2:Y:S02]  /*17d0*/  LDG.E R4, desc[UR40][R4.64] ;  /* 0x0000002804047981 */ /* 0x000ea4000c1e1900 */
[----:B--2---:R-:W-:Y:S01]  /*17e0*/  R2UR UR4, R4 ;  /* 0x00000000040472ca */ /* 0x004fe200000e0000 */
[----:B------:R-:W-:-:S14]  /*17f0*/  BRA `(.L_x_4411) ;  /* 0x0000000000347947 */ /* 0x000fdc0003800000 */
.L_x_4410:
        /* <DEDUP_REMOVED lines=13> */
.L_x_4411:
[----:B------:R-:W-:Y:S02]  /*18d0*/  UISETP.NE.AND UP0, UPT, UR48, 0x1, UPT ;  /* 0x000000013000788c */ /* 0x000fe4000bf05270 */
[----:B------:R-:W-:Y:S02]  /*18e0*/  UIADD3 UR51, -UR51, UR4, URZ ;  /* 0x0000000433337290 */ /* 0x000fe4000fffe13f */
        /* <DEDUP_REMOVED lines=10> */
[----:B------:R-:W-:Y:S02]  /*1990*/  UIADD3 UR51, UR51, 0x40, -UR52 ;  /* 0x0000004033337890 */ /* 0x000fe4000fffe834 */
[----:B------:R-:W-:-:S07]  /*19a0*/  ULOP3.LUT UR20, UR43, 0xff, URZ, 0xc0, !UPT ;  /* 0x000000ff2b147892 */ /* 0x000fce000f8ec03f */
[----:B------:R-:W-:Y:S01]  /*19b0*/  @UP0 ULDC UR4, c[0x0][0x44c] ;  /* 0x0001130000040ab9 */ /* 0x000fe20000000800 */
[----:B------:R-:W-:Y:S01]  /*19c0*/  @UP0 ULDC UR8, c[0x0][0x450] ;  /* 0x0001140000080ab9 */ /* 0x000fe20000000800 */
[----:B------:R-:W-:-:S04]  /*19d0*/  UIMAD.WIDE.U32 UR4, UR6, UR4, URZ ;  /* 0x00000004060472a5 */ /* 0x000fc8000f8e003f */
[----:B------:R-:W-:-:S04]  /*19e0*/  @UP0 USHF.R.U32.HI UR6, URZ, UR8, UR5 ;  /* 0x000000083f060299 */ /* 0x000fc80008011605 */
[----:B------:R-:W-:-:S04]  /*19f0*/  UIADD3 UR6, UR51, UR6, URZ ;  /* 0x0000000633067290 */ /* 0x000fc8000fffe03f */
[----:B------:R-:W-:-:S04]  /*1a00*/  USHF.R.S32.HI UR4, URZ, 0x1f, UR6 ;  /* 0x0000001f3f047899 */ /* 0x000fc80008011406 */
[----:B------:R-:W-:-:S04]  /*1a10*/  ULEA.HI UR4, UR4, UR6, URZ, 0x6 ;  /* 0x0000000604047291 */ /* 0x000fc8000f8f303f */
[----:B------:R-:W-:-:S04]  /*1a20*/  USHF.R.S32.HI UR4, URZ, 0x6, UR4 ;  /* 0x000000063f047899 */ /* 0x000fc80008011404 */
[----:B------:R-:W-:-:S04]  /*1a30*/  UISETP.LT.AND UP0, UPT, UR7, UR4, UPT ;  /* 0x000000040700728c */ /* 0x000fc8000bf01270 */
[----:B------:R-:W-:-:S03]  /*1a40*/  USEL UR9, UR7, UR4, UP0 ;  /* 0x0000000407097287 */ /* 0x000fc60008000000 */
[----:B------:R-:W-:Y:S01]  /*1a50*/  UMOV UR4, URZ ;  /* 0x0000003f00047c82 */ /* 0x000fe20008000000 */
[----:B------:R-:W-:-:S06]  /*1a60*/  UISETP.GE.AND UP0, UPT, UR9, 0x1, UPT ;  /* 0x000000010900788c */ /* 0x000fcc000bf06270 */
[----:B------:R-:W-:-:S13]  /*1a70*/  PLOP3.LUT P0, PT, PT, PT, UP0, 0x80, 0x0 ;  /* 0x000000000000781c */ /* 0x000fda0003f0f008 */
[----:B------:R-:W-:Y:S05]  /*1a80*/  @!P0 BRA `(.L_x_4413) ;  /* 0x0000000000908947 */ /* 0x000fea0003800000 */
[----:B------:R-:W-:Y:S01]  /*1a90*/  USHF.R.U32.HI UR10, URZ, 0x10, UR43 ;  /* 0x000000103f0a7899 */ /* 0x000fe2000801162b */
[----:B------:R-:W-:-:S03]  /*1aa0*/  UMOV UR4, URZ ;  /* 0x0000003f00047c82 */ /* 0x000fc60008000000 */
[----:B------:R-:W-:-:S11]  /*1ab0*/  UISETP.NE.AND UP0, UPT, UR10, URZ, UPT ;  /* 0x0000003f0a00728c */ /* 0x000fd6000bf05270 */
[----:B------:R-:W-:Y:S02]  /*1ac0*/  @!UP0 ULDC UR10, c[0x0][0x9f0] ;  /* 0x00027c00000a8ab9 */ /* 0x000fe40000000800 */
[----:B------:R-:W-:Y:S01]  /*1ad0*/  IMAD.U32 R4, RZ, RZ, UR10 ;  /* 0x0000000aff047e24 */ /* 0x000fe2000f8e00ff */
[----:B------:R-:W-:-:S04]  /*1ae0*/  UIADD3 UR6, UR10, -0x1, UR9 ;  /* 0xffffffff0a067890 */ /* 0x000fc8000fffe009 */
        /* <DEDUP_REMOVED lines=30> */
.L_x_4413:
        /* <DEDUP_REMOVED lines=91> */
.L_x_4415:
[----:B------:R-:W-:Y:S01]  /*2280*/  ULEA UR23, UR37, UR46, 0x3 ;  /* 0x0000002e25177291 */ /* 0x000fe2000f8e183f */
[----:B------:R-:W-:-:S05]  /*2290*/  IMAD.U32 R0, RZ, RZ, UR38 ;  /* 0x00000026ff007e24 */ /* 0x000fca000f8e00ff */
[----:B------:R-:W-:-:S04]  /*22a0*/  SHF.L.U32 R0, R0, 0x1f, RZ ;  /* 0x0000001f00007819 */ /* 0x000fc800000006ff */
[----:B------:R-:W0:Y:S02]  /*22b0*/  SYNCS.PHASECHK.TRANS64.TRYWAIT P1, [UR23+0x28c50], R0 ;  /* 0x028c5000ff0075a7 */ /* 0x000e240008020157 */
[----:B0-----:R-:W-:Y:S05]  /*22c0*/  @!P1 BRA `(.L_x_4416) ;  /* 0x0000014000349947 */ /* 0x001fea0003800000 */
.L_x_4612:
        /* <DEDUP_REMOVED lines=46> */
.L_x_4422:
        /* <DEDUP_REMOVED lines=144> */
.L_x_4418:
[----:B------:R-:W-:Y:S01]  /*2eb0*/  ULEA UR23, UR37, UR46, 0x3 ;  /* 0x0000002e25177291 */ /* 0x000fe2000f8e183f */
[----:B------:R-:W-:-:S05]  /*2ec0*/  IMAD.U32 R0, RZ, RZ, UR38 ;  /* 0x00000026ff007e24 */ /* 0x000fca000f8e00ff */
[----:B------:R-:W-:-:S04]  /*2ed0*/  SHF.L.U32 R0, R0, 0x1f, RZ ;  /* 0x0000001f00007819 */ /* 0x000fc800000006ff */
[----:B------:R0:W1:Y:S01]  /*2ee0*/  SYNCS.PHASECHK.TRANS64.TRYWAIT P1, [UR23+0x28c50], R0 ;  /* 0x028c5000ff0075a7 */ /* 0x0000620008020157 */
[----:B------:R-:W-:Y:S05]  /*2ef0*/  @!P0 BRA `(.L_x_4419) ;  /* 0x0000000000048947 */ /* 0x000fea0003800000 */
[----:B------:R-:W-:Y:S01]  /*2f00*/  BPT.TRAP 0x1 ;  /* 0x000000040000795c */ /* 0x000fe20000300000 */
.L_x_4419:
[----:B-1----:R-:W-:Y:S05]  /*2f10*/  @P1 BRA `(.L_x_4420) ;  /* 0x0000000000081947 */ /* 0x002fea0003800000 */
[----:B------:R-:W1:Y:S02]  /*2f20*/  SYNCS.PHASECHK.TRANS64.TRYWAIT P1, [UR23+0x28c50], R0 ;  /* 0x028c5000ff0075a7 */ /* 0x000e640008020157 */
[----:B-1----:R-:W-:Y:S05]  /*2f30*/  @!P1 BRA `(.L_x_4421) ;  /* 0x0000013400309947 */ /* 0x002fea0003800000 */
.L_x_4420:
        /* <DEDUP_REMOVED lines=30> */
.L_x_4417:
[----:B------:R-:W-:Y:S01]  /*3120*/  BAR.SYNC.DEFER_BLOCKING 0xe, 0x100 ;  /* 0x0384000000007b1d */ /* 0x000fe20000010000 */
[----:B------:R-:W-:Y:S01]  /*3130*/  IMAD.U32 R3, RZ, RZ, UR37 ;  /* 0x00000025ff037e24 */ /* 0x000fe2000f8e00ff */
[----:B------:R-:W-:Y:S01]  /*3140*/  UIADD3 UR37, UR37, 0x1, URZ ;  /* 0x0000000125257890 */ /* 0x000fe2000fffe03f */
[----:B------:R-:W-:Y:S02]  /*3150*/  PLOP3.LUT P0, PT, PT, PT, PT, 0x8, 0x0 ;  /* 0x000000000000781c */ /* 0x000fe40003f0e170 */
[----:B------:R-:W-:Y:S01]  /*3160*/  CS2R R12, SRZ ;  /* 0x00000000000c7805 */ /* 0x000fe2000001ff00 */
        /* <DEDUP_REMOVED lines=138> */
.L_x_4412:
        /* <DEDUP_REMOVED lines=55> */
.L_x_4423:
        /* <DEDUP_REMOVED lines=104> */
.L_x_4424:
        /* <DEDUP_REMOVED lines=12> */
.L_x_4613:
[----:B------:R-:W-:Y:S05]  /*44c0*/  @!P0 BRA `(.L_x_4426) ;  /* 0x0000000000048947 */ /* 0x000fea0003800000 */
[----:B------:R-:W-:Y:S01]  /*44d0*/  BPT.TRAP 0x1 ;  /* 0x000000040000795c */ /* 0x000fe20000300000 */
.L_x_4426:
[----:B------:R-:W-:Y:S02]  /*44e0*/  IMAD.U32 R7, RZ, RZ, UR37 ;  /* 0x00000025ff077e24 */ /* 0x000fe4000f8e00ff */
[----:B------:R-:W-:-:S03]  /*44f0*/  IMAD.U32 R8, RZ, RZ, UR38 ;  /* 0x00000026ff087e24 */ /* 0x000fc6000f8e00ff */
[----:B------:R-:W-:Y:S02]  /*4500*/  LEA R7, R7, UR46, 0x3 ;  /* 0x0000002e07077c11 */ /* 0x000fe4000f8e18ff */
[----:B------:R-:W-:-:S04]  /*4510*/  SHF.L.U32 R8, R8, 0x1f, RZ ;  /* 0x0000001f08087819 */ /* 0x000fc800000006ff */
[----:B------:R1:W2:Y:S01]  /*4520*/  SYNCS.PHASECHK.TRANS64.TRYWAIT P1, [R7+URZ+0x28c30], R8 ;  /* 0x028c3008070075a7 */ /* 0x0002a2000802017f */
[----:B------:R-:W-:Y:S05]  /*4530*/  @!P0 BRA `(.L_x_4427) ;  /* 0x0000000000048947 */ /* 0x000fea0003800000 */
[----:B------:R-:W-:Y:S01]  /*4540*/  BPT.TRAP 0x1 ;  /* 0x000000040000795c */ /* 0x000fe20000300000 */
.L_x_4427:
[----:B--2---:R-:W-:Y:S05]  /*4550*/  @P1 BRA `(.L_x_4428) ;  /* 0x0000000000081947 */ /* 0x004fea0003800000 */
[----:B------:R-:W2:Y:S02]  /*4560*/  SYNCS.PHASECHK.TRANS64.TRYWAIT P1, [R7+URZ+0x28c30], R8 ;  /* 0x028c3008070075a7 */ /* 0x000ea4000802017f */
[----:B--2---:R-:W-:Y:S05]  /*4570*/  @!P1 BRA `(.L_x_4429) ;  /* 0x0000011c00d09947 */ /* 0x004fea0003800000 */
.L_x_4428:
        /* <DEDUP_REMOVED lines=19> */
[----:B------:R-:W-:Y:S01]  /*46b0*/  LOP3.LUT R18, R18, 0xfffff7ff, RZ, 0xc0, !PT ;  /* 0xfffff7ff12127812 */ /* 0x000fe200078ec0ff */
[----:B------:R-:W-:Y:S01]  /*46c0*/  UMOV UR11, 0x40000040 ;  /* 0x40000040000b7882 */ /* 0x000fe20000000000 */
[----:B------:R-:W-:Y:S01]  /*46d0*/  UMOV UR9, 0x40000040 ;  /* 0x4000004000097882 */ /* 0x000fe20000000000 */
[----:B------:R-:W-:-:S02]  /*46e0*/  ULEA UR18, UR37, UR18, 0x9 ;  /* 0x0000001225127291 */ /* 0x000fc4000f8e483f */
[----:B------:R-:W-:Y:S02]  /*46f0*/  ULOP3.LUT UR16, UR4, 0x10000, URZ, 0xfc, !UPT ;  /* 0x0001000004107892 */ /* 0x000fe4000f8efc3f */
[----:B------:R-:W-:Y:S02]  /*4700*/  UIADD3 UR6, UR18, 0x2, URZ ;  /* 0x0000000212067890 */ /* 0x000fe4000fffe03f */
[----:B------:R-:W-:Y:S02]  /*4710*/  UIADD3 UR4, UR16, 0x2, URZ ;  /* 0x0000000210047890 */ /* 0x000fe4000fffe03f */
[----:B------:R-:W-:Y:S02]  /*4720*/  UIADD3 UR10, UR18, 0x4, URZ ;  /* 0x00000004120a7890 */ /* 0x000fe4000fffe03f */
[----:B------:R-:W-:Y:S02]  /*4730*/  UIADD3 UR8, UR16, 0x4, URZ ;  /* 0x0000000410087890 */ /* 0x000fe4000fffe03f */
[----:B------:R-:W-:Y:S01]  /*4740*/  HGMMA.64x64x16.F32.BF16 R24, gdesc[UR16], RZ, !UPT, gsb0 ;  /* 0x00e00000101879f0 */ /* 0x000fe2000c0018ff */
[----:B------:R-:W-:-:S02]  /*4750*/  UIADD3 UR14, UR18, 0x6, URZ ;  /* 0x00000006120e7890 */ /* 0x000fc4000fffe03f */
[----:B------:R-:W-:Y:S01]  /*4760*/  UIADD3 UR12, UR16, 0x6, URZ ;  /* 0x00000006100c7890 */ /* 0x000fe2000fffe03f */
[----:B------:R-:W-:Y:S01]  /*4770*/  UMOV UR15, 0x40000040 ;  /* 0x40000040000f7882 */ /* 0x000fe20000000000 */
[----:B------:R-:W-:Y:S01]  /*4780*/  UMOV UR13, 0x40000040 ;  /* 0x40000040000d7882 */ /* 0x000fe20000000000 */
[----:B------:R-:W-:Y:S02]  /*4790*/  WARPGROUP.DEPBAR.LE gsb0, 0x0 ;  /* 0x00008000000079c5 */ /* 0x000fe40000010000 */
[----:B------:R-:W-:-:S06]  /*47a0*/  WARPGROUP.ARRIVE ;  /* 0x00000000000079c5 */ /* 0x000fcc0000000000 */
[----:B------:R-:W-:Y:S01]  /*47b0*/  HGMMA.64x64x16.F32.BF16 R24, gdesc[UR4], R24, gsb0 ;  /* 0x00e00000041879f0 */ /* 0x000fe20008001818 */
[----:B------:R-:W-:Y:S02]  /*47c0*/  ULDC UR6, c[0x0][0x448] ;  /* 0x0001120000067ab9 */ /* 0x000fe40000000800 */
[----:B------:R-:W-:-:S06]  /*47d0*/  UISETP.NE.AND UP0, UPT, UR6, 0x1, UPT ;  /* 0x000000010600788c */ /* 0x000fcc000bf05270 */
[----:B------:R-:W-:-:S05]  /*47e0*/  PLOP3.LUT P2, PT, PT, PT, UP0, 0x80, 0x0 ;  /* 0x000000000000781c */ /* 0x000fca0003f4f008 */
[----:B------:R-:W-:-:S08]  /*47f0*/  @UP0 ULDC UR6, c[0x0][0x44c] ;  /* 0x0001130000060ab9 */ /* 0x000fd00000000800 */
[----:B------:R-:W-:Y:S01]  /*4800*/  @P2 IMAD.HI.U32 R4, R0, UR6, RZ ;  /* 0x0000000600042c27 */ /* 0x000fe2000f8e00ff */
[----:B------:R-:W-:Y:S01]  /*4810*/  @UP0 ULDC UR6, c[0x0][0x450] ;  /* 0x0001140000060ab9 */ /* 0x000fe20000000800 */
[----:B------:R-:W-:-:S03]  /*4820*/  @P2 LOP3.LUT R18, R18, 0x800, RZ, 0xfc, !PT ;  /* 0x0000080012122812 */ /* 0x000fc600078efcff */
[----:B------:R-:W-:Y:S01]  /*4830*/  @P2 SHF.R.U32.HI R0, RZ, UR6, R4 ;  /* 0x00000006ff002c19 */ /* 0x000fe20008011604 */
[----:B------:R-:W-:Y:S02]  /*4840*/  UMOV UR6, 0xffffffc0 ;  /* 0xffffffc000067882 */ /* 0x000fe40000000000 */
[----:B------:R-:W-:Y:S02]  /*4850*/  UIMAD UR6, UR53, UR6, 0x40 ;  /* 0x00000040350674a4 */ /* 0x000fe4000f8e0206 */
[----:B------:R-:W0:Y:S02]  /*4860*/  SHFL.IDX PT, R6, R0, 0x1, 0x1c1f ;  /* 0x003c1f0000067f89 */ /* 0x000e2400000e0000 */
[----:B------:R-:W-:Y:S02]  /*4870*/  UIADD3 UR7, UR51, 0x1, UR6 ;  /* 0x0000000133077890 */ /* 0x000fe4000fffe006 */
[----:B------:R-:W-:Y:S01]  /*4880*/  IMAD.U32 R4, RZ, RZ, UR6 ;  /* 0x00000006ff047e24 */ /* 0x000fe2000f8e00ff */
[----:B------:R-:W3:Y:S03]  /*4890*/  SHFL.IDX PT, R0, R0, RZ, 0x1c1f ;  /* 0x001c1fff00007589 */ /* 0x000ee600000e0000 */
[----:B------:R-:W-:Y:S01]  /*48a0*/  IMAD.U32 R10, RZ, RZ, UR7 ;  /* 0x00000007ff0a7e24 */ /* 0x000fe2000f8e00ff */
[----:B------:R-:W-:-:S04]  /*48b0*/  IADD3 R4, -R185, UR51, R4 ;  /* 0x00000033b9047c10 */ /* 0x000fc8000fffe104 */
[----:B------:R-:W-:-:S04]  /*48c0*/  IADD3 R5, R10, -UR52, -R185 ;  /* 0x800000340a057c10 */ /* 0x000fc8000fffe8b9 */
[----:B0-----:R-:W-:-:S04]  /*48d0*/  VIADDMNMX R6, R6, R5, R4, PT ;  /* 0x0000000506067246 */ /* 0x001fc80003800104 */
[C---:B------:R-:W-:Y:S02]  /*48e0*/  ISETP.GT.AND P2, PT, R6.reuse, RZ, PT ;  /* 0x000000ff0600720c */ /* 0x040fe40003f44270 */
[C---:B------:R-:W-:Y:S02]  /*48f0*/  ISETP.GT.AND P3, PT, R6.reuse, 0x1, PT ;  /* 0x000000010600780c */ /* 0x040fe40003f64270 */
[----:B------:R-:W-:Y:S02]  /*4900*/  ISETP.GT.AND P4, PT, R6, 0x8, PT ;  /* 0x000000080600780c */ /* 0x000fe40003f84270 */
[----:B---3--:R-:W-:Y:S01]  /*4910*/  VIADDMNMX R4, R0, R5, R4, PT ;  /* 0x0000000500047246 */ /* 0x008fe20003800104 */
        /* <DEDUP_REMOVED lines=51> */
[C---:B------:R-:W-:Y:S02]  /*4c50*/  ISETP.GT.AND P2, PT, R4.reuse, RZ, PT ;  /* 0x000000ff0400720c */ /* 0x040fe40003f44270 */
[----:B------:R-:W-:Y:S02]  /*4c60*/  FMNMX.FTZ R6, R55, R6, !PT ;  /* 0x0000000637067209 */ /* 0x000fe40007810000 */
[----:B------:R-:W-:-:S02]  /*4c70*/  ISETP.GT.AND P3, PT, R4, 0x1, PT ;  /* 0x000000010400780c */ /* 0x000fc40003f64270 */
[----:B------:R-:W-:Y:S01]  /*4c80*/  ISETP.GT.AND P4, PT, R4, 0x8, PT ;  /* 0x000000080400780c */ /* 0x000fe20003f84270 */
[----:B------:R-:W0:Y:S01]  /*4c90*/  SHFL.BFLY PT, R9, R6, 0x2, 0x1f ;  /* 0x0c401f0006097f89 */ /* 0x000e2200000e0000 */
[----:B------:R-:W-:Y:S02]  /*4ca0*/  FSEL R24, R24, -INF , P2 ;  /* 0xff80000018187808 */ /* 0x000fe40001000000 */
        /* <DEDUP_REMOVED lines=16> */
[----:B0-----:R-:W-:Y:S02]  /*4db0*/  FMNMX.FTZ R9, R6, R9, !PT ;  /* 0x0000000906097209 */ /* 0x001fe40007810000 */
[----:B------:R-:W-:Y:S02]  /*4dc0*/  ISETP.GT.AND P3, PT, R4, 0x20, PT ;  /* 0x000000200400780c */ /* 0x000fe40003f64270 */
[----:B------:R-:W-:Y:S01]  /*4dd0*/  FSEL R37, R37, -INF , P2 ;  /* 0xff80000025257808 */ /* 0x000fe20001000000 */
[----:B------:R-:W0:Y:S01]  /*4de0*/  SHFL.BFLY PT, R10, R9, 0x1, 0x1f ;  /* 0x0c201f00090a7f89 */ /* 0x000e2200000e0000 */
        /* <DEDUP_REMOVED lines=24> */
[----:B0-----:R-:W-:Y:S02]  /*4f70*/  FMNMX.FTZ R0, R9, R10, !PT ;  /* 0x0000000a09007209 */ /* 0x001fe40007810000 */
[----:B------:R-:W-:Y:S02]  /*4f80*/  FMNMX.FTZ R4, R53, R4, !PT ;  /* 0x0000000435047209 */ /* 0x000fe40007810000 */
[C---:B------:R-:W-:Y:S01]  /*4f90*/  FSETP.NEU.FTZ.AND P4, PT, R0.reuse, -INF , PT ;  /* 0xff8000000000780b */ /* 0x040fe20003f9d000 */
[----:B------:R-:W-:-:S02]  /*4fa0*/  FMUL.FTZ R9, R0, UR10 ;  /* 0x0000000a00097c20 */ /* 0x000fc40008410000 */
[----:B------:R-:W0:Y:S03]  /*4fb0*/  SHFL.BFLY PT, R5, R4, 0x2, 0x1f ;  /* 0x0c401f0004057f89 */ /* 0x000e2600000e0000 */
[----:B------:R-:W-:-:S05]  /*4fc0*/  FSEL R9, R9, RZ, P4 ;  /* 0x000000ff09097208 */ /* 0x000fca0002000000 */
        /* <DEDUP_REMOVED lines=16> */
[----:B0-----:R-:W-:Y:S01]  /*50d0*/  FMNMX.FTZ R5, R4, R5, !PT ;  /* 0x0000000504057209 */ /* 0x001fe20007810000 */
[--C-:B------:R-:W-:Y:S01]  /*50e0*/  FFMA.FTZ R54, R54, UR10, -R9.reuse ;  /* 0x0000000a36367c23 */ /* 0x100fe20008010809 */
[----:B------:R-:W-:-:S03]  /*50f0*/  FFMA.FTZ R9, R55, UR10, -R9 ;  /* 0x0000000a37097c23 */ /* 0x000fc60008010809 */
[----:B------:R-:W0:Y:S01]  /*5100*/  SHFL.BFLY PT, R6, R5, 0x1, 0x1f ;  /* 0x0c201f0005067f89 */ /* 0x000e2200000e0000 */
[----:B------:R-:W-:Y:S08]  /*5110*/  MUFU.EX2 R30, R30 ;  /* 0x0000001e001e7308 */ /* 0x000ff00000000800 */
[----:B------:R-:W4:Y:S01]  /*5120*/  MUFU.EX2 R31, R31 ;  /* 0x0000001f001f7308 */ /* 0x000f220000000800 */
[----:B---3--:R-:W-:-:S07]  /*5130*/  F2FP.BF16.F32.PACK_AB R153, R27, R26 ;  /* 0x0000001a1b99723e */ /* 0x008fce00000010ff */
[----:B------:R-:W3:Y:S01]  /*5140*/  MUFU.EX2 R34, R34 ;  /* 0x0000002200227308 */ /* 0x000ee20000000800 */
[----:B0-----:R-:W-:-:S07]  /*5150*/  FMNMX.FTZ R6, R5, R6, !PT ;  /* 0x0000000605067209 */ /* 0x001fce0007810000 */
[----:B------:R-:W0:Y:S01]  /*5160*/  MUFU.EX2 R35, R35 ;  /* 0x0000002300237308 */ /* 0x000e220000000800 */
[----:B----4-:R-:W-:Y:S02]  /*5170*/  F2FP.BF16.F32.PACK_AB R155, R31, R30 ;  /* 0x0000001e1f9b723e */ /* 0x010fe400000010ff */
[C---:B------:R-:W-:Y:S01]  /*5180*/  FSETP.NEU.FTZ.AND P2, PT, R6.reuse, -INF , PT ;  /* 0xff8000000600780b */ /* 0x040fe20003f5d000 */
[----:B------:R-:W-:-:S04]  /*5190*/  FMUL.FTZ R4, R6, UR10 ;  /* 0x0000000a06047c20 */ /* 0x000fc80008410000 */
[----:B------:R4:W-:Y:S01]  /*51a0*/  MUFU.EX2 R11, R9 ;  /* 0x00000009000b7308 */ /* 0x0009e20000000800 */
[----:B------:R-:W-:Y:S01]  /*51b0*/  FSEL R5, R4, RZ, P2 ;  /* 0x000000ff04057208 */ /* 0x000fe20001000000 */
[----:B------:R-:W-:-:S04]  /*51c0*/  @!P1 VIADD R4, R7, 0x28c40 ;  /* 0x00028c4007049836 */ /* 0x000fc80000000000 */
[--C-:B------:R-:W-:Y:S01]  /*51d0*/  FFMA.FTZ R24, R24, UR10, -R5.reuse ;  /* 0x0000000a18187c23 */ /* 0x100fe20008010805 */
[--C-:B------:R-:W-:Y:S01]  /*51e0*/  FFMA.FTZ R25, R25, UR10, -R5.reuse ;  /* 0x0000000a19197c23 */ /* 0x100fe20008010805 */
[--C-:B------:R-:W-:Y:S01]  /*51f0*/  FFMA.FTZ R28, R28, UR10, -R5.reuse ;  /* 0x0000000a1c1c7c23 */ /* 0x100fe20008010805 */
[--C-:B------:R-:W-:Y:S01]  /*5200*/  FFMA.FTZ R29, R29, UR10, -R5.reuse ;  /* 0x0000000a1d1d7c23 */ /* 0x100fe20008010805 */
[--C-:B------:R-:W-:Y:S01]  /*5210*/  FFMA.FTZ R32, R32, UR10, -R5.reuse ;  /* 0x0000000a20207c23 */ /* 0x100fe20008010805 */
[----:B------:R-:W-:Y:S01]  /*5220*/  FFMA.FTZ R33, R33, UR10, -R5 ;  /* 0x0000000a21217c23 */ /* 0x000fe20008010805 */
[----:B------:R-:W-:Y:S01]  /*5230*/  MUFU.EX2 R24, R24 ;  /* 0x0000001800187308 */ /* 0x000fe20000000800 */
[----:B----4-:R-:W-:Y:S01]  /*5240*/  FADD.FTZ R9, R26, R27 ;  /* 0x0000001b1a097221 */ /* 0x010fe20000010000 */
[--C-:B------:R-:W-:Y:S01]  /*5250*/  FFMA.FTZ R36, R36, UR10, -R5.reuse ;  /* 0x0000000a24247c23 */ /* 0x100fe20008010805 */
[--C-:B------:R-:W-:Y:S01]  /*5260*/  FFMA.FTZ R37, R37, UR10, -R5.reuse ;  /* 0x0000000a25257c23 */ /* 0x100fe20008010805 */
[----:B------:R-:W-:Y:S01]  /*5270*/  FFMA.FTZ R40, R40, UR10, -R5 ;  /* 0x0000000a28287c23 */ /* 0x000fe20008010805 */
[----:B------:R-:W-:Y:S01]  /*5280*/  FADD.FTZ R10, R30, R9 ;  /* 0x000000091e0a7221 */ /* 0x000fe20000010000 */
[----:B------:R-:W-:Y:S01]  /*5290*/  @!P1 PRMT R4, RZ, 0x654, R4 ;  /* 0x00000654ff049816 */ /* 0x000fe20000000004 */
[--C-:B------:R-:W-:Y:S01]  /*52a0*/  FFMA.FTZ R41, R41, UR10, -R5.reuse ;  /* 0x0000000a29297c23 */ /* 0x100fe20008010805 */
[----:B------:R-:W4:Y:S01]  /*52b0*/  MUFU.EX2 R25, R25 ;  /* 0x0000001900197308 */ /* 0x000f220000000800 */
[----:B------:R-:W-:Y:S01]  /*52c0*/  FADD.FTZ R13, R31, R10 ;  /* 0x0000000a1f0d7221 */ /* 0x000fe20000010000 */
[----:B------:R5:W-:Y:S01]  /*52d0*/  @!P1 SYNCS.ARRIVE.TRANS64.RED.A1T0 RZ, [R4+URZ], RZ ;  /* 0x000000ff04ff99a7 */ /* 0x000be2000810043f */
[--C-:B------:R-:W-:Y:S01]  /*52e0*/  FFMA.FTZ R44, R44, UR10, -R5.reuse ;  /* 0x0000000a2c2c7c23 */ /* 0x100fe20008010805 */
[----:B------:R-:W-:Y:S01]  /*52f0*/  FFMA.FTZ R45, R45, UR10, -R5 ;  /* 0x0000000a2d2d7c23 */ /* 0x000fe20008010805 */
[----:B---3--:R-:W-:Y:S01]  /*5300*/  FADD.FTZ R12, R34, R13 ;  /* 0x0000000d220c7221 */ /* 0x008fe20000010000 */
[--C-:B------:R-:W-:Y:S01]  /*5310*/  FFMA.FTZ R48, R48, UR10, -R5.reuse ;  /* 0x0000000a30307c23 */ /* 0x100fe20008010805 */
[--C-:B------:R-:W-:Y:S01]  /*5320*/  FFMA.FTZ R49, R49, UR10, -R5.reuse ;  /* 0x0000000a31317c23 */ /* 0x100fe20008010805 */
[----:B------:R-:W3:Y:S01]  /*5330*/  MUFU.EX2 R28, R28 ;  /* 0x0000001c001c7308 */ /* 0x000ee20000000800 */
[----:B0-----:R-:W-:Y:S01]  /*5340*/  FADD.FTZ R13, R35, R12 ;  /* 0x0000000c230d7221 */ /* 0x001fe20000010000 */
[--C-:B------:R-:W-:Y:S01]  /*5350*/  FFMA.FTZ R52, R52, UR10, -R5.reuse ;  /* 0x0000000a34347c23 */ /* 0x100fe20008010805 */
[----:B------:R-:W-:Y:S01]  /*5360*/  FFMA.FTZ R5, R53, UR10, -R5 ;  /* 0x0000000a35057c23 */ /* 0x000fe20008010805 */
[----:B------:R-:W-:-:S04]  /*5370*/  F2FP.BF16.F32.PACK_AB R157, R35, R34 ;  /* 0x00000022239d723e */ /* 0x000fc800000010ff */
[----:B------:R-:W0:Y:S01]  /*5380*/  MUFU.EX2 R29, R29 ;  /* 0x0000001d001d7308 */ /* 0x000e220000000800 */
[----:B----4-:R-:W-:Y:S01]  /*5390*/  FADD.FTZ R9, R24, R25 ;  /* 0x0000001918097221 */ /* 0x010fe20000010000 */
[----:B------:R-:W-:-:S06]  /*53a0*/  F2FP.BF16.F32.PACK_AB R152, R25, R24 ;  /* 0x000000181998723e */ /* 0x000fcc00000010ff */
[----:B------:R-:W5:Y:S01]  /*53b0*/  MUFU.EX2 R32, R32 ;  /* 0x0000002000207308 */ /* 0x000f620000000800 */
[----:B---3--:R-:W-:-:S07]  /*53c0*/  FADD.FTZ R10, R28, R9 ;  /* 0x000000091c0a7221 */ /* 0x008fce0000010000 */
[----:B------:R-:W3:Y:S01]  /*53d0*/  MUFU.EX2 R38, R38 ;  /* 0x0000002600267308 */ /* 0x000ee20000000800 */
[C---:B0-----:R-:W-:Y:S01]  /*53e0*/  FADD.FTZ R9, R29.reuse, R10 ;  /* 0x0000000a1d097221 */ /* 0x041fe20000010000 */
[----:B------:R-:W-:Y:S01]  /*53f0*/  F2FP.BF16.F32.PACK_AB R154, R29, R28 ;  /* 0x0000001c1d9a723e */ /* 0x000fe200000010ff */
[----:B------:R-:W-:Y:S06]  /*5400*/  BAR.SYNC.DEFER_BLOCKING 0xf, 0x100 ;  /* 0x03c4000000007b1d */ /* 0x000fec0000010000 */
[----:B------:R-:W0:Y:S01]  /*5410*/  MUFU.EX2 R33, R33 ;  /* 0x0000002100217308 */ /* 0x000e220000000800 */
[----:B-----5:R-:W-:-:S07]  /*5420*/  FADD.FTZ R4, R32, R9 ;  /* 0x0000000920047221 */ /* 0x020fce0000010000 */
[----:B------:R-:W4:Y:S01]  /*5430*/  MUFU.EX2 R39, R39 ;  /* 0x0000002700277308 */ /* 0x000f220000000800 */
[----:B---3--:R-:W-:-:S07]  /*5440*/  FADD.FTZ R10, R38, R13 ;  /* 0x0000000d260a7221 */ /* 0x008fce0000010000 */
[----:B------:R-:W3:Y:S01]  /*5450*/  MUFU.EX2 R36, R36 ;  /* 0x0000002400247308 */ /* 0x000ee20000000800 */
[C---:B0-----:R-:W-:Y:S01]  /*5460*/  FADD.FTZ R9, R33.reuse, R4 ;  /* 0x0000000421097221 */ /* 0x041fe20000010000 */
[----:B------:R-:W-:Y:S01]  /*5470*/  F2FP.BF16.F32.PACK_AB R156, R33, R32 ;  /* 0x00000020219c723e */ /* 0x000fe200000010ff */
[----:B------:R0:W-:Y:S05]  /*5480*/  STSM.16.M88.4 [R19+0x26800], R152 ;  /* 0x0268009813007844 */ /* 0x0001ea0000000200 */
[----:B------:R-:W5:Y:S01]  /*5490*/  MUFU.EX2 R42, R42 ;  /* 0x0000002a002a7308 */ /* 0x000f620000000800 */
[C---:B----4-:R-:W-:Y:S01]  /*54a0*/  FADD.FTZ R13, R39.reuse, R10 ;  /* 0x0000000a270d7221 */ /* 0x050fe20000010000 */
[----:B------:R-:W-:-:S06]  /*54b0*/  F2FP.BF16.F32.PACK_AB R159, R39, R38 ;  /* 0x00000026279f723e */ /* 0x000fcc00000010ff */
[----:B------:R-:W4:Y:S01]  /*54c0*/  MUFU.EX2 R37, R37 ;  /* 0x0000002500257308 */ /* 0x000f220000000800 */
[----:B---3--:R-:W-:-:S07]  /*54d0*/  FADD.FTZ R4, R36, R9 ;  /* 0x0000000924047221 */ /* 0x008fce0000010000 */
[----:B------:R-:W3:Y:S01]  /*54e0*/  MUFU.EX2 R40, R40 ;  /* 0x0000002800287308 */ /* 0x000ee20000000800 */
[----:B-----5:R-:W-:-:S07]  /*54f0*/  FADD.FTZ R10, R42, R13 ;  /* 0x0000000d2a0a7221 */ /* 0x020fce0000010000 */
        /* <DEDUP_REMOVED lines=8> */
[----:B------:R-:W-:-:S06]  /*5580*/  F2FP.BF16.F32.PACK_AB R161, R43, R42 ;  /* 0x0000002a2ba1723e */ /* 0x000fcc00000010ff */
[----:B------:R-:W5:Y:S01]  /*5590*/  MUFU.EX2 R44, R44 ;  /* 0x0000002c002c7308 */ /* 0x000f620000000800 */
[C---:B----4-:R-:W-:Y:S01]  /*55a0*/  FADD.FTZ R13, R41.reuse, R4 ;  /* 0x00000004290d7221 */ /* 0x050fe20000010000 */
[----:B------:R-:W-:-:S06]  /*55b0*/  F2FP.BF16.F32.PACK_AB R160, R41, R40 ;  /* 0x0000002829a0723e */ /* 0x000fcc00000010ff */
[----:B------:R-:W4:Y:S01]  /*55c0*/  MUFU.EX2 R47, R47 ;  /* 0x0000002f002f7308 */ /* 0x000f220000000800 */
[----:B---3--:R-:W-:-:S07]  /*55d0*/  FADD.FTZ R10, R46, R15 ;  /* 0x0000000f2e0a7221 */ /* 0x008fce0000010000 */
[----:B------:R-:W3:Y:S01]  /*55e0*/  MUFU.EX2 R45, R45 ;  /* 0x0000002d002d7308 */ /* 0x000ee20000000800 */
[----:B-----5:R-:W-:-:S07]  /*55f0*/  FADD.FTZ R4, R44, R13 ;  /* 0x0000000d2c047221 */ /* 0x020fce0000010000 */
[----:B------:R-:W-:Y:S01]  /*5600*/  MUFU.EX2 R50, R50 ;  /* 0x0000003200327308 */ /* 0x000fe20000000800 */
[C---:B----4-:R-:W-:Y:S01]  /*5610*/  F2FP.BF16.F32.PACK_AB R163, R47.reuse, R46 ;  /* 0x0000002e2fa3723e */ /* 0x050fe200000010ff */
[----:B------:R-:W-:-:S06]  /*5620*/  FADD.FTZ R47, R47, R10 ;  /* 0x0000000a2f2f7221 */ /* 0x000fcc0000010000 */
        /* <DEDUP_REMOVED lines=10> */
[----:B------:R-:W5:Y:S01]  /*56d0*/  MUFU.EX2 R52, R52 ;  /* 0x0000003400347308 */ /* 0x000f620000000800 */
[----:B---3--:R-:W-:Y:S01]  /*56e0*/  F2FP.BF16.F32.PACK_AB R164, R49, R48 ;  /* 0x0000003031a4723e */ /* 0x008fe200000010ff */
[----:B------:R-:W-:-:S04]  /*56f0*/  FADD.FTZ R48, R48, R45 ;  /* 0x0000002d30307221 */ /* 0x000fc80000010000 */
[----:B------:R-:W-:Y:S02]  /*5700*/  FADD.FTZ R49, R49, R48 ;  /* 0x0000003031317221 */ /* 0x000fe40000010000 */
[----:B------:R3:W1:Y:S01]  /*5710*/  MUFU.EX2 R9, R5 ;  /* 0x0000000500097308 */ /* 0x0006620000000800 */
[----:B----4-:R-:W-:Y:S01]  /*5720*/  F2FP.BF16.F32.PACK_AB R167, R11, R54 ;  /* 0x000000360ba7723e */ /* 0x010fe200000010ff */
[----:B------:R-:W-:Y:S01]  /*5730*/  FADD.FTZ R54, R54, R51 ;  /* 0x0000003336367221 */ /* 0x000fe20000010000 */
[----:B-----5:R-:W-:-:S03]  /*5740*/  FADD.FTZ R4, R52, R49 ;  /* 0x0000003134047221 */ /* 0x020fc60000010000 */
[----:B---3--:R-:W-:Y:S01]  /*5750*/  FADD.FTZ R5, R11, R54 ;  /* 0x000000360b057221 */ /* 0x008fe20000010000 */
[C---:B-1----:R-:W-:Y:S01]  /*5760*/  F2FP.BF16.F32.PACK_AB R166, R9.reuse, R52 ;  /* 0x0000003409a6723e */ /* 0x042fe200000010ff */
[----:B------:R-:W-:-:S04]  /*5770*/  FADD.FTZ R4, R9, R4 ;  /* 0x0000000409047221 */ /* 0x000fc80000010000 */
[----:B------:R0:W-:Y:S01]  /*5780*/  STSM.16.M88.4 [R23], R164 ;  /* 0x000000a417007844 */ /* 0x0001e20000000200 */
[----:B------:R-:W-:Y:S05]  /*5790*/  @!P0 BRA `(.L_x_4430) ;  /* 0x0000000000048947 */ /* 0x000fea0003800000 */
[----:B------:R-:W-:Y:S01]  /*57a0*/  BPT.TRAP 0x1 ;  /* 0x000000040000795c */ /* 0x000fe20000300000 */
.L_x_4430:
[----:B------:R1:W3:Y:S01]  /*57b0*/  SYNCS.PHASECHK.TRANS64.TRYWAIT P2, [R7+URZ+0x28c50], R8 ;  /* 0x028c5008070075a7 */ /* 0x0002e2000804017f */
[----:B------:R-:W-:Y:S05]  /*57c0*/  @!P0 BRA `(.L_x_4431) ;  /* 0x0000000000048947 */ /* 0x000fea0003800000 */
[----:B------:R-:W-:Y:S01]  /*57d0*/  BPT.TRAP 0x1 ;  /* 0x000000040000795c */ /* 0x000fe20000300000 */
.L_x_4431:
[----:B---3--:R-:W-:Y:S05]  /*57e0*/  @P2 BRA `(.L_x_4432) ;  /* 0x0000000000082947 */ /* 0x008fea0003800000 */
[----:B------:R-:W3:Y:S02]  /*57f0*/  SYNCS.PHASECHK.TRANS64.TRYWAIT P2, [R7+URZ+0x28c50], R8 ;  /* 0x028c5008070075a7 */ /* 0x000ee4000804017f */
[----:B---3--:R-:W-:Y:S05]  /*5800*/  @!P2 BRA `(.L_x_4433) ;  /* 0x0000010c0040a947 */ /* 0x008fea0003800000 */
.L_x_4432:
[----:B------:R-:W-:Y:S01]  /*5810*/  ULEA UR11, UR37, UR50, 0xc ;  /* 0x00000032250b7291 */ /* 0x000fe2000f8e603f */
[----:B------:R-:W-:Y:S01]  /*5820*/  WARPGROUP.ARRIVE ;  /* 0x00000000000079c5 */ /* 0x000fe20000000000 */
[----:B------:R-:W-:Y:S01]  /*5830*/  UMOV UR7, 0x40000040 ;  /* 0x4000004000077882 */ /* 0x000fe20000000000 */
[----:B------:R-:W-:Y:S01]  /*5840*/  @UP0 ULDC UR14, c[0x0][0x450] ;  /* 0x00011400000e0ab9 */ /* 0x000fe20000000800 */
[----:B------:R-:W-:Y:S01]  /*5850*/  UIADD3 UR21, UR53, -0x2, URZ ;  /* 0xfffffffe35157890 */ /* 0x000fe2000fffe03f */
[----:B-123--:R-:W-:Y:S02]  /*5860*/  @!P1 VIADD R7, R7, 0x28c60 ;  /* 0x00028c6007079836 */ /* 0x00efe40000000000 */
[----:B------:R-:W-:Y:S02]  /*5870*/  UMOV UR6, UR11 ;  /* 0x0000000b00067c82 */ /* 0x000fe40008000000 */
[----:B------:R-:W-:Y:S01]  /*5880*/  HGMMA.64x256x16.F32.BF16 R24, R152, gdesc[UR4].tnspB, RZ, !UPT, gsb0 ;  /* 0x43e0000498187df0 */ /* 0x000fe2000c0018ff */
        /* <DEDUP_REMOVED lines=24> */
[----:B------:R-:W-:-:S04]  /*5a10*/  USHF.R.S32.HI UR7, URZ, 0x1f, UR6 ;  /* 0x0000001f3f077899 */ /* 0x000fc80008011406 */
[----:B------:R-:W-:-:S04]  /*5a20*/  ULEA.HI UR7, UR7, UR6, URZ, 0x6 ;  /* 0x0000000607077291 */ /* 0x000fc8000f8f303f */
[----:B------:R-:W-:-:S04]  /*5a30*/  USHF.R.S32.HI UR7, URZ, 0x6, UR7 ;  /* 0x000000063f077899 */ /* 0x000fc80008011407 */
[----:B------:R-:W-:-:S04]  /*5a40*/  UISETP.LT.AND UP1, UPT, UR49, UR7, UPT ;  /* 0x000000073100728c */ /* 0x000fc8000bf21270 */
[----:B------:R-:W-:-:S04]  /*5a50*/  USEL UR20, UR49, UR7, !UP1 ;  /* 0x0000000731147287 */ /* 0x000fc8000c800000 */
        /* <DEDUP_REMOVED lines=17> */
.L_x_4443:
[----:B------:R-:W-:-:S04]  /*5b70*/  UIADD3 UR37, UR23, 0x1, URZ ;  /* 0x0000000117257890 */ /* 0x000fc8000fffe03f */
[----:B------:R-:W-:-:S04]  /*5b80*/  UISETP.NE.AND UP1, UPT, UR37, 0x2, UPT ;  /* 0x000000022500788c */ /* 0x000fc8000bf25270 */
[----:B------:R-:W-:Y:S02]  /*5b90*/  USEL UR6, URZ, 0x1, UP1 ;  /* 0x000000013f067887 */ /* 0x000fe40008800000 */
[----:B------:R-:W-:Y:S02]  /*5ba0*/  USEL UR37, UR37, URZ, UP1 ;  /* 0x0000003f25257287 */ /* 0x000fe40008800000 */
[----:B------:R-:W-:Y:S01]  /*5bb0*/  ULOP3.LUT UR38, UR38, UR6, URZ, 0x3c, !UPT ;  /* 0x0000000626267292 */ /* 0x000fe2000f8e3c3f */
[----:B0-23--:R-:W-:Y:S11]  /*5bc0*/  @!P0 BRA `(.L_x_4435) ;  /* 0x0000000000048947 */ /* 0x00dff60003800000 */
[----:B------:R-:W-:Y:S01]  /*5bd0*/  BPT.TRAP 0x1 ;  /* 0x000000040000795c */ /* 0x000fe20000300000 */
.L_x_4435:
[----:B------:R-:W-:Y:S01]  /*5be0*/  ULEA UR24, UR37, UR46, 0x3 ;  /* 0x0000002e25187291 */ /* 0x000fe2000f8e183f */
[----:B-1----:R-:W-:-:S05]  /*5bf0*/  IMAD.U32 R7, RZ, RZ, UR38 ;  /* 0x00000026ff077e24 */ /* 0x002fca000f8e00ff */
[----:B------:R-:W-:-:S04]  /*5c00*/  SHF.L.U32 R7, R7, 0x1f, RZ ;  /* 0x0000001f07077819 */ /* 0x000fc800000006ff */
[----:B------:R1:W2:Y:S01]  /*5c10*/  SYNCS.PHASECHK.TRANS64.TRYWAIT P2, [UR24+0x28c30], R7 ;  /* 0x028c3007ff0075a7 */ /* 0x0002a20008040158 */
[----:B------:R-:W-:Y:S05]  /*5c20*/  @!P0 BRA `(.L_x_4436) ;  /* 0x0000000000048947 */ /* 0x000fea0003800000 */
[----:B------:R-:W-:Y:S01]  /*5c30*/  BPT.TRAP 0x1 ;  /* 0x000000040000795c */ /* 0x000fe20000300000 */
.L_x_4436:
[----:B------:R-:W-:Y:S01]  /*5c40*/  VIADD R10, R186, UR39 ;  /* 0x00000027ba0a7c36 */ /* 0x000fe20008000000 */
[----:B--2---:R-:W-:Y:S06]  /*5c50*/  @P2 BRA `(.L_x_4437) ;  /* 0x0000000000082947 */ /* 0x004fec0003800000 */
[----:B------:R-:W2:Y:S02]  /*5c60*/  SYNCS.PHASECHK.TRANS64.TRYWAIT P2, [UR24+0x28c30], R7 ;  /* 0x028c3007ff0075a7 */ /* 0x000ea40008040158 */
[----:B--2---:R-:W-:Y:S05]  /*5c70*/  @!P2 BRA `(.L_x_4438) ;  /* 0x000001080038a947 */ /* 0x004fea0003800000 */
.L_x_4437:
[----:B------:R-:W-:Y:S01]  /*5c80*/  R2UR UR18, R3 ;  /* 0x00000000031272ca */ /* 0x000fe200000e0000 */
[----:B0-----:R-:W-:Y:S01]  /*5c90*/  WARPGROUP.ARRIVE ;  /* 0x00000000000079c5 */ /* 0x001fe20000000000 */
[----:B------:R-:W-:Y:S01]  /*5ca0*/  UMOV UR19, 0x40000040 ;  /* 0x4000004000137882 */ /* 0x000fe20000000000 */
[----:B------:R-:W-:Y:S01]  /*5cb0*/  PLOP3.LUT P2, PT, PT, PT, UP0, 0x80, 0x0 ;  /* 0x000000000000781c */ /* 0x000fe20003f4f008 */
[----:B------:R-:W-:Y:S01]  /*5cc0*/  @UP0 ULDC UR6, c[0x0][0x44c] ;  /* 0x0001130000060ab9 */ /* 0x000fe20000000800 */
[----:B------:R-:W-:Y:S01]  /*5cd0*/  UMOV UR7, 0x40000040 ;  /* 0x4000004000077882 */ /* 0x000fe20000000000 */
[----:B------:R-:W-:Y:S01]  /*5ce0*/  UMOV UR11, 0x40000040 ;  /* 0x40000040000b7882 */ /* 0x000fe20000000000 */
[----:B------:R-:W-:Y:S01]  /*5cf0*/  UMOV UR15, 0x40000040 ;  /* 0x40000040000f7882 */ /* 0x000fe20000000000 */
[----:B------:R-:W-:Y:S01]  /*5d00*/  LOP3.LUT R18, R18, 0xffffdfff, RZ, 0xc0, !PT ;  /* 0xffffdfff12127812 */ /* 0x000fe200078ec0ff */
[----:B------:R-:W-:-:S03]  /*5d10*/  IMAD.U32 R12, RZ, RZ, UR23 ;  /* 0x00000017ff0c7e24 */ /* 0x000fc6000f8e00ff */
[----:B------:R-:W-:Y:S01]  /*5d20*/  @P1 LOP3.LUT R18, R18, 0x2000, RZ, 0xfc, !PT ;  /* 0x0000200012121812 */ /* 0x000fe200078efcff */
[----:B------:R-:W-:-:S03]  /*5d30*/  ULEA UR18, UR37, UR18, 0x9 ;  /* 0x0000001225127291 */ /* 0x000fc6000f8e483f */
[----:B--2---:R-:W-:Y:S01]  /*5d40*/  @P2 IMAD.HI.U32 R0, R10, UR6, RZ ;  /* 0x000000060a002c27 */ /* 0x004fe2000f8e00ff */
[----:B------:R-:W-:Y:S01]  /*5d50*/  @UP0 ULDC UR6, c[0x0][0x450] ;  /* 0x0001140000060ab9 */ /* 0x000fe20000000800 */
[----:B------:R-:W-:Y:S01]  /*5d60*/  UIADD3 UR10, UR18, 0x4, URZ ;  /* 0x00000004120a7890 */ /* 0x000fe2000fffe03f */
[----:B------:R-:W-:Y:S01]  /*5d70*/  LOP3.LUT R18, R18, 0xffffefff, RZ, 0xc0, !PT ;  /* 0xffffefff12127812 */ /* 0x000fe200078ec0ff */
[----:B------:R-:W-:Y:S01]  /*5d80*/  UIADD3 UR14, UR18, 0x6, URZ ;  /* 0x00000006120e7890 */ /* 0x000fe2000fffe03f */
[----:B------:R-:W-:Y:S01]  /*5d90*/  @P2 SHF.R.U32.HI R10, RZ, UR6, R0 ;  /* 0x00000006ff0a2c19 */ /* 0x000fe20008011600 */
[----:B------:R-:W-:Y:S01]  /*5da0*/  HGMMA.64x64x16.F32.BF16 R152, gdesc[UR16], RZ, !UPT, gsb0 ;  /* 0x00e00000109879f0 */ /* 0x000fe2000c0018ff */
[----:B------:R-:W-:Y:S01]  /*5db0*/  UMOV UR6, 0xffffffc0 ;  /* 0xffffffc000067882 */ /* 0x000fe20000000000 */
[----:B------:R-:W-:Y:S01]  /*5dc0*/  IMAD.U32 R0, RZ, RZ, UR51 ;  /* 0x00000033ff007e24 */ /* 0x000fe2000f8e00ff */
[----:B------:R-:W-:Y:S01]  /*5dd0*/  UIMAD UR6, UR21, UR6, 0x1 ;  /* 0x00000001150674a4 */ /* 0x000fe2000f8e0206 */
[----:B------:R-:W0:Y:S01]  /*5de0*/  SHFL.IDX PT, R11, R10, RZ, 0x1c1f ;  /* 0x001c1fff0a0b7589 */ /* 0x000e2200000e0000 */
[----:B------:R-:W-:-:S03]  /*5df0*/  @P0 LOP3.LUT R18, R18, 0x1000, RZ, 0xfc, !PT ;  /* 0x0000100012120812 */ /* 0x000fc600078efcff */
[----:B------:R-:W2:Y:S01]  /*5e00*/  SHFL.IDX PT, R13, R10, 0x1, 0x1c1f ;  /* 0x003c1f000a0d7f89 */ /* 0x000ea200000e0000 */
[----:B------:R-:W-:Y:S01]  /*5e10*/  IADD3 R0, R0, UR6, -R185 ;  /* 0x0000000600007c10 */ /* 0x000fe2000fffe8b9 */
[----:B------:R-:W-:Y:S01]  /*5e20*/  UIADD3 UR6, UR18, 0x2, URZ ;  /* 0x0000000212067890 */ /* 0x000fe2000fffe03f */
[----:B------:R-:W-:-:S03]  /*5e30*/  LOP3.LUT R18, R18, 0xffff7fff, RZ, 0xc0, !PT ;  /* 0xffff7fff12127812 */ /* 0x000fc600078ec0ff */
[----:B------:R-:W-:-:S04]  /*5e40*/  VIADD R0, R0, -UR52 ;  /* 0x8000003400007c36 */ /* 0x000fc80008000000 */
[C---:B0-----:R-:W-:Y:S02]  /*5e50*/  IMAD.IADD R6, R0.reuse, 0x1, R11 ;  /* 0x0000000100067824 */ /* 0x041fe400078e020b */
[----:B--2---:R-:W-:-:S03]  /*5e60*/  IMAD.IADD R0, R0, 0x1, R13 ;  /* 0x0000000100007824 */ /* 0x004fc600078e020d */
[C---:B------:R-:W-:Y:S02]  /*5e70*/  ISETP.GT.AND P2, PT, R6.reuse, 0x21, PT ;  /* 0x000000210600780c */ /* 0x040fe40003f44270 */
[C---:B------:R-:W-:Y:S02]  /*5e80*/  ISETP.GT.AND P3, PT, R6.reuse, 0x28, PT ;  /* 0x000000280600780c */ /* 0x040fe40003f64270 */
[C---:B------:R-:W-:Y:S02]  /*5e90*/  ISETP.GT.AND P4, PT, R6.reuse, 0x29, PT ;  /* 0x000000290600780c */ /* 0x040fe40003f84270 */
[C---:B------:R-:W-:Y:S02]  /*5ea0*/  ISETP.GT.AND P5, PT, R6.reuse, 0x30, PT ;  /* 0x000000300600780c */ /* 0x040fe40003fa4270 */
[C---:B------:R-:W-:Y:S02]  /*5eb0*/  ISETP.GT.AND P6, PT, R6.reuse, 0x31, PT ;  /* 0x000000310600780c */ /* 0x040fe40003fc4270 */
[----:B------:R-:W-:-:S02]  /*5ec0*/  ISETP.GT.AND P1, PT, R6, 0x38, PT ;  /* 0x000000380600780c */ /* 0x000fc40003f24270 */
[----:B------:R-:W-:Y:S02]  /*5ed0*/  ISETP.GT.AND P0, PT, R6, 0x39, PT ;  /* 0x000000390600780c */ /* 0x000fe40003f04270 */
[----:B------:R-:W-:Y:S02]  /*5ee0*/  @P2 LOP3.LUT R18, R18, 0x8000, RZ, 0xfc, !PT ;  /* 0x0000800012122812 */ /* 0x000fe400078efcff */
[----:B------:R-:W-:Y:S02]  /*5ef0*/  ISETP.GT.AND P2, PT, R6, RZ, PT ;  /* 0x000000ff0600720c */ /* 0x000fe40003f44270 */
[----:B------:R-:W-:-:S04]  /*5f00*/  LOP3.LUT R18, R18, 0xfffeffff, RZ, 0xc0, !PT ;  /* 0xfffeffff12127812 */ /* 0x000fc800078ec0ff */
[----:B------:R-:W-:Y:S02]  /*5f10*/  @P3 LOP3.LUT R18, R18, 0x10000, RZ, 0xfc, !PT ;  /* 0x0001000012123812 */ /* 0x000fe400078efcff */
[----:B------:R-:W-:Y:S02]  /*5f20*/  ISETP.GT.AND P3, PT, R6, 0x9, PT ;  /* 0x000000090600780c */ /* 0x000fe40003f64270 */
[----:B------:R-:W-:-:S04]  /*5f30*/  LOP3.LUT R18, R18, 0xfffdffff, RZ, 0xc0, !PT ;  /* 0xfffdffff12127812 */ /* 0x000fc800078ec0ff */
[----:B------:R-:W-:Y:S02]  /*5f40*/  @P4 LOP3.LUT R18, R18, 0x20000, RZ, 0xfc, !PT ;  /* 0x0002000012124812 */ /* 0x000fe400078efcff */
[----:B------:R-:W-:Y:S02]  /*5f50*/  ISETP.GT.AND P4, PT, R6, 0x8, PT ;  /* 0x000000080600780c */ /* 0x000fe40003f84270 */
[----:B------:R-:W-:-:S04]  /*5f60*/  LOP3.LUT R18, R18, 0xfffbffff, RZ, 0xc0, !PT ;  /* 0xfffbffff12127812 */ /* 0x000fc800078ec0ff */
[----:B------:R-:W-:Y:S02]  /*5f70*/  @P5 LOP3.LUT R18, R18, 0x40000, RZ, 0xfc, !PT ;  /* 0x0004000012125812 */ /* 0x000fe400078efcff */
[----:B------:R-:W-:Y:S01]  /*5f80*/  ISETP.GT.AND P5, PT, R6, 0x1, PT ;  /* 0x000000010600780c */ /* 0x000fe20003fa4270 */
        /* <DEDUP_REMOVED lines=11> */
[----:B------:R-:W-:Y:S02]  /*6040*/  FSEL R152, R152, -INF , P2 ;  /* 0xff80000098987808 */ /* 0x000fe40001000000 */
[----:B------:R-:W-:Y:S02]  /*6050*/  ISETP.GT.AND P2, PT, R6, 0x10, PT ;  /* 0x000000100600780c */ /* 0x000fe40003f44270 */
[----:B------:R-:W-:Y:S02]  /*6060*/  FSEL R153, R153, -INF , P5 ;  /* 0xff80000099997808 */ /* 0x000fe40002800000 */
[----:B------:R-:W-:-:S02]  /*6070*/  FSEL R156, R156, -INF , P4 ;  /* 0xff8000009c9c7808 */ /* 0x000fc40002000000 */
[----:B------:R-:W-:Y:S02]  /*6080*/  FSEL R157, R157, -INF , P3 ;  /* 0xff8000009d9d7808 */ /* 0x000fe40001800000 */
[----:B------:R-:W-:Y:S02]  /*6090*/  FSEL R160, R160, -INF , P2 ;  /* 0xff800000a0a07808 */ /* 0x000fe40001000000 */
[C---:B------:R-:W-:Y:S02]  /*60a0*/  ISETP.GT.AND P5, PT, R6.reuse, 0x11, PT ;  /* 0x000000110600780c */ /* 0x040fe40003fa4270 */
[C---:B------:R-:W-:Y:S02]  /*60b0*/  ISETP.GT.AND P4, PT, R6.reuse, 0x18, PT ;  /* 0x000000180600780c */ /* 0x040fe40003f84270 */
[C---:B------:R-:W-:Y:S02]  /*60c0*/  ISETP.GT.AND P3, PT, R6.reuse, 0x19, PT ;  /* 0x000000190600780c */ /* 0x040fe40003f64270 */
[----:B------:R-:W-:-:S02]  /*60d0*/  ISETP.GT.AND P2, PT, R6, 0x20, PT ;  /* 0x000000200600780c */ /* 0x000fc40003f44270 */
[----:B------:R-:W-:Y:S02]  /*60e0*/  FMNMX.FTZ R6, R152, R9, !PT ;  /* 0x0000000998067209 */ /* 0x000fe40007810000 */
[----:B------:R-:W-:Y:S02]  /*60f0*/  FSEL R161, R161, -INF , P5 ;  /* 0xff800000a1a17808 */ /* 0x000fe40002800000 */
[----:B------:R-:W-:Y:S02]  /*6100*/  FMNMX.FTZ R6, R153, R6, !PT ;  /* 0x0000000699067209 */ /* 0x000fe40007810000 */
[----:B------:R-:W-:Y:S02]  /*6110*/  FSEL R164, R164, -INF , P4 ;  /* 0xff800000a4a47808 */ /* 0x000fe40002000000 */
[----:B------:R-:W-:Y:S02]  /*6120*/  FMNMX.FTZ R6, R156, R6, !PT ;  /* 0x000000069c067209 */ /* 0x000fe40007810000 */
[----:B------:R-:W-:-:S02]  /*6130*/  FSEL R165, R165, -INF , P3 ;  /* 0xff800000a5a57808 */ /* 0x000fc40001800000 */
[----:B------:R-:W-:Y:S02]  /*6140*/  FMNMX.FTZ R6, R157, R6, !PT ;  /* 0x000000069d067209 */ /* 0x000fe40007810000 */
[----:B------:R-:W-:Y:S02]  /*6150*/  FSEL R168, R168, -INF , P2 ;  /* 0xff800000a8a87808 */ /* 0x000fe40001000000 */
[----:B------:R-:W-:Y:S02]  /*6160*/  FMNMX.FTZ R6, R160, R6, !PT ;  /* 0x00000006a0067209 */ /* 0x000fe40007810000 */
[C---:B------:R-:W-:Y:S02]  /*6170*/  LOP3.LUT P2, RZ, R18.reuse, 0x8000, RZ, 0xc0, !PT ;  /* 0x0000800012ff7812 */ /* 0x040fe4000784c0ff */
[----:B------:R-:W-:Y:S02]  /*6180*/  FMNMX.FTZ R6, R161, R6, !PT ;  /* 0x00000006a1067209 */ /* 0x000fe40007810000 */
[----:B------:R-:W-:-:S02]  /*6190*/  LOP3.LUT P3, RZ, R18, 0x10000, RZ, 0xc0, !PT ;  /* 0x0001000012ff7812 */ /* 0x000fc4000786c0ff */
[----:B------:R-:W-:Y:S02]  /*61a0*/  FMNMX.FTZ R6, R164, R6, !PT ;  /* 0x00000006a4067209 */ /* 0x000fe40007810000 */
[----:B------:R-:W-:Y:S02]  /*61b0*/  FSEL R169, R169, -INF , P2 ;  /* 0xff800000a9a97808 */ /* 0x000fe40001000000 */
[----:B------:R-:W-:Y:S02]  /*61c0*/  FMNMX.FTZ R6, R165, R6, !PT ;  /* 0x00000006a5067209 */ /* 0x000fe40007810000 */
[----:B------:R-:W-:Y:S02]  /*61d0*/  LOP3.LUT P4, RZ, R18, 0x20000, RZ, 0xc0, !PT ;  /* 0x0002000012ff7812 */ /* 0x000fe4000788c0ff */
[----:B------:R-:W-:Y:S02]  /*61e0*/  FMNMX.FTZ R6, R168, R6, !PT ;  /* 0x00000006a8067209 */ /* 0x000fe40007810000 */
[----:B------:R-:W-:-:S02]  /*61f0*/  FSEL R172, R172, -INF , P3 ;  /* 0xff800000acac7808 */ /* 0x000fc40001800000 */
[----:B------:R-:W-:Y:S02]  /*6200*/  FMNMX.FTZ R6, R169, R6, !PT ;  /* 0x00000006a9067209 */ /* 0x000fe40007810000 */
[----:B------:R-:W-:Y:S02]  /*6210*/  LOP3.LUT P5, RZ, R18, 0x40000, RZ, 0xc0, !PT ;  /* 0x0004000012ff7812 */ /* 0x000fe400078ac0ff */
[----:B------:R-:W-:Y:S02]  /*6220*/  FSEL R173, R173, -INF , P4 ;  /* 0xff800000adad7808 */ /* 0x000fe40002000000 */
[----:B------:R-:W-:Y:S02]  /*6230*/  FMNMX.FTZ R6, R172, R6, !PT ;  /* 0x00000006ac067209 */ /* 0x000fe40007810000 */
[----:B------:R-:W-:Y:S02]  /*6240*/  FSEL R176, R176, -INF , P5 ;  /* 0xff800000b0b07808 */ /* 0x000fe40002800000 */
[----:B------:R-:W-:-:S02]  /*6250*/  FMNMX.FTZ R6, R173, R6, !PT ;  /* 0x00000006ad067209 */ /* 0x000fc40007810000 */
[----:B------:R-:W-:Y:S02]  /*6260*/  FSEL R177, R177, -INF , P6 ;  /* 0xff800000b1b17808 */ /* 0x000fe40003000000 */
[----:B------:R-:W-:Y:S02]  /*6270*/  FMNMX.FTZ R6, R176, R6, !PT ;  /* 0x00000006b0067209 */ /* 0x000fe40007810000 */
[----:B------:R-:W-:Y:S02]  /*6280*/  FSEL R180, R180, -INF , P1 ;  /* 0xff800000b4b47808 */ /* 0x000fe40000800000 */
[----:B------:R-:W-:Y:S02]  /*6290*/  FMNMX.FTZ R6, R177, R6, !PT ;  /* 0x00000006b1067209 */ /* 0x000fe40007810000 */
[----:B------:R-:W-:Y:S02]  /*62a0*/  FSEL R181, R181, -INF , P0 ;  /* 0xff800000b5b57808 */ /* 0x000fe40000000000 */
[----:B------:R-:W-:-:S02]  /*62b0*/  FMNMX.FTZ R6, R180, R6, !PT ;  /* 0x00000006b4067209 */ /* 0x000fc40007810000 */
[C---:B------:R-:W-:Y:S02]  /*62c0*/  ISETP.GT.AND P1, PT, R0.reuse, 0x21, PT ;  /* 0x000000210000780c */ /* 0x040fe40003f24270 */
[----:B------:R-:W-:Y:S02]  /*62d0*/  FMNMX.FTZ R6, R181, R6, !PT ;  /* 0x00000006b5067209 */ /* 0x000fe40007810000 */
[----:B------:R-:W-:Y:S02]  /*62e0*/  ISETP.GT.AND P6, PT, R0, 0x1, PT ;  /* 0x000000010000780c */ /* 0x000fe40003fc4270 */
[----:B------:R-:W-:Y:S01]  /*62f0*/  LOP3.LUT R18, R18, 0xffffbfff, RZ, 0xc0, !PT ;  /* 0xffffbfff12127812 */ /* 0x000fe200078ec0ff */
[----:B------:R-:W0:Y:S01]  /*6300*/  SHFL.BFLY PT, R10, R6, 0x2, 0x1f ;  /* 0x0c401f00060a7f89 */ /* 0x000e2200000e0000 */
[----:B------:R-:W-:Y:S02]  /*6310*/  FSEL R155, R155, -INF , P6 ;  /* 0xff8000009b9b7808 */ /* 0x000fe40003000000 */
[----:B------:R-:W-:-:S02]  /*6320*/  ISETP.GT.AND P4, PT, R0, RZ, PT ;  /* 0x000000ff0000720c */ /* 0x000fc40003f84270 */
[----:B------:R-:W-:Y:S02]  /*6330*/  ISETP.GT.AND P3, PT, R0, 0x8, PT ;  /* 0x000000080000780c */ /* 0x000fe40003f64270 */
[----:B------:R-:W-:Y:S02]  /*6340*/  @P1 LOP3.LUT R18, R18, 0x4000, RZ, 0xfc, !PT ;  /* 0x0000400012121812 */ /* 0x000fe400078efcff */
[C---:B------:R-:W-:Y:S02]  /*6350*/  ISETP.GT.AND P1, PT, R0.reuse, 0x20, PT ;  /* 0x000000200000780c */ /* 0x040fe40003f24270 */
[----:B------:R-:W-:Y:S02]  /*6360*/  ISETP.GT.AND P2, PT, R0, 0x9, PT ;  /* 0x000000090000780c */ /* 0x000fe40003f44270 */
[----:B------:R-:W-:Y:S02]  /*6370*/  FSEL R170, R170, -INF , P1 ;  /* 0xff800000aaaa7808 */ /* 0x000fe40000800000 */
[----:B------:R-:W-:-:S02]  /*6380*/  LOP3.LUT P1, RZ, R18, 0x4000, RZ, 0xc0, !PT ;  /* 0x0000400012ff7812 */ /* 0x000fc4000782c0ff */
[----:B------:R-:W-:Y:S02]  /*6390*/  FSEL R154, R154, -INF , P4 ;  /* 0xff8000009a9a7808 */ /* 0x000fe40002000000 */
[----:B------:R-:W-:Y:S02]  /*63a0*/  FSEL R171, R171, -INF , P1 ;  /* 0xff800000abab7808 */ /* 0x000fe40000800000 */
[----:B------:R-:W-:Y:S02]  /*63b0*/  LOP3.LUT P1, RZ, R18, 0x2000, RZ, 0xc0, !PT ;  /* 0x0000200012ff7812 */ /* 0x000fe4000782c0ff */
[----:B------:R-:W-:Y:S02]  /*63c0*/  FSEL R158, R158, -INF , P3 ;  /* 0xff8000009e9e7808 */ /* 0x000fe40001800000 */
[----:B0-----:R-:W-:Y:S02]  /*63d0*/  FMNMX.FTZ R6, R6, R10, !PT ;  /* 0x0000000a06067209 */ /* 0x001fe40007810000 */
[----:B------:R-:W-:-:S02]  /*63e0*/  FSEL R159, R159, -INF , P2 ;  /* 0xff8000009f9f7808 */ /* 0x000fc40001000000 */
[C---:B------:R-:W-:Y:S01]  /*63f0*/  ISETP.GT.AND P5, PT, R0.reuse, 0x10, PT ;  /* 0x000000100000780c */ /* 0x040fe20003fa4270 */
[----:B------:R-:W0:Y:S01]  /*6400*/  SHFL.BFLY PT, R10, R6, 0x1, 0x1f ;  /* 0x0c201f00060a7f89 */ /* 0x000e2200000e0000 */
[C---:B------:R-:W-:Y:S02]  /*6410*/  ISETP.GT.AND P4, PT, R0.reuse, 0x11, PT ;  /* 0x000000110000780c */ /* 0x040fe40003f84270 */
[C---:B------:R-:W-:Y:S02]  /*6420*/  ISETP.GT.AND P3, PT, R0.reuse, 0x18, PT ;  /* 0x000000180000780c */ /* 0x040fe40003f64270 */
        /* <DEDUP_REMOVED lines=9> */
[----:B------:R-:W-:Y:S02]  /*64c0*/  ISETP.GT.AND P5, PT, R0, 0x39, PT ;  /* 0x000000390000780c */ /* 0x000fe40003fa4270 */
[----:B0-----:R-:W-:Y:S02]  /*64d0*/  FMNMX.FTZ R6, R6, R10, !PT ;  /* 0x0000000a06067209 */ /* 0x001fe40007810000 */
[----:B------:R-:W-:Y:S02]  /*64e0*/  FSEL R174, R174, -INF , P0 ;  /* 0xff800000aeae7808 */ /* 0x000fe40000000000 */
[----:B------:R-:W-:Y:S02]  /*64f0*/  FSETP.NEU.FTZ.AND P6, PT, R6, -INF , PT ;  /* 0xff8000000600780b */ /* 0x000fe40003fdd000 */
[----:B------:R-:W-:Y:S02]  /*6500*/  FSEL R178, R178, -INF , P2 ;  /* 0xff800000b2b27808 */ /* 0x000fe40001000000 */
[----:B------:R-:W-:-:S02]  /*6510*/  FSEL R10, R6, RZ, P6 ;  /* 0x000000ff060a7208 */ /* 0x000fc40003000000 */
[----:B------:R-:W-:Y:S02]  /*6520*/  FSEL R179, R179, -INF , P3 ;  /* 0xff800000b3b37808 */ /* 0x000fe40001800000 */
[----:B------:R-:W-:Y:S01]  /*6530*/  FSEL R182, R182, -INF , P4 ;  /* 0xff800000b6b67808 */ /* 0x000fe20002000000 */
[----:B------:R-:W-:Y:S01]  /*6540*/  FADD.FTZ R10, -R10, R9 ;  /* 0x000000090a0a7221 */ /* 0x000fe20000010100 */
[----:B------:R-:W-:Y:S01]  /*6550*/  FMUL.FTZ R9, R6, UR10 ;  /* 0x0000000a06097c20 */ /* 0x000fe20008410000 */
[----:B------:R-:W-:Y:S02]  /*6560*/  FSEL R183, R183, -INF , P5 ;  /* 0xff800000b7b77808 */ /* 0x000fe40002800000 */
[----:B------:R-:W-:Y:S02]  /*6570*/  ISETP.NE.AND P2, PT, R17, RZ, PT ;  /* 0x000000ff1100720c */ /* 0x000fe40003f45270 */
[----:B------:R-:W-:Y:S02]  /*6580*/  FSEL R9, R9, RZ, P6 ;  /* 0x000000ff09097208 */ /* 0x000fe40003000000 */
[----:B------:R-:W-:-:S02]  /*6590*/  ISETP.GT.AND P6, PT, R0, 0x29, PT ;  /* 0x000000290000780c */ /* 0x000fc40003fc4270 */
[----:B------:R-:W-:Y:S01]  /*65a0*/  LOP3.LUT P0, RZ, R18, 0x1000, RZ, 0xc0, !PT ;  /* 0x0000100012ff7812 */ /* 0x000fe2000780c0ff */
        /* <DEDUP_REMOVED lines=16> */
[----:B------:R-:W-:Y:S01]  /*66b0*/  FMUL.FTZ R9, R10, UR10 ;  /* 0x0000000a0a097c20 */ /* 0x000fe20008410000 */
[----:B------:R-:W-:Y:S01]  /*66c0*/  IMAD.U32 R10, RZ, RZ, UR24 ;  /* 0x00000018ff0a7e24 */ /* 0x000fe2000f8e00ff */
[----:B------:R-:W-:Y:S01]  /*66d0*/  FSEL R175, R175, -INF , P6 ;  /* 0xff800000afaf7808 */ /* 0x000fe20003000000 */
[----:B------:R-:W-:Y:S01]  /*66e0*/  @!P2 IMAD R12, R12, 0x40, R16 ;  /* 0x000000400c0ca824 */ /* 0x000fe200078e0210 */
[----:B------:R-:W-:Y:S01]  /*66f0*/  MUFU.EX2 R152, R152 ;  /* 0x0000009800987308 */ /* 0x000fe20000000800 */
[----:B------:R-:W-:-:S03]  /*6700*/  @!P1 VIADD R0, R10, 0x28c40 ;  /* 0x00028c400a009836 */ /* 0x000fc60000000000 */
[----:B------:R-:W-:Y:S02]  /*6710*/  @!P2 LEA R12, R12, UR46, 0x2 ;  /* 0x0000002e0c0cac11 */ /* 0x000fe4000f8e10ff */
[----:B------:R-:W-:Y:S02]  /*6720*/  @!P1 PRMT R0, RZ, 0x654, R0 ;  /* 0x00000654ff009816 */ /* 0x000fe40000000000 */
[----:B------:R-:W0:Y:S02]  /*6730*/  MUFU.EX2 R9, R9 ;  /* 0x0000000900097308 */ /* 0x000e240000000800 */
[----:B------:R2:W-:Y:S06]  /*6740*/  @!P1 SYNCS.ARRIVE.TRANS64.RED.A1T0 RZ, [R0+URZ], RZ ;  /* 0x000000ff00ff99a7 */ /* 0x0005ec000810043f */
[----:B------:R-:W3:Y:S01]  /*6750*/  MUFU.EX2 R153, R153 ;  /* 0x0000009900997308 */ /* 0x000ee20000000800 */
[----:B--2---:R-:W-:-:S04]  /*6760*/  FMNMX.FTZ R0, R154, R8, !PT ;  /* 0x000000089a007209 */ /* 0x004fc80007810000 */
[----:B------:R-:W-:-:S03]  /*6770*/  FMNMX.FTZ R0, R155, R0, !PT ;  /* 0x000000009b007209 */ /* 0x000fc60007810000 */
[----:B------:R-:W2:Y:S01]  /*6780*/  MUFU.EX2 R156, R156 ;  /* 0x0000009c009c7308 */ /* 0x000ea20000000800 */
[----:B0-----:R-:W-:Y:S01]  /*6790*/  @!P2 STS [R12+0x28800], R9 ;  /* 0x028800090c00a388 */ /* 0x001fe20000000800 */
[----:B------:R-:W-:Y:S01]  /*67a0*/  FMNMX.FTZ R0, R158, R0, !PT ;  /* 0x000000009e007209 */ /* 0x000fe20007810000 */
[----:B------:R-:W-:Y:S01]  /*67b0*/  FFMA.FTZ R4, R9, R4, R152 ;  /* 0x0000000409047223 */ /* 0x000fe20000010098 */
[-C--:B------:R-:W-:Y:S01]  /*67c0*/  FMUL.FTZ R24, R24, R9.reuse ;  /* 0x0000000918187220 */ /* 0x080fe20000410000 */
[-C--:B------:R-:W-:Y:S01]  /*67d0*/  FMUL.FTZ R25, R25, R9.reuse ;  /* 0x0000000919197220 */ /* 0x080fe20000410000 */
[----:B------:R-:W-:Y:S01]  /*67e0*/  FMNMX.FTZ R0, R159, R0, !PT ;  /* 0x000000009f007209 */ /* 0x000fe20007810000 */
[-C--:B------:R-:W-:Y:S01]  /*67f0*/  FMUL.FTZ R28, R28, R9.reuse ;  /* 0x000000091c1c7220 */ /* 0x080fe20000410000 */
[----:B------:R-:W0:Y:S01]  /*6800*/  MUFU.EX2 R157, R157 ;  /* 0x0000009d009d7308 */ /* 0x000e220000000800 */
[----:B---3--:R-:W-:Y:S01]  /*6810*/  FADD.FTZ R4, R153, R4 ;  /* 0x0000000499047221 */ /* 0x008fe20000010000 */
[----:B------:R-:W-:Y:S01]  /*6820*/  FMNMX.FTZ R0, R162, R0, !PT ;  /* 0x00000000a2007209 */ /* 0x000fe20007810000 */
[-C--:B------:R-:W-:Y:S01]  /*6830*/  FMUL.FTZ R29, R29, R9.reuse ;  /* 0x000000091d1d7220 */ /* 0x080fe20000410000 */
[----:B------:R-:W-:Y:S01]  /*6840*/  F2FP.BF16.F32.PACK_AB R152, R153, R152 ;  /* 0x000000989998723e */ /* 0x000fe200000010ff */
[-C--:B------:R-:W-:Y:S01]  /*6850*/  FMUL.FTZ R32, R32, R9.reuse ;  /* 0x0000000920207220 */ /* 0x080fe20000410000 */
[----:B------:R-:W-:Y:S01]  /*6860*/  FMNMX.FTZ R0, R163, R0, !PT ;  /* 0x00000000a3007209 */ /* 0x000fe20007810000 */
[-C--:B------:R-:W-:Y:S01]  /*6870*/  FMUL.FTZ R33, R33, R9.reuse ;  /* 0x0000000921217220 */ /* 0x080fe20000410000 */
[----:B------:R-:W-:Y:S01]  /*6880*/  MUFU.EX2 R161, R161 ;  /* 0x000000a100a17308 */ /* 0x000fe20000000800 */
[----:B--2---:R-:W-:Y:S01]  /*6890*/  FADD.FTZ R4, R156, R4 ;  /* 0x000000049c047221 */ /* 0x004fe20000010000 */
[----:B------:R-:W-:Y:S01]  /*68a0*/  FMNMX.FTZ R0, R166, R0, !PT ;  /* 0x00000000a6007209 */ /* 0x000fe20007810000 */
[-C--:B------:R-:W-:Y:S01]  /*68b0*/  FMUL.FTZ R36, R36, R9.reuse ;  /* 0x0000000924247220 */ /* 0x080fe20000410000 */
[-C--:B------:R-:W-:Y:S01]  /*68c0*/  FMUL.FTZ R37, R37, R9.reuse ;  /* 0x0000000925257220 */ /* 0x080fe20000410000 */
[-C--:B------:R-:W-:Y:S01]  /*68d0*/  FMUL.FTZ R40, R40, R9.reuse ;  /* 0x0000000928287220 */ /* 0x080fe20000410000 */
[----:B------:R-:W-:Y:S01]  /*68e0*/  FMNMX.FTZ R0, R167, R0, !PT ;  /* 0x00000000a7007209 */ /* 0x000fe20007810000 */
[-C--:B------:R-:W-:Y:S01]  /*68f0*/  FMUL.FTZ R41, R41, R9.reuse ;  /* 0x0000000929297220 */ /* 0x080fe20000410000 */
[----:B------:R-:W-:Y:S01]  /*6900*/  MUFU.EX2 R164, R164 ;  /* 0x000000a400a47308 */ /* 0x000fe20000000800 */
[----:B0-----:R-:W-:Y:S01]  /*6910*/  FADD.FTZ R4, R157, R4 ;  /* 0x000000049d047221 */ /* 0x001fe20000010000 */
[----:B------:R-:W-:Y:S01]  /*6920*/  FMNMX.FTZ R0, R170, R0, !PT ;  /* 0x00000000aa007209 */ /* 0x000fe20007810000 */
[-C--:B------:R-:W-:Y:S01]  /*6930*/  FMUL.FTZ R44, R44, R9.reuse ;  /* 0x000000092c2c7220 */ /* 0x080fe20000410000 */
[-C--:B------:R-:W-:Y:S01]  /*6940*/  FMUL.FTZ R45, R45, R9.reuse ;  /* 0x000000092d2d7220 */ /* 0x080fe20000410000 */
[-C--:B------:R-:W-:Y:S01]  /*6950*/  FMUL.FTZ R48, R48, R9.reuse ;  /* 0x0000000930307220 */ /* 0x080fe20000410000 */
[----:B------:R-:W-:Y:S01]  /*6960*/  FMNMX.FTZ R0, R171, R0, !PT ;  /* 0x00000000ab007209 */ /* 0x000fe20007810000 */
[-C--:B------:R-:W-:Y:S01]  /*6970*/  FMUL.FTZ R49, R49, R9.reuse ;  /* 0x0000000931317220 */ /* 0x080fe20000410000 */
[----:B------:R-:W-:Y:S01]  /*6980*/  MUFU.EX2 R165, R165 ;  /* 0x000000a500a57308 */ /* 0x000fe20000000800 */
[-C--:B------:R-:W-:Y:S01]  /*6990*/  FMUL.FTZ R52, R52, R9.reuse ;  /* 0x0000000934347220 */ /* 0x080fe20000410000 */
        /* <DEDUP_REMOVED lines=24> */
[-C--:B------:R-:W-:Y:S01]  /*6b20*/  FMUL.FTZ R84, R84, R9.reuse ;  /* 0x0000000954547220 */ /* 0x080fe20000410000 */
[----:B------:R-:W0:Y:S01]  /*6b30*/  SHFL.BFLY PT, R11, R0, 0x2, 0x1f ;  /* 0x0c401f00000b7f89 */ /* 0x000e2200000e0000 */
        /* <DEDUP_REMOVED lines=38> */
[----:B0-----:R-:W-:-:S04]  /*6da0*/  FMNMX.FTZ R0, R0, R11, !PT ;  /* 0x0000000b00007209 */ /* 0x001fc80007810000 */
[----:B------:R-:W-:-:S04]  /*6db0*/  FSETP.NEU.FTZ.AND P3, PT, R0, -INF , PT ;  /* 0xff8000000000780b */ /* 0x000fc80003f7d000 */
[----:B------:R-:W-:-:S05]  /*6dc0*/  FSEL R11, R0, RZ, P3 ;  /* 0x000000ff000b7208 */ /* 0x000fca0001800000 */
[----:B------:R-:W-:Y:S02]  /*6dd0*/  FADD.FTZ R8, -R11, R8 ;  /* 0x000000080b087221 */ /* 0x000fe40000010100 */
[----:B------:R-:W0:Y:S02]  /*6de0*/  MUFU.EX2 R11, R160 ;  /* 0x000000a0000b7308 */ /* 0x000e240000000800 */
[----:B------:R-:W-:-:S06]  /*6df0*/  FMUL.FTZ R8, R8, UR10 ;  /* 0x0000000a08087c20 */ /* 0x000fcc0008410000 */
[----:B------:R-:W2:Y:S08]  /*6e00*/  MUFU.EX2 R8, R8 ;  /* 0x0000000800087308 */ /* 0x000eb00000000800 */
[----:B------:R-:W3:Y:S01]  /*6e10*/  MUFU.EX2 R160, R168 ;  /* 0x000000a800a07308 */ /* 0x000ee20000000800 */
[----:B0-----:R-:W-:-:S04]  /*6e20*/  FADD.FTZ R4, R11, R4 ;  /* 0x000000040b047221 */ /* 0x001fc80000010000 */
[----:B------:R-:W-:Y:S01]  /*6e30*/  FADD.FTZ R4, R161, R4 ;  /* 0x00000004a1047221 */ /* 0x000fe20000010000 */
[----:B--2---:R0:W-:Y:S03]  /*6e40*/  @!P2 STS [R12+0x28820], R8 ;  /* 0x028820080c00a388 */ /* 0x0041e60000000800 */
[----:B------:R-:W-:Y:S01]  /*6e50*/  FADD.FTZ R4, R164, R4 ;  /* 0x00000004a4047221 */ /* 0x000fe20000010000 */
[-C--:B------:R-:W-:Y:S01]  /*6e60*/  FMUL.FTZ R26, R26, R8.reuse ;  /* 0x000000081a1a7220 */ /* 0x080fe20000410000 */
[-C--:B------:R-:W-:Y:S01]  /*6e70*/  FMUL.FTZ R27, R27, R8.reuse ;  /* 0x000000081b1b7220 */ /* 0x080fe20000410000 */
[-C--:B------:R-:W-:Y:S01]  /*6e80*/  FMUL.FTZ R30, R30, R8.reuse ;  /* 0x000000081e1e7220 */ /* 0x080fe20000410000 */
[----:B------:R-:W-:Y:S01]  /*6e90*/  FADD.FTZ R4, R165, R4 ;  /* 0x00000004a5047221 */ /* 0x000fe20000010000 */
[-C--:B------:R-:W-:Y:S01]  /*6ea0*/  FMUL.FTZ R31, R31, R8.reuse ;  /* 0x000000081f1f7220 */ /* 0x080fe20000410000 */
[-C--:B------:R-:W-:Y:S01]  /*6eb0*/  FMUL.FTZ R34, R34, R8.reuse ;  /* 0x0000000822227220 */ /* 0x080fe20000410000 */
[----:B------:R-:W-:Y:S01]  /*6ec0*/  FMUL.FTZ R35, R35, R8 ;  /* 0x0000000823237220 */ /* 0x000fe20000410000 */
[----:B---3--:R-:W-:Y:S01]  /*6ed0*/  FADD.FTZ R4, R160, R4 ;  /* 0x00000004a0047221 */ /* 0x008fe20000010000 */
[----:B0-----:R-:W-:Y:S01]  /*6ee0*/  FMUL.FTZ R12, R0, UR10 ;  /* 0x0000000a000c7c20 */ /* 0x001fe20008410000 */
[C---:B------:R-:W-:Y:S01]  /*6ef0*/  F2FP.BF16.F32.PACK_AB R160, R169.reuse, R160 ;  /* 0x000000a0a9a0723e */ /* 0x040fe200000010ff */
[-C--:B------:R-:W-:Y:S01]  /*6f00*/  FMUL.FTZ R38, R38, R8.reuse ;  /* 0x0000000826267220 */ /* 0x080fe20000410000 */
[----:B------:R-:W-:Y:S01]  /*6f10*/  FADD.FTZ R4, R169, R4 ;  /* 0x00000004a9047221 */ /* 0x000fe20000010000 */
[-C--:B------:R-:W-:Y:S01]  /*6f20*/  FMUL.FTZ R39, R39, R8.reuse ;  /* 0x0000000827277220 */ /* 0x080fe20000410000 */
[----:B------:R-:W-:Y:S01]  /*6f30*/  FSEL R12, R12, RZ, P3 ;  /* 0x000000ff0c0c7208 */ /* 0x000fe20001800000 */
[-C--:B------:R-:W-:Y:S01]  /*6f40*/  FMUL.FTZ R42, R42, R8.reuse ;  /* 0x000000082a2a7220 */ /* 0x080fe20000410000 */
[-C--:B------:R-:W-:Y:S01]  /*6f50*/  FMUL.FTZ R43, R43, R8.reuse ;  /* 0x000000082b2b7220 */ /* 0x080fe20000410000 */
[-C--:B------:R-:W-:Y:S01]  /*6f60*/  FMUL.FTZ R46, R46, R8.reuse ;  /* 0x000000082e2e7220 */ /* 0x080fe20000410000 */
[----:B------:R-:W-:Y:S01]  /*6f70*/  FMUL.FTZ R47, R47, R8 ;  /* 0x000000082f2f7220 */ /* 0x000fe20000410000 */
[--C-:B------:R-:W-:Y:S01]  /*6f80*/  FFMA.FTZ R154, R154, UR10, -R12.reuse ;  /* 0x0000000a9a9a7c23 */ /* 0x100fe2000801080c */
[--C-:B------:R-:W-:Y:S01]  /*6f90*/  FFMA.FTZ R155, R155, UR10, -R12.reuse ;  /* 0x0000000a9b9b7c23 */ /* 0x100fe2000801080c */
[--C-:B------:R-:W-:Y:S01]  /*6fa0*/  FFMA.FTZ R158, R158, UR10, -R12.reuse ;  /* 0x0000000a9e9e7c23 */ /* 0x100fe2000801080c */
[--C-:B------:R-:W-:Y:S01]  /*6fb0*/  FFMA.FTZ R159, R159, UR10, -R12.reuse ;  /* 0x0000000a9f9f7c23 */ /* 0x100fe2000801080c */
        /* <DEDUP_REMOVED lines=10> */
[--C-:B------:R-:W-:Y:S01]  /*7060*/  FFMA.FTZ R178, R178, UR10, -R12.reuse ;  /* 0x0000000ab2b27c23 */ /* 0x100fe2000801080c */
[--C-:B------:R-:W-:Y:S01]  /*7070*/  FFMA.FTZ R179, R179, UR10, -R12.reuse ;  /* 0x0000000ab3b37c23 */ /* 0x100fe2000801080c */
[--C-:B------:R-:W-:Y:S01]  /*7080*/  FFMA.FTZ R182, R182, UR10, -R12.reuse ;  /* 0x0000000ab6b67c23 */ /* 0x100fe2000801080c */
[----:B------:R-:W-:Y:S01]  /*7090*/  FFMA.FTZ R12, R183, UR10, -R12 ;  /* 0x0000000ab70c7c23 */ /* 0x000fe2000801080c */
[----:B0-----:R-:W-:Y:S01]  /*70a0*/  F2FP.BF16.F32.PACK_AB R154, R157, R156 ;  /* 0x0000009c9d9a723e */ /* 0x001fe200000010ff */
[-C--:B------:R-:W-:Y:S01]  /*70b0*/  FMUL.FTZ R50, R50, R8.reuse ;  /* 0x0000000832327220 */ /* 0x080fe20000410000 */
[----:B------:R-:W-:Y:S01]  /*70c0*/  MUFU.EX2 R14, R159 ;  /* 0x0000009f000e7308 */ /* 0x000fe20000000800 */
[----:B--2---:R-:W-:Y:S01]  /*70d0*/  FFMA.FTZ R5, R8, R5, R153 ;  /* 0x0000000508057223 */ /* 0x004fe20000010099 */
[----:B------:R-:W-:Y:S01]  /*70e0*/  F2FP.BF16.F32.PACK_AB R156, R161, R11 ;  /* 0x0000000ba19c723e */ /* 0x000fe200000010ff */
[-C--:B------:R-:W-:Y:S01]  /*70f0*/  FMUL.FTZ R51, R51, R8.reuse ;  /* 0x0000000833337220 */ /* 0x080fe20000410000 */
[-C--:B------:R-:W-:Y:S01]  /*7100*/  FMUL.FTZ R54, R54, R8.reuse ;  /* 0x0000000836367220 */ /* 0x080fe20000410000 */
[-C--:B------:R-:W-:Y:S01]  /*7110*/  FMUL.FTZ R55, R55, R8.reuse ;  /* 0x0000000837377220 */ /* 0x080fe20000410000 */
[-C--:B------:R-:W-:Y:S01]  /*7120*/  FMUL.FTZ R58, R58, R8.reuse ;  /* 0x000000083a3a7220 */ /* 0x080fe20000410000 */
[-C--:B------:R-:W-:Y:S01]  /*7130*/  FMUL.FTZ R59, R59, R8.reuse ;  /* 0x000000083b3b7220 */ /* 0x080fe20000410000 */
[----:B------:R-:W-:Y:S01]  /*7140*/  MUFU.EX2 R13, R13 ;  /* 0x0000000d000d7308 */ /* 0x000fe20000000800 */
[C---:B---3--:R-:W-:Y:S01]  /*7150*/  FADD.FTZ R5, R155.reuse, R5 ;  /* 0x000000059b057221 */ /* 0x048fe20000010000 */
[----:B------:R-:W-:Y:S01]  /*7160*/  F2FP.BF16.F32.PACK_AB R153, R155, R153 ;  /* 0x000000999b99723e */ /* 0x000fe200000010ff */
[-C--:B------:R-:W-:Y:S01]  /*7170*/  FMUL.FTZ R62, R62, R8.reuse ;  /* 0x000000083e3e7220 */ /* 0x080fe20000410000 */
[-C--:B------:R-:W-:Y:S01]  /*7180*/  FMUL.FTZ R63, R63, R8.reuse ;  /* 0x000000083f3f7220 */ /* 0x080fe20000410000 */
[-C--:B------:R-:W-:Y:S01]  /*7190*/  FMUL.FTZ R66, R66, R8.reuse ;  /* 0x0000000842427220 */ /* 0x080fe20000410000 */
[-C--:B------:R-:W-:Y:S01]  /*71a0*/  FMUL.FTZ R67, R67, R8.reuse ;  /* 0x0000000843437220 */ /* 0x080fe20000410000 */
[-C--:B------:R-:W-:Y:S01]  /*71b0*/  FMUL.FTZ R70, R70, R8.reuse ;  /* 0x0000000846467220 */ /* 0x080fe20000410000 */
[----:B------:R0:W2:Y:S01]  /*71c0*/  MUFU.EX2 R155, R158 ;  /* 0x0000009e009b7308 */ /* 0x0000a20000000800 */
[-C--:B------:R-:W-:Y:S01]  /*71d0*/  FMUL.FTZ R71, R71, R8.reuse ;  /* 0x0000000847477220 */ /* 0x080fe20000410000 */
[-C--:B------:R-:W-:Y:S01]  /*71e0*/  FMUL.FTZ R74, R74, R8.reuse ;  /* 0x000000084a4a7220 */ /* 0x080fe20000410000 */
[-C--:B------:R-:W-:Y:S01]  /*71f0*/  FMUL.FTZ R75, R75, R8.reuse ;  /* 0x000000084b4b7220 */ /* 0x080fe20000410000 */
[-C--:B------:R-:W-:Y:S01]  /*7200*/  FMUL.FTZ R78, R78, R8.reuse ;  /* 0x000000084e4e7220 */ /* 0x080fe20000410000 */
[-C--:B------:R-:W-:Y:S01]  /*7210*/  FMUL.FTZ R79, R79, R8.reuse ;  /* 0x000000084f4f7220 */ /* 0x080fe20000410000 */
        /* <DEDUP_REMOVED lines=10> */
[----:B------:R0:W4:Y:S01]  /*72c0*/  MUFU.EX2 R159, R166 ;  /* 0x000000a6009f7308 */ /* 0x0001220000000800 */
[----:B--2---:R-:W-:Y:S01]  /*72d0*/  FADD.FTZ R5, R155, R5 ;  /* 0x000000059b057221 */ /* 0x004fe20000010000 */
[C---:B------:R-:W-:Y:S01]  /*72e0*/  F2FP.BF16.F32.PACK_AB R155, R14.reuse, R155 ;  /* 0x0000009b0e9b723e */ /* 0x040fe200000010ff */
[----:B------:R-:W-:Y:S01]  /*72f0*/  BAR.SYNC.DEFER_BLOCKING 0xf, 0x100 ;  /* 0x03c4000000007b1d */ /* 0x000fe20000010000 */
[-C--:B------:R-:W-:Y:S01]  /*7300*/  FMUL.FTZ R95, R95, R8.reuse ;  /* 0x000000085f5f7220 */ /* 0x080fe20000410000 */
[----:B------:R-:W-:Y:S01]  /*7310*/  FADD.FTZ R5, R14, R5 ;  /* 0x000000050e057221 */ /* 0x000fe20000010000 */
[-C--:B------:R-:W-:Y:S01]  /*7320*/  FMUL.FTZ R98, R98, R8.reuse ;  /* 0x0000000862627220 */ /* 0x080fe20000410000 */
[-C--:B------:R-:W-:Y:S01]  /*7330*/  FMUL.FTZ R99, R99, R8.reuse ;  /* 0x0000000863637220 */ /* 0x080fe20000410000 */
[-C--:B------:R-:W-:Y:S01]  /*7340*/  FMUL.FTZ R102, R102, R8.reuse ;  /* 0x0000000866667220 */ /* 0x080fe20000410000 */
[----:B------:R-:W2:Y:S01]  /*7350*/  MUFU.EX2 R167, R167 ;  /* 0x000000a700a77308 */ /* 0x000ea20000000800 */
[----:B------:R-:W-:Y:S01]  /*7360*/  FADD.FTZ R5, R13, R5 ;  /* 0x000000050d057221 */ /* 0x000fe20000010000 */
[----:B---3--:R-:W-:Y:S01]  /*7370*/  F2FP.BF16.F32.PACK_AB R157, R15, R13 ;  /* 0x0000000d0f9d723e */ /* 0x008fe200000010ff */
[----:B------:R-:W-:Y:S01]  /*7380*/  FMUL.FTZ R103, R103, R8 ;  /* 0x0000000867677220 */ /* 0x000fe20000410000 */
[----:B0-----:R-:W-:Y:S01]  /*7390*/  F2FP.BF16.F32.PACK_AB R166, R181, R180 ;  /* 0x000000b4b5a6723e */ /* 0x001fe200000010ff */
[----:B------:R-:W-:Y:S01]  /*73a0*/  FADD.FTZ R5, R15, R5 ;  /* 0x000000050f057221 */ /* 0x000fe20000010000 */
[-C--:B------:R-:W-:Y:S01]  /*73b0*/  FMUL.FTZ R106, R106, R8.reuse ;  /* 0x000000086a6a7220 */ /* 0x080fe20000410000 */
[-C--:B------:R-:W-:Y:S01]  /*73c0*/  FMUL.FTZ R107, R107, R8.reuse ;  /* 0x000000086b6b7220 */ /* 0x080fe20000410000 */
[----:B------:R-:W0:Y:S01]  /*73d0*/  MUFU.EX2 R170, R170 ;  /* 0x000000aa00aa7308 */ /* 0x000e220000000800 */
        /* <DEDUP_REMOVED lines=8> */
[C---:B--2---:R-:W-:Y:S01]  /*7460*/  FADD.FTZ R5, R167.reuse, R5 ;  /* 0x00000005a7057221 */ /* 0x044fe20000010000 */
[----:B------:R-:W-:Y:S01]  /*7470*/  F2FP.BF16.F32.PACK_AB R159, R167, R159 ;  /* 0x0000009fa79f723e */ /* 0x000fe200000010ff */
[----:B------:R2:W-:Y:S01]  /*7480*/  STSM.16.M88.4 [R19+0x26800], R152 ;  /* 0x0268009813007844 */ /* 0x0005e20000000200 */
[-C--:B------:R-:W-:Y:S01]  /*7490*/  FMUL.FTZ R122, R122, R8.reuse ;  /* 0x000000087a7a7220 */ /* 0x080fe20000410000 */
[-C--:B------:R-:W-:Y:S01]  /*74a0*/  FMUL.FTZ R123, R123, R8.reuse ;  /* 0x000000087b7b7220 */ /* 0x080fe20000410000 */
[-C--:B------:R-:W-:Y:S01]  /*74b0*/  FMUL.FTZ R126, R126, R8.reuse ;  /* 0x000000087e7e7220 */ /* 0x080fe20000410000 */
[----:B------:R2:W-:Y:S01]  /*74c0*/  STSM.16.M88.4 [R22], R156 ;  /* 0x0000009c16007844 */ /* 0x0005e20000000200 */
[----:B------:R-:W4:Y:S01]  /*74d0*/  MUFU.EX2 R163, R174 ;  /* 0x000000ae00a37308 */ /* 0x000f220000000800 */
        /* <DEDUP_REMOVED lines=18> */
[----:B------:R-:W-:-:S05]  /*7600*/  FMUL.FTZ R151, R151, R8 ;  /* 0x0000000897977220 */ /* 0x000fca0000410000 */
[----:B------:R-:W4:Y:S01]  /*7610*/  MUFU.EX2 R178, R178 ;  /* 0x000000b200b27308 */ /* 0x000f220000000800 */
[C---:B0-----:R-:W-:Y:S01]  /*7620*/  FADD.FTZ R5, R175.reuse, R5 ;  /* 0x00000005af057221 */ /* 0x041fe20000010000 */
[----:B------:R-:W-:-:S06]  /*7630*/  F2FP.BF16.F32.PACK_AB R163, R175, R163 ;  /* 0x000000a3afa3723e */ /* 0x000fcc00000010ff */
[----:B------:R-:W0:Y:S01]  /*7640*/  MUFU.EX2 R165, R179 ;  /* 0x000000b300a57308 */ /* 0x000e220000000800 */
[----:B---3--:R-:W-:Y:S01]  /*7650*/  FADD.FTZ R4, R162, R4 ;  /* 0x00000004a2047221 */ /* 0x008fe20000010000 */
[----:B------:R-:W-:-:S03]  /*7660*/  F2FP.BF16.F32.PACK_AB R162, R173, R162 ;  /* 0x000000a2ada2723e */ /* 0x000fc600000010ff */
[----:B------:R-:W-:Y:S02]  /*7670*/  FADD.FTZ R4, R173, R4 ;  /* 0x00000004ad047221 */ /* 0x000fe40000010000 */
[----:B------:R2:W-:Y:S01]  /*7680*/  STSM.16.M88.4 [R184], R160 ;  /* 0x000000a0b8007844 */ /* 0x0005e20000000200 */
[----:B------:R-:W3:Y:S01]  /*7690*/  MUFU.EX2 R167, R182 ;  /* 0x000000b600a77308 */ /* 0x000ee20000000800 */
[----:B----4-:R-:W-:Y:S01]  /*76a0*/  FADD.FTZ R5, R178, R5 ;  /* 0x00000005b2057221 */ /* 0x010fe20000010000 */
[----:B------:R-:W-:-:S04]  /*76b0*/  FADD.FTZ R4, R176, R4 ;  /* 0x00000004b0047221 */ /* 0x000fc80000010000 */
[----:B------:R-:W-:Y:S02]  /*76c0*/  FADD.FTZ R4, R177, R4 ;  /* 0x00000004b1047221 */ /* 0x000fe40000010000 */
[----:B------:R-:W4:Y:S01]  /*76d0*/  MUFU.EX2 R12, R12 ;  /* 0x0000000c000c7308 */ /* 0x000f220000000800 */
[C---:B0-----:R-:W-:Y:S01]  /*76e0*/  FADD.FTZ R5, R165.reuse, R5 ;  /* 0x00000005a5057221 */ /* 0x041fe20000010000 */
[----:B------:R-:W-:Y:S01]  /*76f0*/  F2FP.BF16.F32.PACK_AB R165, R165, R178 ;  /* 0x000000b2a5a5723e */ /* 0x000fe200000010ff */
[----:B------:R-:W-:-:S04]  /*7700*/  FADD.FTZ R4, R180, R4 ;  /* 0x00000004b4047221 */ /* 0x000fc80000010000 */
[----:B------:R-:W-:Y:S01]  /*7710*/  FADD.FTZ R4, R181, R4 ;  /* 0x00000004b5047221 */ /* 0x000fe20000010000 */
[----:B---3--:R-:W-:Y:S01]  /*7720*/  FADD.FTZ R5, R167, R5 ;  /* 0x00000005a7057221 */ /* 0x008fe20000010000 */
[----:B----4-:R-:W-:-:S03]  /*7730*/  F2FP.BF16.F32.PACK_AB R167, R12, R167 ;  /* 0x000000a70ca7723e */ /* 0x010fc600000010ff */
[----:B------:R-:W-:Y:S02]  /*7740*/  FADD.FTZ R5, R12, R5 ;  /* 0x000000050c057221 */ /* 0x000fe40000010000 */
[----:B------:R2:W-:Y:S01]  /*7750*/  STSM.16.M88.4 [R23], R164 ;  /* 0x000000a417007844 */ /* 0x0005e20000000200 */
[----:B------:R-:W-:Y:S05]  /*7760*/  @!P0 BRA `(.L_x_4439) ;  /* 0x0000000000048947 */ /* 0x000fea0003800000 */
[----:B------:R-:W-:Y:S01]  /*7770*/  BPT.TRAP 0x1 ;  /* 0x000000040000795c */ /* 0x000fe20000300000 */
.L_x_4439:
[----:B------:R0:W3:Y:S01]  /*7780*/  SYNCS.PHASECHK.TRANS64.TRYWAIT P2, [UR24+0x28c50], R7 ;  /* 0x028c5007ff0075a7 */ /* 0x0000e20008040158 */
[----:B------:R-:W-:Y:S05]  /*7790*/  @!P0 BRA `(.L_x_4440) ;  /* 0x0000000000048947 */ /* 0x000fea0003800000 */
[----:B------:R-:W-:Y:S01]  /*77a0*/  BPT.TRAP 0x1 ;  /* 0x000000040000795c */ /* 0x000fe20000300000 */
.L_x_4440:
[----:B---3--:R-:W-:Y:S05]  /*77b0*/  @P2 BRA `(.L_x_4441) ;  /* 0x0000000000082947 */ /* 0x008fea0003800000 */
[----:B------:R-:W3:Y:S02]  /*77c0*/  SYNCS.PHASECHK.TRANS64.TRYWAIT P2, [UR24+0x28c50], R7 ;  /* 0x028c5007ff0075a7 */ /* 0x000ee40008040158 */
[----:B---3--:R-:W-:Y:S05]  /*77d0*/  @!P2 BRA `(.L_x_4442) ;  /* 0x000000ec0078a947 */ /* 0x008fea0003800000 */
.L_x_4441:
        /* <DEDUP_REMOVED lines=42> */
.L_x_4434:
[----:B------:R-:W-:-:S06]  /*7a80*/  UISETP.GE.AND UP0, UPT, UR21, UR49, UPT ;  /* 0x000000311500728c */ /* 0x000fcc000bf06270 */
[----:B------:R-:W-:-:S13]  /*7a90*/  PLOP3.LUT P2, PT, PT, PT, UP0, 0x80, 0x0 ;  /* 0x000000000000781c */ /* 0x000fda0003f4f008 */
[----:B------:R-:W-:Y:S05]  /*7aa0*/  @!P2 BRA `(.L_x_4444) ;  /* 0x00000018002ca947 */ /* 0x000fea0003800000 */
[----:B------:R-:W-:Y:S01]  /*7ab0*/  IMAD.MOV.U32 R8, RZ, RZ, R0 ;  /* 0x000000ffff087224 */ /* 0x000fe200078e0000 */
[----:B------:R-:W-:Y:S01]  /*7ac0*/  UMOV UR22, UR37 ;  /* 0x0000002500167c82 */ /* 0x000fe20008000000 */
[----:B------:R-:W-:Y:S01]  /*7ad0*/  IMAD.MOV.U32 R9, RZ, RZ, R6 ;  /* 0x000000ffff097224 */ /* 0x000fe200078e0006 */
[----:B------:R-:W-:-:S06]  /*7ae0*/  ULDC UR20, c[0x0][0x988] ;  /* 0x0002620000147ab9 */ /* 0x000fcc0000000800 */
.L_x_4453:
[----:B------:R-:W-:-:S04]  /*7af0*/  UIADD3 UR37, UR22, 0x1, URZ ;  /* 0x0000000116257890 */ /* 0x000fc8000fffe03f */
[----:B------:R-:W-:-:S04]  /*7b00*/  UISETP.NE.AND UP0, UPT, UR37, 0x2, UPT ;  /* 0x000000022500788c */ /* 0x000fc8000bf05270 */
[----:B------:R-:W-:Y:S02]  /*7b10*/  USEL UR6, URZ, 0x1, UP0 ;  /* 0x000000013f067887 */ /* 0x000fe40008000000 */
[----:B------:R-:W-:Y:S02]  /*7b20*/  USEL UR37, UR37, URZ, UP0 ;  /* 0x0000003f25257287 */ /* 0x000fe40008000000 */
[----:B------:R-:W-:Y:S01]  /*7b30*/  ULOP3.LUT UR38, UR38, UR6, URZ, 0x3c, !UPT ;  /* 0x0000000626267292 */ /* 0x000fe2000f8e3c3f */
[----:B----4-:R-:W-:Y:S11]  /*7b40*/  @!P0 BRA `(.L_x_4445) ;  /* 0x0000000000048947 */ /* 0x010ff60003800000 */
[----:B------:R-:W-:Y:S01]  /*7b50*/  BPT.TRAP 0x1 ;  /* 0x000000040000795c */ /* 0x000fe20000300000 */
.L_x_4445:
[----:B------:R-:W-:Y:S01]  /*7b60*/  ULEA UR23, UR37, UR46, 0x3 ;  /* 0x0000002e25177291 */ /* 0x000fe2000f8e183f */
[----:B01----:R-:W-:-:S05]  /*7b70*/  IMAD.U32 R7, RZ, RZ, UR38 ;  /* 0x00000026ff077e24 */ /* 0x003fca000f8e00ff */
[----:B------:R-:W-:-:S04]  /*7b80*/  SHF.L.U32 R7, R7, 0x1f, RZ ;  /* 0x0000001f07077819 */ /* 0x000fc800000006ff */
[----:B------:R0:W1:Y:S01]  /*7b90*/  SYNCS.PHASECHK.TRANS64.TRYWAIT P2, [UR23+0x28c30], R7 ;  /* 0x028c3007ff0075a7 */ /* 0x0000620008040157 */
[----:B------:R-:W-:Y:S05]  /*7ba0*/  @!P0 BRA `(.L_x_4446) ;  /* 0x0000000000048947 */ /* 0x000fea0003800000 */
[----:B------:R-:W-:Y:S01]  /*7bb0*/  BPT.TRAP 0x1 ;  /* 0x000000040000795c */ /* 0x000fe20000300000 */
.L_x_4446:
[----:B-1----:R-:W-:Y:S05]  /*7bc0*/  @P2 BRA `(.L_x_4447) ;  /* 0x0000000000082947 */ /* 0x002fea0003800000 */
[----:B------:R-:W1:Y:S02]  /*7bd0*/  SYNCS.PHASECHK.TRANS64.TRYWAIT P2, [UR23+0x28c30], R7 ;  /* 0x028c3007ff0075a7 */ /* 0x000e640008040157 */
[----:B-1----:R-:W-:Y:S05]  /*7be0*/  @!P2 BRA `(.L_x_4448) ;  /* 0x000000e80088a947 */ /* 0x002fea0003800000 */
.L_x_4447:
[----:B------:R-:W-:Y:S01]  /*7bf0*/  R2UR UR18, R3 ;  /* 0x00000000031272ca */ /* 0x000fe200000e0000 */
[----:B--2---:R-:W-:Y:S01]  /*7c00*/  WARPGROUP.ARRIVE ;  /* 0x00000000000079c5 */ /* 0x004fe20000000000 */
        /* <DEDUP_REMOVED lines=37> */
[----:B------:R-:W1:Y:S02]  /*7e60*/  SHFL.BFLY PT, R6, R0, 0x2, 0x1f ;  /* 0x0c401f0000067f89 */ /* 0x000e6400000e0000 */
[----:B-1----:R-:W-:-:S05]  /*7e70*/  FMNMX.FTZ R6, R0, R6, !PT ;  /* 0x0000000600067209 */ /* 0x002fca0007810000 */
[----:B------:R-:W1:Y:S02]  /*7e80*/  SHFL.BFLY PT, R0, R6, 0x1, 0x1f ;  /* 0x0c201f0006007f89 */ /* 0x000e6400000e0000 */
[----:B-1----:R-:W-:-:S05]  /*7e90*/  FMNMX.FTZ R6, R6, R0, !PT ;  /* 0x0000000006067209 */ /* 0x002fca0007810000 */
        /* <DEDUP_REMOVED lines=16> */
[----:B------:R-:W1:Y:S01]  /*7fa0*/  MUFU.EX2 R9, R9 ;  /* 0x0000000900097308 */ /* 0x000e620000000800 */
[--C-:B------:R-:W-:Y:S01]  /*7fb0*/  FFMA.FTZ R176, R176, UR10, -R0.reuse ;  /* 0x0000000ab0b07c23 */ /* 0x100fe20008010800 */
[--C-:B------:R-:W-:Y:S01]  /*7fc0*/  FFMA.FTZ R177, R177, UR10, -R0.reuse ;  /* 0x0000000ab1b17c23 */ /* 0x100fe20008010800 */
[--C-:B------:R-:W-:Y:S01]  /*7fd0*/  FFMA.FTZ R180, R180, UR10, -R0.reuse ;  /* 0x0000000ab4b47c23 */ /* 0x100fe20008010800 */
[----:B------:R-:W-:-:S04]  /*7fe0*/  FFMA.FTZ R181, R181, UR10, -R0 ;  /* 0x0000000ab5b57c23 */ /* 0x000fc80008010800 */
[----:B------:R-:W2:Y:S08]  /*7ff0*/  MUFU.EX2 R153, R153 ;  /* 0x0000009900997308 */ /* 0x000eb00000000800 */
[----:B------:R-:W4:Y:S01]  /*8000*/  MUFU.EX2 R156, R156 ;  /* 0x0000009c009c7308 */ /* 0x000f220000000800 */
        /* <DEDUP_REMOVED lines=41> */
[----:B------:R-:W-:Y:S01]  /*82a0*/  FMNMX.FTZ R0, R154, R8, !PT ;  /* 0x000000089a007209 */ /* 0x000fe20007810000 */
[-C--:B------:R-:W-:Y:S01]  /*82b0*/  FMUL.FTZ R80, R80, R9.reuse ;  /* 0x0000000950507220 */ /* 0x080fe20000410000 */
[----:B------:R-:W-:Y:S01]  /*82c0*/  F2FP.BF16.F32.PACK_AB R152, R161, R152 ;  /* 0x00000098a198723e */ /* 0x000fe200000010ff */
[-C--:B------:R-:W-:Y:S01]  /*82d0*/  FMUL.FTZ R81, R81, R9.reuse ;  /* 0x0000000951517220 */ /* 0x080fe20000410000 */
[----:B------:R-:W-:Y:S01]  /*82e0*/  FMNMX.FTZ R0, R155, R0, !PT ;  /* 0x000000009b007209 */ /* 0x000fe20007810000 */
[-C--:B------:R-:W-:Y:S01]  /*82f0*/  FMUL.FTZ R84, R84, R9.reuse ;  /* 0x0000000954547220 */ /* 0x080fe20000410000 */
[----:B------:R-:W4:Y:S01]  /*8300*/  MUFU.EX2 R156, R168 ;  /* 0x000000a8009c7308 */ /* 0x000f220000000800 */
[----:B-1----:R-:W-:Y:S01]  /*8310*/  FADD.FTZ R4, R164, R4 ;  /* 0x00000004a4047221 */ /* 0x002fe20000010000 */
[----:B------:R-:W-:Y:S01]  /*8320*/  FMNMX.FTZ R0, R158, R0, !PT ;  /* 0x000000009e007209 */ /* 0x000fe20007810000 */
[-C--:B------:R-:W-:Y:S01]  /*8330*/  FMUL.FTZ R85, R85, R9.reuse ;  /* 0x0000000955557220 */ /* 0x080fe20000410000 */
[-C--:B------:R-:W-:Y:S01]  /*8340*/  FMUL.FTZ R88, R88, R9.reuse ;  /* 0x0000000958587220 */ /* 0x080fe20000410000 */
[-C--:B------:R-:W-:Y:S01]  /*8350*/  FMUL.FTZ R89, R89, R9.reuse ;  /* 0x0000000959597220 */ /* 0x080fe20000410000 */
[----:B------:R-:W-:Y:S01]  /*8360*/  FMNMX.FTZ R0, R159, R0, !PT ;  /* 0x000000009f007209 */ /* 0x000fe20007810000 */
[-C--:B------:R-:W-:Y:S01]  /*8370*/  FMUL.FTZ R92, R92, R9.reuse ;  /* 0x000000095c5c7220 */ /* 0x080fe20000410000 */
[----:B------:R-:W1:Y:S01]  /*8380*/  MUFU.EX2 R169, R169 ;  /* 0x000000a900a97308 */ /* 0x000e620000000800 */
        /* <DEDUP_REMOVED lines=48> */
[C---:B--2---:R-:W-:Y:S01]  /*8690*/  FADD.FTZ R4, R177.reuse, R4 ;  /* 0x00000004b1047221 */ /* 0x044fe20000010000 */
[----:B------:R-:W-:Y:S01]  /*86a0*/  F2FP.BF16.F32.PACK_AB R160, R177, R160 ;  /* 0x000000a0b1a0723e */ /* 0x000fe200000010ff */
[----:B---3--:R-:W2:Y:S01]  /*86b0*/  SHFL.BFLY PT, R10, R0, 0x2, 0x1f ;  /* 0x0c401f00000a7f89 */ /* 0x008ea200000e0000 */
[-C--:B------:R-:W-:Y:S01]  /*86c0*/  FMUL.FTZ R140, R140, R9.reuse ;  /* 0x000000098c8c7220 */ /* 0x080fe20000410000 */
[-C--:B------:R-:W-:Y:S01]  /*86d0*/  FMUL.FTZ R141, R141, R9.reuse ;  /* 0x000000098d8d7220 */ /* 0x080fe20000410000 */
[-C--:B------:R-:W-:Y:S01]  /*86e0*/  FMUL.FTZ R144, R144, R9.reuse ;  /* 0x0000000990907220 */ /* 0x080fe20000410000 */
[-C--:B------:R-:W-:Y:S01]  /*86f0*/  FMUL.FTZ R145, R145, R9.reuse ;  /* 0x0000000991917220 */ /* 0x080fe20000410000 */
[-C--:B------:R-:W-:Y:S01]  /*8700*/  FMUL.FTZ R148, R148, R9.reuse ;  /* 0x0000000994947220 */ /* 0x080fe20000410000 */
[----:B----4-:R-:W-:Y:S01]  /*8710*/  FADD.FTZ R4, R180, R4 ;  /* 0x00000004b4047221 */ /* 0x010fe20000010000 */
[----:B------:R-:W-:-:S03]  /*8720*/  FMUL.FTZ R149, R149, R9 ;  /* 0x0000000995957220 */ /* 0x000fc60000410000 */
[----:B-1----:R-:W-:Y:S01]  /*8730*/  FADD.FTZ R4, R181, R4 ;  /* 0x00000004b5047221 */ /* 0x002fe20000010000 */
[----:B--2---:R-:W-:-:S05]  /*8740*/  FMNMX.FTZ R0, R0, R10, !PT ;  /* 0x0000000a00007209 */ /* 0x004fca0007810000 */
[----:B------:R-:W1:Y:S02]  /*8750*/  SHFL.BFLY PT, R10, R0, 0x1, 0x1f ;  /* 0x0c201f00000a7f89 */ /* 0x000e6400000e0000 */
[----:B-1----:R-:W-:-:S05]  /*8760*/  FMNMX.FTZ R0, R0, R10, !PT ;  /* 0x0000000a00007209 */ /* 0x002fca0007810000 */
        /* <DEDUP_REMOVED lines=22> */
[----:B-1----:R-:W-:Y:S01]  /*88d0*/  F2FP.BF16.F32.PACK_AB R154, R165, R164 ;  /* 0x000000a4a59a723e */ /* 0x002fe200000010ff */
[----:B------:R-:W1:Y:S02]  /*88e0*/  MUFU.EX2 R155, R155 ;  /* 0x0000009b009b7308 */ /* 0x000e640000000800 */
        /* <DEDUP_REMOVED lines=31> */
[----:B-1----:R-:W-:Y:S01]  /*8ae0*/  F2FP.BF16.F32.PACK_AB R162, R181, R180 ;  /* 0x000000b4b5a2723e */ /* 0x002fe200000010ff */
[----:B------:R4:W-:Y:S01]  /*8af0*/  @!P2 STS [R11+0x28820], R8 ;  /* 0x028820080b00a388 */ /* 0x0009e20000000800 */
[-C--:B------:R-:W-:Y:S01]  /*8b00*/  FMUL.FTZ R51, R51, R8.reuse ;  /* 0x0000000833337220 */ /* 0x080fe20000410000 */
[----:B------:R-:W1:Y:S01]  /*8b10*/  MUFU.EX2 R166, R166 ;  /* 0x000000a600a67308 */ /* 0x000e620000000800 */
        /* <DEDUP_REMOVED lines=77> */
[----:B------:R-:W-:Y:S01]  /*8ff0*/  FMUL.FTZ R151, R151, R8 ;  /* 0x0000000897977220 */ /* 0x000fe20000410000 */
[----:B---3--:R-:W-:-:S04]  /*9000*/  FADD.FTZ R5, R182, R5 ;  /* 0x00000005b6057221 */ /* 0x008fc80000010000 */
[C---:B-1----:R-:W-:Y:S01]  /*9010*/  FADD.FTZ R5, R163.reuse, R5 ;  /* 0x00000005a3057221 */ /* 0x042fe20000010000 */
[----:B------:R-:W-:-:S05]  /*9020*/  F2FP.BF16.F32.PACK_AB R163, R163, R182 ;  /* 0x000000b6a3a3723e */ /* 0x000fca00000010ff */
[----:B------:R4:W-:Y:S01]  /*9030*/  STSM.16.M88.4 [R23], R160 ;  /* 0x000000a017007844 */ /* 0x0009e20000000200 */
[----:B------:R-:W-:Y:S05]  /*9040*/  @!P0 BRA `(.L_x_4449) ;  /* 0x0000000000048947 */ /* 0x000fea0003800000 */
[----:B------:R-:W-:Y:S01]  /*9050*/  BPT.TRAP 0x1 ;  /* 0x000000040000795c */ /* 0x000fe20000300000 */
.L_x_4449:
[----:B------:R1:W2:Y:S01]  /*9060*/  SYNCS.PHASECHK.TRANS64.TRYWAIT P2, [UR23+0x28c50], R7 ;  /* 0x028c5007ff0075a7 */ /* 0x0002a20008040157 */
[----:B------:R-:W-:Y:S05]  /*9070*/  @!P0 BRA `(.L_x_4450) ;  /* 0x0000000000048947 */ /* 0x000fea0003800000 */
[----:B------:R-:W-:Y:S01]  /*9080*/  BPT.TRAP 0x1 ;  /* 0x000000040000795c */ /* 0x000fe20000300000 */
.L_x_4450:
[----:B--2---:R-:W-:Y:S05]  /*9090*/  @P2 BRA `(.L_x_4451) ;  /* 0x0000000000082947 */ /* 0x004fea0003800000 */
[----:B------:R-:W2:Y:S02]  /*90a0*/  SYNCS.PHASECHK.TRANS64.TRYWAIT P2, [UR23+0x28c50], R7 ;  /* 0x028c5007ff0075a7 */ /* 0x000ea40008040157 */
[----:B--2---:R-:W-:Y:S05]  /*90b0*/  @!P2 BRA `(.L_x_4452) ;  /* 0x000000d4006ca947 */ /* 0x004fea0003800000 */
.L_x_4451:
[----:B------:R-:W-:Y:S01]  /*90c0*/  ULEA UR11, UR37, UR50, 0xc ;  /* 0x00000032250b7291 */ /* 0x000fe2000f8e603f */
[----:B------:R-:W-:Y:S01]  /*90d0*/  WARPGROUP.ARRIVE ;  /* 0x00000000000079c5 */ /* 0x000fe20000000000 */
[----:B------:R-:W-:Y:S01]  /*90e0*/  UMOV UR7, 0x40000040 ;  /* 0x4000004000077882 */ /* 0x000fe20000000000 */
[----:B------:R-:W-:Y:S01]  /*90f0*/  UISETP.GT.AND UP0, UPT, UR21, UR49, UPT ;  /* 0x000000311500728c */ /* 0x000fe2000bf04270 */
[----:B--2---:R-:W-:Y:S01]  /*9100*/  @!P1 VIADD R10, R10, 0x28c60 ;  /* 0x00028c600a0a9836 */ /* 0x004fe20000000000 */
[----:B------:R-:W-:Y:S01]  /*9110*/  UIADD3 UR21, UR21, -0x1, URZ ;  /* 0xffffffff15157890 */ /* 0x000fe2000fffe03f */
[----:B----4-:R-:W-:Y:S01]  /*9120*/  IMAD.MOV.U32 R8, RZ, RZ, R0 ;  /* 0x000000ffff087224 */ /* 0x010fe200078e0000 */
        /* <DEDUP_REMOVED lines=35> */
.L_x_4444:
[----:B------:R-:W5:Y:S01]  /*9360*/  SHFL.BFLY PT, R3, R4, 0x2, 0x1f ;  /* 0x0c401f0004037f89 */ /* 0x000f6200000e0000 */
[----:B------:R-:W-:Y:S08]  /*9370*/  BAR.ARV 0x8, 0x100 ;  /* 0x0204000000007b1d */ /* 0x000ff00000002000 */
[----:B------:R-:W-:Y:S01]  /*9380*/  BAR.SYNC.DEFER_BLOCKING 0xf, 0x100 ;  /* 0x03c4000000007b1d */ /* 0x000fe20000010000 */
[----:B------:R-:W-:Y:S01]  /*9390*/  ISETP.NE.AND P2, PT, R17, RZ, PT ;  /* 0x000000ff1100720c */ /* 0x000fe20003f45270 */
[----:B------:R-:W-:Y:S01]  /*93a0*/  IMAD.MOV.U32 R13, RZ, RZ, -0x800000 ;  /* 0xff800000ff0d7424 */ /* 0x000fe200078e00ff */
[----:B------:R-:W-:Y:S01]  /*93b0*/  UIADD3 UR47, UR47, 0x1, URZ ;  /* 0x000000012f2f7890 */ /* 0x000fe2000fffe03f */
[----:B------:R-:W-:-:S02]  /*93c0*/  IMAD.MOV.U32 R12, RZ, RZ, -0x800000 ;  /* 0xff800000ff0c7424 */ /* 0x000fc400078e00ff */
[----:B---34-:R-:W3:Y:S01]  /*93d0*/  SHFL.BFLY PT, R10, R5, 0x2, 0x1f ;  /* 0x0c401f00050a7f89 */ /* 0x018ee200000e0000 */
[----:B-----5:R-:W-:Y:S01]  /*93e0*/  FADD.FTZ R3, R3, R4 ;  /* 0x0000000403037221 */ /* 0x020fe20000010000 */
[----:B------:R-:W-:-:S04]  /*93f0*/  IMAD.MOV.U32 R4, RZ, RZ, RZ ;  /* 0x000000ffff047224 */ /* 0x000fc800078e00ff */
[----:B------:R-:W4:Y:S01]  /*9400*/  SHFL.BFLY PT, R8, R3, 0x1, 0x1f ;  /* 0x0c201f0003087f89 */ /* 0x000f2200000e0000 */
[----:B---3--:R-:W-:Y:S01]  /*9410*/  FADD.FTZ R10, R10, R5 ;  /* 0x000000050a0a7221 */ /* 0x008fe20000010000 */
[----:B------:R-:W-:-:S04]  /*9420*/  IMAD.U32 R5, RZ, RZ, UR10 ;  /* 0x0000000aff057e24 */ /* 0x000fc8000f8e00ff */
[----:B01----:R-:W0:Y:S01]  /*9430*/  SHFL.BFLY PT, R7, R10, 0x1, 0x1f ;  /* 0x0c201f000a077f89 */ /* 0x003e2200000e0000 */
[----:B----4-:R-:W-:Y:S01]  /*9440*/  FADD.FTZ R9, R3, R8 ;  /* 0x0000000803097221 */ /* 0x010fe20000010000 */
[----:B------:R-:W-:-:S04]  /*9450*/  IMAD.MOV.U32 R3, RZ, RZ, RZ ;  /* 0x000000ffff037224 */ /* 0x000fc800078e00ff */
[----:B------:R-:W-:-:S13]  /*9460*/  FSETP.NE.FTZ.AND P0, PT, R9, RZ, PT ;  /* 0x000000ff0900720b */ /* 0x000fda0003f15000 */
[----:B------:R-:W1:Y:S01]  /*9470*/  @P0 MUFU.LG2 R8, R9 ;  /* 0x0000000900080308 */ /* 0x000e620000000c00 */
[----:B------:R-:W-:Y:S01]  /*9480*/  @P0 FMUL.FTZ R5, R5, 0.69314718246459960938 ;  /* 0x3f31721805050820 */ /* 0x000fe20000410000 */
[----:B0-----:R-:W-:-:S05]  /*9490*/  FADD.FTZ R7, R10, R7 ;  /* 0x000000070a077221 */ /* 0x001fca0000010000 */
[----:B------:R-:W-:Y:S01]  /*94a0*/  FSETP.NE.FTZ.AND P1, PT, R7, RZ, PT ;  /* 0x000000ff0700720b */ /* 0x000fe20003f35000 */
[----:B------:R-:W0:Y:S01]  /*94b0*/  @P0 MUFU.RCP R4, R9 ;  /* 0x0000000900040308 */ /* 0x000e220000001000 */
[----:B-1----:R-:W-:-:S11]  /*94c0*/  @P0 FMUL.FTZ R8, R8, 0.69314718246459960938 ;  /* 0x3f31721808080820 */ /* 0x002fd60000410000 */
[----:B------:R-:W1:Y:S01]  /*94d0*/  @P1 MUFU.RCP R3, R7 ;  /* 0x0000000700031308 */ /* 0x000e620000001000 */
[----:B------:R-:W-:Y:S01]  /*94e0*/  @P0 FFMA.FTZ R13, R5, R6, R8 ;  /* 0x00000006050d0223 */ /* 0x000fe20000010008 */
[----:B------:R-:W-:Y:S01]  /*94f0*/  IMAD.U32 R5, RZ, RZ, UR37 ;  /* 0x00000025ff057e24 */ /* 0x000fe2000f8e00ff */
[----:B------:R-:W-:Y:S01]  /*9500*/  UIADD3 UR37, UR37, 0x1, URZ ;  /* 0x0000000125257890 */ /* 0x000fe2000fffe03f */
[----:B------:R-:W-:Y:S01]  /*9510*/  PLOP3.LUT P0, PT, PT, PT, PT, 0x8, 0x0 ;  /* 0x000000000000781c */ /* 0x000fe20003f0e170 */
[-C--:B0-----:R-:W-:Y:S01]  /*9520*/  FMUL.FTZ R24, R24, R4.reuse ;  /* 0x0000000418187220 */ /* 0x081fe20000410000 */
[----:B------:R-:W-:Y:S02]  /*9530*/  @!P2 IMAD R5, R5, 0x40, R16 ;  /* 0x000000400505a824 */ /* 0x000fe400078e0210 */
[-C--:B------:R-:W-:Y:S01]  /*9540*/  FMUL.FTZ R25, R25, R4.reuse ;  /* 0x0000000419197220 */ /* 0x080fe20000410000 */
[-C--:B------:R-:W-:Y:S01]  /*9550*/  FMUL.FTZ R28, R28, R4.reuse ;  /* 0x000000041c1c7220 */ /* 0x080fe20000410000 */
[-C--:B------:R-:W-:Y:S01]  /*9560*/  FMUL.FTZ R29, R29, R4.reuse ;  /* 0x000000041d1d7220 */ /* 0x080fe20000410000 */
[-C--:B------:R-:W-:Y:S01]  /*9570*/  FMUL.FTZ R32, R32, R4.reuse ;  /* 0x0000000420207220 */ /* 0x080fe20000410000 */
[----:B------:R-:W-:Y:S01]  /*9580*/  @!P2 LEA R6, R5, UR46, 0x2 ;  /* 0x0000002e0506ac11 */ /* 0x000fe2000f8e10ff */
[-C--:B------:R-:W-:Y:S01]  /*9590*/  FMUL.FTZ R33, R33, R4.reuse ;  /* 0x0000000421217220 */ /* 0x080fe20000410000 */
[----:B------:R-:W0:Y:S01]  /*95a0*/  @P1 MUFU.LG2 R5, R7 ;  /* 0x0000000700051308 */ /* 0x000e220000000c00 */
        /* <DEDUP_REMOVED lines=60> */
[----:B---3--:R-:W-:Y:S01]  /*9970*/  IMAD.U32 R4, RZ, RZ, UR10 ;  /* 0x0000000aff047e24 */ /* 0x008fe2000f8e00ff */
[----:B------:R-:W-:Y:S01]  /*9980*/  UISETP.NE.AND UP0, UPT, UR37, 0x2, UPT ;  /* 0x000000022500788c */ /* 0x000fe2000bf05270 */
[----:B0-----:R-:W-:Y:S01]  /*9990*/  @P1 FMUL.FTZ R5, R5, 0.69314718246459960938 ;  /* 0x3f31721805051820 */ /* 0x001fe20000410000 */
[-C--:B------:R-:W-:Y:S01]  /*99a0*/  FMUL.FTZ R26, R26, R3.reuse ;  /* 0x000000031a1a7220 */ /* 0x080fe20000410000 */
[----:B------:R-:W-:Y:S01]  /*99b0*/  @P1 FMUL.FTZ R4, R4, 0.69314718246459960938 ;  /* 0x3f31721804041820 */ /* 0x000fe20000410000 */
[----:B------:R-:W-:Y:S01]  /*99c0*/  USEL UR4, URZ, 0x1, UP0 ;  /* 0x000000013f047887 */ /* 0x000fe20008000000 */
        /* <DEDUP_REMOVED lines=66> */
[----:B-1----:R-:W-:Y:S11]  /*9df0*/  BAR.ARV 0xe, 0x100 ;  /* 0x0384000000007b1d */ /* 0x002ff60000002000 */
.L_x_4414:
        /* <DEDUP_REMOVED lines=12> */
[----:B------:R-:W3:Y:S01]  /*9ec0*/  LDL R0, [R1+0x60] ;  /* 0x0000600001007983 */ /* 0x000ee20000100800 */
        /* <DEDUP_REMOVED lines=20> */
[----:B------:R-:W-:-:S04]  /*a010*/  UIADD3 UR4, UP0, UR4, UR12, URZ ;  /* 0x0000000c04047290 */ /* 0x000fc8000ff1e03f */
[----:B------:R-:W-:Y:S01]  /*a020*/  UIADD3.X UR8, UR8, UR13, URZ, UP0, !UPT ;  /* 0x0000000d08087290 */ /* 0x000fe200087fe43f */
[----:B---3--:R-:W-:-:S03]  /*a030*/  IMAD.WIDE R20, R0, 0x2, R14 ;  /* 0x0000000200147825 */ /* 0x008fc600078e020e */
        /* <DEDUP_REMOVED lines=172> */
[----:B0-----:R-:W-:Y:S02]  /*ab00*/  IMAD.U32 R4, RZ, RZ, UR10 ;  /* 0x0000000aff047e24 */ /* 0x001fe4000f8e00ff */
[----:B------:R-:W-:Y:S01]  /*ab10*/  IMAD.U32 R5, RZ, RZ, UR11 ;  /* 0x0000000bff057e24 */ /* 0x000fe2000f8e00ff */
[----:B------:R-:W-:Y:S06]  /*ab20*/  BAR.SYNC.DEFER_BLOCKING 0x1, 0x100 ;  /* 0x0044000000007b1d */ /* 0x000fec0000010000 */
[----:B------:R0:W3:Y:S02]  /*ab30*/  @P1 LDG.E R3, desc[UR40][R4.64] ;  /* 0x0000002804031981 */ /* 0x0000e4000c1e1900 */
[----:B0-----:R-:W-:Y:S01]  /*ab40*/  IMAD.U32 R4, RZ, RZ, UR4 ;  /* 0x00000004ff047e24 */ /* 0x001fe2000f8e00ff */
[----:B------:R-:W-:Y:S01]  /*ab50*/  UISETP.NE.AND UP0, UPT, UR9, URZ, UPT ;  /* 0x0000003f0900728c */ /* 0x000fe2000bf05270 */
[----:B------:R-:W-:Y:S01]  /*ab60*/  IMAD.U32 R5, RZ, RZ, UR8 ;  /* 0x00000008ff057e24 */ /* 0x000fe2000f8e00ff */
[----:B------:R-:W-:-:S04]  /*ab70*/  ULDC UR4, c[0x0][0xad4] ;  /* 0x0002b50000047ab9 */ /* 0x000fc80000000800 */
[----:B------:R0:W5:Y:S01]  /*ab80*/  @P0 LDG.E R0, desc[UR40][R4.64] ;  /* 0x0000002804000981 */ /* 0x000162000c1e1900 */
[----:B------:R-:W-:Y:S01]  /*ab90*/  ULDC UR8, c[0x0][0xa88] ;  /* 0x0002a20000087ab9 */ /* 0x000fe20000000800 */
[----:B------:R-:W-:Y:S02]  /*aba0*/  ULOP3.LUT UR43, UR43, 0xff, URZ, 0xc0, !UPT ;  /* 0x000000ff2b2b7892 */ /* 0x000fe4000f8ec03f */
[----:B------:R-:W-:Y:S01]  /*abb0*/  USEL UR10, UR9, UR4, UP0 ;  /* 0x00000004090a7287 */ /* 0x000fe20008000000 */
[----:B---3--:R-:W-:Y:S01]  /*abc0*/  @P1 R2UR UR8, R3 ;  /* 0x00000000030812ca */ /* 0x008fe200000e0000 */
[----:B0-----:R-:W-:-:S14]  /*abd0*/  @P1 BRA `(.L_x_4456) ;  /* 0x0000000000181947 */ /* 0x001fdc0003800000 */
[----:B------:R-:W-:Y:S05]  /*abe0*/  @!P0 BRA `(.L_x_4456) ;  /* 0x0000000000148947 */ /* 0x000fea0003800000 */
[----:B------:R-:W3:Y:S04]  /*abf0*/  LDG.E R6, desc[UR40][R4.64] ;  /* 0x0000002804067981 */ /* 0x000ee8000c1e1900 */
[----:B------:R-:W4:Y:S01]  /*ac00*/  LDG.E R3, desc[UR40][R4.64+0x4] ;  /* 0x0000042804037981 */ /* 0x000f22000c1e1900 */
[----:B---3--:R-:W-:Y:S02]  /*ac10*/  R2UR UR4, R6 ;  /* 0x00000000060472ca */ /* 0x008fe400000e0000 */
[----:B----4-:R-:W-:-:S13]  /*ac20*/  R2UR UR8, R3 ;  /* 0x00000000030872ca */ /* 0x010fda00000e0000 */
[----:B------:R-:W-:-:S12]  /*ac30*/  UIADD3 UR8, -UR4, UR8, URZ ;  /* 0x0000000804087290 */ /* 0x000fd8000fffe13f */
.L_x_4456:
        /* <DEDUP_REMOVED lines=11> */
[----:B------:R-:W3:Y:S01]  /*acf0*/  LDL R10, [R1+0x5c] ;  /* 0x00005c00010a7983 */ /* 0x000ee20000100800 */
[----:B------:R-:W0:Y:S01]  /*ad00*/  LDC R0, c[0x0][0xbe8] ;  /* 0x0002fa00ff007b82 */ /* 0x000e220000000800 */
[----:B------:R-:W-:Y:S01]  /*ad10*/  UISETP.GT.AND UP1, UPT, UR10, 0x1, UPT ;  /* 0x000000010a00788c */ /* 0x000fe2000bf24270 */
[----:B------:R-:W-:Y:S01]  /*ad20*/  VIADD R9, R186, UR39 ;  /* 0x00000027ba097c36 */ /* 0x000fe20008000000 */
[----:B------:R-:W-:Y:S01]  /*ad30*/  UMOV UR18, 0x9b8 ;  /* 0x000009b800127882 */ /* 0x000fe20000000000 */
[----:B------:R-:W-:Y:S02]  /*ad40*/  UISETP.NE.U32.AND UP0, UPT, UR12, URZ, UPT ;  /* 0x0000003f0c00728c */ /* 0x000fe4000bf05070 */
[----:B------:R-:W-:Y:S01]  /*ad50*/  USEL UR18, UR18, 0x978, UP1 ;  /* 0x0000097812127887 */ /* 0x000fe20008800000 */
[----:B------:R-:W-:Y:S01]  /*ad60*/  IMAD.MOV.U32 R3, RZ, RZ, R9 ;  /* 0x000000ffff037224 */ /* 0x000fe200078e0009 */
[----:B------:R-:W-:Y:S02]  /*ad70*/  UISETP.NE.AND.EX UP0, UPT, UR13, URZ, UPT, UP0 ;  /* 0x0000003f0d00728c */ /* 0x000fe4000bf05300 */
[----:B------:R-:W-:-:S02]  /*ad80*/  USEL UR16, UR43, URZ, UP1 ;  /* 0x0000003f2b107287 */ /* 0x000fc40008800000 */
[----:B------:R-:W-:Y:S02]  /*ad90*/  USEL UR45, UR45, URZ, !UP0 ;  /* 0x0000003f2d2d7287 */ /* 0x000fe4000c000000 */
[----:B------:R-:W-:-:S04]  /*ada0*/  USEL UR44, UR44, URZ, !UP0 ;  /* 0x0000003f2c2c7287 */ /* 0x000fc8000c000000 */
[----:B------:R-:W-:Y:S01]  /*adb0*/  ULDC.64 UR14, c[0x0][UR18+0x228] ;  /* 0x00008a00120e7abb */ /* 0x000fe20008000a00 */
[----:B------:R-:W-:Y:S01]  /*adc0*/  ULDC.64 UR12, c[0x0][UR18+0x220] ;  /* 0x00008800120c7abb */ /* 0x000fe20008000a00 */
[----:B------:R-:W-:Y:S02]  /*add0*/  UIMAD.WIDE.U32 UR20, UR14, UR16, URZ ;  /* 0x000000100e1472a5 */ /* 0x000fe4000f8e003f */
[----:B------:R-:W-:Y:S01]  /*ade0*/  UIMAD UR19, UR15, UR16, URZ ;  /* 0x000000100f1372a4 */ /* 0x000fe2000f8e023f */
[----:B0-----:R-:W-:Y:S01]  /*adf0*/  ISETP.NE.AND P0, PT, R0, 0x1, PT ;  /* 0x000000010000780c */ /* 0x001fe20003f05270 */
[----:B------:R-:W-:Y:S01]  /*ae00*/  UIMAD.WIDE.U32 UR14, UR12, UR45, URZ ;  /* 0x0000002d0c0e72a5 */ /* 0x000fe2000f8e003f */
[----:B------:R-:W-:Y:S01]  /*ae10*/  ULDC.64 UR10, c[0x0][UR18+0x218] ;  /* 0x00008600120a7abb */ /* 0x000fe20008000a00 */
[----:B------:R-:W-:Y:S02]  /*ae20*/  UIMAD UR45, UR13, UR45, URZ ;  /* 0x0000002d0d2d72a4 */ /* 0x000fe4000f8e023f */
[----:B------:R-:W-:-:S02]  /*ae30*/  UIMAD.WIDE.U32 UR16, UR10, UR42, URZ ;  /* 0x0000002a0a1072a5 */ /* 0x000fc4000f8e003f */
[----:B------:R-:W-:Y:S02]  /*ae40*/  UIMAD UR10, UR11, UR42, URZ ;  /* 0x0000002a0b0a72a4 */ /* 0x000fe4000f8e023f */
[----:B------:R-:W-:Y:S02]  /*ae50*/  UIMAD UR44, UR12, UR44, UR45 ;  /* 0x0000002c0c2c72a4 */ /* 0x000fe4000f8e022d */
[----:B------:R-:W-:Y:S02]  /*ae60*/  UIADD3 UR19, UR21, UR19, URZ ;  /* 0x0000001315137290 */ /* 0x000fe4000fffe03f */
[----:B------:R-:W0:Y:S01]  /*ae70*/  @P0 LDC R4, c[0x0][0xbec] ;  /* 0x0002fb00ff040b82 */ /* 0x000e220000000800 */
[----:B------:R-:W-:Y:S02]  /*ae80*/  UIADD3 UR11, UR17, UR10, URZ ;  /* 0x0000000a110b7290 */ /* 0x000fe4000fffe03f */
[----:B------:R-:W-:Y:S02]  /*ae90*/  UIADD3 UR16, UP0, UP2, UR14, UR16, UR4 ;  /* 0x000000100e107290 */ /* 0x000fe4000fa1e004 */
[----:B------:R-:W-:Y:S01]  /*aea0*/  UIADD3 UR10, UR15, UR44, URZ ;  /* 0x0000002c0f0a7290 */ /* 0x000fe2000fffe03f */
[----:B------:R-:W-:-:S02]  /*aeb0*/  IMAD.U32 R6, RZ, RZ, UR19 ;  /* 0x00000013ff067e24 */ /* 0x000fc4000f8e00ff */
[----:B------:R-:W1:Y:S01]  /*aec0*/  @P0 LDC R5, c[0x0][0xbf0] ;  /* 0x0002fc00ff050b82 */ /* 0x000e620000000800 */
[----:B------:R-:W-:Y:S01]  /*aed0*/  UIADD3.X UR10, UR10, UR11, UR22, UP0, UP2 ;  /* 0x0000000b0a0a7290 */ /* 0x000fe200087e4416 */
[----:B0-----:R-:W-:-:S05]  /*aee0*/  @P0 IMAD.HI.U32 R4, R9, R4, RZ ;  /* 0x0000000409040227 */ /* 0x001fca00078e00ff */
[----:B-1----:R-:W-:Y:S01]  /*aef0*/  @P0 SHF.R.U32.HI R3, RZ, R5, R4 ;  /* 0x00000005ff030219 */ /* 0x002fe20000011604 */
[----:B------:R-:W-:-:S04]  /*af00*/  IMAD.U32 R4, RZ, RZ, UR20 ;  /* 0x00000014ff047e24 */ /* 0x000fc8000f8e00ff */
[--C-:B------:R-:W-:Y:S01]  /*af10*/  IMAD.MOV R7, RZ, RZ, -R3.reuse ;  /* 0x000000ffff077224 */ /* 0x100fe200078e0a03 */
[----:B------:R-:W-:Y:S02]  /*af20*/  IADD3 R4, P0, P2, R3, UR16, R4 ;  /* 0x0000001003047c10 */ /* 0x000fe4000fa1e004 */
[----:B------:R-:W-:Y:S01]  /*af30*/  SHF.R.S32.HI R3, RZ, 0x1f, R3 ;  /* 0x0000001fff037819 */ /* 0x000fe20000011403 */
[C---:B------:R-:W-:Y:S02]  /*af40*/  IMAD R7, R0.reuse, R7, R9 ;  /* 0x0000000700077224 */ /* 0x040fe400078e0209 */
[----:B------:R-:W-:Y:S01]  /*af50*/  IMAD R9, R0, UR8, RZ ;  /* 0x0000000800097c24 */ /* 0x000fe2000f8e02ff */
[----:B------:R-:W-:Y:S01]  /*af60*/  IADD3.X R5, R3, UR10, R6, P0, P2 ;  /* 0x0000000a03057c10 */ /* 0x000fe200087e4406 */
[----:B------:R-:W-:Y:S01]  /*af70*/  ULDC.64 UR10, c[0x0][UR18+0x210] ;  /* 0x00008400120a7abb */ /* 0x000fe20008000a00 */
[----:B------:R-:W-:Y:S01]  /*af80*/  SHF.R.S32.HI R3, RZ, 0x1f, R7 ;  /* 0x0000001fff037819 */ /* 0x000fe20000011407 */
[----:B------:R-:W-:-:S02]  /*af90*/  IMAD R6, R7, UR11, RZ ;  /* 0x0000000b07067c24 */ /* 0x000fc4000f8e02ff */
[----:B------:R-:W-:-:S04]  /*afa0*/  IMAD.WIDE.U32 R4, R7, UR10, R4 ;  /* 0x0000000a07047c25 */ /* 0x000fc8000f8e0004 */
[----:B------:R-:W-:Y:S01]  /*afb0*/  IMAD R3, R3, UR10, R6 ;  /* 0x0000000a03037c24 */ /* 0x000fe2000f8e0206 */
[----:B------:R-:W-:Y:S01]  /*afc0*/  ULDC.64 UR10, c[0x0][0xba8] ;  /* 0x0002ea00000a7ab9 */ /* 0x000fe20000000a00 */
[----:B------:R-:W-:Y:S01]  /*afd0*/  @!UP1 ULDC UR10, c[0x0][0xb50] ;  /* 0x0002d400000a9ab9 */ /* 0x000fe20000000800 */
[----:B------:R-:W-:Y:S01]  /*afe0*/  @!UP1 ULDC UR11, c[0x0][0xb54] ;  /* 0x0002d500000b9ab9 */ /* 0x000fe20000000800 */
[----:B------:R-:W-:Y:S01]  /*aff0*/  IMAD.IADD R3, R5, 0x1, R3 ;  /* 0x0000000105037824 */ /* 0x000fe200078e0203 */
[----:B------:R-:W-:Y:S01]  /*b000*/  LEA R8, P0, R4, UR10, 0x2 ;  /* 0x0000000a04087c11 */ /* 0x000fe2000f8010ff */
[----:B------:R-:W-:-:S03]  /*b010*/  VIADD R0, R16, UR39 ;  /* 0x0000002710007c36 */ /* 0x000fc60008000000 */
[----:B------:R-:W-:Y:S01]  /*b020*/  LEA.HI.X R3, R4, UR11, R3, 0x2, P0 ;  /* 0x0000000b04037c11 */ /* 0x000fe200080f1403 */
[----:B------:R-:W-:Y:S04]  /*b030*/  SHFL.IDX PT, R6, R8, 0x1, 0x1c1f ;  /* 0x003c1f0008067f89 */ /* 0x000fe800000e0000 */
[----:B------:R-:W-:Y:S04]  /*b040*/  SHFL.IDX PT, R5, R3, RZ, 0x1c1f ;  /* 0x001c1fff03057589 */ /* 0x000fe800000e0000 */
[----:B------:R-:W-:Y:S01]  /*b050*/  SHFL.IDX PT, R7, R3, 0x1, 0x1c1f ;  /* 0x003c1f0003077f89 */ /* 0x000fe200000e0000 */
[----:B---3--:R-:W-:-:S05]  /*b060*/  IMAD.MOV R4, RZ, RZ, -R10 ;  /* 0x000000ffff047224 */ /* 0x008fca00078e0a0a */
[----:B------:R-:W-:Y:S02]  /*b070*/  ISETP.NE.AND P0, PT, R185, R4, PT ;  /* 0x00000004b900720c */ /* 0x000fe40003f05270 */
[----:B------:R-:W0:Y:S02]  /*b080*/  SHFL.IDX PT, R4, R8, RZ, 0x1c1f ;  /* 0x001c1fff08047589 */ /* 0x000e2400000e0000 */
[C---:B------:R-:W-:Y:S01]  /*b090*/  ISETP.GE.OR P2, PT, R0.reuse, R9, P0 ;  /* 0x000000090000720c */ /* 0x040fe20000746670 */
[----:B------:R-:W-:-:S05]  /*b0a0*/  VIADD R0, R0, 0x8 ;  /* 0x0000000800007836 */ /* 0x000fca0000000000 */
[----:B------:R-:W-:-:S07]  /*b0b0*/  ISETP.GE.OR P0, PT, R0, R9, P0 ;  /* 0x000000090000720c */ /* 0x000fce0000706670 */
[----:B0-----:R0:W-:Y:S06]  /*b0c0*/  @!P2 ST.E desc[UR40][R4.64], R13 ;  /* 0x0000000d0400a985 */ /* 0x0011ec000c101928 */
[----:B------:R0:W-:Y:S02]  /*b0d0*/  @!P0 ST.E desc[UR40][R6.64], R12 ;  /* 0x0000000c06008985 */ /* 0x0001e4000c101928 */
.L_x_4457:
[----:B------:R-:W-:Y:S05]  /*b0e0*/  @P1 BRA `(.L_x_4458) ;  /* 0x00000010004c1947 */ /* 0x000fea0003800000 */
[----:B------:R-:W1:Y:S01]  /*b0f0*/  S2R R0, SR_TID.X ;  /* 0x0000000000007919 */ /* 0x000e620000002100 */
[----:B------:R-:W3:Y:S01]  /*b100*/  LDC R82, c[0x0][0xbe8] ;  /* 0x0002fa00ff527b82 */ /* 0x000ee20000000800 */
        /* <DEDUP_REMOVED lines=11> */
[----:B------:R-:W-:Y:S02]  /*b1c0*/  LOP3.LUT R32, R33, 0x380, RZ, 0xc0, !PT ;  /* 0x0000038021207812 */ /* 0x000fe400078ec0ff */
[----:B------:R-:W-:Y:S02]  /*b1d0*/  IADD3 R37, P1, R14, 0x6000, RZ ;  /* 0x000060000e257810 */ /* 0x000fe40007f3e0ff */
[----:B------:R-:W-:-:S02]  /*b1e0*/  SHF.R.U64 R40, R40, 0x3, RZ ;  /* 0x0000000328287819 */ /* 0x000fc400000012ff */
[----:B------:R-:W-:Y:S02]  /*b1f0*/  SHF.R.U64 R32, R32, 0x3, RZ ;  /* 0x0000000320207819 */ /* 0x000fe400000012ff */
[----:B------:R-:W-:Y:S02]  /*b200*/  LOP3.LUT R36, R37, 0x380, RZ, 0xc0, !PT ;  /* 0x0000038025247812 */ /* 0x000fe400078ec0ff */
[----:B------:R-:W-:Y:S01]  /*b210*/  LOP3.LUT R40, R40, R41, RZ, 0x3c, !PT ;  /* 0x0000002928287212 */ /* 0x000fe200078e3cff */
[--C-:B------:R-:W-:Y:S01]  /*b220*/  IMAD.X R41, RZ, RZ, R15.reuse, P2 ;  /* 0x000000ffff297224 */ /* 0x100fe200010e060f */
[----:B------:R-:W-:Y:S01]  /*b230*/  LOP3.LUT R32, R32, R33, RZ, 0x3c, !PT ;  /* 0x0000002120207212 */ /* 0x000fe200078e3cff */
[--C-:B------:R-:W-:Y:S01]  /*b240*/  IMAD.X R33, RZ, RZ, R15.reuse, P0 ;  /* 0x000000ffff217224 */ /* 0x100fe200000e060f */
[----:B------:R-:W-:Y:S02]  /*b250*/  IADD3 R69, P2, R14, 0xe000, RZ ;  /* 0x0000e0000e457810 */ /* 0x000fe40007f5e0ff */
[----:B------:R-:W-:Y:S01]  /*b260*/  SHF.R.U64 R36, R36, 0x3, RZ ;  /* 0x0000000324247819 */ /* 0x000fe200000012ff */
[----:B------:R-:W-:Y:S01]  /*b270*/  UIMAD UR12, UR22, UR14, URZ ;  /* 0x0000000e160c72a4 */ /* 0x000fe2000f8e023f */
[----:B------:R-:W-:Y:S01]  /*b280*/  IADD3 R61, P0, R14, 0xc000, RZ ;  /* 0x0000c0000e3d7810 */ /* 0x000fe20007f1e0ff */
[----:B------:R-:W-:Y:S01]  /*b290*/  UIMAD.WIDE.U32 UR10, UR4, UR14, URZ ;  /* 0x0000000e040a72a5 */ /* 0x000fe2000f8e003f */
[----:B------:R-:W-:Y:S01]  /*b2a0*/  LOP3.LUT R68, R69, 0x380, RZ, 0xc0, !PT ;  /* 0x0000038045447812 */ /* 0x000fe200078ec0ff */
[----:B------:R-:W5:Y:S01]  /*b2b0*/  LD.E.128 R32, desc[UR40][R32.64] ;  /* 0x0000002820207980 */ /* 0x000f62000c101d00 */
[----:B------:R-:W-:Y:S01]  /*b2c0*/  LOP3.LUT R36, R36, R37, RZ, 0x3c, !PT ;  /* 0x0000002524247212 */ /* 0x000fe200078e3cff */
[----:B------:R-:W-:Y:S01]  /*b2d0*/  IMAD.X R37, RZ, RZ, R15, P1 ;  /* 0x000000ffff257224 */ /* 0x000fe200008e060f */
[----:B------:R-:W-:Y:S01]  /*b2e0*/  LOP3.LUT R60, R61, 0x380, RZ, 0xc0, !PT ;  /* 0x000003803d3c7812 */ /* 0x000fe200078ec0ff */
[----:B------:R-:W5:Y:S01]  /*b2f0*/  LD.E.128 R40, desc[UR40][R40.64] ;  /* 0x0000002828287980 */ /* 0x000f62000c101d00 */
[----:B------:R-:W-:-:S02]  /*b300*/  IADD3 R65, P1, R14, 0xd000, RZ ;  /* 0x0000d0000e417810 */ /* 0x000fc40007f3e0ff */
[----:B------:R-:W-:Y:S02]  /*b310*/  SHF.R.U64 R68, R68, 0x3, RZ ;  /* 0x0000000344447819 */ /* 0x000fe400000012ff */
[----:B------:R-:W-:Y:S02]  /*b320*/  IADD3 R9, P3, R14, 0x1000, RZ ;  /* 0x000010000e097810 */ /* 0x000fe40007f7e0ff */
[----:B------:R-:W-:Y:S02]  /*b330*/  LOP3.LUT R81, R20, 0xfffffff8, RZ, 0xc0, !PT ;  /* 0xfffffff814517812 */ /* 0x000fe400078ec0ff */
[C---:B------:R-:W-:Y:S02]  /*b340*/  IADD3 R13, P4, R14.reuse, 0x2000, RZ ;  /* 0x000020000e0d7810 */ /* 0x040fe40007f9e0ff */
[C---:B------:R-:W-:Y:S02]  /*b350*/  IADD3 R25, P5, R14.reuse, 0x3000, RZ ;  /* 0x000030000e197810 */ /* 0x040fe40007fbe0ff */
[----:B------:R-:W-:Y:S01]  /*b360*/  IADD3 R29, P6, R14, 0x4000, RZ ;  /* 0x000040000e1d7810 */ /* 0x000fe20007fde0ff */
[----:B------:R-:W-:Y:S01]  /*b370*/  UIMAD UR12, UR4, UR15, UR12 ;  /* 0x0000000f040c72a4 */ /* 0x000fe2000f8e020c */
[----:B------:R-:W-:Y:S01]  /*b380*/  SHF.R.U64 R60, R60, 0x3, RZ ;  /* 0x000000033c3c7819 */ /* 0x000fe200000012ff */
[----:B------:R-:W5:Y:S01]  /*b390*/  LD.E.128 R36, desc[UR40][R36.64] ;  /* 0x0000002824247980 */ /* 0x000f62000c101d00 */
[----:B------:R-:W-:-:S02]  /*b3a0*/  LOP3.LUT R64, R65, 0x380, RZ, 0xc0, !PT ;  /* 0x0000038041407812 */ /* 0x000fc400078ec0ff */
[----:B------:R-:W-:Y:S01]  /*b3b0*/  LOP3.LUT R68, R68, R69, RZ, 0x3c, !PT ;  /* 0x0000004544447212 */ /* 0x000fe200078e3cff */
[--C-:B------:R-:W-:Y:S01]  /*b3c0*/  IMAD.X R69, RZ, RZ, R15.reuse, P2 ;  /* 0x000000ffff457224 */ /* 0x100fe200010e060f */
[----:B------:R-:W-:Y:S01]  /*b3d0*/  LOP3.LUT R60, R60, R61, RZ, 0x3c, !PT ;  /* 0x0000003d3c3c7212 */ /* 0x000fe200078e3cff */
[----:B------:R-:W-:Y:S01]  /*b3e0*/  IMAD.X R61, RZ, RZ, R15, P0 ;  /* 0x000000ffff3d7224 */ /* 0x000fe200000e060f */
[----:B---3--:R-:W-:Y:S02]  /*b3f0*/  ISETP.NE.AND P2, PT, R82, 0x1, PT ;  /* 0x000000015200780c */ /* 0x008fe40003f45270 */
[----:B------:R-:W-:Y:S02]  /*b400*/  SHF.R.U64 R64, R64, 0x3, RZ ;  /* 0x0000000340407819 */ /* 0x000fe400000012ff */
[----:B------:R-:W-:Y:S01]  /*b410*/  LOP3.LUT R8, R9, 0x380, RZ, 0xc0, !PT ;  /* 0x0000038009087812 */ /* 0x000fe200078ec0ff */
[----:B------:R-:W-:Y:S01]  /*b420*/  IMAD.IADD R20, R0, 0x1, -R81 ;  /* 0x0000000100147824 */ /* 0x000fe200078e0a51 */
[----:B------:R-:W-:-:S02]  /*b430*/  ISETP.GE.AND P0, PT, R195, UR16, PT ;  /* 0x00000010c3007c0c */ /* 0x000fc4000bf06270 */
[----:B------:R-:W-:Y:S02]  /*b440*/  LOP3.LUT R12, R13, 0x380, RZ, 0xc0, !PT ;  /* 0x000003800d0c7812 */ /* 0x000fe400078ec0ff */
[----:B------:R-:W-:Y:S02]  /*b450*/  LOP3.LUT R24, R25, 0x380, RZ, 0xc0, !PT ;  /* 0x0000038019187812 */ /* 0x000fe400078ec0ff */
[----:B------:R-:W-:Y:S01]  /*b460*/  LOP3.LUT R28, R29, 0x380, RZ, 0xc0, !PT ;  /* 0x000003801d1c7812 */ /* 0x000fe200078ec0ff */
[----:B------:R-:W0:Y:S01]  /*b470*/  @P2 LDC R77, c[0x0][0xbec] ;  /* 0x0002fb00ff4d2b82 */ /* 0x000e220000000800 */
[----:B------:R-:W-:Y:S01]  /*b480*/  LOP3.LUT R64, R64, R65, RZ, 0x3c, !PT ;  /* 0x0000004140407212 */ /* 0x000fe200078e3cff */
[----:B------:R-:W-:Y:S01]  /*b490*/  IMAD.X R65, RZ, RZ, R15, P1 ;  /* 0x000000ffff417224 */ /* 0x000fe200008e060f */
[----:B------:R-:W-:Y:S01]  /*b4a0*/  SEL R76, RZ, 0xffffffff, P0 ;  /* 0xffffffffff4c7807 */ /* 0x000fe20000000000 */
[----:B------:R-:W-:Y:S01]  /*b4b0*/  UIADD3 UR11, UR11, UR12, URZ ;  /* 0x0000000c0b0b7290 */ /* 0x000fe2000fffe03f */
[----:B------:R-:W-:Y:S01]  /*b4c0*/  ISETP.GE.AND P1, PT, R2, UR16, PT ;  /* 0x0000001002007c0c */ /* 0x000fe2000bf26270 */
[----:B------:R-:W-:Y:S01]  /*b4d0*/  USHF.R.S32.HI UR4, URZ, 0x1f, UR9 ;  /* 0x0000001f3f047899 */ /* 0x000fe20008011409 */
[----:B------:R-:W-:Y:S01]  /*b4e0*/  SHF.R.U64 R8, R8, 0x3, RZ ;  /* 0x0000000308087819 */ /* 0x000fe200000012ff */
[----:B------:R-:W-:Y:S01]  /*b4f0*/  IMAD.SHL.U32 R76, R76, 0x2, RZ ;  /* 0x000000024c4c7824 */ /* 0x000fe200078e00ff */
[----:B------:R-:W-:Y:S01]  /*b500*/  SEL R21, RZ, 0x1, P1 ;  /* 0x00000001ff157807 */ /* 0x000fe20000800000 */
[----:B------:R-:W1:Y:S01]  /*b510*/  @P2 LDC R79, c[0x0][0xbf0] ;  /* 0x0002fc00ff4f2b82 */ /* 0x000e620000000800 */
[----:B------:R-:W-:Y:S01]  /*b520*/  ISETP.GE.AND P1, PT, R194, UR16, PT ;  /* 0x00000010c2007c0c */ /* 0x000fe2000bf26270 */
[----:B------:R-:W-:Y:S01]  /*b530*/  ULDC.64 UR12, c[0x0][0xae8] ;  /* 0x0002ba00000c7ab9 */ /* 0x000fe20000000a00 */
[----:B------:R-:W-:Y:S01]  /*b540*/  LOP3.LUT R21, R76, 0x2, R21, 0xe2, !PT ;  /* 0x000000024c157812 */ /* 0x000fe200078ee215 */
[----:B------:R-:W5:Y:S01]  /*b550*/  LD.E.128 R60, desc[UR40][R60.64] ;  /* 0x000000283c3c7980 */ /* 0x000f62000c101d00 */
[----:B------:R-:W-:-:S02]  /*b560*/  SEL R76, RZ, 0xffffffff, P1 ;  /* 0xffffffffff4c7807 */ /* 0x000fc40000800000 */
[----:B------:R-:W-:Y:S01]  /*b570*/  ISETP.GE.AND P0, PT, R193, UR16, PT ;  /* 0x00000010c1007c0c */ /* 0x000fe2000bf06270 */
[----:B------:R-:W5:Y:S01]  /*b580*/  LD.E.128 R64, desc[UR40][R64.64] ;  /* 0x0000002840407980 */ /* 0x000f62000c101d00 */
[----:B------:R-:W-:Y:S01]  /*b590*/  LOP3.LUT R8, R8, R9, RZ, 0x3c, !PT ;  /* 0x0000000908087212 */ /* 0x000fe200078e3cff */
[----:B------:R-:W-:Y:S01]  /*b5a0*/  IMAD.X R9, RZ, RZ, R15, P3 ;  /* 0x000000ffff097224 */ /* 0x000fe200018e060f */
[----:B------:R-:W-:Y:S01]  /*b5b0*/  IADD3 R45, P3, R14, 0x8000, RZ ;  /* 0x000080000e2d7810 */ /* 0x000fe20007f7e0ff */
[----:B------:R-:W-:Y:S01]  /*b5c0*/  IMAD.SHL.U32 R76, R76, 0x4, RZ ;  /* 0x000000044c4c7824 */ /* 0x000fe200078e00ff */
[----:B------:R-:W-:Y:S01]  /*b5d0*/  SEL R0, RZ, 0xffffffff, P0 ;  /* 0xffffffffff007807 */ /* 0x000fe20000000000 */
[----:B------:R-:W5:Y:S01]  /*b5e0*/  LD.E.128 R68, desc[UR40][R68.64] ;  /* 0x0000002844447980 */ /* 0x000f62000c101d00 */
[----:B------:R-:W-:Y:S02]  /*b5f0*/  LOP3.LUT R44, R45, 0x380, RZ, 0xc0, !PT ;  /* 0x000003802d2c7812 */ /* 0x000fe400078ec0ff */
[----:B------:R-:W-:Y:S01]  /*b600*/  LOP3.LUT R21, R76, 0x4, R21, 0xe2, !PT ;  /* 0x000000044c157812 */ /* 0x000fe200078ee215 */
[----:B------:R-:W-:Y:S01]  /*b610*/  IMAD.SHL.U32 R76, R0, 0x8, RZ ;  /* 0x00000008004c7824 */ /* 0x000fe200078e00ff */
[----:B------:R-:W-:Y:S01]  /*b620*/  SHF.R.U64 R12, R12, 0x3, RZ ;  /* 0x000000030c0c7819 */ /* 0x000fe200000012ff */
[----:B------:R-:W-:Y:S01]  /*b630*/  IMAD R0, R20, 0x20, R3 ;  /* 0x0000002014007824 */ /* 0x000fe200078e0203 */
[----:B------:R-:W-:-:S02]  /*b640*/  SHF.R.U64 R24, R24, 0x3, RZ ;  /* 0x0000000318187819 */ /* 0x000fc400000012ff */
[----:B------:R-:W-:Y:S01]  /*b650*/  SHF.R.U64 R28, R28, 0x3, RZ ;  /* 0x000000031c1c7819 */ /* 0x000fe200000012ff */
[----:B------:R-:W-:Y:S01]  /*b660*/  UIMAD.WIDE.U32 UR10, UR42, UR12, UR10 ;  /* 0x0000000c2a0a72a5 */ /* 0x000fe2000f8e000a */
[----:B------:R-:W-:Y:S01]  /*b670*/  SHF.R.U64 R44, R44, 0x3, RZ ;  /* 0x000000032c2c7819 */ /* 0x000fe200000012ff */
[----:B------:R-:W-:Y:S01]  /*b680*/  VIADD R80, R0, UR39 ;  /* 0x0000002700507c36 */ /* 0x000fe20008000000 */
        /* <DEDUP_REMOVED lines=9> */
[----:B------:R-:W-:Y:S01]  /*b720*/  UIMAD UR11, UR42, UR13, UR11 ;  /* 0x0000000d2a0b72a4 */ /* 0x000fe2000f8e020b */
[C---:B------:R-:W-:Y:S01]  /*b730*/  IADD3 R53, P5, R14.reuse, 0xa000, RZ ;  /* 0x0000a0000e357810 */ /* 0x040fe20007fbe0ff */
[----:B------:R-:W5:Y:S01]  /*b740*/  LD.E.128 R8, desc[UR40][R8.64] ;  /* 0x0000002808087980 */ /* 0x000f62000c101d00 */
[----:B------:R-:W-:Y:S01]  /*b750*/  IADD3 R57, P6, R14, 0xb000, RZ ;  /* 0x0000b0000e397810 */ /* 0x000fe20007fde0ff */
[----:B------:R-:W-:Y:S01]  /*b760*/  ULDC.64 UR12, c[0x0][0xaf0] ;  /* 0x0002bc00000c7ab9 */ /* 0x000fe20000000a00 */
[----:B------:R-:W-:Y:S01]  /*b770*/  ISETP.GE.AND P0, PT, R192, UR16, PT ;  /* 0x00000010c0007c0c */ /* 0x000fe2000bf06270 */
[----:B0-----:R-:W-:Y:S01]  /*b780*/  @P2 IMAD.HI.U32 R0, R80, R77, RZ ;  /* 0x0000004d50002227 */ /* 0x001fe200078e00ff */
[----:B------:R-:W-:Y:S01]  /*b790*/  IADD3 R7, P3, R14, 0xf000, RZ ;  /* 0x0000f0000e077810 */ /* 0x000fe20007f7e0ff */
[----:B------:R-:W-:Y:S01]  /*b7a0*/  UIMAD UR4, UR4, UR12, URZ ;  /* 0x0000000c040472a4 */ /* 0x000fe2000f8e023f */
[----:B------:R-:W-:Y:S01]  /*b7b0*/  LOP3.LUT R48, R49, 0x380, RZ, 0xc0, !PT ;  /* 0x0000038031307812 */ /* 0x000fe200078ec0ff */
[----:B------:R-:W5:Y:S01]  /*b7c0*/  LD.E.128 R24, desc[UR40][R24.64] ;  /* 0x0000002818187980 */ /* 0x000f62000c101d00 */
[----:B------:R-:W-:-:S02]  /*b7d0*/  LOP3.LUT R52, R53, 0x380, RZ, 0xc0, !PT ;  /* 0x0000038035347812 */ /* 0x000fc400078ec0ff */
[----:B------:R-:W-:Y:S01]  /*b7e0*/  LOP3.LUT R56, R57, 0x380, RZ, 0xc0, !PT ;  /* 0x0000038039387812 */ /* 0x000fe200078ec0ff */
[----:B------:R-:W5:Y:S01]  /*b7f0*/  LD.E.128 R28, desc[UR40][R28.64] ;  /* 0x000000281c1c7980 */ /* 0x000f62000c101d00 */
[----:B------:R-:W-:Y:S02]  /*b800*/  LOP3.LUT R5, R14, 0x380, RZ, 0xc0, !PT ;  /* 0x000003800e057812 */ /* 0x000fe400078ec0ff */
[----:B------:R-:W-:Y:S01]  /*b810*/  SEL R20, RZ, 0xffffffff, P0 ;  /* 0xffffffffff147807 */ /* 0x000fe20000000000 */
[----:B------:R-:W-:Y:S01]  /*b820*/  IMAD.MOV.U32 R77, RZ, RZ, R80 ;  /* 0x000000ffff4d7224 */ /* 0x000fe200078e0050 */
[----:B------:R-:W-:Y:S01]  /*b830*/  LOP3.LUT R6, R7, 0x380, RZ, 0xc0, !PT ;  /* 0x0000038007067812 */ /* 0x000fe200078ec0ff */
[----:B------:R-:W-:Y:S01]  /*b840*/  UIMAD UR4, UR9, UR13, UR4 ;  /* 0x0000000d090472a4 */ /* 0x000fe2000f8e0204 */
[----:B-1----:R-:W-:Y:S01]  /*b850*/  @P2 SHF.R.U32.HI R77, RZ, R79, R0 ;  /* 0x0000004fff4d2219 */ /* 0x002fe20000011600 */
[----:B------:R-:W-:Y:S01]  /*b860*/  UIMAD.WIDE.U32 UR10, UR9, UR12, UR10 ;  /* 0x0000000c090a72a5 */ /* 0x000fe2000f8e000a */
[----:B------:R-:W-:Y:S01]  /*b870*/  SHF.R.U64 R48, R48, 0x3, RZ ;  /* 0x0000000330307819 */ /* 0x000fe200000012ff */
[----:B------:R-:W-:Y:S01]  /*b880*/  IMAD.SHL.U32 R20, R20, 0x10, RZ ;  /* 0x0000001014147824 */ /* 0x000fe200078e00ff */
[----:B------:R-:W-:Y:S01]  /*b890*/  SHF.R.U64 R52, R52, 0x3, RZ ;  /* 0x0000000334347819 */ /* 0x000fe200000012ff */
[----:B------:R-:W-:Y:S01]  /*b8a0*/  IMAD.X R73, RZ, RZ, R15, P3 ;  /* 0x000000ffff497224 */ /* 0x000fe200018e060f */
[----:B------:R-:W-:Y:S01]  /*b8b0*/  SHF.R.U64 R56, R56, 0x3, RZ ;  /* 0x0000000338387819 */ /* 0x000fe200000012ff */
[----:B------:R-:W5:Y:S01]  /*b8c0*/  LD.E.128 R44, desc[UR40][R44.64] ;  /* 0x000000282c2c7980 */ /* 0x000f62000c101d00 */
[----:B------:R-:W-:-:S02]  /*b8d0*/  SHF.R.U64 R5, R5, 0x3, RZ ;  /* 0x0000000305057819 */ /* 0x000fc400000012ff */
[----:B------:R-:W-:Y:S02]  /*b8e0*/  SHF.R.U64 R6, R6, 0x3, RZ ;  /* 0x0000000306067819 */ /* 0x000fe400000012ff */
[----:B------:R-:W-:Y:S01]  /*b8f0*/  LOP3.LUT R21, R76, 0x8, R21, 0xe2, !PT ;  /* 0x000000084c157812 */ /* 0x000fe200078ee215 */
[----:B------:R-:W-:Y:S01]  /*b900*/  UIADD3 UR4, UR11, UR4, URZ ;  /* 0x000000040b047290 */ /* 0x000fe2000fffe03f */
[----:B------:R-:W-:Y:S01]  /*b910*/  ISETP.GE.AND P0, PT, R187, UR16, PT ;  /* 0x00000010bb007c0c */ /* 0x000fe2000bf06270 */
        /* <DEDUP_REMOVED lines=9> */
[----:B------:R-:W-:-:S02]  /*b9b0*/  LOP3.LUT R72, R6, R7, RZ, 0x3c, !PT ;  /* 0x0000000706487212 */ /* 0x000fc400078e3cff */
[----:B------:R-:W-:Y:S02]  /*b9c0*/  SHF.R.S32.HI R78, RZ, 0x1f, R77 ;  /* 0x0000001fff4e7819 */ /* 0x000fe4000001144d */
[----:B------:R-:W-:Y:S01]  /*b9d0*/  LOP3.LUT R76, R20, 0x10, R21, 0xe2, !PT ;  /* 0x00000010144c7812 */ /* 0x000fe200078ee215 */
[----:B------:R-:W-:Y:S01]  /*b9e0*/  IMAD.U32 R20, RZ, RZ, UR10 ;  /* 0x0000000aff147e24 */ /* 0x000fe2000f8e00ff */
[----:B------:R-:W-:Y:S01]  /*b9f0*/  SEL R0, RZ, 0xffffffff, P0 ;  /* 0xffffffffff007807 */ /* 0x000fe20000000000 */
[----:B------:R-:W-:Y:S01]  /*ba00*/  IMAD.U32 R21, RZ, RZ, UR11 ;  /* 0x0000000bff157e24 */ /* 0x000fe2000f8e00ff */
[----:B------:R-:W-:Y:S01]  /*ba10*/  ULDC.64 UR10, c[0x0][0xae0] ;  /* 0x0002b800000a7ab9 */ /* 0x000fe20000000a00 */
[----:B------:R-:W-:Y:S01]  /*ba20*/  IMAD R79, R82, R79, R80 ;  /* 0x0000004f524f7224 */ /* 0x000fe200078e0250 */
[----:B------:R-:W5:Y:S01]  /*ba30*/  LD.E.128 R4, desc[UR40][R4.64] ;  /* 0x0000002804047980 */ /* 0x000f62000c101d00 */
[----:B------:R-:W-:Y:S02]  /*ba40*/  IMAD.U32 R21, RZ, RZ, UR4 ;  /* 0x00000004ff157e24 */ /* 0x000fe4000f8e00ff */
[----:B------:R-:W-:Y:S01]  /*ba50*/  IMAD R78, R78, UR10, RZ ;  /* 0x0000000a4e4e7c24 */ /* 0x000fe2000f8e02ff */
[----:B------:R-:W5:Y:S01]  /*ba60*/  LD.E.128 R12, desc[UR40][R12.64] ;  /* 0x000000280c0c7980 */ /* 0x000f62000c101d00 */
[----:B------:R-:W-:Y:S01]  /*ba70*/  IMAD.SHL.U32 R83, R0, 0x20, RZ ;  /* 0x0000002000537824 */ /* 0x000fe200078e00ff */
[----:B------:R-:W-:-:S02]  /*ba80*/  ISETP.GE.AND P0, PT, R229, UR16, PT ;  /* 0x00000010e5007c0c */ /* 0x000fc4000bf06270 */
[----:B------:R-:W5:Y:S01]  /*ba90*/  LD.E.128 R48, desc[UR40][R48.64] ;  /* 0x0000002830307980 */ /* 0x000f62000c101d00 */
[----:B------:R-:W-:-:S03]  /*baa0*/  SHF.R.S32.HI R0, RZ, 0x1f, R79 ;  /* 0x0000001fff007819 */ /* 0x000fc6000001144f */
[----:B------:R-:W5:Y:S01]  /*bab0*/  LD.E.128 R52, desc[UR40][R52.64] ;  /* 0x0000002834347980 */ /* 0x000f62000c101d00 */
[----:B------:R-:W-:-:S03]  /*bac0*/  IMAD.WIDE.U32 R20, R77, UR10, R20 ;  /* 0x0000000a4d147c25 */ /* 0x000fc6000f8e0014 */
[----:B------:R-:W5:Y:S01]  /*bad0*/  LD.E.128 R56, desc[UR40][R56.64] ;  /* 0x0000002838387980 */ /* 0x000f62000c101d00 */
[----:B------:R-:W-:Y:S01]  /*bae0*/  IMAD R81, R77, UR11, R78 ;  /* 0x0000000b4d517c24 */ /* 0x000fe2000f8e024e */
[----:B------:R-:W-:Y:S02]  /*baf0*/  ULDC.64 UR10, c[0x0][0xad8] ;  /* 0x0002b600000a7ab9 */ /* 0x000fe40000000a00 */
        /* <DEDUP_REMOVED lines=8> */
[----:B------:R-:W-:Y:S01]  /*bb80*/  IMAD.IADD R21, R21, 0x1, R81 ;  /* 0x0000000115157824 */ /* 0x000fe200078e0251 */
[----:B------:R-:W-:Y:S01]  /*bb90*/  SEL R77, RZ, 0x40, P0 ;  /* 0x00000040ff4d7807 */ /* 0x000fe20000000000 */
[----:B------:R-:W-:Y:S01]  /*bba0*/  IMAD R78, R0, UR10, RZ ;  /* 0x0000000a004e7c24 */ /* 0x000fe2000f8e02ff */
[----:B------:R-:W-:Y:S01]  /*bbb0*/  ISETP.GE.AND P0, PT, R228, UR16, PT ;  /* 0x00000010e4007c0c */ /* 0x000fe2000bf06270 */
[----:B------:R-:W-:-:S02]  /*bbc0*/  IMAD R83, R82, UR8, RZ ;  /* 0x0000000852537c24 */ /* 0x000fc4000f8e02ff */
[----:B------:R-:W-:Y:S01]  /*bbd0*/  VIADD R82, R3, UR39 ;  /* 0x0000002703527c36 */ /* 0x000fe20008000000 */
        /* <DEDUP_REMOVED lines=14> */
[----:B------:R0:W3:Y:S01]  /*bcc0*/  SHFL.IDX PT, R21, R81, RZ, 0x181f ;  /* 0x00181fff51157589 */ /* 0x0000e200000e0000 */
[----:B------:R-:W-:Y:S02]  /*bcd0*/  LOP3.LUT R3, R0, R3, RZ, 0xfc, !PT ;  /* 0x0000000300037212 */ /* 0x000fe400078efcff */
[----:B--2---:R-:W-:Y:S01]  /*bce0*/  SHF.R.S32.HI R152, RZ, 0x1f, R195 ;  /* 0x0000001fff987819 */ /* 0x004fe200000114c3 */
        /* <DEDUP_REMOVED lines=9> */
[----:B---3--:R-:W-:-:S03]  /*bd80*/  @!P0 IMAD.WIDE R78, R2, 0x2, R20 ;  /* 0x00000002024e8825 */ /* 0x008fc600078e0214 */
[----:B------:R-:W-:Y:S02]  /*bd90*/  @!P1 LEA.HI.X R77, R195, R21, R152, 0x1, P2 ;  /* 0x00000015c34d9211 */ /* 0x000fe400010f0c98 */
[----:B------:R-:W-:Y:S01]  /*bda0*/  ISETP.GE.AND P2, PT, R192, UR16, PT ;  /* 0x00000010c0007c0c */ /* 0x000fe2000bf46270 */
[----:B-----5:R1:W-:Y:S01]  /*bdb0*/  @!P0 ST.E.128 desc[UR40][R78.64], R4 ;  /* 0x000000044e008985 */ /* 0x0203e2000c101d28 */
[----:B------:R-:W-:-:S03]  /*bdc0*/  LOP3.LUT P0, RZ, R0, 0x40, RZ, 0xc0, !PT ;  /* 0x0000004000ff7812 */ /* 0x000fc6000780c0ff */
[----:B------:R2:W-:Y:S01]  /*bdd0*/  @!P1 ST.E.128 desc[UR40][R76.64], R12 ;  /* 0x0000000c4c009985 */ /* 0x0005e2000c101d28 */
[----:B------:R-:W-:Y:S02]  /*bde0*/  ISETP.GE.AND P1, PT, R187, UR16, PT ;  /* 0x00000010bb007c0c */ /* 0x000fe4000bf26270 */
[----:B-1----:R-:W-:Y:S02]  /*bdf0*/  SHF.R.S32.HI R4, RZ, 0x1f, R187 ;  /* 0x0000001fff047819 */ /* 0x002fe400000114bb */
[----:B------:R-:W-:Y:S02]  /*be00*/  SHF.R.S32.HI R5, RZ, 0x1f, R229 ;  /* 0x0000001fff057819 */ /* 0x000fe400000114e5 */
[CC--:B--2---:R-:W-:Y:S02]  /*be10*/  @!P4 LEA R76, P5, R194.reuse, R20.reuse, 0x1 ;  /* 0x00000014c24cc211 */ /* 0x0c4fe400078a08ff */
[----:B------:R-:W-:Y:S02]  /*be20*/  @!P3 LEA R14, P6, R193, R20, 0x1 ;  /* 0x00000014c10eb211 */ /* 0x000fe400078c08ff */
[----:B------:R-:W-:-:S02]  /*be30*/  @!P4 LEA.HI.X R77, R194, R21, R85, 0x1, P5 ;  /* 0x00000015c24dc211 */ /* 0x000fc400028f0c55 */
[CC--:B------:R-:W-:Y:S02]  /*be40*/  @!P2 LEA R12, P5, R192.reuse, R20.reuse, 0x1 ;  /* 0x00000014c00ca211 */ /* 0x0c0fe400078a08ff */
[-C--:B------:R-:W-:Y:S01]  /*be50*/  @!P3 LEA.HI.X R15, R193, R21.reuse, R84, 0x1, P6 ;  /* 0x00000015c10fb211 */ /* 0x080fe200030f0c54 */
[----:B------:R2:W-:Y:S01]  /*be60*/  @!P4 ST.E.128 desc[UR40][R76.64], R28 ;  /* 0x0000001c4c00c985 */ /* 0x0005e2000c101d28 */
[----:B------:R-:W-:Y:S02]  /*be70*/  LOP3.LUT P6, RZ, R3, 0x80, RZ, 0xc0, !PT ;  /* 0x0000008003ff7812 */ /* 0x000fe400078cc0ff */
[-C--:B------:R-:W-:Y:S01]  /*be80*/  @!P2 LEA.HI.X R13, R192, R21.reuse, R87, 0x1, P5 ;  /* 0x00000015c00da211 */ /* 0x080fe200028f0c57 */
[----:B------:R2:W-:Y:S01]  /*be90*/  @!P3 ST.E.128 desc[UR40][R14.64], R36 ;  /* 0x000000240e00b985 */ /* 0x0005e2000c101d28 */
[C---:B------:R-:W-:Y:S02]  /*bea0*/  @!P1 LEA R6, P5, R187.reuse, R20, 0x1 ;  /* 0x00000014bb069211 */ /* 0x040fe400078a08ff */
[----:B------:R-:W-:Y:S01]  /*beb0*/  SHF.R.S32.HI R79, RZ, 0x1f, R228 ;  /* 0x0000001fff4f7819 */ /* 0x000fe200000114e4 */
[----:B------:R2:W-:Y:S01]  /*bec0*/  @!P2 ST.E.128 desc[UR40][R12.64], R44 ;  /* 0x0000002c0c00a985 */ /* 0x0005e2000c101d28 */
[----:B------:R-:W-:-:S02]  /*bed0*/  @!P1 LEA.HI.X R7, R187, R21, R4, 0x1, P5 ;  /* 0x00000015bb079211 */ /* 0x000fc400028f0c04 */
[----:B------:R-:W-:-:S03]  /*bee0*/  @P0 LEA R4, P5, R229, R20, 0x1 ;  /* 0x00000014e5040211 */ /* 0x000fc600078a08ff */
[----:B------:R2:W-:Y:S01]  /*bef0*/  @!P1 ST.E.128 desc[UR40][R6.64], R52 ;  /* 0x0000003406009985 */ /* 0x0005e2000c101d28 */
[----:B------:R-:W-:Y:S02]  /*bf00*/  @P0 LEA.HI.X R5, R229, R21, R5, 0x1, P5 ;  /* 0x00000015e5050211 */ /* 0x000fe400028f0c05 */
[----:B------:R-:W-:-:S03]  /*bf10*/  @P6 LEA R20, P5, R228, R20, 0x1 ;  /* 0x00000014e4146211 */ /* 0x000fc600078a08ff */
[----:B------:R2:W-:Y:S01]  /*bf20*/  @P0 ST.E.128 desc[UR40][R4.64], R60 ;  /* 0x0000003c04000985 */ /* 0x0005e2000c101d28 */
[----:B------:R-:W-:-:S05]  /*bf30*/  @P6 LEA.HI.X R21, R228, R21, R79, 0x1, P5 ;  /* 0x00000015e4156211 */ /* 0x000fca00028f0c4f */
[----:B------:R2:W-:Y:S04]  /*bf40*/  @P6 ST.E.128 desc[UR40][R20.64], R68 ;  /* 0x0000004414006985 */ /* 0x0005e8000c101d28 */
.L_x_4460:
[----:B------:R-:W-:Y:S05]  /*bf50*/  BSYNC B1 ;  /* 0x0000000000017941 */ /* 0x000fea0003800000 */
.L_x_4459:
[----:B--2--5:R-:W-:Y:S01]  /*bf60*/  VIADD R6, R82, 0x20 ;  /* 0x0000002052067836 */ /* 0x024fe20000000000 */
[----:B------:R2:W4:Y:S04]  /*bf70*/  SHFL.IDX PT, R5, R81, 0x1, 0x181f ;  /* 0x00381f0051057f89 */ /* 0x00052800000e0000 */
[----:B------:R-:W-:Y:S01]  /*bf80*/  ISETP.GE.AND P0, PT, R6, R83, PT ;  /* 0x000000530600720c */ /* 0x000fe20003f06270 */
[----:B------:R2:W0:-:S12]  /*bf90*/  SHFL.IDX PT, R4, R80, 0x1, 0x181f ;  /* 0x00381f0050047f89 */ /* 0x00041800000e0000 */
[----:B--2---:R-:W-:Y:S05]  /*bfa0*/  @P0 BRA `(.L_x_4461) ;  /* 0x0000002400f80947 */ /* 0x004fea0003800000 */
[----:B------:R-:W-:Y:S02]  /*bfb0*/  ISETP.GE.AND P0, PT, R195, UR16, PT ;  /* 0x00000010c3007c0c */ /* 0x000fe4000bf06270 */
[----:B------:R-:W-:Y:S02]  /*bfc0*/  ISETP.GE.AND P5, PT, R2, UR16, PT ;  /* 0x0000001002007c0c */ /* 0x000fe4000bfa6270 */
[----:B------:R-:W-:Y:S02]  /*bfd0*/  ISETP.GE.AND P2, PT, R194, UR16, PT ;  /* 0x00000010c2007c0c */ /* 0x000fe4000bf46270 */
[----:B------:R-:W-:Y:S02]  /*bfe0*/  ISETP.GE.AND P1, PT, R193, UR16, PT ;  /* 0x00000010c1007c0c */ /* 0x000fe4000bf26270 */
[----:B------:R-:W-:Y:S02]  /*bff0*/  ISETP.GE.AND P3, PT, R192, UR16, PT ;  /* 0x00000010c0007c0c */ /* 0x000fe4000bf66270 */
[----:B------:R-:W-:-:S02]  /*c000*/  SHF.R.S32.HI R15, RZ, 0x1f, R194 ;  /* 0x0000001fff0f7819 */ /* 0x000fc400000114c2 */
[----:B------:R-:W-:Y:S02]  /*c010*/  SHF.R.S32.HI R29, RZ, 0x1f, R192 ;  /* 0x0000001fff1d7819 */ /* 0x000fe400000114c0 */
[C---:B0-----:R-:W-:Y:S01]  /*c020*/  @!P0 LEA R12, P4, R195.reuse, R4, 0x1 ;  /* 0x00000004c30c8211 */ /* 0x041fe200078808ff */
        /* <DEDUP_REMOVED lines=15> */
[-C--:B---3--:R-:W-:Y:S02]  /*c120*/  @!P1 LEA.HI.X R21, R193, R5.reuse, R0, 0x1, P6 ;  /* 0x00000005c1159211 */ /* 0x088fe400030f0c00 */
        /* <DEDUP_REMOVED lines=15> */
.L_x_4458:
        /* <DEDUP_REMOVED lines=10> */
[----:B--2---:R-:W-:Y:S01]  /*c2c0*/  SHF.R.S32.HI R152, RZ, 0x1f, R205 ;  /* 0x0000001fff987819 */ /* 0x004fe200000114cd */
        /* <DEDUP_REMOVED lines=60> */
[C---:B------:R-:W-:Y:S02]  /*c690*/  LEA R3, P1, R4.reuse, UR10, 0x2 ;  /* 0x0000000a04037c11 */ /* 0x040fe4000f8210ff */
[----:B------:R-:W-:Y:S02]  /*c6a0*/  SHF.R.S32.HI R13, RZ, 0x1f, R224 ;  /* 0x0000001fff0d7819 */ /* 0x000fe400000114e0 */
[----:B------:R-:W-:Y:S01]  /*c6b0*/  LEA.HI.X R10, R4, UR11, R5, 0x2, P1 ;  /* 0x0000000b040a7c11 */ /* 0x000fe200088f1405 */
[----:B------:R0:W1:Y:S01]  /*c6c0*/  SHFL.IDX PT, R11, R3, RZ, 0x1c1f ;  /* 0x001c1fff030b7589 */ /* 0x00006200000e0000 */
[----:B------:R-:W-:Y:S02]  /*c6d0*/  SHF.R.S32.HI R171, RZ, 0x1f, R225 ;  /* 0x0000001fffab7819 */ /* 0x000fe400000114e1 */
[----:B------:R-:W-:Y:S01]  /*c6e0*/  SHF.R.S32.HI R172, RZ, 0x1f, R226 ;  /* 0x0000001fffac7819 */ /* 0x000fe200000114e2 */
[----:B------:R0:W2:Y:S01]  /*c6f0*/  SHFL.IDX PT, R12, R10, RZ, 0x1c1f ;  /* 0x001c1fff0a0c7589 */ /* 0x0000a200000e0000 */
[----:B------:R-:W-:Y:S01]  /*c700*/  SHF.R.S32.HI R173, RZ, 0x1f, R17 ;  /* 0x0000001fffad7819 */ /* 0x000fe20000011411 */
[----:B------:R-:W-:Y:S06]  /*c710*/  @P0 BRA `(.L_x_4463) ;  /* 0x0000000800040947 */ /* 0x000fec0003800000 */
[----:B------:R-:W-:Y:S02]  /*c720*/  ULDC UR4, c[0x0][0xac8] ;  /* 0x0002b20000047ab9 */ /* 0x000fe40000000800 */
[----:B------:R-:W-:Y:S02]  /*c730*/  ISETP.GE.AND P3, PT, R17, UR4, PT ;  /* 0x0000000411007c0c */ /* 0x000fe4000bf66270 */
[----:B------:R-:W-:Y:S02]  /*c740*/  ISETP.GE.AND P4, PT, R226, UR4, PT ;  /* 0x00000004e2007c0c */ /* 0x000fe4000bf86270 */
[----:B------:R-:W-:Y:S02]  /*c750*/  ISETP.GE.AND P2, PT, R225, UR4, PT ;  /* 0x00000004e1007c0c */ /* 0x000fe4000bf46270 */
[----:B------:R-:W-:-:S07]  /*c760*/  ISETP.GE.AND P1, PT, R224, UR4, PT ;  /* 0x00000004e0007c0c */ /* 0x000fce000bf26270 */
[CC--:B-1----:R-:W-:Y:S02]  /*c770*/  @!P3 LEA R4, P0, R17.reuse, R11.reuse, 0x2 ;  /* 0x0000000b1104b211 */ /* 0x0c2fe400078010ff */
[C---:B------:R-:W-:Y:S02]  /*c780*/  @!P4 LEA R6, P5, R226.reuse, R11, 0x2 ;  /* 0x0000000be206c211 */ /* 0x040fe400078a10ff */
        /* <DEDUP_REMOVED lines=122> */
.L_x_4463:
[----:B------:R-:W-:Y:S05]  /*cf30*/  BSYNC B1 ;  /* 0x0000000000017941 */ /* 0x000fea0003800000 */
.L_x_4462:
[----:B------:R-:W-:Y:S01]  /*cf40*/  VIADD R0, R0, 0x8 ;  /* 0x0000000800007836 */ /* 0x000fe20000000000 */
[----:B------:R4:W1:Y:S04]  /*cf50*/  SHFL.IDX PT, R20, R10, 0x1, 0x1c1f ;  /* 0x003c1f000a147f89 */ /* 0x00086800000e0000 */
[----:B------:R-:W-:Y:S01]  /*cf60*/  ISETP.GE.AND P0, PT, R0, UR8, PT ;  /* 0x0000000800007c0c */ /* 0x000fe2000bf06270 */
[----:B0-----:R-:W0:-:S12]  /*cf70*/  SHFL.IDX PT, R3, R3, 0x1, 0x1c1f ;  /* 0x003c1f0003037f89 */ /* 0x001e1800000e0000 */
[----:B----4-:R-:W-:Y:S05]  /*cf80*/  @P0 BRA `(.L_x_4461) ;  /* 0x0000001800000947 */ /* 0x010fea0003800000 */
[----:B------:R-:W-:Y:S02]  /*cf90*/  ULDC UR4, c[0x0][0xac8] ;  /* 0x0002b20000047ab9 */ /* 0x000fe40000000800 */
[----:B------:R-:W-:Y:S02]  /*cfa0*/  ISETP.GE.AND P4, PT, R17, UR4, PT ;  /* 0x0000000411007c0c */ /* 0x000fe4000bf86270 */
[----:B------:R-:W-:Y:S02]  /*cfb0*/  ISETP.GE.AND P2, PT, R226, UR4, PT ;  /* 0x00000004e2007c0c */ /* 0x000fe4000bf46270 */
[----:B------:R-:W-:Y:S02]  /*cfc0*/  ISETP.GE.AND P1, PT, R225, UR4, PT ;  /* 0x00000004e1007c0c */ /* 0x000fe4000bf26270 */
[----:B------:R-:W-:-:S07]  /*cfd0*/  ISETP.GE.AND P0, PT, R224, UR4, PT ;  /* 0x00000004e0007c0c */ /* 0x000fce000bf06270 */
[CC--:B0-----:R-:W-:Y:S02]  /*cfe0*/  @!P4 LEA R10, P3, R17.reuse, R3.reuse, 0x2 ;  /* 0x00000003110ac211 */ /* 0x0c1fe400078610ff */
[-C--:B---3--:R-:W-:Y:S02]  /*cff0*/  @!P2 LEA R4, P6, R226, R3.reuse, 0x2 ;  /* 0x00000003e204a211 */ /* 0x088fe400078c10ff */
[----:B-1----:R-:W-:Y:S02]  /*d000*/  @!P4 LEA.HI.X R11, R17, R20, R173, 0x2, P3 ;  /* 0x00000014110bc211 */ /* 0x002fe400018f14ad */
[----:B------:R-:W-:Y:S02]  /*d010*/  ISETP.GE.AND P3, PT, R223, UR4, PT ;  /* 0x00000004df007c0c */ /* 0x000fe4000bf66270 */
[----:B------:R-:W-:Y:S01]  /*d020*/  @!P1 LEA R6, P5, R225, R3, 0x2 ;  /* 0x00000003e1069211 */ /* 0x000fe200078a10ff */
[----:B------:R0:W-:Y:S01]  /*d030*/  @!P4 ST.E.64 desc[UR40][R10.64], R26 ;  /* 0x0000001a0a00c985 */ /* 0x0001e2000c101b28 */
[----:B------:R-:W-:-:S02]  /*d040*/  ISETP.GE.AND P4, PT, R222, UR4, PT ;  /* 0x00000004de007c0c */ /* 0x000fc4000bf86270 */
[-C--:B------:R-:W-:Y:S02]  /*d050*/  @!P2 LEA.HI.X R5, R226, R20.reuse, R172, 0x2, P6 ;  /* 0x00000014e205a211 */ /* 0x080fe400030f14ac */
[CC--:B------:R-:W-:Y:S02]  /*d060*/  @!P0 LEA R8, P6, R224.reuse, R3.reuse, 0x2 ;  /* 0x00000003e0088211 */ /* 0x0c0fe400078c10ff */
        /* <DEDUP_REMOVED lines=14> */
[-C--:B------:R-:W-:Y:S01]  /*d150*/  @!P5 LEA R14, P6, R221, R3.reuse, 0x2 ;  /* 0x00000003dd0ed211 */ /* 0x080fe200078c10ff */
[----:B------:R4:W-:Y:S01]  /*d160*/  @!P4 ST.E.64 desc[UR40][R12.64], R46 ;  /* 0x0000002e0c00c985 */ /* 0x0009e2000c101b28 */
[----:B------:R-:W-:Y:S02]  /*d170*/  ISETP.GE.AND P3, PT, R217, UR4, PT ;  /* 0x00000004d9007c0c */ /* 0x000fe4000bf66270 */
[----:B------:R-:W-:Y:S02]  /*d180*/  @!P5 LEA.HI.X R15, R221, R20, R168, 0x2, P6 ;  /* 0x00000014dd0fd211 */ /* 0x000fe400030f14a8 */
[-C--:B-1----:R-:W-:Y:S02]  /*d190*/  @!P0 LEA R4, P6, R220, R3.reuse, 0x2 ;  /* 0x00000003dc048211 */ /* 0x082fe400078c10ff */
[----:B------:R-:W-:Y:S01]  /*d1a0*/  ISETP.GE.AND P4, PT, R216, UR4, PT ;  /* 0x00000004d8007c0c */ /* 0x000fe2000bf86270 */
[----:B------:R1:W-:Y:S01]  /*d1b0*/  @!P5 ST.E.64 desc[UR40][R14.64], R50 ;  /* 0x000000320e00d985 */ /* 0x0003e2000c101b28 */
[----:B---3--:R-:W-:-:S02]  /*d1c0*/  @!P1 LEA R6, P5, R219, R3, 0x2 ;  /* 0x00000003db069211 */ /* 0x008fc400078a10ff */
[-C--:B------:R-:W-:Y:S02]  /*d1d0*/  @!P0 LEA.HI.X R5, R220, R20.reuse, R167, 0x2, P6 ;  /* 0x00000014dc058211 */ /* 0x080fe400030f14a7 */
        /* <DEDUP_REMOVED lines=9> */
[CC--:B----4-:R-:W-:Y:S02]  /*d270*/  @!P4 LEA R12, P2, R216.reuse, R3.reuse, 0x2 ;  /* 0x00000003d80cc211 */ /* 0x0d0fe400078410ff */
[----:B------:R-:W-:Y:S02]  /*d280*/  ISETP.GE.AND P1, PT, R213, UR4, PT ;  /* 0x00000004d5007c0c */ /* 0x000fe4000bf26270 */
[-C--:B------:R-:W-:Y:S02]  /*d290*/  @!P3 LEA.HI.X R11, R217, R20.reuse, R164, 0x2, P6 ;  /* 0x00000014d90bb211 */ /* 0x080fe400030f14a4 */
[----:B------:R-:W-:Y:S02]  /*d2a0*/  @!P4 LEA.HI.X R13, R216, R20, R163, 0x2, P2 ;  /* 0x00000014d80dc211 */ /* 0x000fe400010f14a3 */
[----:B------:R-:W-:Y:S01]  /*d2b0*/  ISETP.GE.AND P2, PT, R212, UR4, PT ;  /* 0x00000004d4007c0c */ /* 0x000fe2000bf46270 */
[----:B------:R-:W-:Y:S01]  /*d2c0*/  @!P3 ST.E.64 desc[UR40][R10.64], R66 ;  /* 0x000000420a00b985 */ /* 0x000fe2000c101b28 */
[----:B-1----:R-:W-:-:S03]  /*d2d0*/  @!P5 LEA R14, P6, R215, R3, 0x2 ;  /* 0x00000003d70ed211 */ /* 0x002fc600078c10ff */
[----:B------:R1:W-:Y:S01]  /*d2e0*/  @!P4 ST.E.64 desc[UR40][R12.64], R70 ;  /* 0x000000460c00c985 */ /* 0x0003e2000c101b28 */
[-C--:B------:R-:W-:Y:S02]  /*d2f0*/  @!P5 LEA.HI.X R15, R215, R20.reuse, R162, 0x2, P6 ;  /* 0x00000014d70fd211 */ /* 0x080fe400030f14a2 */
[CC--:B0-----:R-:W-:Y:S02]  /*d300*/  @!P0 LEA R4, P4, R214.reuse, R3.reuse, 0x2 ;  /* 0x00000003d6048211 */ /* 0x0c1fe400078810ff */
[-C--:B---3--:R-:W-:Y:S01]  /*d310*/  @!P1 LEA R6, P3, R213, R3.reuse, 0x2 ;  /* 0x00000003d5069211 */ /* 0x088fe200078610ff */
        /* <DEDUP_REMOVED lines=14> */
[CC--:B------:R-:W-:Y:S02]  /*d400*/  @!P5 LEA R10, P6, R211.reuse, R3.reuse, 0x2 ;  /* 0x00000003d30ad211 */ /* 0x0c0fe400078c10ff */
[-C--:B------:R-:W-:Y:S02]  /*d410*/  @!P4 LEA.HI.X R13, R210, R20.reuse, R157, 0x2, P0 ;  /* 0x00000014d20dc211 */ /* 0x080fe400000f149d */
[----:B------:R-:W-:Y:S02]  /*d420*/  @!P5 LEA.HI.X R11, R211, R20, R158, 0x2, P6 ;  /* 0x00000014d30bd211 */ /* 0x000fe400030f149e */
[----:B------:R-:W-:Y:S02]  /*d430*/  ISETP.GE.AND P0, PT, R206, UR4, PT ;  /* 0x00000004ce007c0c */ /* 0x000fe4000bf06270 */
[----:B0-----:R-:W-:Y:S01]  /*d440*/  @!P3 LEA R14, P6, R209, R3, 0x2 ;  /* 0x00000003d10eb211 */ /* 0x001fe200078c10ff */
[----:B------:R0:W-:Y:S01]  /*d450*/  @!P5 ST.E.64 desc[UR40][R10.64], R90 ;  /* 0x0000005a0a00d985 */ /* 0x0001e2000c101b28 */
[----:B------:R-:W-:-:S02]  /*d460*/  ISETP.GE.AND P5, PT, R205, UR4, PT ;  /* 0x00000004cd007c0c */ /* 0x000fc4000bfa6270 */
[-C--:B------:R-:W-:Y:S01]  /*d470*/  @!P3 LEA.HI.X R15, R209, R20.reuse, R156, 0x2, P6 ;  /* 0x00000014d10fb211 */ /* 0x080fe200030f149c */
[----:B------:R4:W-:Y:S01]  /*d480*/  @!P4 ST.E.64 desc[UR40][R12.64], R94 ;  /* 0x0000005e0c00c985 */ /* 0x0009e2000c101b28 */
[-C--:B---3--:R-:W-:Y:S02]  /*d490*/  @!P2 LEA R4, P6, R208, R3.reuse, 0x2 ;  /* 0x00000003d004a211 */ /* 0x088fe400078c10ff */
[----:B------:R-:W-:Y:S01]  /*d4a0*/  ISETP.GE.AND P4, PT, R204, UR4, PT ;  /* 0x00000004cc007c0c */ /* 0x000fe2000bf86270 */
[----:B------:R3:W-:Y:S01]  /*d4b0*/  @!P3 ST.E.64 desc[UR40][R14.64], R98 ;  /* 0x000000620e00b985 */ /* 0x0007e2000c101b28 */
[-C--:B--2---:R-:W-:Y:S02]  /*d4c0*/  @!P1 LEA R6, P3, R207, R3.reuse, 0x2 ;  /* 0x00000003cf069211 */ /* 0x084fe400078610ff */
        /* <DEDUP_REMOVED lines=11> */
[-C--:B------:R-:W-:Y:S02]  /*d580*/  @!P5 LEA.HI.X R11, R205, R20.reuse, R152, 0x2, P1 ;  /* 0x00000014cd0bd211 */ /* 0x080fe400008f1498 */
        /* <DEDUP_REMOVED lines=8> */
[CC--:B-1----:R-:W-:Y:S01]  /*d610*/  @!P0 LEA R4, P5, R202.reuse, R3.reuse, 0x2 ;  /* 0x00000003ca048211 */ /* 0x0c2fe200078a10ff */
[----:B------:R1:W-:Y:S01]  /*d620*/  @!P3 ST.E.64 desc[UR40][R14.64], R122 ;  /* 0x0000007a0e00b985 */ /* 0x0003e2000c101b28 */
[----:B------:R-:W-:Y:S02]  /*d630*/  ISETP.GE.AND P3, PT, R199, UR4, PT ;  /* 0x00000004c7007c0c */ /* 0x000fe4000bf66270 */
[----:B------:R-:W-:Y:S02]  /*d640*/  @!P0 LEA.HI.X R5, R202, R20, R236, 0x2, P5 ;  /* 0x00000014ca058211 */ /* 0x000fe400028f14ec */
[----:B------:R-:W-:Y:S02]  /*d650*/  ISETP.GE.AND P5, PT, R197, UR4, PT ;  /* 0x00000004c5007c0c */ /* 0x000fe4000bfa6270 */
[-C--:B--2---:R-:W-:Y:S01]  /*d660*/  @!P1 LEA R6, P6, R201, R3.reuse, 0x2 ;  /* 0x00000003c9069211 */ /* 0x084fe200078c10ff */
[----:B------:R2:W-:Y:S02]  /*d670*/  @!P0 ST.E.64 desc[UR40][R4.64], R126 ;  /* 0x0000007e04008985 */ /* 0x0005e4000c101b28 */
[----:B0-----:R-:W-:-:S02]  /*d680*/  @!P4 LEA R8, P0, R200, R3, 0x2 ;  /* 0x00000003c808c211 */ /* 0x001fc400078010ff */
[-C--:B------:R-:W-:Y:S02]  /*d690*/  @!P1 LEA.HI.X R7, R201, R20.reuse, R235, 0x2, P6 ;  /* 0x00000014c9079211 */ /* 0x080fe400030f14eb */
[-C--:B---3--:R-:W-:Y:S02]  /*d6a0*/  @!P3 LEA R10, P6, R199, R3.reuse, 0x2 ;  /* 0x00000003c70ab211 */ /* 0x088fe400078c10ff */
[-C--:B------:R-:W-:Y:S01]  /*d6b0*/  @!P4 LEA.HI.X R9, R200, R20.reuse, R234, 0x2, P0 ;  /* 0x00000014c809c211 */ /* 0x080fe200000f14ea */
        /* <DEDUP_REMOVED lines=16> */
.L_x_4455:
        /* <DEDUP_REMOVED lines=10> */
[----:B------:R-:W3:Y:S01]  /*d860*/  @P1 LDG.E R8, desc[UR40][R4.64] ;  /* 0x0000002804081981 */ /* 0x000ee2000c1e1900 */
        /* <DEDUP_REMOVED lines=13> */
[----:B---3--:R-:W-:Y:S01]  /*d940*/  @P1 R2UR UR4, R8 ;  /* 0x00000000080412ca */ /* 0x008fe200000e0000 */
[----:B-1----:R-:W-:-:S05]  /*d950*/  VIADD R8, R3, 0xffffff80 ;  /* 0xffffff8003087836 */ /* 0x002fca0000000000 */
[----:B------:R-:W-:-:S07]  /*d960*/  ISETP.GT.AND P0, PT, R8, 0x3f, PT ;  /* 0x0000003f0800780c */ /* 0x000fce0003f04270 */
[----:B------:R-:W-:Y:S01]  /*d970*/  USHF.R.S32.HI UR22, URZ, 0x1f, UR4 ;  /* 0x0000001f3f167899 */ /* 0x000fe20008011404 */
[----:B0-----:R-:W-:Y:S11]  /*d980*/  @P2 BRA `(.L_x_4464) ;  /* 0x0000000000102947 */ /* 0x001ff60003800000 */
[----:B------:R-:W-:Y:S05]  /*d990*/  @!P1 BRA `(.L_x_4464) ;  /* 0x00000000000c9947 */ /* 0x000fea0003800000 */
[----:B------:R-:W3:Y:S04]  /*d9a0*/  LDG.E R3, desc[UR40][R4.64] ;  /* 0x0000002804037981 */ /* 0x000ee8000c1e1900 */
[----:B-----5:R-:W3:Y:S02]  /*d9b0*/  LDG.E R0, desc[UR40][R4.64+0x4] ;  /* 0x0000042804007981 */ /* 0x020ee4000c1e1900 */
[----:B---3--:R-:W-:-:S07]  /*d9c0*/  IMAD.IADD R0, R0, 0x1, -R3 ;  /* 0x0000000100007824 */ /* 0x008fce00078e0a03 */
.L_x_4464:
[----:B------:R-:W-:Y:S01]  /*d9d0*/  USEL UR45, UR45, URZ, !UP0 ;  /* 0x0000003f2d2d7287 */ /* 0x000fe2000c000000 */
[----:B------:R-:W-:Y:S01]  /*d9e0*/  BSSY B1, `(.L_x_4465) ;  /* 0x0000039000017945 */ /* 0x000fe20003800000 */
[----:B------:R-:W-:-:S03]  /*d9f0*/  USEL UR44, UR44, URZ, !UP0 ;  /* 0x0000003f2c2c7287 */ /* 0x000fc6000c000000 */
[----:B------:R-:W-:Y:S09]  /*da00*/  @P0 BRA `(.L_x_4466) ;  /* 0x0000000000d80947 */ /* 0x000ff20003800000 */
[----:B------:R-:W0:Y:S01]  /*da10*/  S2R R6, SR_TID.X ;  /* 0x0000000000067919 */ /* 0x000e220000002100 */
[----:B------:R-:W1:Y:S01]  /*da20*/  LDC R9, c[0x0][0xbe8] ;  /* 0x0002fa00ff097b82 */ /* 0x000e620000000800 */
[----:B------:R-:W-:Y:S02]  /*da30*/  IMAD.U32 R5, RZ, RZ, UR39 ;  /* 0x00000027ff057e24 */ /* 0x000fe4000f8e00ff */
[----:B-1---5:R-:W-:-:S03]  /*da40*/  IMAD R3, R0, R9, RZ ;  /* 0x0000000900037224 */ /* 0x022fc600078e02ff */
[----:B0-----:R-:W-:-:S04]  /*da50*/  IADD3 R6, R5, -0x80, R6 ;  /* 0xffffff8005067810 */ /* 0x001fc80007ffe006 */
        /* <DEDUP_REMOVED lines=17> */
[----:B------:R-:W-:Y:S02]  /*db70*/  UIMAD UR8, UR17, UR8, URZ ;  /* 0x00000008110872a4 */ /* 0x000fe4000f8e023f */
[----:B------:R-:W-:Y:S02]  /*db80*/  UIMAD.WIDE.U32 UR12, UR14, UR45, URZ ;  /* 0x0000002d0e0c72a5 */ /* 0x000fe4000f8e003f */
[----:B------:R-:W-:Y:S02]  /*db90*/  UIMAD UR15, UR14, UR44, UR15 ;  /* 0x0000002c0e0f72a4 */ /* 0x000fe4000f8e020f */
[----:B------:R-:W-:Y:S01]  /*dba0*/  UIADD3 UR19, UR11, UR19, URZ ;  /* 0x000000130b137290 */ /* 0x000fe2000fffe03f */
[----:B0-----:R-:W-:Y:S01]  /*dbb0*/  @P0 IMAD.HI.U32 R4, R6, R3, RZ ;  /* 0x0000000306040227 */ /* 0x001fe200078e00ff */
[----:B------:R-:W-:-:S02]  /*dbc0*/  UIADD3 UR11, UR21, UR8, URZ ;  /* 0x00000008150b7290 */ /* 0x000fc4000fffe03f */
[----:B------:R-:W-:Y:S01]  /*dbd0*/  UIADD3 UR10, UP1, UP2, UR12, UR10, UR4 ;  /* 0x0000000a0c0a7290 */ /* 0x000fe2000fa3e004 */
        /* <DEDUP_REMOVED lines=10> */
[----:B------:R-:W-:Y:S01]  /*dc80*/  ULDC.64 UR10, c[0x0][UR18+0x210] ;  /* 0x00008400120a7abb */ /* 0x000fe20008000a00 */
[----:B------:R-:W-:Y:S01]  /*dc90*/  ULDC.64 UR12, c[0x0][0xba8] ;  /* 0x0002ea00000c7ab9 */ /* 0x000fe20000000a00 */
[----:B------:R-:W-:Y:S01]  /*dca0*/  IMAD R7, R9, R7, R6 ;  /* 0x0000000709077224 */ /* 0x000fe200078e0206 */
[----:B------:R-:W-:Y:S01]  /*dcb0*/  IADD3.X R5, R5, UR8, R10, P0, P1 ;  /* 0x0000000805057c10 */ /* 0x000fe200087e240a */
[----:B------:R-:W-:Y:S01]  /*dcc0*/  @!UP0 ULDC UR12, c[0x0][0xb50] ;  /* 0x0002d400000c8ab9 */ /* 0x000fe20000000800 */
[----:B------:R-:W-:Y:S01]  /*dcd0*/  @!UP0 ULDC UR13, c[0x0][0xb54] ;  /* 0x0002d500000d8ab9 */ /* 0x000fe20000000800 */
[C---:B------:R-:W-:Y:S01]  /*dce0*/  IMAD R6, R7.reuse, UR11, RZ ;  /* 0x0000000b07067c24 */ /* 0x040fe2000f8e02ff */
[----:B------:R-:W-:Y:S01]  /*dcf0*/  SHF.R.S32.HI R3, RZ, 0x1f, R7 ;  /* 0x0000001fff037819 */ /* 0x000fe20000011407 */
[----:B------:R-:W-:-:S04]  /*dd00*/  IMAD.WIDE.U32 R4, R7, UR10, R4 ;  /* 0x0000000a07047c25 */ /* 0x000fc8000f8e0004 */
[----:B------:R-:W-:Y:S01]  /*dd10*/  IMAD R3, R3, UR10, R6 ;  /* 0x0000000a03037c24 */ /* 0x000fe2000f8e0206 */
[----:B------:R-:W-:-:S03]  /*dd20*/  LEA R6, P0, R4, UR12, 0x2 ;  /* 0x0000000c04067c11 */ /* 0x000fc6000f8010ff */
[----:B------:R-:W-:-:S05]  /*dd30*/  IMAD.IADD R3, R5, 0x1, R3 ;  /* 0x0000000105037824 */ /* 0x000fca00078e0203 */
[----:B------:R-:W-:Y:S01]  /*dd40*/  LEA.HI.X R7, R4, UR13, R3, 0x2, P0 ;  /* 0x0000000d04077c11 */ /* 0x000fe200080f1403 */
[----:B------:R-:W-:-:S05]  /*dd50*/  IMAD.MOV.U32 R3, RZ, RZ, -0x800000 ;  /* 0xff800000ff037424 */ /* 0x000fca00078e00ff */
[----:B------:R0:W-:Y:S02]  /*dd60*/  STG.E desc[UR40][R6.64], R3 ;  /* 0x0000000306007986 */ /* 0x0001e4000c101928 */
.L_x_4466:
[----:B------:R-:W-:Y:S05]  /*dd70*/  BSYNC B1 ;  /* 0x0000000000017941 */ /* 0x000fea0003800000 */
.L_x_4465:
        /* <DEDUP_REMOVED lines=19> */
[----:B------:R-:W-:Y:S01]  /*deb0*/  ISETP.GE.AND P1, PT, R194, UR12, PT ;  /* 0x0000000cc2007c0c */ /* 0x000fe2000bf26270 */
[----:B------:R-:W-:Y:S01]  /*dec0*/  UIMAD.WIDE.U32 UR8, UR42, UR10, UR8 ;  /* 0x0000000a2a0872a5 */ /* 0x000fe2000f8e0008 */
[----:B------:R-:W-:Y:S01]  /*ded0*/  IMAD R3, R9, 0x20, R26 ;  /* 0x0000002009037824 */ /* 0x000fe200078e021a */
[----:B------:R-:W-:Y:S01]  /*dee0*/  SEL R4, RZ, 0xffffffff, P2 ;  /* 0xffffffffff047807 */ /* 0x000fe20001000000 */
[----:B------:R-:W-:Y:S01]  /*def0*/  VIADD R26, R26, UR39 ;  /* 0x000000271a1a7c36 */ /* 0x000fe20008000000 */
[----:B------:R-:W-:Y:S01]  /*df00*/  ISETP.GE.AND P3, PT, R2, UR12, PT ;  /* 0x0000000c02007c0c */ /* 0x000fe2000bf66270 */
[----:B------:R-:W-:Y:S01]  /*df10*/  VIADD R8, R3, UR39 ;  /* 0x0000002703087c36 */ /* 0x000fe20008000000 */
[----:B------:R-:W-:Y:S01]  /*df20*/  UIMAD UR9, UR42, UR11, UR9 ;  /* 0x0000000b2a0972a4 */ /* 0x000fe2000f8e0209 */
[----:B-1----:R-:W-:Y:S01]  /*df30*/  ISETP.NE.AND P0, PT, R11, 0x1, PT ;  /* 0x000000010b00780c */ /* 0x002fe20003f05270 */
[----:B------:R-:W-:Y:S01]  /*df40*/  IMAD.SHL.U32 R13, R4, 0x2, RZ ;  /* 0x00000002040d7824 */ /* 0x000fe200078e00ff */
[----:B------:R-:W-:Y:S01]  /*df50*/  SEL R9, RZ, 0xffffffff, P1 ;  /* 0xffffffffff097807 */ /* 0x000fe20000800000 */
[----:B------:R-:W-:Y:S01]  /*df60*/  ULDC.64 UR10, c[0x0][0xaf0] ;  /* 0x0002bc00000a7ab9 */ /* 0x000fe20000000a00 */
[----:B------:R-:W-:Y:S01]  /*df70*/  SEL R6, RZ, 0x1, P3 ;  /* 0x00000001ff067807 */ /* 0x000fe20001800000 */
[----:B------:R-:W-:Y:S01]  /*df80*/  UIMAD UR44, UR44, UR10, URZ ;  /* 0x0000000a2c2c72a4 */ /* 0x000fe2000f8e023f */
[----:B------:R-:W-:Y:S01]  /*df90*/  IMAD.MOV.U32 R3, RZ, RZ, R8 ;  /* 0x000000ffff037224 */ /* 0x000fe200078e0008 */
[----:B------:R-:W-:Y:S01]  /*dfa0*/  UIMAD.WIDE.U32 UR8, UR45, UR10, UR8 ;  /* 0x0000000a2d0872a5 */ /* 0x000fe2000f8e0008 */
[----:B------:R-:W-:Y:S01]  /*dfb0*/  IMAD.SHL.U32 R9, R9, 0x4, RZ ;  /* 0x0000000409097824 */ /* 0x000fe200078e00ff */
[----:B------:R-:W-:Y:S01]  /*dfc0*/  LOP3.LUT R6, R13, 0x2, R6, 0xe2, !PT ;  /* 0x000000020d067812 */ /* 0x000fe200078ee206 */
[----:B------:R-:W-:Y:S01]  /*dfd0*/  UIMAD UR4, UR45, UR11, UR44 ;  /* 0x0000000b2d0472a4 */ /* 0x000fe2000f8e022c */
[----:B-----5:R-:W-:Y:S01]  /*dfe0*/  IMAD R25, R0, R11, RZ ;  /* 0x0000000b00197224 */ /* 0x020fe200078e02ff */
[----:B------:R-:W-:Y:S01]  /*dff0*/  ISETP.GE.AND P1, PT, R228, UR12, PT ;  /* 0x0000000ce4007c0c */ /* 0x000fe2000bf26270 */
[----:B------:R-:W0:Y:S01]  /*e000*/  @P0 LDC R5, c[0x0][0xbec] ;  /* 0x0002fb00ff050b82 */ /* 0x000e220000000800 */
[----:B------:R-:W-:Y:S01]  /*e010*/  LOP3.LUT R10, R9, 0x4, R6, 0xe2, !PT ;  /* 0x00000004090a7812 */ /* 0x000fe200078ee206 */
[----:B------:R-:W-:Y:S01]  /*e020*/  UIADD3 UR4, UR9, UR4, URZ ;  /* 0x0000000409047290 */ /* 0x000fe2000fffe03f */
[----:B------:R-:W-:-:S02]  /*e030*/  SEL R0, RZ, 0x80, P1 ;  /* 0x00000080ff007807 */ /* 0x000fc40000800000 */
[----:B------:R-:W-:Y:S02]  /*e040*/  SHF.R.S32.HI R29, RZ, 0x1f, R194 ;  /* 0x0000001fff1d7819 */ /* 0x000fe400000114c2 */
[----:B------:R-:W-:Y:S01]  /*e050*/  SHF.R.S32.HI R28, RZ, 0x1f, R187 ;  /* 0x0000001fff1c7819 */ /* 0x000fe200000114bb */
[----:B------:R-:W1:Y:S01]  /*e060*/  @P0 LDC R7, c[0x0][0xbf0] ;  /* 0x0002fc00ff070b82 */ /* 0x000e620000000800 */
[----:B------:R-:W-:Y:S02]  /*e070*/  SHF.R.S32.HI R31, RZ, 0x1f, R228 ;  /* 0x0000001fff1f7819 */ /* 0x000fe400000114e4 */
[----:B------:R-:W-:Y:S02]  /*e080*/  SHF.R.S32.HI R30, RZ, 0x1f, R193 ;  /* 0x0000001fff1e7819 */ /* 0x000fe400000114c1 */
        /* <DEDUP_REMOVED lines=15> */
[----:B------:R-:W-:Y:S02]  /*e180*/  IMAD R7, R11, R7, R8 ;  /* 0x000000070b077224 */ /* 0x000fe400078e0208 */
[----:B------:R-:W-:Y:S02]  /*e190*/  IMAD.SHL.U32 R13, R9, 0x8, RZ ;  /* 0x00000008090d7824 */ /* 0x000fe400078e00ff */
[----:B------:R-:W-:Y:S01]  /*e1a0*/  IMAD R9, R3, UR9, R6 ;  /* 0x0000000903097c24 */ /* 0x000fe2000f8e0206 */
[----:B------:R-:W-:Y:S01]  /*e1b0*/  SEL R6, RZ, 0xffffffff, P0 ;  /* 0xffffffffff067807 */ /* 0x000fe20000000000 */
[----:B------:R-:W-:Y:S01]  /*e1c0*/  ULDC.64 UR8, c[0x0][0xad8] ;  /* 0x0002b60000087ab9 */ /* 0x000fe20000000a00 */
[----:B------:R-:W-:Y:S01]  /*e1d0*/  SHF.R.S32.HI R3, RZ, 0x1f, R7 ;  /* 0x0000001fff037819 */ /* 0x000fe20000011407 */
[----:B------:R-:W-:Y:S01]  /*e1e0*/  IMAD.IADD R5, R5, 0x1, R9 ;  /* 0x0000000105057824 */ /* 0x000fe200078e0209 */
[----:B------:R-:W-:Y:S01]  /*e1f0*/  LOP3.LUT R10, R13, 0x8, R10, 0xe2, !PT ;  /* 0x000000080d0a7812 */ /* 0x000fe200078ee20a */
[----:B------:R-:W-:Y:S01]  /*e200*/  IMAD.SHL.U32 R13, R6, 0x10, RZ ;  /* 0x00000010060d7824 */ /* 0x000fe200078e00ff */
[----:B------:R-:W-:Y:S01]  /*e210*/  ISETP.GE.AND P0, PT, R187, UR12, PT ;  /* 0x0000000cbb007c0c */ /* 0x000fe2000bf06270 */
[----:B------:R-:W-:-:S02]  /*e220*/  IMAD R6, R3, UR8, RZ ;  /* 0x0000000803067c24 */ /* 0x000fc4000f8e02ff */
[----:B------:R-:W-:Y:S01]  /*e230*/  IMAD.WIDE.U32 R4, R7, UR8, R4 ;  /* 0x0000000807047c25 */ /* 0x000fe2000f8e0004 */
[----:B------:R-:W-:Y:S02]  /*e240*/  SEL R8, RZ, 0xffffffff, P0 ;  /* 0xffffffffff087807 */ /* 0x000fe40000000000 */
[----:B------:R-:W-:Y:S01]  /*e250*/  ISETP.GE.AND P0, PT, R229, UR12, PT ;  /* 0x0000000ce5007c0c */ /* 0x000fe2000bf06270 */
[----:B------:R-:W-:Y:S01]  /*e260*/  IMAD R3, R7, UR9, R6 ;  /* 0x0000000907037c24 */ /* 0x000fe2000f8e0206 */
[----:B------:R-:W-:Y:S01]  /*e270*/  ULDC.64 UR8, c[0x0][0xa80] ;  /* 0x0002a00000087ab9 */ /* 0x000fe20000000a00 */
[----:B------:R-:W-:Y:S01]  /*e280*/  IMAD.SHL.U32 R9, R8, 0x20, RZ ;  /* 0x0000002008097824 */ /* 0x000fe200078e00ff */
[----:B------:R-:W-:Y:S01]  /*e290*/  SEL R7, RZ, 0x40, P0 ;  /* 0x00000040ff077807 */ /* 0x000fe20000000000 */
[----:B------:R-:W-:Y:S01]  /*e2a0*/  IMAD.IADD R3, R5, 0x1, R3 ;  /* 0x0000000105037824 */ /* 0x000fe200078e0203 */
[----:B------:R-:W-:Y:S02]  /*e2b0*/  LEA R20, P0, R4, UR8, 0x1 ;  /* 0x0000000804147c11 */ /* 0x000fe4000f8008ff */
[----:B------:R-:W-:-:S02]  /*e2c0*/  LOP3.LUT R10, R13, 0x10, R10, 0xe2, !PT ;  /* 0x000000100d0a7812 */ /* 0x000fc400078ee20a */
[----:B------:R-:W-:Y:S01]  /*e2d0*/  LEA.HI.X R3, R4, UR9, R3, 0x1, P0 ;  /* 0x0000000904037c11 */ /* 0x000fe200080f0c03 */
[----:B------:R0:W1:Y:S01]  /*e2e0*/  SHFL.IDX PT, R6, R20, RZ, 0x181f ;  /* 0x00181fff14067589 */ /* 0x00006200000e0000 */
[----:B------:R-:W-:Y:S02]  /*e2f0*/  ISETP.GE.AND P0, PT, R26, R25, PT ;  /* 0x000000191a00720c */ /* 0x000fe40003f06270 */
[----:B------:R-:W-:-:S04]  /*e300*/  LOP3.LUT R10, R9, 0x20, R10, 0xe2, !PT ;  /* 0x00000020090a7812 */ /* 0x000fc800078ee20a */
[----:B------:R-:W-:Y:S02]  /*e310*/  LOP3.LUT R21, R10, R7, RZ, 0xfc, !PT ;  /* 0x000000070a157212 */ /* 0x000fe400078efcff */
[----:B------:R0:W3:Y:S02]  /*e320*/  SHFL.IDX PT, R7, R3, RZ, 0x181f ;  /* 0x00181fff03077589 */ /* 0x0000e400000e0000 */
[----:B------:R-:W-:-:S03]  /*e330*/  LOP3.LUT R24, R21, R0, RZ, 0xfc, !PT ;  /* 0x0000000015187212 */ /* 0x000fc600078efcff */
[----:B------:R-:W-:Y:S05]  /*e340*/  @P0 BRA `(.L_x_4468) ;  /* 0x00000000007c0947 */ /* 0x000fea0003800000 */
[----:B------:R-:W-:Y:S02]  /*e350*/  ISETP.GE.AND P2, PT, R195, UR12, PT ;  /* 0x0000000cc3007c0c */ /* 0x000fe4000bf46270 */
[----:B------:R-:W-:Y:S02]  /*e360*/  ISETP.GE.AND P1, PT, R2, UR12, PT ;  /* 0x0000000c02007c0c */ /* 0x000fe4000bf26270 */
[----:B------:R-:W-:Y:S02]  /*e370*/  ISETP.GE.AND P5, PT, R194, UR12, PT ;  /* 0x0000000cc2007c0c */ /* 0x000fe4000bfa6270 */
[----:B------:R-:W-:-:S07]  /*e380*/  ISETP.GE.AND P3, PT, R193, UR12, PT ;  /* 0x0000000cc1007c0c */ /* 0x000fce000bf66270 */
[CC--:B-1----:R-:W-:Y:S02]  /*e390*/  @!P2 LEA R8, P0, R195.reuse, R6.reuse, 0x1 ;  /* 0x00000006c308a211 */ /* 0x0c2fe400078008ff */
[----:B---3--:R-:W-:Y:S02]  /*e3a0*/  @!P1 IMAD.WIDE R4, R2, 0x2, R6 ;  /* 0x0000000202049825 */ /* 0x008fe400078e0206 */
        /* <DEDUP_REMOVED lines=12> */
[----:B-1----:R-:W-:-:S02]  /*e470*/  @!P1 LEA R8, P6, R187, R6, 0x1 ;  /* 0x00000006bb089211 */ /* 0x002fc400078c08ff */
        /* <DEDUP_REMOVED lines=12> */
.L_x_4468:
[----:B------:R-:W-:Y:S05]  /*e540*/  BSYNC B1 ;  /* 0x0000000000017941 */ /* 0x000fea0003800000 */
.L_x_4467:
[----:B------:R-:W-:Y:S01]  /*e550*/  VIADD R0, R26, 0x20 ;  /* 0x000000201a007836 */ /* 0x000fe20000000000 */
[----:B---34-:R3:W4:Y:S04]  /*e560*/  SHFL.IDX PT, R7, R3, 0x1, 0x181f ;  /* 0x00381f0003077f89 */ /* 0x01872800000e0000 */
[----:B------:R-:W-:Y:S01]  /*e570*/  ISETP.GE.AND P0, PT, R0, R25, PT ;  /* 0x000000190000720c */ /* 0x000fe20003f06270 */
[----:B-1----:R3:W1:-:S12]  /*e580*/  SHFL.IDX PT, R6, R20, 0x1, 0x181f ;  /* 0x00381f0014067f89 */ /* 0x00265800000e0000 */
[----:B---3--:R-:W-:Y:S05]  /*e590*/  @P0 BRA `(.L_x_4461) ;  /* 0x00000000007c0947 */ /* 0x008fea0003800000 */
[----:B------:R-:W-:Y:S02]  /*e5a0*/  ISETP.GE.AND P1, PT, R2, UR12, PT ;  /* 0x0000000c02007c0c */ /* 0x000fe4000bf26270 */
[----:B------:R-:W-:Y:S02]  /*e5b0*/  ISETP.GE.AND P5, PT, R195, UR12, PT ;  /* 0x0000000cc3007c0c */ /* 0x000fe4000bfa6270 */
[----:B------:R-:W-:Y:S02]  /*e5c0*/  ISETP.GE.AND P4, PT, R194, UR12, PT ;  /* 0x0000000cc2007c0c */ /* 0x000fe4000bf86270 */
[----:B------:R-:W-:Y:S02]  /*e5d0*/  ISETP.GE.AND P3, PT, R193, UR12, PT ;  /* 0x0000000cc1007c0c */ /* 0x000fe4000bf66270 */
[----:B------:R-:W-:-:S05]  /*e5e0*/  ISETP.GE.AND P2, PT, R192, UR12, PT ;  /* 0x0000000cc0007c0c */ /* 0x000fca000bf46270 */
[----:B-1--4-:R-:W-:Y:S02]  /*e5f0*/  @!P1 IMAD.WIDE R4, R2, 0x2, R6 ;  /* 0x0000000202049825 */ /* 0x012fe400078e0206 */
        /* <DEDUP_REMOVED lines=15> */
[----:B-1----:R-:W-:-:S03]  /*e6f0*/  @!P1 LEA R4, P6, R187, R6, 0x1 ;  /* 0x00000006bb049211 */ /* 0x002fc600078c08ff */
        /* <DEDUP_REMOVED lines=9> */
.L_x_4461:
[----:B------:R-:W-:Y:S05]  /*e790*/  BSYNC B0 ;  /* 0x0000000000007941 */ /* 0x000fea0003800000 */
.L_x_4454:
[----:B------:R-:W-:Y:S02]  /*e7a0*/  ULDC UR4, c[0x0][0xc3c] ;  /* 0x00030f0000047ab9 */ /* 0x000fe40000000800 */
[----:B------:R-:W-:-:S06]  /*e7b0*/  UISETP.GE.AND UP0, UPT, UR7, UR4, UPT ;  /* 0x000000040700728c */ /* 0x000fcc000bf06270 */
[----:B------:R-:W-:-:S13]  /*e7c0*/  PLOP3.LUT P0, PT, PT, PT, UP0, 0x80, 0x0 ;  /* 0x000000000000781c */ /* 0x000fda0003f0f008 */
[----:B------:R-:W-:Y:S05]  /*e7d0*/  @!P0 BRA `(.L_x_4469) ;  /* 0xffffff2c00008947 */ /* 0x000fea000383ffff */
[----:B------:R-:W-:Y:S05]  /*e7e0*/  EXIT ;  /* 0x000000000000794d */ /* 0x000fea0003800000 */
.L_x_4407:
        /* <DEDUP_REMOVED lines=18> */
.L_x_4470:
        /* <DEDUP_REMOVED lines=43> */
.L_x_4474:
        /* <DEDUP_REMOVED lines=39> */
.L_x_4472:
        /* <DEDUP_REMOVED lines=12> */
.L_x_4475:
        /* <DEDUP_REMOVED lines=63> */
.L_x_4476:
        /* <DEDUP_REMOVED lines=61> */
.L_x_4477:
[----:B01----:R-:W-:-:S05]  /*f6b0*/  LOP3.LUT R3, RZ, R2, RZ, 0x33, !PT ;  /* 0x00000002ff037212 */ /* 0x003fca00078e33ff */
[----:B------:R-:W-:-:S05]  /*f6c0*/  IMAD.IADD R2, R4, 0x1, R3 ;  /* 0x0000000104027824 */ /* 0x000fca00078e0203 */
[----:B------:R1:W-:Y:S01]  /*f6d0*/  STL [R1+0x4], R2 ;  /* 0x0000040201007387 */ /* 0x0003e20000100800 */
[----:B------:R-:W-:Y:S05]  /*f6e0*/  BRA `(.L_x_4478) ;  /* 0x0000000000107947 */ /* 0x000fea0003800000 */
.L_x_4473:
[----:B------:R-:W-:Y:S01]  /*f6f0*/  IMAD.U32 R2, RZ, RZ, UR6 ;  /* 0x00000006ff027e24 */ /* 0x000fe2000f8e00ff */
[----:B------:R0:W-:Y:S04]  /*f700*/  STL [R1+0x4], RZ ;  /* 0x000004ff01007387 */ /* 0x0001e80000100800 */
[----:B------:R0:W-:Y:S04]  /*f710*/  STL [R1+0x8], RZ ;  /* 0x000008ff01007387 */ /* 0x0001e80000100800 */
[----:B------:R0:W-:Y:S02]  /*f720*/  STL [R1], R2 ;  /* 0x0000000201007387 */ /* 0x0001e40000100800 */
.L_x_4478:
        /* <DEDUP_REMOVED lines=10> */
.L_x_4471:
        /* <DEDUP_REMOVED lines=30> */
.L_x_4599:
[----:B0-2---:R-:W2:Y:S01]  /*f9b0*/  LDL R0, [R1+0xc] ;  /* 0x00000c0001007983 */ /* 0x005ea20000100800 */
[----:B---3--:R-:W2:Y:S01]  /*f9c0*/  LDC.64 R2, c[0x0][0xc88] ;  /* 0x00032200ff027b82 */ /* 0x008ea20000000a00 */
[----:B------:R-:W-:Y:S05]  /*f9d0*/  YIELD ;  /* 0x0000000000007946 */ /* 0x000fea0003800000 */
[----:B------:R-:W-:Y:S01]  /*f9e0*/  ULDC.64 UR4, c[0x0][0xa28] ;  /* 0x00028a0000047ab9 */ /* 0x000fe20000000a00 */
[----:B-1----:R-:W-:Y:S01]  /*f9f0*/  IMAD.MOV.U32 R6, RZ, RZ, RZ ;  /* 0x000000ffff067224 */ /* 0x002fe200078e00ff */
[----:B------:R-:W-:Y:S01]  /*fa00*/  ISETP.NE.U32.AND P0, PT, RZ, UR4, PT ;  /* 0x00000004ff007c0c */ /* 0x000fe2000bf05070 */
[----:B------:R-:W-:Y:S01]  /*fa10*/  ULDC.64 UR8, c[0x0][0xa18] ;  /* 0x0002860000087ab9 */ /* 0x000fe20000000a00 */
[----:B------:R-:W-:Y:S01]  /*fa20*/  ULDC.64 UR6, c[0x0][0xa08] ;  /* 0x0002820000067ab9 */ /* 0x000fe20000000a00 */
[----:B--2---:R-:W-:-:S05]  /*fa30*/  IMAD.WIDE R2, R0, 0x4, R2 ;  /* 0x0000000400027825 */ /* 0x004fca00078e0202 */
[----:B------:R-:W2:Y:S01]  /*fa40*/  LDG.E R11, desc[UR40][R2.64] ;  /* 0x00000028020b7981 */ /* 0x000ea2000c1e1900 */
        /* <DEDUP_REMOVED lines=46> */
.L_x_4480:
[----:B------:R-:W2:Y:S01]  /*fd30*/  LDL.LU R7, [R1+0x8] ;  /* 0x0000080001077983 */ /* 0x000ea20000300800 */
[----:B------:R-:W-:Y:S02]  /*fd40*/  ULDC.64 UR4, c[0x0][0xa20] ;  /* 0x0002880000047ab9 */ /* 0x000fe40000000a00 */
[----:B------:R-:W-:-:S04]  /*fd50*/  ISETP.NE.U32.AND P1, PT, RZ, UR4, PT ;  /* 0x00000004ff007c0c */ /* 0x000fc8000bf25070 */
[----:B------:R-:W-:Y:S02]  /*fd60*/  ISETP.NE.AND.EX P1, PT, RZ, UR5, PT, P1 ;  /* 0x00000005ff007c0c */ /* 0x000fe4000bf25310 */
[C---:B--2---:R-:W-:Y:S02]  /*fd70*/  LOP3.LUT R2, R7.reuse, 0xff000000, RZ, 0xc0, !PT ;  /* 0xff00000007027812 */ /* 0x044fe400078ec0ff */
        /* <DEDUP_REMOVED lines=10> */
[----:B--2---:R-:W-:-:S05]  /*fe20*/  IADD3.X R7, R10, UR5, RZ, P0, !PT ;  /* 0x000000050a077c10 */ /* 0x004fca00087fe4ff */
[----:B------:R2:W5:Y:S01]  /*fe30*/  LDG.E R6, desc[UR40][R6.64] ;  /* 0x0000002806067981 */ /* 0x000562000c1e1900 */
[----:B------:R-:W-:Y:S05]  /*fe40*/  BRA `(.L_x_4482) ;  /* 0x0000000000107947 */ /* 0x000fea0003800000 */
.L_x_4481:
[----:B------:R-:W-:Y:S05]  /*fe50*/  @!P0 BRA `(.L_x_4482) ;  /* 0x00000000000c8947 */ /* 0x000fea0003800000 */
[----:B------:R-:W3:Y:S04]  /*fe60*/  LDG.E R6, desc[UR40][R4.64] ;  /* 0x0000002804067981 */ /* 0x000ee8000c1e1900 */
[----:B------:R-:W3:Y:S02]  /*fe70*/  LDG.E R4, desc[UR40][R4.64+0x4] ;  /* 0x0000042804047981 */ /* 0x000ee4000c1e1900 */
[----:B---3--:R-:W-:-:S07]  /*fe80*/  IMAD.IADD R6, R4, 0x1, -R6 ;  /* 0x0000000104067824 */ /* 0x008fce00078e0a06 */
.L_x_4482:
[----:B------:R-:W3:Y:S01]  /*fe90*/  LDL R5, [R1+0x4] ;  /* 0x0000040001057983 */ /* 0x000ee20000100800 */
[----:B-----5:R-:W-:Y:S01]  /*fea0*/  IMAD.IADD R6, R6, 0x1, -R0 ;  /* 0x0000000106067824 */ /* 0x020fe200078e0a00 */
[----:B------:R-:W-:Y:S01]  /*feb0*/  BSSY B0, `(.L_x_4483) ;  /* 0x000003a000007945 */ /* 0x000fe20003800000 */
[----:B------:R-:W4:Y:S02]  /*fec0*/  LDC R0, c[0x0][0x448] ;  /* 0x00011200ff007b82 */ /* 0x000f240000000800 */
[----:B----4-:R-:W-:-:S13]  /*fed0*/  ISETP.NE.AND P0, PT, R0, 0x1, PT ;  /* 0x000000010000780c */ /* 0x010fda0003f05270 */
[----:B--2---:R-:W2:Y:S08]  /*fee0*/  @P0 LDC R3, c[0x0][0x44c] ;  /* 0x00011300ff030b82 */ /* 0x004eb00000000800 */
[----:B------:R-:W4:Y:S01]  /*fef0*/  @P0 LDC R4, c[0x0][0x450] ;  /* 0x00011400ff040b82 */ /* 0x000f220000000800 */
[----:B---3--:R-:W-:Y:S02]  /*ff00*/  IMAD.SHL.U32 R0, R5, 0x40, RZ ;  /* 0x0000004005007824 */ /* 0x008fe400078e00ff */
[----:B------:R-:W-:-:S02]  /*ff10*/  IMAD.MOV.U32 R5, RZ, RZ, RZ ;  /* 0x000000ffff057224 */ /* 0x000fc400078e00ff */
[----:B------:R-:W-:Y:S02]  /*ff20*/  VIADD R0, R0, 0x3f ;  /* 0x0000003f00007836 */ /* 0x000fe40000000000 */
[----:B------:R-:W-:Y:S02]  /*ff30*/  IMAD.MOV.U32 R10, RZ, RZ, R5 ;  /* 0x000000ffff0a7224 */ /* 0x000fe400078e0005 */
[----:B--2---:R-:W-:-:S05]  /*ff40*/  @P0 IMAD.HI.U32 R3, R0, R3, RZ ;  /* 0x0000000300030227 */ /* 0x004fca00078e00ff */
[----:B----4-:R-:W-:Y:S01]  /*ff50*/  @P0 SHF.R.U32.HI R0, RZ, R4, R3 ;  /* 0x00000004ff000219 */ /* 0x010fe20000011603 */
[C---:B------:R-:W-:Y:S01]  /*ff60*/  VIADD R4, R6.reuse, 0x3f ;  /* 0x0000003f06047836 */ /* 0x040fe20000000000 */
[----:B------:R-:W-:Y:S02]  /*ff70*/  IADD3 R3, R6, 0x40, -R9 ;  /* 0x0000004006037810 */ /* 0x000fe40007ffe809 */
[----:B01----:R-:W-:-:S03]  /*ff80*/  LOP3.LUT R9, R2, 0xff, RZ, 0xc0, !PT ;  /* 0x000000ff02097812 */ /* 0x003fc600078ec0ff */
[----:B------:R-:W-:Y:S01]  /*ff90*/  IMAD.IADD R0, R3, 0x1, R0 ;  /* 0x0000000103007824 */ /* 0x000fe200078e0200 */
[----:B------:R-:W-:-:S04]  /*ffa0*/  SHF.R.S32.HI R3, RZ, 0x1f, R4 ;  /* 0x0000001fff037819 */ /* 0x000fc80000011404 */
[----:B------:R-:W-:Y:S02]  /*ffb0*/  LEA.HI R4, R3, R4, RZ, 0x6 ;  /* 0x0000000403047211 */ /* 0x000fe400078f30ff */
[----:B------:R-:W-:Y:S02]  /*ffc0*/  SHF.R.S32.HI R3, RZ, 0x1f, R0 ;  /* 0x0000001fff037819 */ /* 0x000fe40000011400 */
[----:B------:R-:W-:Y:S02]  /*ffd0*/  SHF.R.S32.HI R4, RZ, 0x6, R4 ;  /* 0x00000006ff047819 */ /* 0x000fe40000011404 */
[----:B------:R-:W-:Y:S02]  /*ffe0*/  LEA.HI R3, R3, R0, RZ, 0x6 ;  /* 0x0000000003037211 */ /* 0x000fe400078f30ff */
[----:B------:R-:W-:Y:S02]  /*fff0*/  SHF.R.U32.HI R0, RZ, 0x10, R2 ;  /* 0x00000010ff007819 */ /* 0x000fe40000011602 */
[----:B------:R-:W-:-:S02]  /*10000*/  SHF.R.S32.HI R3, RZ, 0x6, R3 ;  /* 0x00000006ff037819 */ /* 0x000fc40000011403 */
[----:B------:R-:W-:Y:S02]  /*10010*/  ISETP.NE.AND P0, PT, R0, RZ, PT ;  /* 0x000000ff0000720c */ /* 0x000fe40003f05270 */
[----:B------:R-:W-:-:S04]  /*10020*/  VIMNMX R8, R4, R3, PT ;  /* 0x0000000304087248 */ /* 0x000fc80003fe0100 */
[----:B------:R-:W-:Y:S01]  /*10030*/  ISETP.GE.AND P1, PT, R8, 0x1, PT ;  /* 0x000000010800780c */ /* 0x000fe20003f26270 */
[----:B------:R0:W-:Y:S04]  /*10040*/  STL [R1+0x2c], R8 ;  /* 0x00002c0801007387 */ /* 0x0001e80000100800 */
[----:B------:R0:W-:Y:S02]  /*10050*/  STL [R1+0x38], R5 ;  /* 0x0000380501007387 */ /* 0x0001e40000100800 */
[----:B------:R-:W1:Y:S02]  /*10060*/  @!P0 LDC R0, c[0x0][0x9f0] ;  /* 0x00027c00ff008b82 */ /* 0x000e640000000800 */
[----:B------:R0:W-:Y:S04]  /*10070*/  STL [R1+0x54], R9 ;  /* 0x0000540901007387 */ /* 0x0001e80000100800 */
[----:B------:R-:W-:Y:S05]  /*10080*/  @!P1 BRA `(.L_x_4484) ;  /* 0x0000000000709947 */ /* 0x000fea0003800000 */
[----:B-1----:R-:W-:-:S04]  /*10090*/  IABS R4, R0 ;  /* 0x0000000000047213 */ /* 0x002fc80000000000 */
[----:B------:R-:W1:Y:S08]  /*100a0*/  I2F.RP R2, R4 ;  /* 0x0000000400027306 */ /* 0x000e700000209400 */
[----:B-1----:R-:W1:Y:S02]  /*100b0*/  MUFU.RCP R2, R2 ;  /* 0x0000000200027308 */ /* 0x002e640000001000 */
[----:B-1----:R-:W-:-:S06]  /*100c0*/  VIADD R2, R2, 0xffffffe ;  /* 0x0ffffffe02027836 */ /* 0x002fcc0000000000 */
[----:B------:R-:W1:Y:S02]  /*100d0*/  F2I.FTZ.U32.TRUNC.NTZ R3, R2 ;  /* 0x0000000200037305 */ /* 0x000e64000021f000 */
[----:B-1----:R-:W-:-:S04]  /*100e0*/  IMAD.MOV R2, RZ, RZ, -R3 ;  /* 0x000000ffff027224 */ /* 0x002fc800078e0a03 */
[----:B0-----:R-:W-:Y:S02]  /*100f0*/  IMAD R5, R2, R4, RZ ;  /* 0x0000000402057224 */ /* 0x001fe400078e02ff */
[----:B------:R-:W-:-:S04]  /*10100*/  IMAD.MOV.U32 R2, RZ, RZ, RZ ;  /* 0x000000ffff027224 */ /* 0x000fc800078e00ff */
[----:B------:R-:W-:Y:S01]  /*10110*/  IMAD.HI.U32 R7, R3, R5, R2 ;  /* 0x0000000503077227 */ /* 0x000fe200078e0002 */
        /* <DEDUP_REMOVED lines=19> */
.L_x_4484:
[----:B------:R-:W-:Y:S05]  /*10250*/  BSYNC B0 ;  /* 0x0000000000007941 */ /* 0x000fea0003800000 */
.L_x_4483:
[----:B-1----:R-:W-:Y:S01]  /*10260*/  IMAD.MOV.U32 R0, RZ, RZ, R10 ;  /* 0x000000ffff007224 */ /* 0x002fe200078e000a */
[----:B------:R-:W-:Y:S03]  /*10270*/  BSSY B7, `(.L_x_4485) ;  /* 0x00004b7000077945 */ /* 0x000fe60003800000 */
[----:B------:R-:W-:-:S05]  /*10280*/  IMAD R2, R9, R0, RZ ;  /* 0x0000000009027224 */ /* 0x000fca00078e02ff */
[----:B------:R-:W-:Y:S01]  /*10290*/  VIADDMNMX R0, R2, R0, R8, PT ;  /* 0x0000000002007246 */ /* 0x000fe20003800108 */
[----:B------:R1:W-:Y:S03]  /*102a0*/  STL [R1+0x20], R2 ;  /* 0x0000200201007387 */ /* 0x0003e60000100800 */
[----:B------:R-:W-:Y:S01]  /*102b0*/  ISETP.GT.AND P0, PT, R0, R2, PT ;  /* 0x000000020000720c */ /* 0x000fe20003f04270 */
[----:B------:R1:W-:-:S12]  /*102c0*/  STL [R1+0x30], R0 ;  /* 0x0000300001007387 */ /* 0x0003d80000100800 */
[----:B------:R-:W-:Y:S05]  /*102d0*/  @P0 BRA `(.L_x_4486) ;  /* 0x0000000000480947 */ /* 0x000fea0003800000 */
[----:B-1----:R-:W1:Y:S02]  /*102e0*/  S2R R0, SR_TID.X ;  /* 0x0000000000007919 */ /* 0x002e640000002100 */
[----:B-1----:R-:W-:-:S04]  /*102f0*/  LOP3.LUT R0, R0, 0x7f, RZ, 0xc0, !PT ;  /* 0x0000007f00007812 */ /* 0x002fc800078ec0ff */
[----:B------:R-:W-:-:S13]  /*10300*/  ISETP.NE.AND P0, PT, R0, RZ, PT ;  /* 0x000000ff0000720c */ /* 0x000fda0003f05270 */
[----:B------:R-:W-:Y:S05]  /*10310*/  @P0 BRA `(.L_x_4487) ;  /* 0x0000004800b00947 */ /* 0x000fea0003800000 */
[----:B0-----:R-:W0:Y:S01]  /*10320*/  S2R R5, SR_LANEID ;  /* 0x0000000000057919 */ /* 0x001e220000000000 */
[----:B------:R-:W-:Y:S01]  /*10330*/  VOTEU.ANY UR4, UPT, PT ;  /* 0x0000000000047886 */ /* 0x000fe200038e0100 */
[----:B------:R-:W1:Y:S01]  /*10340*/  LDC.64 R2, c[0x0][0xc60] ;  /* 0x00031800ff027b82 */ /* 0x000e620000000a00 */
[----:B------:R-:W0:Y:S02]  /*10350*/  FLO.U32 R0, UR4 ;  /* 0x0000000400007d00 */ /* 0x000e2400080e0000 */
[----:B0-----:R-:W-:-:S06]  /*10360*/  ISETP.EQ.U32.AND P0, PT, R0, R5, PT ;  /* 0x000000050000720c */ /* 0x001fcc0003f02070 */
[----:B------:R-:W1:Y:S07]  /*10370*/  POPC R5, UR4 ;  /* 0x0000000400057d09 */ /* 0x000e6e0008000000 */
[----:B-1----:R-:W3:Y:S01]  /*10380*/  @P0 ATOMG.E.ADD.STRONG.GPU PT, R3, desc[UR40][R2.64], R5 ;  /* 0x00000005020309a8 */ /* 0x002ee200081ee1e8 */
[----:B------:R-:W0:Y:S02]  /*10390*/  S2R R4, SR_LTMASK ;  /* 0x0000000000047919 */ /* 0x000e240000003900 */
[----:B0-----:R-:W-:-:S04]  /*103a0*/  LOP3.LUT R4, R4, UR4, RZ, 0xc0, !PT ;  /* 0x0000000404047c12 */ /* 0x001fc8000f8ec0ff */
[----:B------:R-:W0:Y:S01]  /*103b0*/  POPC R7, R4 ;  /* 0x0000000400077309 */ /* 0x000e220000000000 */
[----:B---3--:R-:W0:Y:S02]  /*103c0*/  SHFL.IDX PT, R0, R3, R0, 0x1f ;  /* 0x00001f0003007589 */ /* 0x008e2400000e0000 */
[----:B0-----:R-:W-:-:S05]  /*103d0*/  IADD3 R0, R0, UR37, R7 ;  /* 0x0000002500007c10 */ /* 0x001fca000fffe007 */
[----:B------:R1:W-:Y:S01]  /*103e0*/  STL [R1], R0 ;  /* 0x0000000001007387 */ /* 0x0003e20000100800 */
[----:B------:R-:W-:Y:S05]  /*103f0*/  BRA `(.L_x_4487) ;  /* 0x0000004800787947 */ /* 0x000fea0003800000 */
.L_x_4486:
[----:B-1----:R-:W-:Y:S01]  /*10400*/  VIADD R0, R19, 0x22400 ;  /* 0x0002240013007836 */ /* 0x002fe20000000000 */
        /* <DEDUP_REMOVED lines=19> */
.L_x_4489:
[----:B------:R-:W-:Y:S05]  /*10540*/  BSYNC B6 ;  /* 0x0000000000067941 */ /* 0x000fea0003800000 */
.L_x_4488:
        /* <DEDUP_REMOVED lines=9> */
[----:B------:R-:W-:Y:S02]  /*105e0*/  IMAD.U32 R4, RZ, RZ, UR6 ;  /* 0x00000006ff047e24 */ /* 0x000fe4000f8e00ff */
[----:B0-----:R-:W-:Y:S02]  /*105f0*/  IMAD.U32 R5, RZ, RZ, UR7 ;  /* 0x00000007ff057e24 */ /* 0x001fe4000f8e00ff */
[----:B------:R-:W-:Y:S02]  /*10600*/  IMAD.U32 R6, RZ, RZ, UR8 ;  /* 0x00000008ff067e24 */ /* 0x000fe4000f8e00ff */
[----:B------:R-:W-:-:S02]  /*10610*/  IMAD.U32 R7, RZ, RZ, UR9 ;  /* 0x00000009ff077e24 */ /* 0x000fc4000f8e00ff */
[----:B--2---:R-:W-:Y:S02]  /*10620*/  IMAD.U32 R10, RZ, RZ, UR4 ;  /* 0x00000004ff0a7e24 */ /* 0x004fe4000f8e00ff */
[----:B------:R-:W-:Y:S02]  /*10630*/  IMAD.U32 R11, RZ, RZ, UR5 ;  /* 0x00000005ff0b7e24 */ /* 0x000fe4000f8e00ff */
[----:B------:R-:W-:Y:S02]  /*10640*/  IMAD.MOV.U32 R8, RZ, RZ, 0x70 ;  /* 0x00000070ff087424 */ /* 0x000fe400078e00ff */
[----:B------:R-:W-:Y:S02]  /*10650*/  IMAD.MOV.U32 R12, RZ, RZ, 0x1 ;  /* 0x00000001ff0c7424 */ /* 0x000fe400078e00ff */
[----:B-1----:R-:W-:-:S07]  /*10660*/  IMAD.MOV.U32 R13, RZ, RZ, RZ ;  /* 0x000000ffff0d7224 */ /* 0x002fce00078e00ff */
[----:B------:R-:W-:-:S07]  /*10670*/  LEPC R20, `(.L_x_4492) ;  /* 0x000000001014794e */ /* 0x000fce0000000000 */
[----:B---3--:R-:W-:Y:S05]  /*10680*/  CALL.ABS.NOINC R2 ;  /* 0x0000000002007343 */ /* 0x008fea0003c00000 */
.L_x_4492:
        /* <DEDUP_REMOVED lines=16> */
.L_x_4491:
[----:B------:R-:W-:Y:S05]  /*10790*/  BSYNC B6 ;  /* 0x0000000000067941 */ /* 0x000fea0003800000 */
.L_x_4490:
[----:B------:R-:W3:Y:S01]  /*107a0*/  LDL.LU R4, [R1+0x18] ;  /* 0x0000180001047983 */ /* 0x000ee20000300800 */
[----:B------:R-:W-:-:S03]  /*107b0*/  ULDC.64 UR4, c[0x0][0x9f8] ;  /* 0x00027e0000047ab9 */ /* 0x000fc60000000a00 */
[----:B------:R-:W4:Y:S01]  /*107c0*/  LDL R7, [R1+0x8] ;  /* 0x0000080001077983 */ /* 0x000f220000100800 */
[----:B------:R-:W-:-:S03]  /*107d0*/  ISETP.NE.U32.AND P0, PT, RZ, UR4, PT ;  /* 0x00000004ff007c0c */ /* 0x000fc6000bf05070 */
[----:B------:R-:W5:Y:S01]  /*107e0*/  LDL R0, [R1+0x30] ;  /* 0x0000300001007983 */ /* 0x000f620000100800 */
[----:B------:R-:W-:-:S13]  /*107f0*/  ISETP.NE.AND.EX P0, PT, RZ, UR5, PT, P0 ;  /* 0x00000005ff007c0c */ /* 0x000fda000bf05300 */
[----:B------:R-:W-:-:S04]  /*10800*/  @P0 IADD3 R2, P1, R16, UR4, RZ ;  /* 0x0000000410020c10 */ /* 0x000fc8000ff3e0ff */
[----:B---3--:R-:W-:Y:S01]  /*10810*/  @P0 IADD3.X R3, R4, UR5, RZ, P1, !PT ;  /* 0x0000000504030c10 */ /* 0x008fe20008ffe4ff */
[----:B------:R-:W-:-:S04]  /*10820*/  ULDC.64 UR4, c[0x0][0xa08] ;  /* 0x0002820000047ab9 */ /* 0x000fc80000000a00 */
[----:B----4-:R1:W0:Y:S02]  /*10830*/  @P0 LDG.E R7, desc[UR40][R2.64] ;  /* 0x0000002802070981 */ /* 0x010224000c1e1900 */
[----:B-1----:R-:W1:Y:S01]  /*10840*/  LDC.64 R2, c[0x0][0x418] ;  /* 0x00010600ff027b82 */ /* 0x002e620000000a00 */
[----:B-----5:R-:W-:Y:S01]  /*10850*/  VIADD R0, R0, 0xffffffff ;  /* 0xffffffff00007836 */ /* 0x020fe20000000000 */
[----:B0-----:R-:W-:Y:S01]  /*10860*/  SHF.R.S32.HI R8, RZ, 0x1f, R7 ;  /* 0x0000001fff087819 */ /* 0x001fe20000011407 */
[----:B------:R0:W-:Y:S04]  /*10870*/  @P0 STL [R1+0x8], R7 ;  /* 0x0000080701000387 */ /* 0x0001e80000100800 */
[----:B------:R0:W-:Y:S01]  /*10880*/  STL [R1+0x18], R8 ;  /* 0x0000180801007387 */ /* 0x0001e20000100800 */
[----:B-1----:R-:W-:Y:S01]  /*10890*/  LOP3.LUT P0, RZ, R2, UR4, RZ, 0xfc, !PT ;  /* 0x0000000402ff7c12 */ /* 0x002fe2000f80fcff */
[----:B------:R-:W-:-:S03]  /*108a0*/  UMOV UR4, 0xffffffff ;  /* 0xffffffff00047882 */ /* 0x000fc60000000000 */
[----:B------:R-:W-:-:S04]  /*108b0*/  LOP3.LUT P0, RZ, R3, UR5, RZ, 0xfc, P0 ;  /* 0x0000000503ff7c12 */ /* 0x000fc8000800fcff */
[----:B------:R-:W-:Y:S01]  /*108c0*/  SEL R16, R7, RZ, !P0 ;  /* 0x000000ff07107207 */ /* 0x000fe20004000000 */
[----:B0-----:R-:W-:Y:S08]  /*108d0*/  BRA.DIV UR4, `(.L_x_4493) ;  /* 0x0000005e04787947 */ /* 0x001ff0000b800000 */
[----:B------:R-:W0:Y:S02]  /*108e0*/  S2R R4, SR_TID.X ;  /* 0x0000000000047919 */ /* 0x000e240000002100 */
[----:B0-----:R-:W-:-:S04]  /*108f0*/  SHF.R.U32.HI R4, RZ, 0x5, R4 ;  /* 0x00000005ff047819 */ /* 0x001fc80000011604 */
[----:B------:R-:W-:-:S05]  /*10900*/  LOP3.LUT R4, R4, 0x3, RZ, 0xc0, !PT ;  /* 0x0000000304047812 */ /* 0x000fca00078ec0ff */
[----:B------:R0:W1:Y:S02]  /*10910*/  SHFL.IDX PT, R14, R4, RZ, 0x1f ;  /* 0x00001fff040e7589 */ /* 0x00006400000e0000 */
.L_x_4616:
[----:B------:R3:W-:Y:S01]  /*10920*/  STL [R1+0x28], R0 ;  /* 0x0000280001007387 */ /* 0x0007e20000100800 */
[----:B-1----:R-:W-:Y:S02]  /*10930*/  ISETP.NE.AND P0, PT, R14, RZ, PT ;  /* 0x000000ff0e00720c */ /* 0x002fe40003f05270 */
[----:B------:R-:W-:Y:S02]  /*10940*/  PLOP3.LUT P1, PT, PT, PT, PT, 0x8, 0x0 ;  /* 0x000000000000781c */ /* 0x000fe40003f2e170 */
[----:B------:R-:W-:-:S11]  /*10950*/  LOP3.LUT R18, R18, 0xfffffffe, RZ, 0xc0, !PT ;  /* 0xfffffffe12127812 */ /* 0x000fd600078ec0ff */
[----:B------:R-:W-:Y:S01]  /*10960*/  @P1 LOP3.LUT R18, R18, 0x1, RZ, 0xfc, !PT ;  /* 0x0000000112121812 */ /* 0x000fe200078efcff */
[----:B---3--:R-:W-:Y:S06]  /*10970*/  @P0 BRA `(.L_x_4494) ;  /* 0x00000004000c0947 */ /* 0x008fec0003800000 */
[----:B------:R-:W-:-:S03]  /*10980*/  UMOV UR4, 0xffffffff ;  /* 0xffffffff00047882 */ /* 0x000fc60000000000 */
[----:B------:R-:W-:Y:S05]  /*10990*/  BRA.DIV UR4, `(.L_x_4495) ;  /* 0x0000005e047c7947 */ /* 0x000fea000b800000 */
[----:B------:R-:W-:-:S13]  /*109a0*/  ELECT P6, URZ, PT ;  /* 0x00000000003f782f */ /* 0x000fda00038c0000 */
.L_x_4619:
[----:B------:R-:W-:Y:S05]  /*109b0*/  @!P6 BRA `(.L_x_4494) ;  /* 0x0000000000fce947 */ /* 0x000fea0003800000 */
[----:B------:R-:W-:-:S04]  /*109c0*/  ISETP.NE.U32.AND P0, PT, R2, RZ, PT ;  /* 0x000000ff0200720c */ /* 0x000fc80003f05070 */
[----:B------:R-:W-:-:S13]  /*109d0*/  ISETP.NE.AND.EX P0, PT, R3, RZ, PT, P0 ;  /* 0x000000ff0300720c */ /* 0x000fda0003f05300 */
[----:B------:R-:W-:Y:S05]  /*109e0*/  @!P0 BRA `(.L_x_4496) ;  /* 0x0000000000508947 */ /* 0x000fea0003800000 */
[----:B------:R-:W1:Y:S01]  /*109f0*/  LDC R6, c[0x0][0x43c] ;  /* 0x00010f00ff067b82 */ /* 0x000e620000000800 */
[----:B------:R-:W-:Y:S01]  /*10a00*/  IMAD.MOV.U32 R9, RZ, RZ, R0 ;  /* 0x000000ffff097224 */ /* 0x000fe200078e0000 */
[----:B------:R-:W-:-:S03]  /*10a10*/  ULDC.64 UR4, c[0x0][0x428] ;  /* 0x00010a0000047ab9 */ /* 0x000fc60000000a00 */
[----:B------:R-:W-:Y:S01]  /*10a20*/  IMAD.MOV.U32 R0, RZ, RZ, R9 ;  /* 0x000000ffff007224 */ /* 0x000fe200078e0009 */
[----:B-1----:R-:W-:-:S13]  /*10a30*/  ISETP.NE.AND P0, PT, R6, 0x1, PT ;  /* 0x000000010600780c */ /* 0x002fda0003f05270 */
[----:B0-----:R-:W0:Y:S02]  /*10a40*/  @P0 LDC.64 R4, c[0x0][0x440] ;  /* 0x00011000ff040b82 */ /* 0x001e240000000a00 */
        /* <DEDUP_REMOVED lines=14> */
.L_x_4496:
[----:B------:R-:W3:Y:S04]  /*10b30*/  LDL R0, [R1+0x10] ;  /* 0x0000100001007983 */ /* 0x000ee80000100800 */
[----:B-1----:R-:W4:Y:S01]  /*10b40*/  LDL R2, [R1+0x14] ;  /* 0x0000140001027983 */ /* 0x002f220000100800 */
[----:B---3--:R-:W-:Y:S01]  /*10b50*/  IMAD R0, R0, 0x8, R19 ;  /* 0x0000000800007824 */ /* 0x008fe200078e0213 */
[----:B----4-:R-:W-:-:S04]  /*10b60*/  SHF.L.U32 R2, R2, 0x1f, RZ ;  /* 0x0000001f02027819 */ /* 0x010fc800000006ff */
[----:B------:R-:W1:Y:S02]  /*10b70*/  SYNCS.PHASECHK.TRANS64.TRYWAIT P0, [R0+URZ+0x28c40], R2 ;  /* 0x028c4002000075a7 */ /* 0x000e64000800017f */
[----:B-1----:R-:W-:Y:S05]  /*10b80*/  @!P0 BRA `(.L_x_4497) ;  /* 0x0000005c00208947 */ /* 0x002fea0003800000 */
.L_x_4620:
        /* <DEDUP_REMOVED lines=11> */
.L_x_4498:
[----:B------:R-:W3:Y:S04]  /*10c40*/  LDL R3, [R1+0x10] ;  /* 0x0000100001037983 */ /* 0x000ee80000100800 */
[----:B0-----:R-:W4:Y:S04]  /*10c50*/  LDL R4, [R1+0x28] ;  /* 0x0000280001047983 */ /* 0x001f280000100800 */
[----:B-1----:R-:W2:Y:S01]  /*10c60*/  LDL R2, [R1+0x1c] ;  /* 0x00001c0001027983 */ /* 0x002ea20000100800 */
        /* <DEDUP_REMOVED lines=11> */
[----:B---3--:R-:W-:Y:S01]  /*10d20*/  IMAD R0, R3, 0x2000, R19 ;  /* 0x0000200003007824 */ /* 0x008fe200078e0213 */
[----:B----4-:R-:W-:-:S04]  /*10d30*/  R2UR UR11, R4 ;  /* 0x00000000040b72ca */ /* 0x010fc800000e0000 */
[----:B------:R-:W-:Y:S02]  /*10d40*/  R2UR UR8, R0 ;  /* 0x00000000000872ca */ /* 0x000fe400000e0000 */
[----:B--2---:R-:W-:-:S11]  /*10d50*/  R2UR UR4, R2 ;  /* 0x00000000020472ca */ /* 0x004fd600000e0000 */
[----:B------:R-:W-:Y:S02]  /*10d60*/  UIADD3 UR8, UR8, 0x22400, URZ ;  /* 0x0002240008087890 */ /* 0x000fe4000fffe03f */
[----:B------:R-:W-:-:S03]  /*10d70*/  ULEA UR11, UR11, UR4, 0x6 ;  /* 0x000000040b0b7291 */ /* 0x000fc6000f8e303f */
[----:B------:R-:W-:-:S06]  /*10d80*/  UMOV UR4, 0x0 ;  /* 0x0000000000047882 */ /* 0x000fcc0000000000 */
[----:B------:R1:W-:Y:S02]  /*10d90*/  UTMALDG.4D [UR8], [UR6], desc[UR4] ;  /* 0x00000408060075b4 */ /* 0x0003e40008019000 */
[----:B-1----:R-:W-:Y:S01]  /*10da0*/  NOP ;  /* 0x0000000000007918 */ /* 0x002fe20000000000 */
.L_x_4494:
[----:B------:R-:W3:Y:S04]  /*10db0*/  LDL.LU R3, [R1+0x34] ;  /* 0x0000340001037983 */ /* 0x000ee80000300800 */
[----:B------:R-:W4:Y:S04]  /*10dc0*/  LDL.LU R5, [R1+0x24] ;  /* 0x0000240001057983 */ /* 0x000f280000300800 */
[----:B0-----:R-:W5:Y:S01]  /*10dd0*/  LDL.LU R4, [R1+0x40] ;  /* 0x0000400001047983 */ /* 0x001f620000300800 */
        /* <DEDUP_REMOVED lines=9> */
[----:B---3--:R-:W-:Y:S02]  /*10e70*/  SHF.R.S32.HI R0, RZ, 0x1f, R3 ;  /* 0x0000001fff007819 */ /* 0x008fe40000011403 */
[----:B----4-:R-:W-:-:S03]  /*10e80*/  SEL R5, R5, RZ, !P0 ;  /* 0x000000ff05057207 */ /* 0x010fc60004000000 */
[----:B------:R-:W-:Y:S01]  /*10e90*/  IMAD R0, R0, UR4, RZ ;  /* 0x0000000400007c24 */ /* 0x000fe2000f8e02ff */
[----:B-----5:R-:W-:-:S03]  /*10ea0*/  SEL R4, R4, RZ, !P0 ;  /* 0x000000ff04047207 */ /* 0x020fc60004000000 */
        /* <DEDUP_REMOVED lines=23> */
[----:B0-----:R-:W-:Y:S05]  /*11020*/  CALL.ABS.NOINC R2 ;  /* 0x0000000002007343 */ /* 0x001fea0003c00000 */
.L_x_4500:
[----:B------:R-:W-:Y:S05]  /*11030*/  BSYNC B6 ;  /* 0x0000000000067941 */ /* 0x000fea0003800000 */
.L_x_4499:
[----:B0-----:R-:W3:Y:S01]  /*11040*/  LDL.LU R0, [R1+0x40] ;  /* 0x0000400001007983 */ /* 0x001ee20000300800 */
[----:B------:R-:W-:Y:S01]  /*11050*/  ULDC.64 UR4, c[0x0][0x2d8] ;  /* 0x0000b60000047ab9 */ /* 0x000fe20000000a00 */
[----:B------:R-:W0:Y:S01]  /*11060*/  LDC R7, c[0x0][0x448] ;  /* 0x00011200ff077b82 */ /* 0x000e220000000800 */
[----:B------:R-:W-:Y:S01]  /*11070*/  ULDC UR6, c[0x0][0x2b8] ;  /* 0x0000ae0000067ab9 */ /* 0x000fe20000000800 */
[----:B------:R-:W4:Y:S04]  /*11080*/  LDL.LU R4, [R1+0x34] ;  /* 0x0000340001047983 */ /* 0x000f280000300800 */
[----:B------:R-:W4:Y:S04]  /*11090*/  LDL.LU.64 R2, [R1+0x48] ;  /* 0x0000480001027983 */ /* 0x000f280000300a00 */
[----:B------:R-:W3:Y:S04]  /*110a0*/  LDL.LU R5, [R1+0x24] ;  /* 0x0000240001057983 */ /* 0x000ee80000300800 */
[----:B--2---:R-:W2:Y:S04]  /*110b0*/  LDL R10, [R1+0x4] ;  /* 0x00000400010a7983 */ /* 0x004ea80000100800 */
[----:B------:R1:W5:Y:S01]  /*110c0*/  LDL R8, [R1+0x58] ;  /* 0x0000580001087983 */ /* 0x0003620000100800 */
[----:B0-----:R-:W-:-:S13]  /*110d0*/  ISETP.NE.AND P0, PT, R7, 0x1, PT ;  /* 0x000000010700780c */ /* 0x001fda0003f05270 */
[----:B------:R-:W0:Y:S01]  /*110e0*/  @P0 LDC R6, c[0x0][0x450] ;  /* 0x00011400ff060b82 */ /* 0x000e220000000800 */
[----:B------:R-:W1:Y:S02]  /*110f0*/  S2R R9, SR_TID.X ;  /* 0x0000000000097919 */ /* 0x000e640000002100 */
[----:B-1----:R-:W-:-:S05]  /*11100*/  IMAD.SHL.U32 R9, R9, 0x8, RZ ;  /* 0x0000000809097824 */ /* 0x002fca00078e00ff */
[----:B------:R-:W-:Y:S01]  /*11110*/  LOP3.LUT R9, R9, 0x38, RZ, 0xc0, !PT ;  /* 0x0000003809097812 */ /* 0x000fe200078ec0ff */
[----:B----4-:R-:W-:Y:S02]  /*11120*/  IMAD.MOV.U32 R3, RZ, RZ, R4 ;  /* 0x000000ffff037224 */ /* 0x010fe400078e0004 */
[----:B------:R-:W1:Y:S01]  /*11130*/  S2R R4, SR_TID.X ;  /* 0x0000000000047919 */ /* 0x000e620000002100 */
[----:B------:R-:W-:-:S04]  /*11140*/  IMAD.WIDE.U32 R2, R17, UR4, R2 ;  /* 0x0000000411027c25 */ /* 0x000fc8000f8e0002 */
[----:B------:R-:W-:Y:S01]  /*11150*/  IMAD R3, R17, UR5, R3 ;  /* 0x0000000511037c24 */ /* 0x000fe2000f8e0203 */
[----:B------:R-:W-:Y:S02]  /*11160*/  ULDC.64 UR4, c[0x0][0x2e0] ;  /* 0x0000b80000047ab9 */ /* 0x000fe40000000a00 */
[----:B---3--:R-:W-:Y:S02]  /*11170*/  IMAD R0, R0, UR4, RZ ;  /* 0x0000000400007c24 */ /* 0x008fe4000f8e02ff */
[----:B------:R-:W-:-:S04]  /*11180*/  IMAD.WIDE.U32 R2, R5, UR4, R2 ;  /* 0x0000000405027c25 */ /* 0x000fc8000f8e0002 */
        /* <DEDUP_REMOVED lines=9> */
[----:B--2---:R-:W-:-:S04]  /*11220*/  IMAD R4, R10, 0x40, R4 ;  /* 0x000000400a047824 */ /* 0x004fc800078e0204 */
        /* <DEDUP_REMOVED lines=27> */
[C---:B------:R-:W-:Y:S02]  /*113e0*/  VIADD R5, R3.reuse, 0x10 ;  /* 0x0000001003057836 */ /* 0x040fe40000000000 */
        /* <DEDUP_REMOVED lines=26> */
[----:B------:R-:W-:Y:S01]  /*11590*/  @!P1 IMAD.MOV.U32 R6, RZ, RZ, R5 ;  /* 0x000000ffff069224 */ /* 0x000fe200078e0005 */
[----:B------:R-:W0:Y:S04]  /*115a0*/  SHFL.IDX PT, R0, R0, 0x3, 0x181f ;  /* 0x00781f0000007f89 */ /* 0x000e2800000e0000 */
[----:B------:R1:W-:Y:S04]  /*115b0*/  @!P1 LDGSTS.E.BYPASS.LTC128B.128 [R8+0x21400], desc[UR40][R6.64], !P0 ;  /* 0x2140000006089fae */ /* 0x0003e8000c101d68 */
[----:B------:R-:W2:Y:S02]  /*115c0*/  SHFL.IDX PT, R4, R4, 0x3, 0x181f ;  /* 0x00781f0004047f89 */ /* 0x000ea400000e0000 */
.L_x_4629:
[----:B------:R-:W-:-:S05]  /*115d0*/  VIADD R3, R3, 0x30 ;  /* 0x0000003003037836 */ /* 0x000fca0000000000 */
[----:B------:R-:W-:-:S13]  /*115e0*/  ISETP.GE.AND P1, PT, R3, R2, PT ;  /* 0x000000020300720c */ /* 0x000fda0003f26270 */
[----:B--2---:R-:W-:-:S05]  /*115f0*/  @!P1 LEA R2, P2, R9, R4, 0x1 ;  /* 0x0000000409029211 */ /* 0x004fca00078408ff */
[----:B0-----:R-:W-:-:S05]  /*11600*/  @!P1 IMAD.X R3, RZ, RZ, R0, P2 ;  /* 0x000000ffff039224 */ /* 0x001fca00010e0600 */
[----:B------:R-:W-:Y:S01]  /*11610*/  @!PT LDS RZ, [RZ] ;  /* 0x00000000fffff984 */ /* 0x000fe20000000800 */
[----:B------:R-:W-:Y:S01]  /*11620*/  @!PT LDS RZ, [RZ] ;  /* 0x00000000fffff984 */ /* 0x000fe20000000800 */
[----:B------:R-:W-:Y:S01]  /*11630*/  @!PT LDS RZ, [RZ] ;  /* 0x00000000fffff984 */ /* 0x000fe20000000800 */
[----:B------:R0:W-:Y:S01]  /*11640*/  @!P1 LDGSTS.E.BYPASS.LTC128B.128 [R8+0x21c00], desc[UR40][R2.64], !P0 ;  /* 0x21c0000002089fae */ /* 0x0001e2000c101d68 */
[----:B------:R-:W-:Y:S01]  /*11650*/  PLOP3.LUT P0, PT, PT, PT, PT, 0x80, 0x0 ;  /* 0x000000000000781c */ /* 0x000fe20003f0f070 */
[----:B------:R-:W-:-:S12]  /*11660*/  NOP ;  /* 0x0000000000007918 */ /* 0x000fd80000000000 */
.L_x_4502:
        /* <DEDUP_REMOVED lines=18> */
.L_x_4630:
[----:B------:R-:W-:Y:S05]  /*11790*/  BSYNC B0 ;  /* 0x0000000000007941 */ /* 0x000fea0003800000 */
.L_x_4503:
[----:B------:R-:W-:Y:S01]  /*117a0*/  LOP3.LUT P0, RZ, R18, 0x1, RZ, 0xc0, !PT ;  /* 0x0000000112ff7812 */ /* 0x000fe2000780c0ff */
[----:B------:R-:W-:-:S12]  /*117b0*/  BSSY B0, `(.L_x_4505) ;  /* 0x0000097000007945 */ /* 0x000fd80003800000 */
[----:B------:R-:W-:Y:S05]  /*117c0*/  @!P0 BRA `(.L_x_4506) ;  /* 0x0000000800548947 */ /* 0x000fea0003800000 */
[----:B------:R-:W0:Y:S04]  /*117d0*/  LDL R4, [R1+0x10] ;  /* 0x0000100001047983 */ /* 0x000e280000100800 */
[----:B------:R-:W2:Y:S01]  /*117e0*/  LDL R2, [R1+0x14] ;  /* 0x0000140001027983 */ /* 0x000ea20000100800 */
[----:B------:R-:W-:Y:S01]  /*117f0*/  BSSY B1, `(.L_x_4507) ;  /* 0x0000008000017945 */ /* 0x000fe20003800000 */
[----:B------:R-:W3:Y:S02]  /*11800*/  S2R R3, SR_TID.X ;  /* 0x0000000000037919 */ /* 0x000ee40000002100 */
[----:B---3--:R-:W-:-:S04]  /*11810*/  LOP3.LUT R3, R3, 0x7f, RZ, 0xc0, !PT ;  /* 0x0000007f03037812 */ /* 0x008fc800078ec0ff */
[----:B------:R-:W-:Y:S01]  /*11820*/  ISETP.NE.AND P1, PT, R3, RZ, PT ;  /* 0x000000ff0300720c */ /* 0x000fe20003f25270 */
[----:B0-----:R-:W-:Y:S01]  /*11830*/  IMAD R0, R4, 0x8, R19 ;  /* 0x0000000804007824 */ /* 0x001fe200078e0213 */
[----:B--2---:R-:W-:-:S04]  /*11840*/  SHF.L.U32 R2, R2, 0x1f, RZ ;  /* 0x0000001f02027819 */ /* 0x004fc800000006ff */
[----:B------:R-:W0:Y:S02]  /*11850*/  SYNCS.PHASECHK.TRANS64.TRYWAIT P0, [R0+URZ+0x28c60], R2 ;  /* 0x028c6002000075a7 */ /* 0x000e24000800017f */
[----:B0-----:R-:W-:Y:S05]  /*11860*/  @!P0 BRA `(.L_x_4508) ;  /* 0x00000054005c8947 */ /* 0x001fea0003800000 */
.L_x_4631:
[----:B------:R-:W-:Y:S05]  /*11870*/  BSYNC B1 ;  /* 0x0000000000017941 */ /* 0x000fea0003800000 */
.L_x_4507:
        /* <DEDUP_REMOVED lines=9> */
.L_x_4510:
[----:B------:R-:W-:Y:S05]  /*11910*/  BSYNC B1 ;  /* 0x0000000000017941 */ /* 0x000fea0003800000 */
.L_x_4509:
        /* <DEDUP_REMOVED lines=13> */
.L_x_4511:
        /* <DEDUP_REMOVED lines=15> */
.L_x_4512:
        /* <DEDUP_REMOVED lines=15> */
.L_x_4513:
        /* <DEDUP_REMOVED lines=15> */
.L_x_4514:
        /* <DEDUP_REMOVED lines=15> */
.L_x_4515:
        /* <DEDUP_REMOVED lines=15> */
.L_x_4516:
        /* <DEDUP_REMOVED lines=15> */
.L_x_4517:
        /* <DEDUP_REMOVED lines=15> */
.L_x_4518:
        /* <DEDUP_REMOVED lines=10> */
.L_x_4506:
[----:B------:R-:W-:Y:S05]  /*12120*/  BSYNC B0 ;  /* 0x0000000000007941 */ /* 0x000fea0003800000 */
.L_x_4505:
[----:B------:R-:W0:Y:S04]  /*12130*/  LDL R4, [R1+0x30] ;  /* 0x0000300001047983 */ /* 0x000e280000100800 */
[----:B------:R-:W2:Y:S01]  /*12140*/  LDL R5, [R1+0x20] ;  /* 0x0000200001057983 */ /* 0x000ea20000100800 */
[----:B------:R-:W-:Y:S01]  /*12150*/  BSSY B0, `(.L_x_4519) ;  /* 0x00002ac000007945 */ /* 0x000fe20003800000 */
[----:B0-----:R-:W-:-:S05]  /*12160*/  VIADD R0, R4, 0xfffffffe ;  /* 0xfffffffe04007836 */ /* 0x001fca0000000000 */
[----:B--2---:R-:W-:-:S13]  /*12170*/  ISETP.GE.AND P0, PT, R0, R5, PT ;  /* 0x000000050000720c */ /* 0x004fda0003f06270 */
[----:B------:R-:W-:Y:S05]  /*12180*/  @!P0 BRA `(.L_x_4520) ;  /* 0x0000002800a08947 */ /* 0x000fea0003800000 */
[----:B-1----:R-:W2:Y:S04]  /*12190*/  LDL.LU R7, [R1+0x54] ;  /* 0x0000540001077983 */ /* 0x002ea80000300800 */
        /* <DEDUP_REMOVED lines=48> */
.L_x_4525:
        /* <DEDUP_REMOVED lines=8> */
.L_x_4632:
[----:B------:R-:W-:Y:S05]  /*12520*/  BSYNC B3 ;  /* 0x0000000000037941 */ /* 0x000fea0003800000 */
.L_x_4526:
        /* <DEDUP_REMOVED lines=9> */
.L_x_4529:
[----:B------:R-:W-:Y:S05]  /*125c0*/  BSYNC B3 ;  /* 0x0000000000037941 */ /* 0x000fea0003800000 */
.L_x_4528:
        /* <DEDUP_REMOVED lines=13> */
.L_x_4530:
        /* <DEDUP_REMOVED lines=13> */
.L_x_4633:
[----:B------:R-:W-:Y:S05]  /*12770*/  BSYNC B3 ;  /* 0x0000000000037941 */ /* 0x000fea0003800000 */
.L_x_4531:
        /* <DEDUP_REMOVED lines=11> */
.L_x_4534:
[----:B------:R-:W-:Y:S05]  /*12830*/  BSYNC B3 ;  /* 0x0000000000037941 */ /* 0x000fea0003800000 */
.L_x_4533:
        /* <DEDUP_REMOVED lines=10> */
.L_x_4535:
        /* <DEDUP_REMOVED lines=15> */
.L_x_4536:
        /* <DEDUP_REMOVED lines=15> */
.L_x_4537:
        /* <DEDUP_REMOVED lines=15> */
.L_x_4538:
        /* <DEDUP_REMOVED lines=15> */
.L_x_4539:
        /* <DEDUP_REMOVED lines=15> */
.L_x_4540:
        /* <DEDUP_REMOVED lines=15> */
.L_x_4541:
        /* <DEDUP_REMOVED lines=15> */
.L_x_4542:
        /* <DEDUP_REMOVED lines=10> */
.L_x_4524:
[----:B------:R-:W-:Y:S05]  /*13010*/  BSYNC B1 ;  /* 0x0000000000017941 */ /* 0x000fea0003800000 */
.L_x_4523:
[----:B------:R-:W2:Y:S02]  /*13020*/  LDL.LU R6, [R1+0x30] ;  /* 0x0000300001067983 */ /* 0x000ea40000300800 */
[----:B--2---:R-:W-:-:S07]  /*13030*/  VIADD R0, R6, 0xfffffffd ;  /* 0xfffffffd06007836 */ /* 0x004fce0000000000 */
.L_x_4522:
[----:B------:R-:W-:Y:S05]  /*13040*/  BSYNC B2 ;  /* 0x0000000000027941 */ /* 0x000fea0003800000 */
.L_x_4521:
[----:B------:R-:W-:Y:S01]  /*13050*/  VIADD R5, R5, 0xfffffffe ;  /* 0xfffffffe05057836 */ /* 0x000fe20000000000 */
[----:B------:R-:W-:-:S04]  /*13060*/  LOP3.LUT R4, RZ, R4, RZ, 0x33, !PT ;  /* 0x00000004ff047212 */ /* 0x000fc800078e33ff */
[----:B------:R-:W-:-:S13]  /*13070*/  ISETP.NE.AND P0, PT, R5, R4, PT ;  /* 0x000000040500720c */ /* 0x000fda0003f05270 */
[----:B------:R-:W-:Y:S05]  /*13080*/  @!P0 BRA `(.L_x_4520) ;  /* 0x0000001800e08947 */ /* 0x000fea0003800000 */
.L_x_4583:
        /* <DEDUP_REMOVED lines=35> */
.L_x_4545:
        /* <DEDUP_REMOVED lines=8> */
.L_x_4634:
[----:B------:R-:W-:Y:S05]  /*13340*/  BSYNC B2 ;  /* 0x0000000000027941 */ /* 0x000fea0003800000 */
.L_x_4546:
        /* <DEDUP_REMOVED lines=9> */
.L_x_4549:
[----:B------:R-:W-:Y:S05]  /*133e0*/  BSYNC B2 ;  /* 0x0000000000027941 */ /* 0x000fea0003800000 */
.L_x_4548:
        /* <DEDUP_REMOVED lines=12> */
.L_x_4550:
        /* <DEDUP_REMOVED lines=13> */
.L_x_4635:
[----:B------:R-:W-:Y:S05]  /*13580*/  BSYNC B2 ;  /* 0x0000000000027941 */ /* 0x000fea0003800000 */
.L_x_4551:
        /* <DEDUP_REMOVED lines=11> */
.L_x_4554:
[----:B------:R-:W-:Y:S05]  /*13640*/  BSYNC B2 ;  /* 0x0000000000027941 */ /* 0x000fea0003800000 */
.L_x_4553:
        /* <DEDUP_REMOVED lines=9> */
.L_x_4555:
        /* <DEDUP_REMOVED lines=15> */
.L_x_4556:
        /* <DEDUP_REMOVED lines=15> */
.L_x_4557:
        /* <DEDUP_REMOVED lines=15> */
.L_x_4558:
        /* <DEDUP_REMOVED lines=15> */
.L_x_4559:
        /* <DEDUP_REMOVED lines=15> */
.L_x_4560:
        /* <DEDUP_REMOVED lines=15> */
.L_x_4561:
        /* <DEDUP_REMOVED lines=15> */
.L_x_4562:
        /* <DEDUP_REMOVED lines=10> */
.L_x_4544:
[----:B------:R-:W-:Y:S05]  /*13e10*/  BSYNC B1 ;  /* 0x0000000000017941 */ /* 0x000fea0003800000 */
.L_x_4543:
        /* <DEDUP_REMOVED lines=35> */
.L_x_4565:
        /* <DEDUP_REMOVED lines=8> */
.L_x_4636:
[----:B------:R-:W-:Y:S05]  /*140d0*/  BSYNC B2 ;  /* 0x0000000000027941 */ /* 0x000fea0003800000 */
.L_x_4566:
        /* <DEDUP_REMOVED lines=9> */
.L_x_4569:
[----:B------:R-:W-:Y:S05]  /*14170*/  BSYNC B2 ;  /* 0x0000000000027941 */ /* 0x000fea0003800000 */
.L_x_4568:
        /* <DEDUP_REMOVED lines=13> */
.L_x_4570:
        /* <DEDUP_REMOVED lines=13> */
.L_x_4637:
[----:B------:R-:W-:Y:S05]  /*14320*/  BSYNC B2 ;  /* 0x0000000000027941 */ /* 0x000fea0003800000 */
.L_x_4571:
        /* <DEDUP_REMOVED lines=11> */
.L_x_4574:
[----:B------:R-:W-:Y:S05]  /*143e0*/  BSYNC B2 ;  /* 0x0000000000027941 */ /* 0x000fea0003800000 */
.L_x_4573:
        /* <DEDUP_REMOVED lines=10> */
.L_x_4575:
        /* <DEDUP_REMOVED lines=15> */
.L_x_4576:
        /* <DEDUP_REMOVED lines=15> */
.L_x_4577:
        /* <DEDUP_REMOVED lines=15> */
.L_x_4578:
        /* <DEDUP_REMOVED lines=15> */
.L_x_4579:
        /* <DEDUP_REMOVED lines=15> */
.L_x_4580:
        /* <DEDUP_REMOVED lines=15> */
.L_x_4581:
        /* <DEDUP_REMOVED lines=15> */
.L_x_4582:
        /* <DEDUP_REMOVED lines=10> */
.L_x_4564:
[----:B------:R-:W-:Y:S05]  /*14bc0*/  BSYNC B1 ;  /* 0x0000000000017941 */ /* 0x000fea0003800000 */
.L_x_4563:
[----:B------:R-:W2:Y:S01]  /*14bd0*/  LDL R2, [R1+0x20] ;  /* 0x0000200001027983 */ /* 0x000ea20000100800 */
[----:B------:R-:W-:Y:S01]  /*14be0*/  VIADD R0, R0, 0xfffffffe ;  /* 0xfffffffe00007836 */ /* 0x000fe20000000000 */
[----:B--2---:R-:W-:-:S13]  /*14bf0*/  ISETP.GT.AND P0, PT, R6, R2, PT ;  /* 0x000000020600720c */ /* 0x004fda0003f04270 */
[----:B------:R-:W-:Y:S05]  /*14c00*/  @P0 BRA `(.L_x_4583) ;  /* 0xffffffe400200947 */ /* 0x000fea000383ffff */
.L_x_4520:
[----:B------:R-:W-:Y:S05]  /*14c10*/  BSYNC B0 ;  /* 0x0000000000007941 */ /* 0x000fea0003800000 */
.L_x_4519:
[----:B------:R-:W2:Y:S04]  /*14c20*/  LDL.LU R4, [R1+0x10] ;  /* 0x0000100001047983 */ /* 0x000ea80000300800 */
[----:B------:R-:W3:Y:S01]  /*14c30*/  LDL.LU R3, [R1+0x14] ;  /* 0x0000140001037983 */ /* 0x000ee20000300800 */
[----:B------:R-:W4:Y:S01]  /*14c40*/  S2R R2, SR_TID.X ;  /* 0x0000000000027919 */ /* 0x000f220000002100 */
[----:B------:R-:W-:Y:S01]  /*14c50*/  BSSY B0, `(.L_x_4584) ;  /* 0x0000016000007945 */ /* 0x000fe20003800000 */
[----:B----4-:R-:W-:-:S04]  /*14c60*/  LOP3.LUT R2, R2, 0x7f, RZ, 0xc0, !PT ;  /* 0x0000007f02027812 */ /* 0x010fc800078ec0ff */
[----:B------:R-:W-:Y:S01]  /*14c70*/  ISETP.NE.AND P1, PT, R2, RZ, PT ;  /* 0x000000ff0200720c */ /* 0x000fe20003f25270 */
[----:B--2---:R-:W-:-:S05]  /*14c80*/  VIADD R0, R4, 0x1 ;  /* 0x0000000104007836 */ /* 0x004fca0000000000 */
[----:B------:R-:W-:-:S04]  /*14c90*/  ISETP.NE.AND P0, PT, R0, 0x2, PT ;  /* 0x000000020000780c */ /* 0x000fc80003f05270 */
[----:B------:R-:W-:-:S04]  /*14ca0*/  SEL R2, RZ, 0x1, P0 ;  /* 0x00000001ff027807 */ /* 0x000fc80000000000 */
[----:B---3--:R-:W-:-:S05]  /*14cb0*/  LOP3.LUT R3, R3, R2, RZ, 0x3c, !PT ;  /* 0x0000000203037212 */ /* 0x008fca00078e3cff */
[----:B------:R2:W-:Y:S01]  /*14cc0*/  STL [R1+0x14], R3 ;  /* 0x0000140301007387 */ /* 0x0005e20000100800 */
[----:B------:R-:W-:Y:S05]  /*14cd0*/  @P1 BRA `(.L_x_4585) ;  /* 0x0000000000341947 */ /* 0x000fea0003800000 */
[----:B------:R-:W3:Y:S01]  /*14ce0*/  S2R R5, SR_LANEID ;  /* 0x0000000000057919 */ /* 0x000ee20000000000 */
[----:B------:R-:W-:Y:S01]  /*14cf0*/  VOTEU.ANY UR4, UPT, PT ;  /* 0x0000000000047886 */ /* 0x000fe200038e0100 */
[----:B--2---:R-:W2:Y:S01]  /*14d00*/  LDC.64 R2, c[0x0][0xc60] ;  /* 0x00031800ff027b82 */ /* 0x004ea20000000a00 */
[----:B------:R-:W3:Y:S02]  /*14d10*/  FLO.U32 R4, UR4 ;  /* 0x0000000400047d00 */ /* 0x000ee400080e0000 */
[----:B---3--:R-:W-:-:S06]  /*14d20*/  ISETP.EQ.U32.AND P1, PT, R4, R5, PT ;  /* 0x000000050400720c */ /* 0x008fcc0003f22070 */
[----:B------:R-:W2:Y:S07]  /*14d30*/  POPC R5, UR4 ;  /* 0x0000000400057d09 */ /* 0x000eae0008000000 */
[----:B--2---:R-:W2:Y:S01]  /*14d40*/  @P1 ATOMG.E.ADD.STRONG.GPU PT, R3, desc[UR40][R2.64], R5 ;  /* 0x00000005020319a8 */ /* 0x004ea200081ee1e8 */
[----:B-1----:R-:W1:Y:S02]  /*14d50*/  S2R R6, SR_LTMASK ;  /* 0x0000000000067919 */ /* 0x002e640000003900 */
[----:B-1----:R-:W-:-:S04]  /*14d60*/  LOP3.LUT R6, R6, UR4, RZ, 0xc0, !PT ;  /* 0x0000000406067c12 */ /* 0x002fc8000f8ec0ff */
[----:B------:R-:W1:Y:S01]  /*14d70*/  POPC R7, R6 ;  /* 0x0000000600077309 */ /* 0x000e620000000000 */
[----:B--2---:R-:W1:Y:S02]  /*14d80*/  SHFL.IDX PT, R4, R3, R4, 0x1f ;  /* 0x00001f0403047589 */ /* 0x004e6400000e0000 */
[----:B-1----:R-:W-:-:S05]  /*14d90*/  IADD3 R2, R4, UR37, R7 ;  /* 0x0000002504027c10 */ /* 0x002fca000fffe007 */
[----:B------:R3:W-:Y:S02]  /*14da0*/  STL [R1], R2 ;  /* 0x0000000201007387 */ /* 0x0007e40000100800 */
.L_x_4585:
[----:B------:R-:W-:Y:S05]  /*14db0*/  BSYNC B0 ;  /* 0x0000000000007941 */ /* 0x000fea0003800000 */
.L_x_4584:
[----:B------:R-:W-:-:S05]  /*14dc0*/  SEL R0, R0, RZ, P0 ;  /* 0x000000ff00007207 */ /* 0x000fca0000000000 */
[----:B------:R4:W-:Y:S02]  /*14dd0*/  STL [R1+0x10], R0 ;  /* 0x0000100001007387 */ /* 0x0009e40000100800 */
.L_x_4487:
[----:B------:R-:W-:Y:S05]  /*14de0*/  BSYNC B7 ;  /* 0x0000000000077941 */ /* 0x000fea0003800000 */
.L_x_4485:
        /* <DEDUP_REMOVED lines=13> */
.L_x_4586:
[----:B------:R-:W5:Y:S01]  /*14ec0*/  S2R R16, SR_TID.X ;  /* 0x0000000000107919 */ /* 0x000f620000002100 */
[----:B------:R-:W-:Y:S01]  /*14ed0*/  UMOV UR4, 0xffffffff ;  /* 0xffffffff00047882 */ /* 0x000fe20000000000 */
[----:B-----5:R-:W-:-:S04]  /*14ee0*/  LOP3.LUT R16, R16, 0x1f, RZ, 0xc0, !PT ;  /* 0x0000001f10107812 */ /* 0x020fc800078ec0ff */
[----:B------:R-:W-:Y:S01]  /*14ef0*/  ISETP.NE.AND P0, PT, R16, 0x1f, PT ;  /* 0x0000001f1000780c */ /* 0x000fe20003f05270 */
[----:B------:R-:W-:-:S12]  /*14f00*/  BRA.DIV UR4, `(.L_x_4588) ;  /* 0x0000002204407947 */ /* 0x000fd8000b800000 */
[----:B--2---:R-:W2:Y:S01]  /*14f10*/  LDL.LU R3, [R1] ;  /* 0x0000000001037983 */ /* 0x004ea20000300800 */
[----:B------:R-:W-:-:S03]  /*14f20*/  ULDC UR4, c[0x0][0xc3c] ;  /* 0x00030f0000047ab9 */ /* 0x000fc60000000800 */
[----:B01----:R-:W4:Y:S01]  /*14f30*/  LDL R8, [R1+0xc] ;  /* 0x00000c0001087983 */ /* 0x003f220000100800 */
[----:B--2---:R-:W-:Y:S02]  /*14f40*/  IMAD.MOV.U32 R10, RZ, RZ, R3 ;  /* 0x000000ffff0a7224 */ /* 0x004fe400078e0003 */
[----:B----4-:R-:W-:-:S05]  /*14f50*/  IMAD.IADD R0, R8, 0x1, R16 ;  /* 0x0000000108007824 */ /* 0x010fca00078e0210 */
[----:B------:R-:W-:-:S13]  /*14f60*/  ISETP.GE.OR P1, PT, R0, UR4, !P0 ;  /* 0x0000000400007c0c */ /* 0x000fda000c726670 */
[----:B---3--:R-:W0:Y:S08]  /*14f70*/  @!P1 LDC.64 R2, c[0x0][0xc80] ;  /* 0x00032000ff029b82 */ /* 0x008e300000000a00 */
        /* <DEDUP_REMOVED lines=34> */
.L_x_4647:
[----:B------:R-:W-:Y:S02]  /*151a0*/  ULDC UR4, c[0x0][0xc38] ;  /* 0x00030e0000047ab9 */ /* 0x000fe40000000800 */
[----:B------:R-:W-:-:S04]  /*151b0*/  IMAD.U32 R8, RZ, RZ, UR4 ;  /* 0x00000004ff087e24 */ /* 0x000fc8000f8e00ff */
[----:B-1----:R-:W-:-:S04]  /*151c0*/  IMAD R9, R14, R8, RZ ;  /* 0x000000080e097224 */ /* 0x002fc800078e02ff */
[----:B------:R-:W-:-:S05]  /*151d0*/  IMAD.IADD R0, R0, 0x1, R9 ;  /* 0x0000000100007824 */ /* 0x000fca00078e0209 */
[----:B------:R-:W-:-:S13]  /*151e0*/  ISETP.GT.AND P6, PT, R0, R4, PT ;  /* 0x000000040000720c */ /* 0x000fda0003fc4270 */
[----:B------:R-:W-:Y:S05]  /*151f0*/  @P6 BRA `(.L_x_4589) ;  /* 0x0000000000ac6947 */ /* 0x000fea0003800000 */
.L_x_4592:
        /* <DEDUP_REMOVED lines=37> */
.L_x_4655:
[----:B------:R-:W-:Y:S02]  /*15450*/  ULDC UR4, c[0x0][0xc38] ;  /* 0x00030e0000047ab9 */ /* 0x000fe40000000800 */
[----:B------:R-:W-:-:S04]  /*15460*/  IMAD.U32 R8, RZ, RZ, UR4 ;  /* 0x00000004ff087e24 */ /* 0x000fc8000f8e00ff */
[----:B-1----:R-:W-:-:S04]  /*15470*/  IMAD R9, R14, R8, RZ ;  /* 0x000000080e097224 */ /* 0x002fc800078e02ff */
[----:B------:R-:W-:-:S05]  /*15480*/  IMAD.IADD R0, R9, 0x1, R0 ;  /* 0x0000000109007824 */ /* 0x000fca00078e0200 */
[----:B------:R-:W-:-:S13]  /*15490*/  ISETP.GT.AND P6, PT, R0, R4, PT ;  /* 0x000000040000720c */ /* 0x000fda0003fc4270 */
[----:B------:R-:W-:Y:S05]  /*154a0*/  @!P6 BRA `(.L_x_4592) ;  /* 0xfffffffc0054e947 */ /* 0x000fea000383ffff */
.L_x_4589:
        /* <DEDUP_REMOVED lines=12> */
.L_x_4660:
[----:B------:R-:W-:-:S13]  /*15570*/  ISETP.NE.AND P0, PT, R3, RZ, PT ;  /* 0x000000ff0300720c */ /* 0x000fda0003f05270 */
[----:B------:R-:W-:Y:S05]  /*15580*/  @!P0 BRA `(.L_x_4594) ;  /* 0x0000000000108947 */ /* 0x000fea0003800000 */
[----:B------:R-:W-:Y:S01]  /*15590*/  UMOV UR4, 0xffffffff ;  /* 0xffffffff00047882 */ /* 0x000fe20000000000 */
[----:B------:R-:W-:Y:S02]  /*155a0*/  VIADD R12, R10, 0xffffffff ;  /* 0xffffffff0a0c7836 */ /* 0x000fe40000000000 */
[----:B------:R-:W-:Y:S05]  /*155b0*/  BRA.DIV UR4, `(.L_x_4595) ;  /* 0x0000002604047947 */ /* 0x000fea000b800000 */
[----:B------:R1:W2:Y:S02]  /*155c0*/  SHFL.IDX PT, R6, R2, R12, 0x1f ;  /* 0x00001f0c02067589 */ /* 0x0002a400000e0000 */
.L_x_4594:
[----:B--2---:R-:W-:Y:S01]  /*155d0*/  IMAD R3, R6, R8, R9 ;  /* 0x0000000806037224 */ /* 0x004fe200078e0209 */
[----:B------:R-:W-:-:S03]  /*155e0*/  ISETP.NE.AND P0, PT, R7, 0x1, PT ;  /* 0x000000010700780c */ /* 0x000fc60003f05270 */
[----:B------:R-:W-:Y:S01]  /*155f0*/  IMAD.IADD R4, R4, 0x1, -R3 ;  /* 0x0000000104047824 */ /* 0x000fe200078e0a03 */
[----:B------:R2:W-:Y:S09]  /*15600*/  STL [R1], R3 ;  /* 0x0000000301007387 */ /* 0x0005f20000100800 */
[----:B------:R-:W-:Y:S05]  /*15610*/  @!P0 BRA `(.L_x_4596) ;  /* 0x0000000000e48947 */ /* 0x000fea0003800000 */
[----:B0--3--:R-:W-:-:S04]  /*15620*/  IABS R5, R0 ;  /* 0x0000000000057213 */ /* 0x009fc80000000000 */
[----:B------:R-:W0:Y:S08]  /*15630*/  I2F.RP R6, R5 ;  /* 0x0000000500067306 */ /* 0x000e300000209400 */
[----:B0-----:R-:W0:Y:S02]  /*15640*/  MUFU.RCP R6, R6 ;  /* 0x0000000600067308 */ /* 0x001e240000001000 */
[----:B0-----:R-:W-:-:S06]  /*15650*/  VIADD R9, R6, 0xffffffe ;  /* 0x0ffffffe06097836 */ /* 0x001fcc0000000000 */
[----:B--2---:R-:W1:Y:S02]  /*15660*/  F2I.FTZ.U32.TRUNC.NTZ R3, R9 ;  /* 0x0000000900037305 */ /* 0x004e64000021f000 */
[----:B-1----:R-:W-:-:S04]  /*15670*/  IMAD.MOV R2, RZ, RZ, -R3 ;  /* 0x000000ffff027224 */ /* 0x002fc800078e0a03 */
        /* <DEDUP_REMOVED lines=51> */
.L_x_4596:
[----:B0--3--:R-:W3:Y:S01]  /*159b0*/  LDL R5, [R1+0xc] ;  /* 0x00000c0001057983 */ /* 0x009ee20000100800 */
[----:B-12---:R-:W3:Y:S02]  /*159c0*/  LDC.64 R2, c[0x0][0xc90] ;  /* 0x00032400ff027b82 */ /* 0x006ee40000000a00 */
        /* <DEDUP_REMOVED lines=61> */
.L_x_4597:
[----:B0-----:R-:W-:-:S05]  /*15da0*/  LOP3.LUT R3, RZ, R4, RZ, 0x33, !PT ;  /* 0x00000004ff037212 */ /* 0x001fca00078e33ff */
[----:B------:R-:W-:-:S05]  /*15db0*/  IMAD.IADD R0, R0, 0x1, R3 ;  /* 0x0000000100007824 */ /* 0x000fca00078e0203 */
[----:B------:R2:W-:Y:S01]  /*15dc0*/  STL [R1+0x4], R0 ;  /* 0x0000040001007387 */ /* 0x0005e20000100800 */
[----:B------:R-:W-:Y:S05]  /*15dd0*/  BRA `(.L_x_4598) ;  /* 0x0000000000287947 */ /* 0x000fea0003800000 */
.L_x_4590:
        /* <DEDUP_REMOVED lines=10> */
.L_x_4598:
[----:B0-----:R-:W3:Y:S04]  /*15e80*/  LDL R3, [R1+0x8] ;  /* 0x0000080001037983 */ /* 0x001ee80000100800 */
[----:B-1----:R-:W4:Y:S04]  /*15e90*/  LDL R2, [R1+0xc] ;  /* 0x00000c0001027983 */ /* 0x002f280000100800 */
[----:B------:R-:W5:Y:S04]  /*15ea0*/  LDL R5, [R1+0x4] ;  /* 0x0000040001057983 */ /* 0x000f680000100800 */
[----:B------:R-:W5:Y:S01]  /*15eb0*/  LDL R4, [R1] ;  /* 0x0000000001047983 */ /* 0x000f620000100800 */
[----:B--2---:R-:W0:Y:S01]  /*15ec0*/  S2R R0, SR_TID.X ;  /* 0x0000000000007919 */ /* 0x004e220000002100 */
[----:B------:R-:W-:Y:S05]  /*15ed0*/  WARPSYNC.ALL ;  /* 0x0000000000007948 */ /* 0x000fea0003800000 */
[----:B0-----:R-:W-:Y:S01]  /*15ee0*/  LOP3.LUT R0, R0, 0x1f, RZ, 0xc0, !PT ;  /* 0x0000001f00007812 */ /* 0x001fe200078ec0ff */
[----:B------:R-:W-:Y:S03]  /*15ef0*/  BAR.SYNC.DEFER_BLOCKING 0x4, 0x180 ;  /* 0x0106000000007b1d */ /* 0x000fe60000010000 */
[----:B------:R-:W-:-:S13]  /*15f00*/  ISETP.NE.AND P0, PT, R0, RZ, PT ;  /* 0x000000ff0000720c */ /* 0x000fda0003f05270 */
[----:B------:R-:W-:Y:S01]  /*15f10*/  @!P0 MOV R0, 0x400 ;  /* 0x0000040000008802 */ /* 0x000fe20000000f00 */
[----:B---3--:R-:W-:Y:S02]  /*15f20*/  IMAD.MOV.U32 R6, RZ, RZ, R3 ;  /* 0x000000ffff067224 */ /* 0x008fe400078e0003 */
[----:B------:R-:W0:Y:S01]  /*15f30*/  @!P0 S2R R3, SR_CgaCtaId ;  /* 0x0000000000038919 */ /* 0x000e220000008800 */
[----:B----4-:R-:W-:Y:S01]  /*15f40*/  IMAD.MOV.U32 R7, RZ, RZ, R2 ;  /* 0x000000ffff077224 */ /* 0x010fe200078e0002 */
[----:B0-----:R-:W-:-:S05]  /*15f50*/  @!P0 LEA R19, R3, R0, 0x18 ;  /* 0x0000000003138211 */ /* 0x001fca00078ec0ff */
[----:B-----5:R1:W-:Y:S01]  /*15f60*/  @!P0 STS.128 [R19+0x28cd0], R4 ;  /* 0x028cd00413008388 */ /* 0x0203e20000000c00 */
[----:B------:R-:W-:Y:S06]  /*15f70*/  BAR.ARV 0x5, 0x180 ;  /* 0x0146000000007b1d */ /* 0x000fec0000002000 */
.L_x_4587:
[----:B----4-:R-:W4:Y:S01]  /*15f80*/  LDL R0, [R1+0xc] ;  /* 0x00000c0001007983 */ /* 0x010f220000100800 */
[----:B------:R-:W-:Y:S02]  /*15f90*/  ULDC UR4, c[0x0][0xc3c] ;  /* 0x00030f0000047ab9 */ /* 0x000fe40000000800 */
[----:B----4-:R-:W-:-:S13]  /*15fa0*/  ISETP.GE.AND P0, PT, R0, UR4, PT ;  /* 0x0000000400007c0c */ /* 0x010fda000bf06270 */
[----:B------:R-:W-:Y:S05]  /*15fb0*/  @!P0 BRA `(.L_x_4599) ;  /* 0xffffff98007c8947 */ /* 0x000fea000383ffff */
[----:B------:R-:W-:Y:S05]  /*15fc0*/  BSYNC B8 ;  /* 0x0000000000087941 */ /* 0x000fea0003800000 */
.L_x_4479:
[----:B---3--:R-:W3:Y:S01]  /*15fd0*/  LDL.LU R0, [R1+0x50] ;  /* 0x0000500001007983 */ /* 0x008ee20000300800 */
[----:B------:R-:W-:Y:S01]  /*15fe0*/  BSSY B0, `(.L_x_4600) ;  /* 0x000000b000007945 */ /* 0x000fe20003800000 */
[----:B01----:R-:W0:Y:S01]  /*15ff0*/  S2R R5, SR_CgaCtaId ;  /* 0x0000000000057919 */ /* 0x003e220000008800 */
[----:B---3--:R-:W-:-:S05]  /*16000*/  VIADD R0, R0, 0x1 ;  /* 0x0000000100007836 */ /* 0x008fca0000000000 */
[----:B------:R-:W-:-:S04]  /*16010*/  LEA.HI R2, R0, R0, RZ, 0x1 ;  /* 0x0000000000027211 */ /* 0x000fc800078f08ff */
[----:B--2---:R-:W-:-:S05]  /*16020*/  LOP3.LUT R3, R2, 0xfffffffe, RZ, 0xc0, !PT ;  /* 0xfffffffe02037812 */ /* 0x004fca00078ec0ff */
[----:B------:R-:W-:Y:S01]  /*16030*/  IMAD.IADD R3, R0, 0x1, -R3 ;  /* 0x0000000100037824 */ /* 0x000fe200078e0a03 */
[----:B------:R-:W-:-:S04]  /*16040*/  MOV R0, 0x400 ;  /* 0x0000040000007802 */ /* 0x000fc80000000f00 */
[----:B0-----:R-:W-:Y:S02]  /*16050*/  LEA R0, R5, R0, 0x18 ;  /* 0x0000000005007211 */ /* 0x001fe400078ec0ff */
[----:B------:R-:W-:-:S04]  /*16060*/  SHF.L.U32 R3, R3, 0x1f, RZ ;  /* 0x0000001f03037819 */ /* 0x000fc800000006ff */
[----:B------:R-:W0:Y:S02]  /*16070*/  SYNCS.PHASECHK.TRANS64.TRYWAIT P0, [R0+URZ+0x28c20], R3 ;  /* 0x028c2003000075a7 */ /* 0x000e24000800017f */
[----:B0-----:R-:W-:Y:S05]  /*16080*/  @!P0 BRA `(.L_x_4601) ;  /* 0x0000001800788947 */ /* 0x001fea0003800000 */
.L_x_4663:
[----:B------:R-:W-:Y:S05]  /*16090*/  BSYNC B0 ;  /* 0x0000000000007941 */ /* 0x000fea0003800000 */
.L_x_4600:
[----:B------:R-:W-:-:S03]  /*160a0*/  UMOV UR4, 0xffffffff ;  /* 0xffffffff00047882 */ /* 0x000fc60000000000 */
[----:B------:R-:W-:Y:S05]  /*160b0*/  BRA.DIV UR4, `(.L_x_4602) ;  /* 0x0000001a04807947 */ /* 0x000fea000b800000 */
[----:B------:R-:W1:Y:S02]  /*160c0*/  S2R R2, SR_TID.X ;  /* 0x0000000000027919 */ /* 0x000e640000002100 */
[----:B-1----:R-:W-:-:S04]  /*160d0*/  SHF.R.U32.HI R2, RZ, 0x5, R2 ;  /* 0x00000005ff027819 */ /* 0x002fc80000011602 */
[----:B------:R-:W-:-:S05]  /*160e0*/  LOP3.LUT R2, R2, 0x3, RZ, 0xc0, !PT ;  /* 0x0000000302027812 */ /* 0x000fca00078ec0ff */
[----:B------:R1:W2:Y:S02]  /*160f0*/  SHFL.IDX PT, R14, R2, RZ, 0x1f ;  /* 0x00001fff020e7589 */ /* 0x0002a400000e0000 */
.L_x_4666:
[----:B--2---:R-:W-:Y:S01]  /*16100*/  ISETP.NE.AND P0, PT, R14, RZ, PT ;  /* 0x000000ff0e00720c */ /* 0x004fe20003f05270 */
[----:B------:R-:W-:-:S12]  /*16110*/  BSSY B0, `(.L_x_4603) ;  /* 0x0000027000007945 */ /* 0x000fd80003800000 */
[----:B------:R-:W-:Y:S05]  /*16120*/  @P0 BRA `(.L_x_4604) ;  /* 0x0000000000940947 */ /* 0x000fea0003800000 */
[----:B------:R-:W-:-:S03]  /*16130*/  UMOV UR4, 0xffffffff ;  /* 0xffffffff00047882 */ /* 0x000fc60000000000 */
[----:B------:R-:W-:Y:S05]  /*16140*/  BRA.DIV UR4, `(.L_x_4605) ;  /* 0x0000001a04907947 */ /* 0x000fea000b800000 */
[----:B------:R-:W-:-:S13]  /*16150*/  ELECT P6, URZ, PT ;  /* 0x00000000003f782f */ /* 0x000fda00038c0000 */
.L_x_4669:
[----:B------:R-:W-:Y:S05]  /*16160*/  @!P6 BRA `(.L_x_4604) ;  /* 0x000000000084e947 */ /* 0x000fea0003800000 */
[----:B------:R-:W-:-:S06]  /*16170*/  ULOP3.LUT UR4, UR36, 0x2, URZ, 0xfc, !UPT ;  /* 0x0000000224047892 */ /* 0x000fcc000f8efc3f */
[----:B-1----:R-:W-:-:S05]  /*16180*/  IMAD.U32 R2, RZ, RZ, UR4 ;  /* 0x00000004ff027e24 */ /* 0x002fca000f8e00ff */
[----:B------:R-:W-:-:S13]  /*16190*/  ISETP.NE.AND P2, PT, R2, 0x3, PT ;  /* 0x000000030200780c */ /* 0x000fda0003f45270 */
[----:B------:R-:W-:Y:S05]  /*161a0*/  @!P2 BRA `(.L_x_4606) ;  /* 0x000000000004a947 */ /* 0x000fea0003800000 */
[----:B------:R-:W-:Y:S01]  /*161b0*/  BPT.TRAP 0x1 ;  /* 0x000000040000795c */ /* 0x000fe20000300000 */
.L_x_4606:
        /* <DEDUP_REMOVED lines=14> */
.L_x_4670:
[----:B------:R-:W1:Y:S02]  /*162a0*/  SYNCS.PHASECHK.TRANS64.TRYWAIT P0, [R7+URZ], R2 ;  /* 0x00000002070075a7 */ /* 0x000e64000800017f */
[----:B-1----:R-:W-:Y:S05]  /*162b0*/  @!P0 BRA `(.L_x_4608) ;  /* 0x0000001800688947 */ /* 0x002fea0003800000 */
.L_x_4671:
[----:B------:R-:W-:Y:S05]  /*162c0*/  @!P2 BRA `(.L_x_4609) ;  /* 0x000000000004a947 */ /* 0x000fea0003800000 */
[----:B------:R-:W-:Y:S01]  /*162d0*/  BPT.TRAP 0x1 ;  /* 0x000000040000795c */ /* 0x000fe20000300000 */
.L_x_4609:
[----:B------:R-:W2:Y:S01]  /*162e0*/  LDL.LU R4, [R1+0x10] ;  /* 0x0000100001047983 */ /* 0x000ea20000300800 */
[----:B------:R-:W-:-:S04]  /*162f0*/  VIADD R0, R0, 0x28c60 ;  /* 0x00028c6000007836 */ /* 0x000fc80000000000 */
[----:B--2---:R-:W-:-:S04]  /*16300*/  IMAD R4, R4, 0x8, R0 ;  /* 0x0000000804047824 */ /* 0x004fc800078e0200 */
[----:B------:R-:W2:Y:S02]  /*16310*/  SYNCS.PHASECHK.TRANS64.TRYWAIT P0, [R4+URZ], R5 ;  /* 0x00000005040075a7 */ /* 0x000ea4000800017f */
[----:B--2---:R-:W-:Y:S05]  /*16320*/  @!P0 BRA `(.L_x_4610) ;  /* 0x0000001800608947 */ /* 0x004fea0003800000 */
.L_x_4672:
[----:B------:R-:W-:-:S07]  /*16330*/  IMAD R3, R3, 0x8, R0 ;  /* 0x0000000803037824 */ /* 0x000fce00078e0200 */
.L_x_4611:
[----:B---3--:R3:W4:Y:S02]  /*16340*/  SYNCS.PHASECHK.TRANS64.TRYWAIT P0, [R3+URZ], R2 ;  /* 0x00000002030075a7 */ /* 0x008724000800017f */
[----:B----4-:R-:W-:Y:S05]  /*16350*/  @!P0 NANOSLEEP.SYNCS 0x989680 ;  /* 0x009896800000895d */ /* 0x010fea0003900000 */
[----:B------:R-:W4:Y:S02]  /*16360*/  @!P0 SYNCS.PHASECHK.TRANS64 P0, [R3+URZ], R2 ;  /* 0x00000002030085a7 */ /* 0x000f24000800007f */
[----:B----4-:R-:W-:Y:S05]  /*16370*/  @!P0 BRA `(.L_x_4611) ;  /* 0xfffffffc00f08947 */ /* 0x010fea000383ffff */
.L_x_4604:
[----:B------:R-:W-:Y:S05]  /*16380*/  BSYNC B0 ;  /* 0x0000000000007941 */ /* 0x000fea0003800000 */
.L_x_4603:
[----:B------:R-:W-:Y:S05]  /*16390*/  EXIT ;  /* 0x000000000000794d */ /* 0x000fea0003800000 */
.L_x_4416:
[----:B0-----:R-:W-:-:S04]  /*163a0*/  IMAD.U32 R3, RZ, RZ, UR23 ;  /* 0x00000017ff037e24 */ /* 0x001fc8000f8e00ff */
[----:B------:R0:W1:Y:S03]  /*163b0*/  SYNCS.PHASECHK.TRANS64.TRYWAIT P1, [R3+URZ+0x28c50], R0 ;  /* 0x028c5000030075a7 */ /* 0x000066000802017f */
[----:B-1----:R-:W-:Y:S05]  /*163c0*/  @!P1 NANOSLEEP.SYNCS 0x989680 ;  /* 0x009896800000995d */ /* 0x002fea0003900000 */
[----:B------:R-:W1:Y:S02]  /*163d0*/  @!P1 SYNCS.PHASECHK.TRANS64 P1, [R3+URZ+0x28c50], R0 ;  /* 0x028c5000030095a7 */ /* 0x000e64000802007f */
[----:B-1----:R-:W-:Y:S05]  /*163e0*/  @!P1 BRA `(.L_x_4416) ;  /* 0xfffffffc00ec9947 */ /* 0x002fea000383ffff */
[----:B------:R-:W-:Y:S05]  /*163f0*/  BRA `(.L_x_4612) ;  /* 0xfffffebc00b47947 */ /* 0x000fea000383ffff */
.L_x_4421:
[----:B-1----:R-:W-:-:S04]  /*16400*/  IMAD.U32 R3, RZ, RZ, UR23 ;  /* 0x00000017ff037e24 */ /* 0x002fc8000f8e00ff */
[----:B------:R1:W2:Y:S03]  /*16410*/  SYNCS.PHASECHK.TRANS64.TRYWAIT P1, [R3+URZ+0x28c50], R0 ;  /* 0x028c5000030075a7 */ /* 0x0002a6000802017f */
[----:B--2---:R-:W-:Y:S05]  /*16420*/  @!P1 NANOSLEEP.SYNCS 0x989680 ;  /* 0x009896800000995d */ /* 0x004fea0003900000 */
[----:B------:R-:W2:Y:S02]  /*16430*/  @!P1 SYNCS.PHASECHK.TRANS64 P1, [R3+URZ+0x28c50], R0 ;  /* 0x028c5000030095a7 */ /* 0x000ea4000802007f */
[----:B--2---:R-:W-:Y:S05]  /*16440*/  @!P1 BRA `(.L_x_4421) ;  /* 0xfffffffc00ec9947 */ /* 0x004fea000383ffff */
[----:B------:R-:W-:Y:S05]  /*16450*/  BRA `(.L_x_4420) ;  /* 0xfffffec800b87947 */ /* 0x000fea000383ffff */
.L_x_4425:
[----:B0-----:R-:W-:-:S04]  /*16460*/  IMAD.U32 R3, RZ, RZ, UR46 ;  /* 0x0000002eff037e24 */ /* 0x001fc8000f8e00ff */
[----:B------:R0:W1:Y:S03]  /*16470*/  SYNCS.PHASECHK.TRANS64.TRYWAIT P1, [R3+URZ+0x28c00], R0 ;  /* 0x028c0000030075a7 */ /* 0x000066000802017f */
[----:B-1----:R-:W-:Y:S05]  /*16480*/  @!P1 NANOSLEEP.SYNCS 0x989680 ;  /* 0x009896800000995d */ /* 0x002fea0003900000 */
[----:B------:R-:W1:Y:S02]  /*16490*/  @!P1 SYNCS.PHASECHK.TRANS64 P1, [R3+URZ+0x28c00], R0 ;  /* 0x028c0000030095a7 */ /* 0x000e64000802007f */
[----:B-1----:R-:W-:Y:S05]  /*164a0*/  @!P1 BRA `(.L_x_4425) ;  /* 0xfffffffc00ec9947 */ /* 0x002fea000383ffff */
[----:B------:R-:W-:Y:S05]  /*164b0*/  BRA `(.L_x_4613) ;  /* 0xfffffee000007947 */ /* 0x000fea000383ffff */
.L_x_4429:
[----:B--2---:R2:W3:Y:S02]  /*164c0*/  SYNCS.PHASECHK.TRANS64.TRYWAIT P1, [R7+URZ+0x28c30], R8 ;  /* 0x028c3008070075a7 */ /* 0x0044e4000802017f */
[----:B---3--:R-:W-:Y:S05]  /*164d0*/  @!P1 NANOSLEEP.SYNCS 0x989680 ;  /* 0x009896800000995d */ /* 0x008fea0003900000 */
[----:B------:R-:W3:Y:S02]  /*164e0*/  @!P1 SYNCS.PHASECHK.TRANS64 P1, [R7+URZ+0x28c30], R8 ;  /* 0x028c3008070095a7 */ /* 0x000ee4000802007f */
[----:B---3--:R-:W-:Y:S05]  /*164f0*/  @!P1 BRA `(.L_x_4429) ;  /* 0xfffffffc00f09947 */ /* 0x008fea000383ffff */
[----:B------:R-:W-:Y:S05]  /*16500*/  BRA `(.L_x_4428) ;  /* 0xfffffee0001c7947 */ /* 0x000fea000383ffff */
.L_x_4433:
[----:B---3--:R3:W4:Y:S02]  /*16510*/  SYNCS.PHASECHK.TRANS64.TRYWAIT P2, [R7+URZ+0x28c50], R8 ;  /* 0x028c5008070075a7 */ /* 0x008724000804017f */
[----:B----4-:R-:W-:Y:S05]  /*16520*/  @!P2 NANOSLEEP.SYNCS 0x989680 ;  /* 0x009896800000a95d */ /* 0x010fea0003900000 */
[----:B------:R-:W4:Y:S02]  /*16530*/  @!P2 SYNCS.PHASECHK.TRANS64 P2, [R7+URZ+0x28c50], R8 ;  /* 0x028c50080700a5a7 */ /* 0x000f24000804007f */
[----:B----4-:R-:W-:Y:S05]  /*16540*/  @!P2 BRA `(.L_x_4433) ;  /* 0xfffffffc00f0a947 */ /* 0x010fea000383ffff */
[----:B------:R-:W-:Y:S05]  /*16550*/  BRA `(.L_x_4432) ;  /* 0xfffffef000ac7947 */ /* 0x000fea000383ffff */
.L_x_4438:
[----:B--2---:R-:W-:-:S04]  /*16560*/  IMAD.U32 R0, RZ, RZ, UR24 ;  /* 0x00000018ff007e24 */ /* 0x004fc8000f8e00ff */
[----:B------:R2:W3:Y:S03]  /*16570*/  SYNCS.PHASECHK.TRANS64.TRYWAIT P2, [R0+URZ+0x28c30], R7 ;  /* 0x028c3007000075a7 */ /* 0x0004e6000804017f */
[----:B---3--:R-:W-:Y:S05]  /*16580*/  @!P2 NANOSLEEP.SYNCS 0x989680 ;  /* 0x009896800000a95d */ /* 0x008fea0003900000 */
[----:B------:R-:W3:Y:S02]  /*16590*/  @!P2 SYNCS.PHASECHK.TRANS64 P2, [R0+URZ+0x28c30], R7 ;  /* 0x028c30070000a5a7 */ /* 0x000ee4000804007f */
[----:B---3--:R-:W-:Y:S05]  /*165a0*/  @!P2 BRA `(.L_x_4438) ;  /* 0xfffffffc00eca947 */ /* 0x008fea000383ffff */
[----:B------:R-:W-:Y:S05]  /*165b0*/  BRA `(.L_x_4437) ;  /* 0xfffffef400b07947 */ /* 0x000fea000383ffff */
.L_x_4442:
[----:B---3--:R3:W4:Y:S02]  /*165c0*/  SYNCS.PHASECHK.TRANS64.TRYWAIT P2, [R10+URZ+0x28c50], R7 ;  /* 0x028c50070a0075a7 */ /* 0x008724000804017f */
[----:B----4-:R-:W-:Y:S05]  /*165d0*/  @!P2 NANOSLEEP.SYNCS 0x989680 ;  /* 0x009896800000a95d */ /* 0x010fea0003900000 */
[----:B------:R-:W4:Y:S02]  /*165e0*/  @!P2 SYNCS.PHASECHK.TRANS64 P2, [R10+URZ+0x28c50], R7 ;  /* 0x028c50070a00a5a7 */ /* 0x000f24000804007f */
[----:B----4-:R-:W-:Y:S05]  /*165f0*/  @!P2 BRA `(.L_x_4442) ;  /* 0xfffffffc00f0a947 */ /* 0x010fea000383ffff */
[----:B------:R-:W-:Y:S05]  /*16600*/  BRA `(.L_x_4441) ;  /* 0xffffff1000747947 */ /* 0x000fea000383ffff */
.L_x_4448:
[----:B-1----:R-:W-:-:S04]  /*16610*/  IMAD.U32 R0, RZ, RZ, UR23 ;  /* 0x00000017ff007e24 */ /* 0x002fc8000f8e00ff */
[----:B------:R1:W4:Y:S03]  /*16620*/  SYNCS.PHASECHK.TRANS64.TRYWAIT P2, [R0+URZ+0x28c30], R7 ;  /* 0x028c3007000075a7 */ /* 0x000326000804017f */
[----:B----4-:R-:W-:Y:S05]  /*16630*/  @!P2 NANOSLEEP.SYNCS 0x989680 ;  /* 0x009896800000a95d */ /* 0x010fea0003900000 */
[----:B------:R-:W4:Y:S02]  /*16640*/  @!P2 SYNCS.PHASECHK.TRANS64 P2, [R0+URZ+0x28c30], R7 ;  /* 0x028c30070000a5a7 */ /* 0x000f24000804007f */
[----:B----4-:R-:W-:Y:S05]  /*16650*/  @!P2 BRA `(.L_x_4448) ;  /* 0xfffffffc00eca947 */ /* 0x010fea000383ffff */
[----:B------:R-:W-:Y:S05]  /*16660*/  BRA `(.L_x_4447) ;  /* 0xffffff1400607947 */ /* 0x000fea000383ffff */
.L_x_4452:
[----:B--2---:R2:W3:Y:S02]  /*16670*/  SYNCS.PHASECHK.TRANS64.TRYWAIT P2, [R10+URZ+0x28c50], R7 ;  /* 0x028c50070a0075a7 */ /* 0x0044e4000804017f */
[----:B---3--:R-:W-:Y:S05]  /*16680*/  @!P2 NANOSLEEP.SYNCS 0x989680 ;  /* 0x009896800000a95d */ /* 0x008fea0003900000 */
[----:B------:R-:W3:Y:S02]  /*16690*/  @!P2 SYNCS.PHASECHK.TRANS64 P2, [R10+URZ+0x28c50], R7 ;  /* 0x028c50070a00a5a7 */ /* 0x000ee4000804007f */
[----:B---3--:R-:W-:Y:S05]  /*166a0*/  @!P2 BRA `(.L_x_4452) ;  /* 0xfffffffc00f0a947 */ /* 0x008fea000383ffff */
[----:B------:R-:W-:Y:S05]  /*166b0*/  BRA `(.L_x_4451) ;  /* 0xffffff2800807947 */ /* 0x000fea000383ffff */
.L_x_4493:
[----:B------:R-:W0:Y:S01]  /*166c0*/  S2R R4, SR_TID.X ;  /* 0x0000000000047919 */ /* 0x000e220000002100 */
[----:B------:R-:W-:Y:S01]  /*166d0*/  BSSY B0, `(.L_x_4614) ;  /* 0x000000a000007945 */ /* 0x000fe20003800000 */
[----:B------:R-:W-:Y:S02]  /*166e0*/  IMAD.MOV.U32 R12, RZ, RZ, RZ ;  /* 0x000000ffff0c7224 */ /* 0x000fe400078e00ff */
[----:B------:R-:W-:Y:S02]  /*166f0*/  IMAD.MOV.U32 R11, RZ, RZ, 0x1f ;  /* 0x0000001fff0b7424 */ /* 0x000fe400078e00ff */
[----:B------:R-:W-:Y:S01]  /*16700*/  IMAD.MOV.U32 R15, RZ, RZ, -0x1 ;  /* 0xffffffffff0f7424 */ /* 0x000fe200078e00ff */
[----:B0-----:R-:W-:-:S04]  /*16710*/  SHF.R.U32.HI R4, RZ, 0x5, R4 ;  /* 0x00000005ff047819 */ /* 0x001fc80000011604 */
[----:B------:R-:W-:-:S05]  /*16720*/  LOP3.LUT R4, R4, 0x3, RZ, 0xc0, !PT ;  /* 0x0000000304047812 */ /* 0x000fca00078ec0ff */
[----:B------:R-:W-:-:S07]  /*16730*/  IMAD.MOV.U32 R13, RZ, RZ, R4 ;  /* 0x000000ffff0d7224 */ /* 0x000fce00078e0004 */
[----:B--2---:R-:W-:Y:S05]  /*16740*/  WARPSYNC.COLLECTIVE R15, `(.L_x_4615) ;  /* 0x000000000f087348 */ /* 0x004fea0003c00000 */
[----:B------:R0:W1:Y:S02]  /*16750*/  SHFL.IDX P6, R14, R13, R12, R11 ;  /* 0x0000000c0d0e7389 */ /* 0x00006400000c000b */
[----:B012---:R-:W-:Y:S01]  /*16760*/  ENDCOLLECTIVE ;  /* 0x000000000000791b */ /* 0x007fe20003800000 */
.L_x_4615:
[----:B------:R-:W-:Y:S05]  /*16770*/  BSYNC B0 ;  /* 0x0000000000007941 */ /* 0x000fea0003800000 */
.L_x_4614:
[----:B------:R-:W-:Y:S05]  /*16780*/  BRA `(.L_x_4616) ;  /* 0xffffffa000647947 */ /* 0x000fea000383ffff */
.L_x_4495:
[----:B------:R-:W-:Y:S01]  /*16790*/  BSSY B0, `(.L_x_4617) ;  /* 0x0000006000007945 */ /* 0x000fe20003800000 */
[----:B------:R-:W-:-:S07]  /*167a0*/  IMAD.MOV.U32 R15, RZ, RZ, -0x1 ;  /* 0xffffffffff0f7424 */ /* 0x000fce00078e00ff */
[----:B0-2---:R-:W-:Y:S05]  /*167b0*/  WARPSYNC.COLLECTIVE R15, `(.L_x_4618) ;  /* 0x000000000f0c7348 */ /* 0x005fea0003c00000 */
[----:B------:R-:W-:Y:S02]  /*167c0*/  ELECT P6, UR62, PT ;  /* 0x00000000003e782f */ /* 0x000fe400038c0000 */
[----:B------:R-:W-:Y:S01]  /*167d0*/  MOV R14, UR62 ;  /* 0x0000003e000e7c02 */ /* 0x000fe20008000f00 */
[----:B0-2---:R-:W-:Y:S10]  /*167e0*/  ENDCOLLECTIVE ;  /* 0x000000000000791b */ /* 0x005ff40003800000 */
.L_x_4618:
[----:B------:R-:W-:Y:S05]  /*167f0*/  BSYNC B0 ;  /* 0x0000000000007941 */ /* 0x000fea0003800000 */
.L_x_4617:
[----:B------:R-:W-:Y:S05]  /*16800*/  BRA `(.L_x_4619) ;  /* 0xffffffa000687947 */ /* 0x000fea000383ffff */
.L_x_4497:
[----:B-1----:R1:W3:Y:S02]  /*16810*/  SYNCS.PHASECHK.TRANS64.TRYWAIT P0, [R0+URZ+0x28c40], R2 ;  /* 0x028c4002000075a7 */ /* 0x0022e4000800017f */
[----:B---3--:R-:W-:Y:S05]  /*16820*/  @!P0 NANOSLEEP.SYNCS 0x989680 ;  /* 0x009896800000895d */ /* 0x008fea0003900000 */
[----:B------:R-:W3:Y:S02]  /*16830*/  @!P0 SYNCS.PHASECHK.TRANS64 P0, [R0+URZ+0x28c40], R2 ;  /* 0x028c4002000085a7 */ /* 0x000ee4000800007f */
[----:B---3--:R-:W-:Y:S05]  /*16840*/  @!P0 BRA `(.L_x_4497) ;  /* 0xfffffffc00f08947 */ /* 0x008fea000383ffff */
[----:B------:R-:W-:Y:S05]  /*16850*/  BRA `(.L_x_4620) ;  /* 0xffffffa000cc7947 */ /* 0x000fea000383ffff */
.L_x_4501:
        /* <DEDUP_REMOVED lines=15> */
.L_x_4621:
[----:B------:R-:W-:Y:S02]  /*16950*/  IMAD.MOV.U32 R13, RZ, RZ, R4 ;  /* 0x000000ffff0d7224 */ /* 0x000fe400078e0004 */
[----:B------:R-:W-:-:S07]  /*16960*/  IMAD.MOV.U32 R6, RZ, RZ, R14 ;  /* 0x000000ffff067224 */ /* 0x000fce00078e000e */
[----:B------:R-:W-:Y:S05]  /*16970*/  WARPSYNC.COLLECTIVE R15, `(.L_x_4622) ;  /* 0x000000000f087348 */ /* 0x000fea0003c00000 */
[----:B------:R0:W1:Y:S02]  /*16980*/  SHFL.IDX P6, R14, R13, R12, R11 ;  /* 0x0000000c0d0e7389 */ /* 0x00006400000c000b */
[----:B01----:R-:W-:Y:S01]  /*16990*/  ENDCOLLECTIVE ;  /* 0x000000000000791b */ /* 0x003fe20003800000 */
.L_x_4622:
[----:B------:R-:W-:Y:S02]  /*169a0*/  IMAD.MOV.U32 R13, RZ, RZ, R0 ;  /* 0x000000ffff0d7224 */ /* 0x000fe400078e0000 */
[----:B------:R-:W-:Y:S02]  /*169b0*/  IMAD.MOV.U32 R12, RZ, RZ, 0x1 ;  /* 0x00000001ff0c7424 */ /* 0x000fe400078e00ff */
[----:B------:R-:W-:-:S07]  /*169c0*/  IMAD.MOV.U32 R7, RZ, RZ, R14 ;  /* 0x000000ffff077224 */ /* 0x000fce00078e000e */
[----:B------:R-:W-:Y:S05]  /*169d0*/  WARPSYNC.COLLECTIVE R15, `(.L_x_4623) ;  /* 0x000000000f087348 */ /* 0x000fea0003c00000 */
[----:B------:R0:W1:Y:S02]  /*169e0*/  SHFL.IDX P6, R14, R13, R12, R11 ;  /* 0x0000000c0d0e7389 */ /* 0x00006400000c000b */
[----:B01----:R-:W-:Y:S01]  /*169f0*/  ENDCOLLECTIVE ;  /* 0x000000000000791b */ /* 0x003fe20003800000 */
.L_x_4623:
        /* <DEDUP_REMOVED lines=15> */
.L_x_4624:
[----:B------:R-:W-:Y:S02]  /*16af0*/  IMAD.MOV.U32 R13, RZ, RZ, R0 ;  /* 0x000000ffff0d7224 */ /* 0x000fe400078e0000 */
[----:B------:R-:W-:Y:S02]  /*16b00*/  IMAD.MOV.U32 R12, RZ, RZ, 0x2 ;  /* 0x00000002ff0c7424 */ /* 0x000fe400078e00ff */
[----:B------:R-:W-:-:S07]  /*16b10*/  IMAD.MOV.U32 R5, RZ, RZ, R14 ;  /* 0x000000ffff057224 */ /* 0x000fce00078e000e */
[----:B------:R-:W-:Y:S05]  /*16b20*/  WARPSYNC.COLLECTIVE R15, `(.L_x_4625) ;  /* 0x000000000f087348 */ /* 0x000fea0003c00000 */
[----:B------:R0:W1:Y:S02]  /*16b30*/  SHFL.IDX P6, R14, R13, R12, R11 ;  /* 0x0000000c0d0e7389 */ /* 0x00006400000c000b */
[----:B01----:R-:W-:Y:S01]  /*16b40*/  ENDCOLLECTIVE ;  /* 0x000000000000791b */ /* 0x003fe20003800000 */
.L_x_4625:
        /* <DEDUP_REMOVED lines=15> */
.L_x_4626:
[----:B------:R-:W-:Y:S02]  /*16c40*/  IMAD.MOV.U32 R13, RZ, RZ, R0 ;  /* 0x000000ffff0d7224 */ /* 0x000fe400078e0000 */
[----:B------:R-:W-:Y:S02]  /*16c50*/  IMAD.MOV.U32 R12, RZ, RZ, 0x3 ;  /* 0x00000003ff0c7424 */ /* 0x000fe400078e00ff */
[----:B------:R-:W-:-:S07]  /*16c60*/  IMAD.MOV.U32 R5, RZ, RZ, R14 ;  /* 0x000000ffff057224 */ /* 0x000fce00078e000e */
[----:B------:R-:W-:Y:S05]  /*16c70*/  WARPSYNC.COLLECTIVE R15, `(.L_x_4627) ;  /* 0x000000000f087348 */ /* 0x000fea0003c00000 */
[----:B------:R0:W1:Y:S02]  /*16c80*/  SHFL.IDX P6, R14, R13, R12, R11 ;  /* 0x0000000c0d0e7389 */ /* 0x00006400000c000b */
[----:B01----:R-:W-:Y:S01]  /*16c90*/  ENDCOLLECTIVE ;  /* 0x000000000000791b */ /* 0x003fe20003800000 */
.L_x_4627:
        /* <DEDUP_REMOVED lines=13> */
.L_x_4628:
[----:B------:R-:W-:Y:S01]  /*16d70*/  IMAD.MOV.U32 R4, RZ, RZ, R14 ;  /* 0x000000ffff047224 */ /* 0x000fe200078e000e */
[----:B------:R-:W-:Y:S06]  /*16d80*/  BRA `(.L_x_4629) ;  /* 0xffffffa800107947 */ /* 0x000fec000383ffff */
.L_x_4504:
[----:B0-----:R0:W2:Y:S02]  /*16d90*/  SYNCS.PHASECHK.TRANS64.TRYWAIT P0, [R19+URZ+0x28c20], R0 ;  /* 0x028c2000130075a7 */ /* 0x0010a4000800017f */
[----:B--2---:R-:W-:Y:S05]  /*16da0*/  @!P0 NANOSLEEP.SYNCS 0x989680 ;  /* 0x009896800000895d */ /* 0x004fea0003900000 */
[----:B------:R-:W2:Y:S02]  /*16db0*/  @!P0 SYNCS.PHASECHK.TRANS64 P0, [R19+URZ+0x28c20], R0 ;  /* 0x028c2000130085a7 */ /* 0x000ea4000800007f */
[----:B--2---:R-:W-:Y:S05]  /*16dc0*/  @!P0 BRA `(.L_x_4504) ;  /* 0xfffffffc00f08947 */ /* 0x004fea000383ffff */
[----:B------:R-:W-:Y:S05]  /*16dd0*/  BRA `(.L_x_4630) ;  /* 0xffffffa8006c7947 */ /* 0x000fea000383ffff */
.L_x_4508:
[----:B0-----:R0:W2:Y:S02]  /*16de0*/  SYNCS.PHASECHK.TRANS64.TRYWAIT P0, [R0+URZ+0x28c60], R2 ;  /* 0x028c6002000075a7 */ /* 0x0010a4000800017f */
[----:B--2---:R-:W-:Y:S05]  /*16df0*/  @!P0 NANOSLEEP.SYNCS 0x989680 ;  /* 0x009896800000895d */ /* 0x004fea0003900000 */
[----:B------:R-:W2:Y:S02]  /*16e00*/  @!P0 SYNCS.PHASECHK.TRANS64 P0, [R0+URZ+0x28c60], R2 ;  /* 0x028c6002000085a7 */ /* 0x000ea4000800007f */
[----:B--2---:R-:W-:Y:S05]  /*16e10*/  @!P0 BRA `(.L_x_4508) ;  /* 0xfffffffc00f08947 */ /* 0x004fea000383ffff */
[----:B------:R-:W-:Y:S05]  /*16e20*/  BRA `(.L_x_4631) ;  /* 0xffffffa800907947 */ /* 0x000fea000383ffff */
.L_x_4527:
[----:B-1----:R1:W2:Y:S02]  /*16e30*/  SYNCS.PHASECHK.TRANS64.TRYWAIT P0, [R3+URZ+0x28c40], R2 ;  /* 0x028c4002030075a7 */ /* 0x0022a4000800017f */
[----:B--2---:R-:W-:Y:S05]  /*16e40*/  @!P0 NANOSLEEP.SYNCS 0x989680 ;  /* 0x009896800000895d */ /* 0x004fea0003900000 */
[----:B------:R-:W2:Y:S02]  /*16e50*/  @!P0 SYNCS.PHASECHK.TRANS64 P0, [R3+URZ+0x28c40], R2 ;  /* 0x028c4002030085a7 */ /* 0x000ea4000800007f */
[----:B--2---:R-:W-:Y:S05]  /*16e60*/  @!P0 BRA `(.L_x_4527) ;  /* 0xfffffffc00f08947 */ /* 0x004fea000383ffff */
[----:B------:R-:W-:Y:S05]  /*16e70*/  BRA `(.L_x_4632) ;  /* 0xffffffb400a87947 */ /* 0x000fea000383ffff */
.L_x_4532:
[----:B--2---:R2:W3:Y:S02]  /*16e80*/  SYNCS.PHASECHK.TRANS64.TRYWAIT P0, [R3+URZ+0x28c60], R2 ;  /* 0x028c6002030075a7 */ /* 0x0044e4000800017f */
[----:B---3--:R-:W-:Y:S05]  /*16e90*/  @!P0 NANOSLEEP.SYNCS 0x989680 ;  /* 0x009896800000895d */ /* 0x008fea0003900000 */
[----:B------:R-:W3:Y:S02]  /*16ea0*/  @!P0 SYNCS.PHASECHK.TRANS64 P0, [R3+URZ+0x28c60], R2 ;  /* 0x028c6002030085a7 */ /* 0x000ee4000800007f */
[----:B---3--:R-:W-:Y:S05]  /*16eb0*/  @!P0 BRA `(.L_x_4532) ;  /* 0xfffffffc00f08947 */ /* 0x008fea000383ffff */
[----:B------:R-:W-:Y:S05]  /*16ec0*/  BRA `(.L_x_4633) ;  /* 0xffffffb800287947 */ /* 0x000fea000383ffff */
.L_x_4547:
[----:B0-----:R0:W1:Y:S02]  /*16ed0*/  SYNCS.PHASECHK.TRANS64.TRYWAIT P0, [R4+URZ+0x28c40], R2 ;  /* 0x028c4002040075a7 */ /* 0x001064000800017f */
[----:B-1----:R-:W-:Y:S05]  /*16ee0*/  @!P0 NANOSLEEP.SYNCS 0x989680 ;  /* 0x009896800000895d */ /* 0x002fea0003900000 */
[----:B------:R-:W1:Y:S02]  /*16ef0*/  @!P0 SYNCS.PHASECHK.TRANS64 P0, [R4+URZ+0x28c40], R2 ;  /* 0x028c4002040085a7 */ /* 0x000e64000800007f */
[----:B-1----:R-:W-:Y:S05]  /*16f00*/  @!P0 BRA `(.L_x_4547) ;  /* 0xfffffffc00f08947 */ /* 0x002fea000383ffff */
[----:B------:R-:W-:Y:S05]  /*16f10*/  BRA `(.L_x_4634) ;  /* 0xffffffc400087947 */ /* 0x000fea000383ffff */
.L_x_4552:
[----:B-1----:R1:W2:Y:S02]  /*16f20*/  SYNCS.PHASECHK.TRANS64.TRYWAIT P0, [R4+URZ+0x28c60], R2 ;  /* 0x028c6002040075a7 */ /* 0x0022a4000800017f */
[----:B--2---:R-:W-:Y:S05]  /*16f30*/  @!P0 NANOSLEEP.SYNCS 0x989680 ;  /* 0x009896800000895d */ /* 0x004fea0003900000 */
[----:B------:R-:W2:Y:S02]  /*16f40*/  @!P0 SYNCS.PHASECHK.TRANS64 P0, [R4+URZ+0x28c60], R2 ;  /* 0x028c6002040085a7 */ /* 0x000ea4000800007f */
[----:B--2---:R-:W-:Y:S05]  /*16f50*/  @!P0 BRA `(.L_x_4552) ;  /* 0xfffffffc00f08947 */ /* 0x004fea000383ffff */
[----:B------:R-:W-:Y:S05]  /*16f60*/  BRA `(.L_x_4635) ;  /* 0xffffffc400847947 */ /* 0x000fea000383ffff */
.L_x_4567:
[----:B-1----:R1:W2:Y:S02]  /*16f70*/  SYNCS.PHASECHK.TRANS64.TRYWAIT P0, [R4+URZ+0x28c40], R2 ;  /* 0x028c4002040075a7 */ /* 0x0022a4000800017f */
[----:B--2---:R-:W-:Y:S05]  /*16f80*/  @!P0 NANOSLEEP.SYNCS 0x989680 ;  /* 0x009896800000895d */ /* 0x004fea0003900000 */
[----:B------:R-:W2:Y:S02]  /*16f90*/  @!P0 SYNCS.PHASECHK.TRANS64 P0, [R4+URZ+0x28c40], R2 ;  /* 0x028c4002040085a7 */ /* 0x000ea4000800007f */
[----:B--2---:R-:W-:Y:S05]  /*16fa0*/  @!P0 BRA `(.L_x_4567) ;  /* 0xfffffffc00f08947 */ /* 0x004fea000383ffff */
[----:B------:R-:W-:Y:S05]  /*16fb0*/  BRA `(.L_x_4636) ;  /* 0xffffffd000447947 */ /* 0x000fea000383ffff */
.L_x_4572:
[----:B0-----:R0:W2:Y:S02]  /*16fc0*/  SYNCS.PHASECHK.TRANS64.TRYWAIT P0, [R4+URZ+0x28c60], R2 ;  /* 0x028c6002040075a7 */ /* 0x0010a4000800017f */
[----:B--2---:R-:W-:Y:S05]  /*16fd0*/  @!P0 NANOSLEEP.SYNCS 0x989680 ;  /* 0x009896800000895d */ /* 0x004fea0003900000 */
[----:B------:R-:W2:Y:S02]  /*16fe0*/  @!P0 SYNCS.PHASECHK.TRANS64 P0, [R4+URZ+0x28c60], R2 ;  /* 0x028c6002040085a7 */ /* 0x000ea4000800007f */
[----:B--2---:R-:W-:Y:S05]  /*16ff0*/  @!P0 BRA `(.L_x_4572) ;  /* 0xfffffffc00f08947 */ /* 0x004fea000383ffff */
[----:B------:R-:W-:Y:S05]  /*17000*/  BRA `(.L_x_4637) ;  /* 0xffffffd000c47947 */ /* 0x000fea000383ffff */
.L_x_4588:
[----:B-1--4-:R-:W4:Y:S01]  /*17010*/  LDL R0, [R1] ;  /* 0x0000000001007983 */ /* 0x012f220000100800 */
[----:B------:R-:W-:Y:S01]  /*17020*/  BSSY B0, `(.L_x_4638) ;  /* 0x0000008000007945 */ /* 0x000fe20003800000 */
[----:B------:R-:W-:Y:S02]  /*17030*/  IMAD.MOV.U32 R12, RZ, RZ, RZ ;  /* 0x000000ffff0c7224 */ /* 0x000fe400078e00ff */
[----:B------:R-:W-:Y:S02]  /*17040*/  IMAD.MOV.U32 R11, RZ, RZ, 0x1f ;  /* 0x0000001fff0b7424 */ /* 0x000fe400078e00ff */
[----:B------:R-:W-:Y:S02]  /*17050*/  IMAD.MOV.U32 R15, RZ, RZ, -0x1 ;  /* 0xffffffffff0f7424 */ /* 0x000fe400078e00ff */
[----:B----4-:R-:W-:-:S07]  /*17060*/  IMAD.MOV.U32 R13, RZ, RZ, R0 ;  /* 0x000000ffff0d7224 */ /* 0x010fce00078e0000 */
[----:B0-23--:R-:W-:Y:S05]  /*17070*/  WARPSYNC.COLLECTIVE R15, `(.L_x_4639) ;  /* 0x000000000f087348 */ /* 0x00dfea0003c00000 */
[----:B------:R1:W4:Y:S02]  /*17080*/  SHFL.IDX P6, R14, R13, R12, R11 ;  /* 0x0000000c0d0e7389 */ /* 0x00032400000c000b */
[----:B01234-:R-:W-:Y:S01]  /*17090*/  ENDCOLLECTIVE ;  /* 0x000000000000791b */ /* 0x01ffe20003800000 */
.L_x_4639:
[----:B------:R-:W-:Y:S05]  /*170a0*/  BSYNC B0 ;  /* 0x0000000000007941 */ /* 0x000fea0003800000 */
.L_x_4638:
        /* <DEDUP_REMOVED lines=9> */
.L_x_4640:
        /* <DEDUP_REMOVED lines=26> */
.L_x_4641:
[----:B------:R-:W-:Y:S01]  /*172e0*/  IMAD.MOV.U32 R12, RZ, RZ, 0x2 ;  /* 0x00000002ff0c7424 */ /* 0x000fe200078e00ff */
[----:B------:R-:W-:-:S05]  /*172f0*/  SEL R3, R14, RZ, P1 ;  /* 0x000000ff0e037207 */ /* 0x000fca0000800000 */
[----:B------:R-:W-:-:S04]  /*17300*/  IMAD.IADD R2, R2, 0x1, R3 ;  /* 0x0000000102027824 */ /* 0x000fc800078e0203 */
[----:B------:R-:W-:-:S07]  /*17310*/  IMAD.MOV.U32 R13, RZ, RZ, R2 ;  /* 0x000000ffff0d7224 */ /* 0x000fce00078e0002 */
[----:B------:R-:W-:Y:S05]  /*17320*/  WARPSYNC.COLLECTIVE R15, `(.L_x_4642) ;  /* 0x000000000f087348 */ /* 0x000fea0003c00000 */
[----:B------:R0:W1:Y:S02]  /*17330*/  SHFL.UP P6, R14, R13, R12, R11 ;  /* 0x0400000c0d0e7389 */ /* 0x00006400000c000b */
[----:B01----:R-:W-:Y:S01]  /*17340*/  ENDCOLLECTIVE ;  /* 0x000000000000791b */ /* 0x003fe20003800000 */
.L_x_4642:
[----:B------:R-:W-:Y:S01]  /*17350*/  IMAD.MOV.U32 R12, RZ, RZ, 0x4 ;  /* 0x00000004ff0c7424 */ /* 0x000fe200078e00ff */
[----:B------:R-:W-:-:S05]  /*17360*/  SEL R3, R14, RZ, P2 ;  /* 0x000000ff0e037207 */ /* 0x000fca0001000000 */
[----:B------:R-:W-:-:S04]  /*17370*/  IMAD.IADD R2, R2, 0x1, R3 ;  /* 0x0000000102027824 */ /* 0x000fc800078e0203 */
[----:B------:R-:W-:-:S07]  /*17380*/  IMAD.MOV.U32 R13, RZ, RZ, R2 ;  /* 0x000000ffff0d7224 */ /* 0x000fce00078e0002 */
[----:B------:R-:W-:Y:S05]  /*17390*/  WARPSYNC.COLLECTIVE R15, `(.L_x_4643) ;  /* 0x000000000f087348 */ /* 0x000fea0003c00000 */
[----:B------:R0:W1:Y:S02]  /*173a0*/  SHFL.UP P6, R14, R13, R12, R11 ;  /* 0x0400000c0d0e7389 */ /* 0x00006400000c000b */
[----:B01----:R-:W-:Y:S01]  /*173b0*/  ENDCOLLECTIVE ;  /* 0x000000000000791b */ /* 0x003fe20003800000 */
.L_x_4643:
[----:B------:R-:W-:Y:S01]  /*173c0*/  IMAD.MOV.U32 R12, RZ, RZ, 0x8 ;  /* 0x00000008ff0c7424 */ /* 0x000fe200078e00ff */
[----:B------:R-:W-:-:S05]  /*173d0*/  SEL R3, R14, RZ, P3 ;  /* 0x000000ff0e037207 */ /* 0x000fca0001800000 */
[----:B------:R-:W-:-:S04]  /*173e0*/  IMAD.IADD R2, R2, 0x1, R3 ;  /* 0x0000000102027824 */ /* 0x000fc800078e0203 */
[----:B------:R-:W-:-:S07]  /*173f0*/  IMAD.MOV.U32 R13, RZ, RZ, R2 ;  /* 0x000000ffff0d7224 */ /* 0x000fce00078e0002 */
[----:B------:R-:W-:Y:S05]  /*17400*/  WARPSYNC.COLLECTIVE R15, `(.L_x_4644) ;  /* 0x000000000f087348 */ /* 0x000fea0003c00000 */
[----:B------:R0:W1:Y:S02]  /*17410*/  SHFL.UP P6, R14, R13, R12, R11 ;  /* 0x0400000c0d0e7389 */ /* 0x00006400000c000b */
[----:B01----:R-:W-:Y:S01]  /*17420*/  ENDCOLLECTIVE ;  /* 0x000000000000791b */ /* 0x003fe20003800000 */
.L_x_4644:
[----:B------:R-:W-:Y:S01]  /*17430*/  IMAD.MOV.U32 R12, RZ, RZ, 0x10 ;  /* 0x00000010ff0c7424 */ /* 0x000fe200078e00ff */
[----:B------:R-:W-:-:S05]  /*17440*/  SEL R3, R14, RZ, P4 ;  /* 0x000000ff0e037207 */ /* 0x000fca0002000000 */
[----:B------:R-:W-:-:S04]  /*17450*/  IMAD.IADD R2, R2, 0x1, R3 ;  /* 0x0000000102027824 */ /* 0x000fc800078e0203 */
[----:B------:R-:W-:-:S07]  /*17460*/  IMAD.MOV.U32 R13, RZ, RZ, R2 ;  /* 0x000000ffff0d7224 */ /* 0x000fce00078e0002 */
[----:B------:R-:W-:Y:S05]  /*17470*/  WARPSYNC.COLLECTIVE R15, `(.L_x_4645) ;  /* 0x000000000f087348 */ /* 0x000fea0003c00000 */
[----:B------:R0:W1:Y:S02]  /*17480*/  SHFL.UP P6, R14, R13, R12, R11 ;  /* 0x0400000c0d0e7389 */ /* 0x00006400000c000b */
[----:B01----:R-:W-:Y:S01]  /*17490*/  ENDCOLLECTIVE ;  /* 0x000000000000791b */ /* 0x003fe20003800000 */
.L_x_4645:
        /* <DEDUP_REMOVED lines=8> */
.L_x_4646:
[----:B------:R-:W-:Y:S05]  /*17520*/  BRA `(.L_x_4647) ;  /* 0xffffffdc001c7947 */ /* 0x000fea000383ffff */
.L_x_4591:
        /* <DEDUP_REMOVED lines=8> */
.L_x_4649:
[----:B------:R-:W-:Y:S05]  /*175b0*/  BSYNC B0 ;  /* 0x0000000000007941 */ /* 0x000fea0003800000 */
.L_x_4648:
        /* <DEDUP_REMOVED lines=9> */
.L_x_4650:
[----:B------:R-:W-:Y:S01]  /*17650*/  IMAD.MOV.U32 R12, RZ, RZ, 0x4 ;  /* 0x00000004ff0c7424 */ /* 0x000fe200078e00ff */
[----:B------:R-:W-:-:S05]  /*17660*/  SEL R3, R14, RZ, P2 ;  /* 0x000000ff0e037207 */ /* 0x000fca0001000000 */
[----:B------:R-:W-:-:S04]  /*17670*/  IMAD.IADD R2, R2, 0x1, R3 ;  /* 0x0000000102027824 */ /* 0x000fc800078e0203 */
[----:B------:R-:W-:-:S07]  /*17680*/  IMAD.MOV.U32 R13, RZ, RZ, R2 ;  /* 0x000000ffff0d7224 */ /* 0x000fce00078e0002 */
[----:B------:R-:W-:Y:S05]  /*17690*/  WARPSYNC.COLLECTIVE R15, `(.L_x_4651) ;  /* 0x000000000f087348 */ /* 0x000fea0003c00000 */
[----:B------:R0:W1:Y:S02]  /*176a0*/  SHFL.UP P6, R14, R13, R12, R11 ;  /* 0x0400000c0d0e7389 */ /* 0x00006400000c000b */
[----:B01----:R-:W-:Y:S01]  /*176b0*/  ENDCOLLECTIVE ;  /* 0x000000000000791b */ /* 0x003fe20003800000 */
.L_x_4651:
[----:B------:R-:W-:Y:S01]  /*176c0*/  IMAD.MOV.U32 R12, RZ, RZ, 0x8 ;  /* 0x00000008ff0c7424 */ /* 0x000fe200078e00ff */
[----:B------:R-:W-:-:S05]  /*176d0*/  SEL R3, R14, RZ, P3 ;  /* 0x000000ff0e037207 */ /* 0x000fca0001800000 */
[----:B------:R-:W-:-:S04]  /*176e0*/  IMAD.IADD R2, R2, 0x1, R3 ;  /* 0x0000000102027824 */ /* 0x000fc800078e0203 */
[----:B------:R-:W-:-:S07]  /*176f0*/  IMAD.MOV.U32 R13, RZ, RZ, R2 ;  /* 0x000000ffff0d7224 */ /* 0x000fce00078e0002 */
[----:B------:R-:W-:Y:S05]  /*17700*/  WARPSYNC.COLLECTIVE R15, `(.L_x_4652) ;  /* 0x000000000f087348 */ /* 0x000fea0003c00000 */
[----:B------:R0:W1:Y:S02]  /*17710*/  SHFL.UP P6, R14, R13, R12, R11 ;  /* 0x0400000c0d0e7389 */ /* 0x00006400000c000b */
[----:B01----:R-:W-:Y:S01]  /*17720*/  ENDCOLLECTIVE ;  /* 0x000000000000791b */ /* 0x003fe20003800000 */
.L_x_4652:
[----:B------:R-:W-:Y:S01]  /*17730*/  IMAD.MOV.U32 R12, RZ, RZ, 0x10 ;  /* 0x00000010ff0c7424 */ /* 0x000fe200078e00ff */
[----:B------:R-:W-:-:S05]  /*17740*/  SEL R3, R14, RZ, P4 ;  /* 0x000000ff0e037207 */ /* 0x000fca0002000000 */
[----:B------:R-:W-:-:S04]  /*17750*/  IMAD.IADD R2, R2, 0x1, R3 ;  /* 0x0000000102027824 */ /* 0x000fc800078e0203 */
[----:B------:R-:W-:-:S07]  /*17760*/  IMAD.MOV.U32 R13, RZ, RZ, R2 ;  /* 0x000000ffff0d7224 */ /* 0x000fce00078e0002 */
[----:B------:R-:W-:Y:S05]  /*17770*/  WARPSYNC.COLLECTIVE R15, `(.L_x_4653) ;  /* 0x000000000f087348 */ /* 0x000fea0003c00000 */
[----:B------:R0:W1:Y:S02]  /*17780*/  SHFL.UP P6, R14, R13, R12, R11 ;  /* 0x0400000c0d0e7389 */ /* 0x00006400000c000b */
[----:B01----:R-:W-:Y:S01]  /*17790*/  ENDCOLLECTIVE ;  /* 0x000000000000791b */ /* 0x003fe20003800000 */
.L_x_4653:
        /* <DEDUP_REMOVED lines=8> */
.L_x_4654:
[----:B------:R-:W-:Y:S05]  /*17820*/  BRA `(.L_x_4655) ;  /* 0xffffffdc00087947 */ /* 0x000fea000383ffff */
.L_x_4593:
[----:B------:R-:W-:Y:S01]  /*17830*/  BSSY B0, `(.L_x_4656) ;  /* 0x0000006000007945 */ /* 0x000fe20003800000 */
[----:B------:R-:W-:Y:S01]  /*17840*/  PLOP3.LUT P6, PT, P6, PT, PT, 0x8, 0x0 ;  /* 0x000000000000781c */ /* 0x000fe200037ce170 */
[----:B------:R-:W-:-:S12]  /*17850*/  IMAD.MOV.U32 R15, RZ, RZ, -0x1 ;  /* 0xffffffffff0f7424 */ /* 0x000fd800078e00ff */
[----:B0-----:R-:W-:Y:S05]  /*17860*/  WARPSYNC.COLLECTIVE R15, `(.L_x_4657) ;  /* 0x000000000f087348 */ /* 0x001fea0003c00000 */
[----:B------:R-:W-:Y:S01]  /*17870*/  VOTE.ANY R14, PT, P6 ;  /* 0x00000000000e7806 */ /* 0x000fe200030e0100 */
[----:B0-----:R-:W-:Y:S06]  /*17880*/  ENDCOLLECTIVE ;  /* 0x000000000000791b */ /* 0x001fec0003800000 */
.L_x_4657:
[----:B------:R-:W-:Y:S05]  /*17890*/  BSYNC B0 ;  /* 0x0000000000007941 */ /* 0x000fea0003800000 */
.L_x_4656:
        /* <DEDUP_REMOVED lines=10> */
.L_x_4658:
[----:B------:R-:W-:Y:S02]  /*17940*/  IMAD.MOV.U32 R13, RZ, RZ, R7 ;  /* 0x000000ffff0d7224 */ /* 0x000fe400078e0007 */
[----:B------:R-:W-:-:S07]  /*17950*/  IMAD.MOV.U32 R0, RZ, RZ, R14 ;  /* 0x000000ffff007224 */ /* 0x000fce00078e000e */
[----:B------:R-:W-:Y:S05]  /*17960*/  WARPSYNC.COLLECTIVE R15, `(.L_x_4659) ;  /* 0x000000000f087348 */ /* 0x000fea0003c00000 */
[----:B------:R0:W1:Y:S02]  /*17970*/  SHFL.IDX P6, R14, R13, R12, R11 ;  /* 0x0000000c0d0e7389 */ /* 0x00006400000c000b */
[----:B01----:R-:W-:Y:S01]  /*17980*/  ENDCOLLECTIVE ;  /* 0x000000000000791b */ /* 0x003fe20003800000 */
.L_x_4659:
[----:B------:R-:W-:Y:S02]  /*17990*/  IMAD.MOV.U32 R7, RZ, RZ, R14 ;  /* 0x000000ffff077224 */ /* 0x000fe400078e000e */
[----:B------:R-:W-:-:S05]  /*179a0*/  IMAD.IADD R5, R10, 0x1, R16 ;  /* 0x000000010a057824 */ /* 0x000fca00078e0210 */
[----:B------:R0:W-:Y:S01]  /*179b0*/  STL [R1+0xc], R5 ;  /* 0x00000c0501007387 */ /* 0x0001e20000100800 */
[----:B------:R-:W-:Y:S05]  /*179c0*/  BRA `(.L_x_4660) ;  /* 0xffffffd800e87947 */ /* 0x000fea000383ffff */
.L_x_4595:
[----:B------:R-:W-:Y:S01]  /*179d0*/  BSSY B0, `(.L_x_4661) ;  /* 0x0000007000007945 */ /* 0x000fe20003800000 */
[----:B------:R-:W-:Y:S02]  /*179e0*/  IMAD.MOV.U32 R13, RZ, RZ, R2 ;  /* 0x000000ffff0d7224 */ /* 0x000fe400078e0002 */
[----:B------:R-:W-:Y:S02]  /*179f0*/  IMAD.MOV.U32 R11, RZ, RZ, 0x1f ;  /* 0x0000001fff0b7424 */ /* 0x000fe400078e00ff */
[----:B------:R-:W-:-:S07]  /*17a00*/  IMAD.MOV.U32 R15, RZ, RZ, -0x1 ;  /* 0xffffffffff0f7424 */ /* 0x000fce00078e00ff */
[----:B0--3--:R-:W-:Y:S05]  /*17a10*/  WARPSYNC.COLLECTIVE R15, `(.L_x_4662) ;  /* 0x000000000f087348 */ /* 0x009fea0003c00000 */
[----:B------:R1:W2:Y:S02]  /*17a20*/  SHFL.IDX P6, R14, R13, R12, R11 ;  /* 0x0000000c0d0e7389 */ /* 0x0002a400000c000b */
[----:B0123--:R-:W-:Y:S01]  /*17a30*/  ENDCOLLECTIVE ;  /* 0x000000000000791b */ /* 0x00ffe20003800000 */
.L_x_4662:
[----:B------:R-:W-:Y:S05]  /*17a40*/  BSYNC B0 ;  /* 0x0000000000007941 */ /* 0x000fea0003800000 */
.L_x_4661:
[----:B------:R-:W-:Y:S01]  /*17a50*/  IMAD.MOV.U32 R6, RZ, RZ, R14 ;  /* 0x000000ffff067224 */ /* 0x000fe200078e000e */
[----:B------:R-:W-:Y:S06]  /*17a60*/  BRA `(.L_x_4594) ;  /* 0xffffffd800d87947 */ /* 0x000fec000383ffff */
.L_x_4601:
[----:B0-----:R0:W1:Y:S02]  /*17a70*/  SYNCS.PHASECHK.TRANS64.TRYWAIT P0, [R0+URZ+0x28c20], R3 ;  /* 0x028c2003000075a7 */ /* 0x001064000800017f */
[----:B-1----:R-:W-:Y:S05]  /*17a80*/  @!P0 NANOSLEEP.SYNCS 0x989680 ;  /* 0x009896800000895d */ /* 0x002fea0003900000 */
[----:B------:R-:W1:Y:S02]  /*17a90*/  @!P0 SYNCS.PHASECHK.TRANS64 P0, [R0+URZ+0x28c20], R3 ;  /* 0x028c2003000085a7 */ /* 0x000e64000800007f */
[----:B-1----:R-:W-:Y:S05]  /*17aa0*/  @!P0 BRA `(.L_x_4601) ;  /* 0xfffffffc00f08947 */ /* 0x002fea000383ffff */
[----:B------:R-:W-:Y:S05]  /*17ab0*/  BRA `(.L_x_4663) ;  /* 0xffffffe400747947 */ /* 0x000fea000383ffff */
.L_x_4602:
        /* <DEDUP_REMOVED lines=11> */
.L_x_4665:
[----:B------:R-:W-:Y:S05]  /*17b70*/  BSYNC B0 ;  /* 0x0000000000007941 */ /* 0x000fea0003800000 */
.L_x_4664:
[----:B------:R-:W-:Y:S05]  /*17b80*/  BRA `(.L_x_4666) ;  /* 0xffffffe4005c7947 */ /* 0x000fea000383ffff */
.L_x_4605:
[----:B------:R-:W-:Y:S01]  /*17b90*/  BSSY B1, `(.L_x_4667) ;  /* 0x0000006000017945 */ /* 0x000fe20003800000 */
[----:B------:R-:W-:-:S07]  /*17ba0*/  IMAD.MOV.U32 R15, RZ, RZ, -0x1 ;  /* 0xffffffffff0f7424 */ /* 0x000fce00078e00ff */
[----:B01----:R-:W-:Y:S05]  /*17bb0*/  WARPSYNC.COLLECTIVE R15, `(.L_x_4668) ;  /* 0x000000000f0c7348 */ /* 0x003fea0003c00000 */
[----:B------:R-:W-:Y:S02]  /*17bc0*/  ELECT P6, UR62, PT ;  /* 0x00000000003e782f */ /* 0x000fe400038c0000 */
[----:B------:R-:W-:Y:S01]  /*17bd0*/  MOV R14, UR62 ;  /* 0x0000003e000e7c02 */ /* 0x000fe20008000f00 */
[----:B01----:R-:W-:Y:S10]  /*17be0*/  ENDCOLLECTIVE ;  /* 0x000000000000791b */ /* 0x003ff40003800000 */
.L_x_4668:
[----:B------:R-:W-:Y:S05]  /*17bf0*/  BSYNC B1 ;  /* 0x0000000000017941 */ /* 0x000fea0003800000 */
.L_x_4667:
[----:B------:R-:W-:Y:S05]  /*17c00*/  BRA `(.L_x_4669) ;  /* 0xffffffe400547947 */ /* 0x000fea000383ffff */
.L_x_4607:
[----:B0-----:R0:W1:Y:S02]  /*17c10*/  SYNCS.PHASECHK.TRANS64.TRYWAIT P0, [R6+URZ], R5 ;  /* 0x00000005060075a7 */ /* 0x001064000800017f */
[----:B-1----:R-:W-:Y:S05]  /*17c20*/  @!P0 NANOSLEEP.SYNCS 0x989680 ;  /* 0x009896800000895d */ /* 0x002fea0003900000 */
[----:B------:R-:W1:Y:S02]  /*17c30*/  @!P0 SYNCS.PHASECHK.TRANS64 P0, [R6+URZ], R5 ;  /* 0x00000005060085a7 */ /* 0x000e64000800007f */
[----:B-1----:R-:W-:Y:S05]  /*17c40*/  @!P0 BRA `(.L_x_4607) ;  /* 0xfffffffc00f08947 */ /* 0x002fea000383ffff */
[----:B------:R-:W-:Y:S05]  /*17c50*/  BRA `(.L_x_4670) ;  /* 0xffffffe400907947 */ /* 0x000fea000383ffff */
.L_x_4608:
[----:B-1----:R1:W2:Y:S02]  /*17c60*/  SYNCS.PHASECHK.TRANS64.TRYWAIT P0, [R7+URZ], R2 ;  /* 0x00000002070075a7 */ /* 0x0022a4000800017f */
[----:B--2---:R-:W-:Y:S05]  /*17c70*/  @!P0 NANOSLEEP.SYNCS 0x989680 ;  /* 0x009896800000895d */ /* 0x004fea0003900000 */
[----:B------:R-:W2:Y:S02]  /*17c80*/  @!P0 SYNCS.PHASECHK.TRANS64 P0, [R7+URZ], R2 ;  /* 0x00000002070085a7 */ /* 0x000ea4000800007f */
[----:B--2---:R-:W-:Y:S05]  /*17c90*/  @!P0 BRA `(.L_x_4608) ;  /* 0xfffffffc00f08947 */ /* 0x004fea000383ffff */
[----:B------:R-:W-:Y:S05]  /*17ca0*/  BRA `(.L_x_4671) ;  /* 0xffffffe400847947 */ /* 0x000fea000383ffff */
.L_x_4610:
[----:B--2---:R2:W3:Y:S02]  /*17cb0*/  SYNCS.PHASECHK.TRANS64.TRYWAIT P0, [R4+URZ], R5 ;  /* 0x00000005040075a7 */ /* 0x0044e4000800017f */
[----:B---3--:R-:W-:Y:S05]  /*17cc0*/  @!P0 NANOSLEEP.SYNCS 0x989680 ;  /* 0x009896800000895d */ /* 0x008fea0003900000 */
[----:B------:R-:W3:Y:S02]  /*17cd0*/  @!P0 SYNCS.PHASECHK.TRANS64 P0, [R4+URZ], R5 ;  /* 0x00000005040085a7 */ /* 0x000ee4000800007f */
[----:B---3--:R-:W-:Y:S05]  /*17ce0*/  @!P0 BRA `(.L_x_4610) ;  /* 0xfffffffc00f08947 */ /* 0x008fea000383ffff */
[----:B------:R-:W-:Y:S05]  /*17cf0*/  BRA `(.L_x_4672) ;  /* 0xffffffe4008c7947 */ /* 0x000fea000383ffff */
.L_x_4673:
        /* <DEDUP_REMOVED lines=16> */
.L_x_5880:


//--------------------- .text._ZN7cutlass13device_kernelIN5flash11enable_sm90INS1_16FlashAttnFwdSm90INS1_25CollectiveMainloopFwdSm90ILi2EN4cute5tupleIJNS5_1CILi1EEES8_S8_EEENS6_IJNS7_ILi64EEESA_SA_EEELi512ENS_10bfloat16_tEfNS_4arch4Sm90ELb1ELb0ELb0ELb1ELb0ELb1ELb0ELb0ELb0ELb1ELb1ELb0EEENS1_21CollectiveEpilogueFwdINS6_IJSA_NS7_ILi512EEESA_EEES9_SC_SE_Li256ELb1ELb1ELb1ELb0EEENS1_36VarlenDynamicPersistentTileSchedulerILi64ELi64ELi256ELi128ELb1ELb1ELb1ELb1ELb1ELb1EEEEEEEEEvNT_6ParamsE --------------------------
	.section	.text._ZN7cutlass13device_kernelIN5flash11enable_sm90INS1_16FlashAttnFwdSm90INS1_25CollectiveMainloopFwdSm90ILi2EN4cute5tupleIJNS5_1CILi1EEES8_S8_EEENS6_IJNS7_ILi64EEESA_SA_EEELi512ENS_10bfloat16_tEfNS_4arch4Sm90ELb1ELb0ELb0ELb1ELb0ELb1ELb0ELb0ELb0ELb1ELb1ELb0EEENS1_21CollectiveEpilogueFwdINS6_IJSA_NS7_ILi512EEESA_EEES9_SC_SE_Li256ELb1ELb1ELb1ELb0EEENS1_36VarlenDynamicPersistentTileSchedulerILi64ELi64ELi256ELi128ELb1ELb1ELb1ELb1ELb1ELb1EEEEEEEEEvNT_6ParamsE,"ax",@progbits
	.align	128
.text._ZN7cutlass13device_kernelIN5flash11enable_sm90INS1_16FlashAttnFwdSm90INS1_25CollectiveMainloopFwdSm90ILi2EN4cute5tupleIJNS5_1CILi1EEES8_S8_EEENS6_IJNS7_ILi64EEESA_SA_EEELi512ENS_10bfloat16_tEfNS_4arch4Sm90ELb1ELb0ELb0ELb1ELb0ELb1ELb0ELb0ELb0ELb1ELb1ELb0EEENS1_21CollectiveEpilogueFwdINS6_IJSA_NS7_ILi512EEESA_EEES9_SC_SE_Li256ELb1ELb1ELb1ELb0EEENS1_36VarlenDynamicPersistentTileSchedulerILi64ELi64ELi256ELi128ELb1ELb1ELb1ELb1ELb1ELb1EEEEEEEEEvNT_6ParamsE:
        .type           _ZN7cutlass13device_kernelIN5flash11enable_sm90INS1_16FlashAttnFwdSm90INS1_25CollectiveMainloopFwdSm90ILi2EN4cute5tupleIJNS5_1CILi1EEES8_S8_EEENS6_IJNS7_ILi64EEESA_SA_EEELi512ENS_10bfloat16_tEfNS_4arch4Sm90ELb1ELb0ELb0ELb1ELb0ELb1ELb0ELb0ELb0ELb1ELb1ELb0EEENS1_21CollectiveEpilogueFwdINS6_IJSA_NS7_ILi512EEESA_EEES9_SC_SE_Li256ELb1ELb1ELb1ELb0EEENS1_36VarlenDynamicPersistentTileSchedulerILi64ELi64ELi256ELi128ELb1ELb1ELb1ELb1ELb1ELb1EEEEEEEEEvNT_6ParamsE,@function
        .size           _ZN7cutlass13device_kernelIN5flash11enable_sm90INS1_16FlashAttnFwdSm90INS1_25CollectiveMainloopFwdSm90ILi2EN4cute5tupleIJNS5_1CILi1EEES8_S8_EEENS6_IJNS7_ILi64EEESA_SA_EEELi512ENS_10bfloat16_tEfNS_4arch4Sm90ELb1ELb0ELb0ELb1ELb0ELb1ELb0ELb0ELb0ELb1ELb1ELb0EEENS1_21CollectiveEpilogueFwdINS6_IJSA_NS7_ILi512EEESA_EEES9_SC_SE_Li256ELb1ELb1ELb1ELb0EEENS1_36VarlenDynamicPersistentTileSchedulerILi64ELi64ELi256ELi128ELb1ELb1ELb1ELb1ELb1ELb1EEEEEEEEEvNT_6ParamsE,(.L_x_5881 - _ZN7cutlass13device_kernelIN5flash11enable_sm90INS1_16FlashAttnFwdSm90INS1_25CollectiveMainloopFwdSm90ILi2EN4cute5tupleIJNS5_1CILi1EEES8_S8_EEENS6_IJNS7_ILi64EEESA_SA_EEELi512ENS_10bfloat16_tEfNS_4arch4Sm90ELb1ELb0ELb0ELb1ELb0ELb1ELb0ELb0ELb0ELb1ELb1ELb0EEENS1_21CollectiveEpilogueFwdINS6_IJSA_NS7_ILi512EEESA_EEES9_SC_SE_Li256ELb1ELb1ELb1ELb0EEENS1_36VarlenDynamicPersistentTileSchedulerILi64ELi64ELi256ELi128ELb1ELb1ELb1ELb1ELb1ELb1EEEEEEEEEvNT_6ParamsE)
        .other          _ZN7cutlass13device_kernelIN5flash11enable_sm90INS1_16FlashAttnFwdSm90INS1_25CollectiveMainloopFwdSm90ILi2EN4cute5tupleIJNS5_1CILi1EEES8_S8_EEENS6_IJNS7_ILi64EEESA_SA_EEELi512ENS_10bfloat16_tEfNS_4arch4Sm90ELb1ELb0ELb0ELb1ELb0ELb1ELb0ELb0ELb0ELb1ELb1ELb0EEENS1_21CollectiveEpilogueFwdINS6_IJSA_NS7_ILi512EEESA_EEES9_SC_SE_Li256ELb1ELb1ELb1ELb0EEENS1_36VarlenDynamicPersistentTileSchedulerILi64ELi64ELi256ELi128ELb1ELb1ELb1ELb1ELb1ELb1EEEEEEEEEvNT_6ParamsE,@"STO_CUDA_ENTRY STV_DEFAULT"
_ZN7cutlass13device_kernelIN5flash11enable_sm90INS1_16FlashAttnFwdSm90INS1_25CollectiveMainloopFwdSm90ILi2EN4cute5tupleIJNS5_1CILi1EEES8_S8_EEENS6_IJNS7_ILi64EEESA_SA_EEELi512ENS_10bfloat16_tEfNS_4arch4Sm90ELb1ELb0ELb0ELb1ELb0ELb1ELb0ELb0ELb0ELb1ELb1ELb0EEENS1_21CollectiveEpilogueFwdINS6_IJSA_NS7_ILi512EEESA_EEES9_SC_SE_Li256ELb1ELb1ELb1ELb0EEENS1_36VarlenDynamicPersistentTileSchedulerILi64ELi64ELi256ELi128ELb1ELb1ELb1ELb1ELb1ELb1EEEEEEEEEvNT_6ParamsE:
        /* <DEDUP_REMOVED lines=24> */
.L_x_4675:
[----:B------:R-:W-:Y:S05]  /*0180*/  BSYNC B0 ;  /* 0x0000000000007941 */ /* 0x000fea0003800000 */
.L_x_4674:
        /* <DEDUP_REMOVED lines=37> */
.L_x_4676:
        /* <DEDUP_REMOVED lines=22> */
.L_x_4677:
        /* <DEDUP_REMOVED lines=18> */
.L_x_4678:
        /* <DEDUP_REMOVED lines=22> */
.L_x_4679:
        /* <DEDUP_REMOVED lines=22> */
.L_x_4680:
        /* <DEDUP_REMOVED lines=8> */
.L_x_4683:
        /* <DEDUP_REMOVED lines=24> */
[----:B------:R-:W-:-:S03]  /*0b20*/  IMAD.MOV.U32 R22, RZ, RZ, RZ ;  /* 0x000000ffff167224 */ /* 0x000fc600078e00ff */
[CC--:B------:R-:W-:Y:S02]  /*0b30*/  LEA.HI R4, R3.reuse, R6.reuse, RZ, 0x4 ;  /* 0x0000000603047211 */ /* 0x0c0fe400078f20ff */
[CC--:B------:R-:W-:Y:S02]  /*0b40*/  LEA.HI R5, R3.reuse, R6.reuse, RZ, 0x5 ;  /* 0x0000000603057211 */ /* 0x0c0fe400078f28ff */
[CC--:B------:R-:W-:Y:S02]  /*0b50*/  LEA.HI R0, R3.reuse, R6.reuse, RZ, 0x7 ;  /* 0x0000000603007211 */ /* 0x0c0fe400078f38ff */
[CC--:B------:R-:W-:Y:S02]  /*0b60*/  LEA.HI R13, R3.reuse, R6.reuse, RZ, 0x2 ;  /* 0x00000006030d7211 */ /* 0x0c0fe400078f10ff */
[----:B------:R-:W-:Y:S02]  /*0b70*/  LEA.HI R3, R3, R6, RZ, 0x3 ;  /* 0x0000000603037211 */ /* 0x000fe400078f18ff */
[----:B------:R-:W-:-:S02]  /*0b80*/  SHF.R.S32.HI R202, RZ, 0x5, R5 ;  /* 0x00000005ffca7819 */ /* 0x000fc40000011405 */
[----:B------:R-:W-:Y:S02]  /*0b90*/  LOP3.LUT R15, R3, 0xfffffff8, RZ, 0xc0, !PT ;  /* 0xfffffff8030f7812 */ /* 0x000fe400078ec0ff */
[----:B------:R-:W-:Y:S02]  /*0ba0*/  LOP3.LUT R3, R4, 0xfffffff0, RZ, 0xc0, !PT ;  /* 0xfffffff004037812 */ /* 0x000fe400078ec0ff */
[----:B------:R-:W-:Y:S01]  /*0bb0*/  SHF.R.S32.HI R5, RZ, 0x1f, R5 ;  /* 0x0000001fff057819 */ /* 0x000fe20000011405 */
[C---:B------:R-:W-:Y:S01]  /*0bc0*/  IMAD.IADD R15, R6.reuse, 0x1, -R15 ;  /* 0x00000001060f7824 */ /* 0x040fe200078e0a0f */
[----:B------:R-:W-:Y:S01]  /*0bd0*/  SHF.R.S32.HI R7, RZ, 0x4, R4 ;  /* 0x00000004ff077819 */ /* 0x000fe20000011404 */
[----:B------:R-:W-:Y:S01]  /*0be0*/  IMAD.IADD R3, R6, 0x1, -R3 ;  /* 0x0000000106037824 */ /* 0x000fe200078e0a03 */
[----:B------:R-:W-:Y:S01]  /*0bf0*/  LOP3.LUT R9, R0, 0xffffff80, RZ, 0xc0, !PT ;  /* 0xffffff8000097812 */ /* 0x000fe200078ec0ff */
[----:B------:R-:W-:Y:S01]  /*0c00*/  IMAD.SHL.U32 R188, R15, 0x8, RZ ;  /* 0x000000080fbc7824 */ /* 0x000fe200078e00ff */
[----:B------:R-:W-:-:S02]  /*0c10*/  LEA.HI R5, R5, R202, RZ, 0x2 ;  /* 0x000000ca05057211 */ /* 0x000fc400078f10ff */
[----:B------:R-:W-:Y:S01]  /*0c20*/  LEA.HI R4, R4, R7, RZ, 0x1 ;  /* 0x0000000704047211 */ /* 0x000fe200078f08ff */
[----:B------:R-:W-:Y:S01]  /*0c30*/  IMAD.IADD R9, R6, 0x1, -R9 ;  /* 0x0000000106097824 */ /* 0x000fe200078e0a09 */
[----:B------:R-:W-:Y:S01]  /*0c40*/  LOP3.LUT R11, R13, 0xfffffffc, RZ, 0xc0, !PT ;  /* 0xfffffffc0d0b7812 */ /* 0x000fe200078ec0ff */
[C---:B------:R-:W-:Y:S01]  /*0c50*/  VIADD R213, R188.reuse, 0x80 ;  /* 0x00000080bcd57836 */ /* 0x040fe20000000000 */
[----:B------:R-:W-:Y:S01]  /*0c60*/  SHF.R.S32.HI R24, RZ, 0x7, R0 ;  /* 0x00000007ff187819 */ /* 0x000fe20000011400 */
[----:B------:R-:W-:Y:S01]  /*0c70*/  VIADD R211, R188, 0x100 ;  /* 0x00000100bcd37836 */ /* 0x000fe20000000000 */
[----:B------:R-:W-:Y:S01]  /*0c80*/  SHF.R.S32.HI R8, RZ, 0x1f, R3 ;  /* 0x0000001fff087819 */ /* 0x000fe20000011403 */
[----:B------:R-:W-:Y:S01]  /*0c90*/  IMAD.IADD R186, R6, 0x1, -R11 ;  /* 0x0000000106ba7824 */ /* 0x000fe200078e0a0b */
[----:B------:R-:W-:Y:S01]  /*0ca0*/  LOP3.LUT R5, R5, 0x3ffffc, RZ, 0xc0, !PT ;  /* 0x003ffffc05057812 */ /* 0x000fe200078ec0ff */
[----:B------:R-:W-:Y:S01]  /*0cb0*/  IMAD R14, R24, 0x100, R3 ;  /* 0x00000100180e7824 */ /* 0x000fe200078e0203 */
[----:B------:R-:W-:Y:S01]  /*0cc0*/  LOP3.LUT R4, R4, 0x1ffffffe, RZ, 0xc0, !PT ;  /* 0x1ffffffe04047812 */ /* 0x000fe200078ec0ff */
[----:B------:R-:W-:Y:S01]  /*0cd0*/  STL [R1+0x48], R24 ;  /* 0x0000481801007387 */ /* 0x000fe20000100800 */
[----:B------:R-:W-:Y:S01]  /*0ce0*/  SHF.R.S32.HI R6, RZ, 0x1f, R9 ;  /* 0x0000001fff067819 */ /* 0x000fe20000011409 */
[----:B------:R-:W-:Y:S01]  /*0cf0*/  IMAD.IADD R5, R202, 0x1, -R5 ;  /* 0x00000001ca057824 */ /* 0x000fe200078e0a05 */
[----:B------:R-:W-:Y:S01]  /*0d00*/  LEA.HI R10, R8, R3, RZ, 0x3 ;  /* 0x00000003080a7211 */ /* 0x000fe200078f18ff */
[----:B------:R-:W-:Y:S01]  /*0d10*/  IMAD.IADD R4, R7, 0x1, -R4 ;  /* 0x0000000107047824 */ /* 0x000fe200078e0a04 */
[----:B------:R-:W-:Y:S01]  /*0d20*/  SHF.R.S32.HI R23, RZ, 0x2, R13 ;  /* 0x00000002ff177819 */ /* 0x000fe2000001140d */
[----:B------:R-:W-:Y:S01]  /*0d30*/  IMAD R21, R5, 0x10, R14 ;  /* 0x0000001005157824 */ /* 0x000fe200078e020e */
[-C--:B------:R-:W-:Y:S01]  /*0d40*/  LEA.HI R7, R6, R9.reuse, RZ, 0x2 ;  /* 0x0000000906077211 */ /* 0x080fe200078f10ff */
[----:B------:R-:W-:Y:S01]  /*0d50*/  IMAD.SHL.U32 R4, R4, 0x8, RZ ;  /* 0x0000000804047824 */ /* 0x000fe200078e00ff */
[C---:B------:R-:W-:Y:S01]  /*0d60*/  LOP3.LUT R12, R10.reuse, 0xfffffff8, RZ, 0xc0, !PT ;  /* 0xfffffff80a0c7812 */ /* 0x040fe200078ec0ff */
[----:B------:R-:W-:Y:S01]  /*0d70*/  VIADD R5, R23, 0x20 ;  /* 0x0000002017057836 */ /* 0x000fe20000000000 */
[--C-:B------:R-:W-:Y:S01]  /*0d80*/  SHF.R.S32.HI R8, RZ, 0x2, R7.reuse ;  /* 0x00000002ff087819 */ /* 0x100fe20000011407 */
[----:B------:R-:W-:Y:S01]  /*0d90*/  IMAD.SHL.U32 R10, R10, 0x40, RZ ;  /* 0x000000400a0a7824 */ /* 0x000fe200078e00ff */
[----:B------:R-:W-:Y:S01]  /*0da0*/  SHF.R.S32.HI R11, RZ, 0x1f, R7 ;  /* 0x0000001fff0b7819 */ /* 0x000fe20000011407 */
[----:B------:R-:W-:Y:S01]  /*0db0*/  IMAD.IADD R12, R3, 0x1, -R12 ;  /* 0x00000001030c7824 */ /* 0x000fe200078e0a0c */
[----:B------:R-:W-:Y:S01]  /*0dc0*/  LOP3.LUT R14, R7, 0x7ffffffc, RZ, 0xc0, !PT ;  /* 0x7ffffffc070e7812 */ /* 0x000fe200078ec0ff */
[----:B------:R-:W-:Y:S01]  /*0dd0*/  VIADD R214, R188, 0x40 ;  /* 0x00000040bcd67836 */ /* 0x000fe20000000000 */
[----:B------:R-:W-:Y:S01]  /*0de0*/  LEA.HI R11, R11, R8, RZ, 0x3 ;  /* 0x000000080b0b7211 */ /* 0x000fe200078f18ff */
[----:B------:R-:W-:Y:S01]  /*0df0*/  IMAD.SHL.U32 R3, R12, 0x40, RZ ;  /* 0x000000400c037824 */ /* 0x000fe200078e00ff */
[----:B------:R-:W-:Y:S01]  /*0e00*/  SHF.R.S32.HI R16, RZ, 0x1f, R5 ;  /* 0x0000001fff107819 */ /* 0x000fe20000011405 */
[----:B------:R-:W-:Y:S01]  /*0e10*/  IMAD.IADD R14, R9, 0x1, -R14 ;  /* 0x00000001090e7824 */ /* 0x000fe200078e0a0e */
[----:B------:R-:W-:Y:S01]  /*0e20*/  LEA.HI R6, R6, R9, RZ, 0x5 ;  /* 0x0000000906067211 */ /* 0x000fe200078f28ff */
[----:B------:R-:W-:Y:S01]  /*0e30*/  VIADD R212, R188, 0xc0 ;  /* 0x000000c0bcd47836 */ /* 0x000fe20000000000 */
[----:B------:R-:W-:Y:S01]  /*0e40*/  LOP3.LUT R11, R11, 0xfffffff8, RZ, 0xc0, !PT ;  /* 0xfffffff80b0b7812 */ /* 0x000fe200078ec0ff */
[----:B------:R-:W-:Y:S01]  /*0e50*/  IMAD.SHL.U32 R203, R14, 0x2, RZ ;  /* 0x000000020ecb7824 */ /* 0x000fe200078e00ff */
[----:B------:R-:W-:Y:S01]  /*0e60*/  LEA.HI R9, R16, R5, RZ, 0x3 ;  /* 0x0000000510097211 */ /* 0x000fe200078f18ff */
[----:B------:R-:W-:Y:S01]  /*0e70*/  IMAD.SHL.U32 R5, R5, 0x40, RZ ;  /* 0x0000004005057824 */ /* 0x000fe200078e00ff */
[----:B------:R-:W-:Y:S01]  /*0e80*/  LOP3.LUT R3, R3, 0x1c0, RZ, 0xc0, !PT ;  /* 0x000001c003037812 */ /* 0x000fe200078ec0ff */
[----:B------:R-:W-:Y:S01]  /*0e90*/  IMAD.IADD R11, R8, 0x1, -R11 ;  /* 0x00000001080b7824 */ /* 0x000fe200078e0a0b */
[----:B------:R-:W-:Y:S01]  /*0ea0*/  LEA.HI R0, R0, R24, RZ, 0x1 ;  /* 0x0000001800007211 */ /* 0x000fe200078f08ff */
[--C-:B------:R-:W-:Y:S01]  /*0eb0*/  IMAD.U32 R8, R21, 0x40, R4.reuse ;  /* 0x0000004015087824 */ /* 0x100fe200078e0004 */
[----:B------:R-:W-:Y:S01]  /*0ec0*/  LOP3.LUT R7, R5, 0x1c0, RZ, 0xc0, !PT ;  /* 0x000001c005077812 */ /* 0x000fe200078ec0ff */
[----:B------:R-:W-:Y:S01]  /*0ed0*/  IMAD.SHL.U32 R16, R186, 0x8, RZ ;  /* 0x00000008ba107824 */ /* 0x000fe200078e00ff */
[----:B------:R-:W-:Y:S01]  /*0ee0*/  LOP3.LUT R4, R3, 0x8, R4, 0xf8, !PT ;  /* 0x0000000803047812 */ /* 0x000fe200078ef804 */
[----:B------:R-:W-:Y:S01]  /*0ef0*/  IMAD.SHL.U32 R9, R9, 0x40, RZ ;  /* 0x0000004009097824 */ /* 0x000fe200078e00ff */
[----:B------:R-:W-:Y:S01]  /*0f00*/  SHF.R.U32.HI R5, RZ, 0x3, R3 ;  /* 0x00000003ff057819 */ /* 0x000fe20000011603 */
[----:B------:R0:W-:Y:S01]  /*0f10*/  STL [R1+0x6c], R8 ;  /* 0x00006c0801007387 */ /* 0x0001e20000100800 */
[----:B------:R-:W-:Y:S01]  /*0f20*/  LOP3.LUT R3, R10, 0x7ffffe00, RZ, 0xc0, !PT ;  /* 0x7ffffe000a037812 */ /* 0x000fe200078ec0ff */
[----:B------:R-:W-:Y:S01]  /*0f30*/  VIADD R210, R188, 0x140 ;  /* 0x00000140bcd27836 */ /* 0x000fe20000000000 */
[----:B------:R-:W-:Y:S01]  /*0f40*/  LOP3.LUT R4, R4, R5, RZ, 0x3c, !PT ;  /* 0x0000000504047212 */ /* 0x000fe200078e3cff */
[----:B------:R-:W-:Y:S01]  /*0f50*/  IMAD.MOV.U32 R5, RZ, RZ, R17 ;  /* 0x000000ffff057224 */ /* 0x000fe200078e0011 */
[----:B------:R-:W-:Y:S01]  /*0f60*/  SHF.R.U32.HI R20, RZ, 0x3, R7 ;  /* 0x00000003ff147819 */ /* 0x000fe20000011607 */
[----:B------:R-:W-:Y:S01]  /*0f70*/  IMAD R3, R202, 0x400, R3 ;  /* 0x00000400ca037824 */ /* 0x000fe200078e0203 */
[----:B------:R-:W-:-:S02]  /*0f80*/  LOP3.LUT R7, R7, 0x38, R16, 0xf8, !PT ;  /* 0x0000003807077812 */ /* 0x000fc400078ef810 */
[----:B------:R-:W-:Y:S01]  /*0f90*/  LOP3.LUT R0, R0, 0xfffffe, RZ, 0xc0, !PT ;  /* 0x00fffffe00007812 */ /* 0x000fe200078ec0ff */
[----:B------:R-:W-:Y:S01]  /*0fa0*/  IMAD.IADD R3, R3, 0x1, R4 ;  /* 0x0000000103037824 */ /* 0x000fe200078e0204 */
[----:B0-----:R-:W-:Y:S02]  /*0fb0*/  LOP3.LUT R8, R9, 0xfffffe00, RZ, 0xc0, !PT ;  /* 0xfffffe0009087812 */ /* 0x001fe400078ec0ff */
[----:B------:R-:W-:Y:S01]  /*0fc0*/  SHF.R.S32.HI R4, RZ, 0x1f, R13 ;  /* 0x0000001fff047819 */ /* 0x000fe2000001140d */
[----:B------:R-:W-:Y:S01]  /*0fd0*/  IMAD.IADD R0, R24, 0x1, -R0 ;  /* 0x0000000118007824 */ /* 0x000fe200078e0a00 */
[----:B------:R-:W-:Y:S01]  /*0fe0*/  LOP3.LUT R21, R8, R7, R20, 0xf6, !PT ;  /* 0x0000000708157212 */ /* 0x000fe200078ef614 */
[----:B------:R-:W-:Y:S01]  /*0ff0*/  IMAD.MOV.U32 R7, RZ, RZ, R19 ;  /* 0x000000ffff077224 */ /* 0x000fe200078e0013 */
[----:B------:R-:W-:Y:S01]  /*1000*/  LEA.HI R8, R186, R186, RZ, 0x1 ;  /* 0x000000baba087211 */ /* 0x000fe200078f08ff */
[----:B------:R-:W-:Y:S01]  /*1010*/  IMAD R197, R3, 0x2, R2 ;  /* 0x0000000203c57824 */ /* 0x000fe200078e0202 */
[----:B------:R-:W-:-:S02]  /*1020*/  LEA.HI R4, R4, R23, RZ, 0x3 ;  /* 0x0000001704047211 */ /* 0x000fc400078f18ff */
[----:B------:R-:W-:Y:S01]  /*1030*/  LOP3.LUT R9, R8, 0x1ffffffe, RZ, 0xc0, !PT ;  /* 0x1ffffffe08097812 */ /* 0x000fe200078ec0ff */
[----:B------:R-:W-:Y:S01]  /*1040*/  IMAD.SHL.U32 R8, R0, 0x100, RZ ;  /* 0x0000010000087824 */ /* 0x000fe200078e00ff */
[----:B------:R-:W-:Y:S01]  /*1050*/  LOP3.LUT R4, R4, 0xfffffff8, RZ, 0xc0, !PT ;  /* 0xfffffff804047812 */ /* 0x000fe200078ec0ff */
[----:B------:R-:W-:Y:S01]  /*1060*/  VIADD R200, R197, 0x26800 ;  /* 0x00026800c5c87836 */ /* 0x000fe20000000000 */
[----:B------:R-:W-:Y:S01]  /*1070*/  SHF.R.S32.HI R6, RZ, 0x5, R6 ;  /* 0x00000005ff067819 */ /* 0x000fe20000011406 */
[----:B------:R-:W-:Y:S01]  /*1080*/  IMAD.IADD R193, R203, 0x1, R8 ;  /* 0x00000001cbc17824 */ /* 0x000fe200078e0208 */
[----:B------:R-:W-:Y:S01]  /*1090*/  R2P PR, R12, 0x6 ;  /* 0x000000060c007804 */ /* 0x000fe20000000000 */
[----:B------:R-:W-:Y:S01]  /*10a0*/  IMAD.IADD R190, R23, 0x1, -R4 ;  /* 0x0000000117be7824 */ /* 0x000fe200078e0a04 */
        /* <DEDUP_REMOVED lines=24> */
[----:B------:R1:W-:Y:S01]  /*1230*/  STL [R1+0x64], R4 ;  /* 0x0000640401007387 */ /* 0x0003e20000100800 */
[----:B------:R-:W-:Y:S01]  /*1240*/  IMAD R189, R6, 0x10, R11 ;  /* 0x0000001006bd7824 */ /* 0x000fe200078e020b */
[----:B------:R-:W-:Y:S01]  /*1250*/  SHF.R.S32.HI R26, RZ, 0x1f, R24 ;  /* 0x0000001fff1a7819 */ /* 0x000fe20000011418 */
[C---:B------:R-:W-:Y:S01]  /*1260*/  VIADD R13, R193.reuse, 0x58 ;  /* 0x00000058c10d7836 */ /* 0x040fe20000000000 */
[----:B------:R-:W-:Y:S01]  /*1270*/  SHF.R.S32.HI R21, RZ, 0x1f, R19 ;  /* 0x0000001fff157819 */ /* 0x000fe20000011413 */
[C---:B------:R-:W-:Y:S01]  /*1280*/  VIADD R10, R193.reuse, 0x70 ;  /* 0x00000070c10a7836 */ /* 0x040fe20000000000 */
[----:B------:R-:W-:Y:S01]  /*1290*/  SHF.R.S32.HI R24, RZ, 0x1f, R20 ;  /* 0x0000001fff187819 */ /* 0x000fe20000011414 */
[C---:B------:R-:W-:Y:S01]  /*12a0*/  IMAD.IADD R204, R186.reuse, 0x1, -R9 ;  /* 0x00000001bacc7824 */ /* 0x040fe200078e0a09 */
        /* <DEDUP_REMOVED lines=9> */
[----:B-1----:R-:W-:Y:S01]  /*1340*/  VIADD R4, R193, 0x88 ;  /* 0x00000088c1047836 */ /* 0x002fe20000000000 */
        /* <DEDUP_REMOVED lines=33> */
[----:B------:R-:W-:Y:S01]  /*1560*/  IMAD.MOV.U32 R6, RZ, RZ, R18 ;  /* 0x000000ffff067224 */ /* 0x000fe200078e0012 */
[----:B------:R-:W-:Y:S01]  /*1570*/  SHF.R.S32.HI R3, RZ, 0x1f, R221 ;  /* 0x0000001fff037819 */ /* 0x000fe200000114dd */
[----:B------:R-:W-:Y:S01]  /*1580*/  IMAD.IADD R200, R200, 0x1, R199 ;  /* 0x00000001c8c87824 */ /* 0x000fe200078e02c7 */
[----:B------:R-:W-:Y:S01]  /*1590*/  SHF.R.S32.HI R0, RZ, 0x1f, R220 ;  /* 0x0000001fff007819 */ /* 0x000fe200000114dc */
[----:B------:R-:W-:-:S02]  /*15a0*/  IMAD.MOV.U32 R18, RZ, RZ, RZ ;  /* 0x000000ffff127224 */ /* 0x000fc400078e00ff */
[----:B------:R-:W-:Y:S02]  /*15b0*/  VIADD R192, R186, 0x10 ;  /* 0x00000010bac07836 */ /* 0x000fe40000000000 */
[----:B------:R-:W-:Y:S02]  /*15c0*/  IMAD R204, R204, 0x8, R189 ;  /* 0x00000008cccc7824 */ /* 0x000fe400078e02bd */
[----:B------:R-:W-:-:S07]  /*15d0*/  IMAD.IADD R199, R199, 0x1, R198 ;  /* 0x00000001c7c77824 */ /* 0x000fce00078e02c6 */
.L_x_4831:
[----:B01-34-:R-:W0:Y:S01]  /*15e0*/  LDC.64 R8, c[0x0][0xc88] ;  /* 0x00032200ff087b82 */ /* 0x01be220000000a00 */
[----:B------:R-:W-:Y:S01]  /*15f0*/  ULDC.64 UR4, c[0x0][0xa28] ;  /* 0x00028a0000047ab9 */ /* 0x000fe20000000a00 */
[----:B------:R-:W-:Y:S01]  /*1600*/  ULDC.64 UR8, c[0x0][0xa18] ;  /* 0x0002860000087ab9 */ /* 0x000fe20000000a00 */
[----:B------:R-:W-:Y:S01]  /*1610*/  ULDC.64 UR6, c[0x0][0xa08] ;  /* 0x0002820000067ab9 */ /* 0x000fe20000000a00 */
[----:B0-----:R-:W-:-:S05]  /*1620*/  IMAD.WIDE R8, R7, 0x4, R8 ;  /* 0x0000000407087825 */ /* 0x001fca00078e0208 */
[----:B--2---:R-:W2:Y:S01]  /*1630*/  LDG.E R207, desc[UR42][R8.64] ;  /* 0x0000002a08cf7981 */ /* 0x004ea2000c1e1900 */
        /* <DEDUP_REMOVED lines=37> */
[----:B------:R-:W-:Y:S02]  /*1890*/  LEA.HI R206, R0, R3, RZ, 0x10 ;  /* 0x0000000300ce7211 */ /* 0x000fe400078f80ff */
        /* <DEDUP_REMOVED lines=11> */
.L_x_4685:
[----:B------:R-:W-:Y:S02]  /*1950*/  IMAD.U32 R40, RZ, RZ, UR5 ;  /* 0x00000005ff287e24 */ /* 0x000fe4000f8e00ff */
[----:B------:R-:W-:Y:S01]  /*1960*/  IMAD.U32 R24, RZ, RZ, UR4 ;  /* 0x00000004ff187e24 */ /* 0x000fe2000f8e00ff */
[----:B------:R-:W-:Y:S06]  /*1970*/  @!P2 BRA `(.L_x_4686) ;  /* 0x000000000010a947 */ /* 0x000fec0003800000 */
[----:B------:R-:W-:-:S04]  /*1980*/  IADD3 R6, P0, R208, UR8, RZ ;  /* 0x00000008d0067c10 */ /* 0x000fc8000ff1e0ff */
[----:B------:R-:W-:-:S05]  /*1990*/  IADD3.X R7, R209, UR9, RZ, P0, !PT ;  /* 0x00000009d1077c10 */ /* 0x000fca00087fe4ff */
[----:B------:R0:W5:Y:S01]  /*19a0*/  LDG.E R24, desc[UR42][R6.64] ;  /* 0x0000002a06187981 */ /* 0x000162000c1e1900 */
[----:B------:R-:W-:Y:S05]  /*19b0*/  BRA `(.L_x_4687) ;  /* 0x0000000000107947 */ /* 0x000fea0003800000 */
.L_x_4686:
[----:B------:R-:W-:Y:S05]  /*19c0*/  @!P0 BRA `(.L_x_4687) ;  /* 0x00000000000c8947 */ /* 0x000fea0003800000 */
[----:B------:R-:W2:Y:S04]  /*19d0*/  LDG.E R3, desc[UR42][R8.64] ;  /* 0x0000002a08037981 */ /* 0x000ea8000c1e1900 */
[----:B------:R-:W2:Y:S02]  /*19e0*/  LDG.E R24, desc[UR42][R8.64+0x4] ;  /* 0x0000042a08187981 */ /* 0x000ea4000c1e1900 */
[----:B--2---:R-:W-:-:S07]  /*19f0*/  IMAD.IADD R24, R24, 0x1, -R3 ;  /* 0x0000000118187824 */ /* 0x004fce00078e0a03 */
.L_x_4687:
[----:B------:R-:W-:Y:S01]  /*1a00*/  ULDC.64 UR4, c[0x0][0xa10] ;  /* 0x0002840000047ab9 */ /* 0x000fe20000000a00 */
[----:B------:R-:W1:Y:S01]  /*1a10*/  LDC R4, c[0x0][0x448] ;  /* 0x00011200ff047b82 */ /* 0x000e620000000800 */
[----:B------:R-:W-:-:S04]  /*1a20*/  ISETP.NE.U32.AND P0, PT, RZ, UR4, PT ;  /* 0x00000004ff007c0c */ /* 0x000fc8000bf05070 */
[----:B------:R-:W-:Y:S01]  /*1a30*/  ISETP.NE.AND.EX P0, PT, RZ, UR5, PT, P0 ;  /* 0x00000005ff007c0c */ /* 0x000fe2000bf05300 */
[----:B------:R-:W-:-:S12]  /*1a40*/  ULDC.64 UR4, c[0x0][0xa30] ;  /* 0x00028c0000047ab9 */ /* 0x000fd80000000a00 */
[----:B0-----:R-:W0:Y:S02]  /*1a50*/  @P0 LDC.64 R6, c[0x0][0xa10] ;  /* 0x00028400ff060b82 */ /* 0x001e240000000a00 */
[----:B0-----:R-:W-:-:S05]  /*1a60*/  @P0 IMAD.WIDE R6, R207, 0x4, R6 ;  /* 0x00000004cf060825 */ /* 0x001fca00078e0206 */
[----:B------:R-:W2:Y:S04]  /*1a70*/  @P0 LDG.E R0, desc[UR42][R6.64] ;  /* 0x0000002a06000981 */ /* 0x000ea8000c1e1900 */
[----:B------:R0:W2:Y:S01]  /*1a80*/  @P0 LDG.E R3, desc[UR42][R6.64+0x4] ;  /* 0x0000042a06030981 */ /* 0x0000a2000c1e1900 */
[----:B------:R-:W-:Y:S01]  /*1a90*/  ISETP.NE.U32.AND P1, PT, RZ, UR4, PT ;  /* 0x00000004ff007c0c */ /* 0x000fe2000bf25070 */
[----:B-----5:R-:W-:-:S03]  /*1aa0*/  IMAD.MOV.U32 R152, RZ, RZ, R24 ;  /* 0x000000ffff987224 */ /* 0x020fc600078e0018 */
[----:B------:R-:W-:-:S13]  /*1ab0*/  ISETP.NE.AND.EX P1, PT, RZ, UR5, PT, P1 ;  /* 0x00000005ff007c0c */ /* 0x000fda000bf25310 */
[----:B------:R-:W-:-:S04]  /*1ac0*/  @P1 IADD3 R8, P2, R208, UR4, RZ ;  /* 0x00000004d0081c10 */ /* 0x000fc8000ff5e0ff */
[----:B------:R-:W-:-:S05]  /*1ad0*/  @P1 IADD3.X R9, R209, UR5, RZ, P2, !PT ;  /* 0x00000005d1091c10 */ /* 0x000fca00097fe4ff */
[----:B------:R3:W5:Y:S01]  /*1ae0*/  @P1 LDG.E R152, desc[UR42][R8.64] ;  /* 0x0000002a08981981 */ /* 0x000762000c1e1900 */
[----:B-1----:R-:W-:Y:S01]  /*1af0*/  ISETP.NE.AND P1, PT, R4, 0x1, PT ;  /* 0x000000010400780c */ /* 0x002fe20003f25270 */
[----:B------:R-:W-:Y:S01]  /*1b00*/  IMAD.SHL.U32 R195, R5, 0x40, RZ ;  /* 0x0000004005c37824 */ /* 0x000fe200078e00ff */
[----:B------:R-:W-:Y:S01]  /*1b10*/  BSSY B0, `(.L_x_4688) ;  /* 0x0000035000007945 */ /* 0x000fe20003800000 */
[----:B------:R-:W-:Y:S01]  /*1b20*/  IMAD.IADD R15, R24, 0x1, -R15 ;  /* 0x00000001180f7824 */ /* 0x000fe200078e0a0f */
[----:B------:R-:W-:Y:S01]  /*1b30*/  LOP3.LUT R219, R206, 0xff, RZ, 0xc0, !PT ;  /* 0x000000ffcedb7812 */ /* 0x000fe200078ec0ff */
[----:B------:R-:W-:Y:S01]  /*1b40*/  VIADD R4, R195, 0x3f ;  /* 0x0000003fc3047836 */ /* 0x000fe20000000000 */
[----:B------:R-:W-:-:S07]  /*1b50*/  SHF.R.U32.HI R206, RZ, 0x10, R206 ;  /* 0x00000010ffce7819 */ /* 0x000fce00000116ce */
[----:B------:R-:W1:Y:S08]  /*1b60*/  @P1 LDC R11, c[0x0][0x44c] ;  /* 0x00011300ff0b1b82 */ /* 0x000e700000000800 */
[----:B0-----:R-:W0:Y:S01]  /*1b70*/  @P1 LDC R7, c[0x0][0x450] ;  /* 0x00011400ff071b82 */ /* 0x001e220000000800 */
[----:B--2---:R-:W-:Y:S02]  /*1b80*/  @P0 IMAD.IADD R40, R3, 0x1, -R0 ;  /* 0x0000000103280824 */ /* 0x004fe400078e0a00 */
[----:B-1----:R-:W-:-:S04]  /*1b90*/  @P1 IMAD.HI.U32 R0, R4, R11, RZ ;  /* 0x0000000b04001227 */ /* 0x002fc800078e00ff */
[----:B------:R-:W-:Y:S01]  /*1ba0*/  IMAD.IADD R196, R15, 0x1, R40 ;  /* 0x000000010fc47824 */ /* 0x000fe200078e0228 */
[----:B0-----:R-:W-:-:S03]  /*1bb0*/  @P1 SHF.R.U32.HI R4, RZ, R7, R0 ;  /* 0x00000007ff041219 */ /* 0x001fc60000011600 */
[C---:B------:R-:W-:Y:S01]  /*1bc0*/  VIADD R0, R196.reuse, 0x3f ;  /* 0x0000003fc4007836 */ /* 0x040fe20000000000 */
[----:B------:R-:W-:-:S04]  /*1bd0*/  IADD3 R44, R196, 0x40, -R194 ;  /* 0x00000040c42c7810 */ /* 0x000fc80007ffe8c2 */
[----:B------:R-:W-:Y:S01]  /*1be0*/  SHF.R.S32.HI R3, RZ, 0x1f, R0 ;  /* 0x0000001fff037819 */ /* 0x000fe20000011400 */
[----:B------:R-:W-:-:S03]  /*1bf0*/  IMAD.IADD R4, R44, 0x1, R4 ;  /* 0x000000012c047824 */ /* 0x000fc600078e0204 */
[----:B------:R-:W-:Y:S02]  /*1c00*/  LEA.HI R3, R3, R0, RZ, 0x6 ;  /* 0x0000000003037211 */ /* 0x000fe400078f30ff */
[----:B------:R-:W-:Y:S02]  /*1c10*/  SHF.R.S32.HI R5, RZ, 0x1f, R4 ;  /* 0x0000001fff057819 */ /* 0x000fe40000011404 */
[----:B------:R-:W-:Y:S02]  /*1c20*/  SHF.R.S32.HI R43, RZ, 0x6, R3 ;  /* 0x00000006ff2b7819 */ /* 0x000fe40000011403 */
[----:B------:R-:W-:-:S04]  /*1c30*/  LEA.HI R5, R5, R4, RZ, 0x6 ;  /* 0x0000000405057211 */ /* 0x000fc800078f30ff */
[----:B------:R-:W-:-:S04]  /*1c40*/  SHF.R.S32.HI R0, RZ, 0x6, R5 ;  /* 0x00000006ff007819 */ /* 0x000fc80000011405 */
[----:B---3--:R-:W-:Y:S01]  /*1c50*/  VIMNMX R9, R43, R0, PT ;  /* 0x000000002b097248 */ /* 0x008fe20003fe0100 */
[----:B------:R-:W-:-:S03]  /*1c60*/  IMAD.MOV.U32 R0, RZ, RZ, RZ ;  /* 0x000000ffff007224 */ /* 0x000fc600078e00ff */
[----:B------:R-:W-:-:S13]  /*1c70*/  ISETP.GE.AND P0, PT, R9, 0x1, PT ;  /* 0x000000010900780c */ /* 0x000fda0003f06270 */
        /* <DEDUP_REMOVED lines=30> */
.L_x_4689:
[----:B------:R-:W-:Y:S05]  /*1e60*/  BSYNC B0 ;  /* 0x0000000000007941 */ /* 0x000fea0003800000 */
.L_x_4688:
        /* <DEDUP_REMOVED lines=36> */
.L_x_4692:
[----:B------:R-:W-:Y:S05]  /*20b0*/  BSYNC B6 ;  /* 0x0000000000067941 */ /* 0x000fea0003800000 */
.L_x_4691:
        /* <DEDUP_REMOVED lines=20> */
.L_x_4694:
[----:B------:R-:W-:Y:S05]  /*2200*/  BSYNC B6 ;  /* 0x0000000000067941 */ /* 0x000fea0003800000 */
.L_x_4693:
[----:B------:R-:W-:Y:S01]  /*2210*/  ULDC.64 UR4, c[0x0][0x9f8] ;  /* 0x00027e0000047ab9 */ /* 0x000fe20000000a00 */
[----:B------:R-:W-:Y:S01]  /*2220*/  IMAD.MOV.U32 R0, RZ, RZ, R207 ;  /* 0x000000ffff007224 */ /* 0x000fe200078e00cf */
[----:B------:R-:W-:Y:S01]  /*2230*/  ISETP.NE.U32.AND P0, PT, RZ, UR4, PT ;  /* 0x00000004ff007c0c */ /* 0x000fe2000bf05070 */
[----:B------:R-:W0:Y:S01]  /*2240*/  LDC.64 R6, c[0x0][0x300] ;  /* 0x0000c000ff067b82 */ /* 0x000e220000000a00 */
[----:B------:R-:W-:Y:S01]  /*2250*/  IMAD.IADD R38, R25, 0x1, R24 ;  /* 0x0000000119267824 */ /* 0x000fe200078e0218 */
[----:B------:R-:W-:Y:S01]  /*2260*/  ULDC.64 UR6, c[0x0][0xa08] ;  /* 0x0002820000067ab9 */ /* 0x000fe20000000a00 */
[----:B------:R-:W-:-:S05]  /*2270*/  ISETP.NE.AND.EX P0, PT, RZ, UR5, PT, P0 ;  /* 0x00000005ff007c0c */ /* 0x000fca000bf05300 */
[----:B------:R-:W1:Y:S08]  /*2280*/  LDC.64 R4, c[0x0][0x3f8] ;  /* 0x0000fe00ff047b82 */ /* 0x000e700000000a00 */
[----:B------:R-:W-:Y:S01]  /*2290*/  @P0 IADD3 R10, P1, R208, UR4, RZ ;  /* 0x00000004d00a0c10 */ /* 0x000fe2000ff3e0ff */
[----:B------:R-:W2:Y:S03]  /*22a0*/  LDC R15, c[0x0][0x3f4] ;  /* 0x0000fd00ff0f7b82 */ /* 0x000ea60000000800 */
[----:B------:R-:W-:Y:S01]  /*22b0*/  @P0 IADD3.X R11, R209, UR5, RZ, P1, !PT ;  /* 0x00000005d10b0c10 */ /* 0x000fe20008ffe4ff */
[----:B------:R-:W-:-:S04]  /*22c0*/  ULDC.64 UR4, c[0x0][0x308] ;  /* 0x0000c20000047ab9 */ /* 0x000fc80000000a00 */
[----:B------:R3:W4:Y:S01]  /*22d0*/  @P0 LDG.E R0, desc[UR42][R10.64] ;  /* 0x0000002a0a000981 */ /* 0x000722000c1e1900 */
[----:B------:R-:W-:Y:S01]  /*22e0*/  SHF.R.S32.HI R12, RZ, 0x1f, R38 ;  /* 0x0000001fff0c7819 */ /* 0x000fe20000011426 */
[-C--:B0-----:R-:W-:Y:S01]  /*22f0*/  IMAD.WIDE.U32 R8, R38, R6.reuse, RZ ;  /* 0x0000000626087225 */ /* 0x081fe200078e00ff */
[----:B------:R-:W-:Y:S01]  /*2300*/  ISETP.NE.U32.AND P0, PT, RZ, UR6, PT ;  /* 0x00000006ff007c0c */ /* 0x000fe2000bf05070 */
[----:B------:R-:W0:Y:S01]  /*2310*/  LDC.64 R56, c[0x0][0x408] ;  /* 0x00010200ff387b82 */ /* 0x000e220000000a00 */
[----:B------:R-:W-:Y:S01]  /*2320*/  SHF.R.S32.HI R17, RZ, 0x1f, R16 ;  /* 0x0000001fff117819 */ /* 0x000fe20000011410 */
[-C--:B------:R-:W-:Y:S01]  /*2330*/  IMAD R3, R12, R6.reuse, RZ ;  /* 0x000000060c037224 */ /* 0x080fe200078e02ff */
[----:B------:R-:W-:Y:S01]  /*2340*/  ISETP.NE.AND.EX P0, PT, RZ, UR7, PT, P0 ;  /* 0x00000007ff007c0c */ /* 0x000fe2000bf05300 */
[----:B------:R-:W0:Y:S01]  /*2350*/  S2R R53, SR_TID.X ;  /* 0x0000000000357919 */ /* 0x000e220000002100 */
[----:B------:R-:W-:Y:S01]  /*2360*/  SHF.R.S32.HI R73, RZ, 0x1f, R23 ;  /* 0x0000001fff497819 */ /* 0x000fe20000011417 */
[----:B------:R-:W-:Y:S01]  /*2370*/  IMAD R3, R38, R7, R3 ;  /* 0x0000000726037224 */ /* 0x000fe200078e0203 */
[----:B------:R-:W-:Y:S01]  /*2380*/  SHF.R.S32.HI R187, RZ, 0x1f, R186 ;  /* 0x0000001fffbb7819 */ /* 0x000fe200000114ba */
[----:B------:R-:W-:Y:S01]  /*2390*/  IMAD.SHL.U32 R58, R190, 0x40, RZ ;  /* 0x00000040be3a7824 */ /* 0x000fe200078e00ff */
[----:B------:R-:W-:Y:S01]  /*23a0*/  SHF.L.U64.HI R62, R6, 0x6, R7 ;  /* 0x00000006063e7819 */ /* 0x000fe20000010207 */
[----:B------:R-:W-:Y:S01]  /*23b0*/  IMAD.IADD R9, R9, 0x1, R3 ;  /* 0x0000000109097824 */ /* 0x000fe200078e0203 */
[----:B-1----:R-:W-:Y:S01]  /*23c0*/  SHF.L.U64.HI R60, R4, 0x6, R5 ;  /* 0x00000006043c7819 */ /* 0x002fe20000010205 */
[----:B------:R-:W-:Y:S01]  /*23d0*/  IMAD R14, R73, R6, RZ ;  /* 0x00000006490e7224 */ /* 0x000fe200078e02ff */
[----:B--2---:R-:W-:Y:S01]  /*23e0*/  ISETP.GE.AND P2, PT, R16, R15, PT ;  /* 0x0000000f1000720c */ /* 0x004fe20003f46270 */
[----:B------:R-:W-:Y:S01]  /*23f0*/  IMAD.WIDE.U32 R20, R205, UR4, R8 ;  /* 0x00000004cd147c25 */ /* 0x000fe2000f8e0008 */
[----:B------:R-:W-:-:S02]  /*2400*/  LOP3.LUT R58, R58, 0x1c0, RZ, 0xc0, !PT ;  /* 0x000001c03a3a7812 */ /* 0x000fc400078ec0ff */
[----:B------:R-:W-:Y:S01]  /*2410*/  P2R R74, PR, RZ, 0x4 ;  /* 0x00000004ff4a7803 */ /* 0x000fe20000000000 */
[----:B------:R-:W-:Y:S01]  /*2420*/  IMAD R21, R205, UR5, R21 ;  /* 0x00000005cd157c24 */ /* 0x000fe2000f8e0215 */
[----:B------:R-:W-:Y:S01]  /*2430*/  ULDC.64 UR4, c[0x0][0x330] ;  /* 0x0000cc0000047ab9 */ /* 0x000fe20000000a00 */
[----:B------:R-:W-:Y:S01]  /*2440*/  IMAD R8, R73, R4, RZ ;  /* 0x0000000449087224 */ /* 0x000fe200078e02ff */
[----:B------:R-:W-:Y:S01]  /*2450*/  SHF.R.U32.HI R54, RZ, 0x3, R58 ;  /* 0x00000003ff367819 */ /* 0x000fe2000001163a */
[----:B------:R-:W-:-:S04]  /*2460*/  IMAD.WIDE.U32 R28, R205, UR4, R16 ;  /* 0x00000004cd1c7c25 */ /* 0x000fc8000f8e0010 */
[----:B------:R-:W-:Y:S01]  /*2470*/  IMAD R29, R205, UR5, R29 ;  /* 0x00000005cd1d7c24 */ /* 0x000fe2000f8e021d */
[----:B------:R-:W-:Y:S01]  /*2480*/  ULDC.64 UR4, c[0x0][0x310] ;  /* 0x0000c40000047ab9 */ /* 0x000fe20000000a00 */
[C---:B---3--:R-:W-:Y:S02]  /*2490*/  IMAD R11, R23.reuse, R5, R8 ;  /* 0x00000005170b7224 */ /* 0x048fe400078e0208 */
[----:B------:R-:W-:-:S04]  /*24a0*/  IMAD.WIDE.U32 R8, R23, R6, R16 ;  /* 0x0000000617087225 */ /* 0x000fc800078e0010 */
[C---:B------:R-:W-:Y:S02]  /*24b0*/  IMAD R14, R23.reuse, R7, R14 ;  /* 0x00000007170e7224 */ /* 0x040fe400078e020e */
[----:B0-----:R-:W-:Y:S01]  /*24c0*/  IMAD.WIDE.U32 R34, R23, R56, R186 ;  /* 0x0000003817227225 */ /* 0x001fe200078e00ba */
[----:B------:R-:W-:-:S03]  /*24d0*/  LEA.HI R53, R53, 0x8, RZ, 0x19 ;  /* 0x0000000835357811 */ /* 0x000fc600078fc8ff */
[----:B------:R-:W-:-:S04]  /*24e0*/  IMAD.WIDE.U32 R36, R23, R56, R16 ;  /* 0x0000003817247225 */ /* 0x000fc800078e0010 */
[----:B------:R-:W-:-:S04]  /*24f0*/  IMAD.WIDE.U32 R30, R23, R4, R186 ;  /* 0x00000004171e7225 */ /* 0x000fc800078e00ba */
[----:B------:R-:W-:-:S04]  /*2500*/  IMAD.WIDE.U32 R32, R23, R4, R16 ;  /* 0x0000000417207225 */ /* 0x000fc800078e0010 */
[----:B------:R-:W-:Y:S02]  /*2510*/  IMAD.IADD R31, R31, 0x1, R11 ;  /* 0x000000011f1f7824 */ /* 0x000fe400078e020b */
[----:B------:R-:W-:Y:S02]  /*2520*/  IMAD.IADD R33, R11, 0x1, R33 ;  /* 0x000000010b217824 */ /* 0x000fe400078e0221 */
[----:B-----5:R-:W-:-:S04]  /*2530*/  IMAD.WIDE.U32 R30, R152, R4, R30 ;  /* 0x00000004981e7225 */ /* 0x020fc800078e001e */
[----:B------:R-:W-:Y:S02]  /*2540*/  VIADD R55, R16, 0x20 ;  /* 0x0000002010377836 */ /* 0x000fe40000000000 */
[----:B------:R-:W-:-:S04]  /*2550*/  IMAD.WIDE.U32 R32, R152, R4, R32 ;  /* 0x0000000498207225 */ /* 0x000fc800078e0020 */
[----:B------:R-:W-:Y:S02]  /*2560*/  IMAD.SHL.U32 R61, R6, 0x40, RZ ;  /* 0x00000040063d7824 */ /* 0x000fe400078e00ff */
[----:B------:R-:W-:Y:S02]  /*2570*/  IMAD.SHL.U32 R59, R4, 0x40, RZ ;  /* 0x00000040043b7824 */ /* 0x000fe400078e00ff */
[----:B------:R-:W-:Y:S01]  /*2580*/  IMAD.SHL.U32 R52, R15, 0x2, RZ ;  /* 0x000000020f347824 */ /* 0x000fe200078e00ff */
[----:B----4-:R-:W-:-:S04]  /*2590*/  SHF.R.S32.HI R3, RZ, 0x1f, R0 ;  /* 0x0000001fff037819 */ /* 0x010fc80000011400 */
[----:B------:R-:W-:Y:S02]  /*25a0*/  SEL R10, R3, RZ, !P0 ;  /* 0x000000ff030a7207 */ /* 0x000fe40004000000 */
[----:B------:R-:W-:-:S03]  /*25b0*/  SEL R3, R0, RZ, !P0 ;  /* 0x000000ff00037207 */ /* 0x000fc60004000000 */
[----:B------:R-:W-:Y:S02]  /*25c0*/  IMAD R0, R10, UR4, RZ ;  /* 0x000000040a007c24 */ /* 0x000fe4000f8e02ff */
[----:B------:R-:W-:-:S04]  /*25d0*/  IMAD.WIDE.U32 R20, R3, UR4, R20 ;  /* 0x0000000403147c25 */ /* 0x000fc8000f8e0014 */
[C---:B------:R-:W-:Y:S01]  /*25e0*/  IMAD R65, R3.reuse, UR5, R0 ;  /* 0x0000000503417c24 */ /* 0x040fe2000f8e0200 */
[----:B------:R-:W-:Y:S01]  /*25f0*/  ULDC.64 UR4, c[0x0][0x338] ;  /* 0x0000ce0000047ab9 */ /* 0x000fe20000000a00 */
[----:B------:R-:W-:Y:S01]  /*2600*/  IADD3 R72, P0, R20, R8, RZ ;  /* 0x0000000814487210 */ /* 0x000fe20007f1e0ff */
[----:B------:R-:W-:Y:S02]  /*2610*/  IMAD R10, R10, UR4, RZ ;  /* 0x000000040a0a7c24 */ /* 0x000fe4000f8e02ff */
[----:B------:R-:W-:Y:S01]  /*2620*/  IMAD.WIDE.U32 R28, R3, UR4, R28 ;  /* 0x00000004031c7c25 */ /* 0x000fe2000f8e001c */
[----:B------:R-:W-:Y:S02]  /*2630*/  ULDC UR4, c[0x0][0x2f4] ;  /* 0x0000bd0000047ab9 */ /* 0x000fe40000000800 */
[----:B------:R-:W-:Y:S01]  /*2640*/  ISETP.GE.AND P1, PT, R55, UR4, PT ;  /* 0x0000000437007c0c */ /* 0x000fe2000bf26270 */
[----:B------:R-:W-:Y:S01]  /*2650*/  IMAD R13, R3, UR5, R10 ;  /* 0x00000005030d7c24 */ /* 0x000fe2000f8e020a */
[----:B------:R-:W-:Y:S01]  /*2660*/  SEL R3, R15, RZ, P2 ;  /* 0x000000ff0f037207 */ /* 0x000fe20001000000 */
[----:B------:R-:W-:Y:S01]  /*2670*/  IMAD.IADD R65, R21, 0x1, R65 ;  /* 0x0000000115417824 */ /* 0x000fe200078e0241 */
[----:B------:R-:W-:Y:S01]  /*2680*/  IADD3 R38, P2, R23, R38, RZ ;  /* 0x0000002617267210 */ /* 0x000fe20007f5e0ff */
[----:B------:R-:W-:-:S02]  /*2690*/  IMAD R0, R73, R56, RZ ;  /* 0x0000003849007224 */ /* 0x000fc400078e02ff */
[C---:B------:R-:W-:Y:S01]  /*26a0*/  IMAD.IADD R3, R16.reuse, 0x1, R3 ;  /* 0x0000000110037824 */ /* 0x040fe200078e0203 */
[----:B------:R-:W-:Y:S01]  /*26b0*/  IADD3.X R64, R65, R9, R14, P0, !PT ;  /* 0x0000000941407210 */ /* 0x000fe200007fe40e */
[----:B------:R-:W-:Y:S01]  /*26c0*/  IMAD R9, R23, R57, R0 ;  /* 0x0000003917097224 */ /* 0x000fe200078e0200 */
[----:B------:R-:W-:Y:S01]  /*26d0*/  ISETP.GE.AND P0, PT, R16, UR4, PT ;  /* 0x0000000410007c0c */ /* 0x000fe2000bf06270 */
[----:B------:R-:W-:Y:S01]  /*26e0*/  IMAD.X R39, R12, 0x1, R73, P2 ;  /* 0x000000010c277824 */ /* 0x000fe200010e0649 */
[----:B------:R-:W-:Y:S01]  /*26f0*/  SHF.R.S32.HI R0, RZ, 0x1f, R3 ;  /* 0x0000001fff007819 */ /* 0x000fe20000011403 */
[----:B------:R-:W-:Y:S02]  /*2700*/  IMAD.IADD R35, R35, 0x1, R9 ;  /* 0x0000000123237824 */ /* 0x000fe400078e0209 */
[----:B------:R-:W-:Y:S01]  /*2710*/  IMAD.IADD R37, R9, 0x1, R37 ;  /* 0x0000000109257824 */ /* 0x000fe200078e0225 */
[----:B------:R-:W-:Y:S01]  /*2720*/  LEA.HI R63, R0, R3, RZ, 0x3 ;  /* 0x00000003003f7211 */ /* 0x000fe200078f18ff */
[----:B------:R-:W-:Y:S01]  /*2730*/  IMAD.WIDE.U32 R34, R152, R56, R34 ;  /* 0x0000003898227225 */ /* 0x000fe200078e0022 */
[----:B------:R-:W-:-:S02]  /*2740*/  LOP3.LUT R3, R58, 0x18, R16, 0xf8, !PT ;  /* 0x000000183a037812 */ /* 0x000fc400078ef810 */
[----:B------:R-:W-:Y:S01]  /*2750*/  SHF.R.S32.HI R9, RZ, 0x1f, R152 ;  /* 0x0000001fff097819 */ /* 0x000fe20000011498 */
[----:B------:R-:W-:Y:S01]  /*2760*/  IMAD.WIDE.U32 R36, R152, R56, R36 ;  /* 0x0000003898247225 */ /* 0x000fe200078e0024 */
[----:B------:R-:W-:Y:S02]  /*2770*/  LOP3.LUT R3, R3, R54, RZ, 0x3c, !PT ;  /* 0x0000003603037212 */ /* 0x000fe400078e3cff */
[----:B------:R-:W-:Y:S01]  /*2780*/  LOP3.LUT R48, R63, 0xfffffff8, RZ, 0xc0, !PT ;  /* 0xfffffff83f307812 */ /* 0x000fe200078ec0ff */
[C---:B------:R-:W-:Y:S02]  /*2790*/  IMAD R0, R9.reuse, R4, RZ ;  /* 0x0000000409007224 */ /* 0x040fe400078e02ff */
[----:B------:R-:W-:Y:S01]  /*27a0*/  IMAD R51, R202, 0x200, R3 ;  /* 0x00000200ca337824 */ /* 0x000fe200078e0203 */
[----:B------:R-:W-:Y:S01]  /*27b0*/  LOP3.LUT R3, R58, 0x38, R63, 0xf8, !PT ;  /* 0x000000383a037812 */ /* 0x000fe200078ef83f */
[----:B------:R-:W-:Y:S01]  /*27c0*/  IMAD R9, R9, R56, RZ ;  /* 0x0000003809097224 */ /* 0x000fe200078e02ff */
[----:B------:R-:W-:Y:S01]  /*27d0*/  SHF.R.S32.HI R45, RZ, 0x1f, R48 ;  /* 0x0000001fff2d7819 */ /* 0x000fe20000011430 */
[C---:B------:R-:W-:Y:S01]  /*27e0*/  IMAD R49, R152.reuse, R5, R0 ;  /* 0x0000000598317224 */ /* 0x040fe200078e0200 */
[----:B------:R-:W-:Y:S01]  /*27f0*/  LOP3.LUT R3, R3, R54, RZ, 0x3c, !PT ;  /* 0x0000003603037212 */ /* 0x000fe200078e3cff */
[----:B------:R-:W-:Y:S01]  /*2800*/  IMAD R9, R152, R57, R9 ;  /* 0x0000003998097224 */ /* 0x000fe200078e0209 */
[----:B------:R-:W-:Y:S01]  /*2810*/  SHF.L.U64.HI R57, R56, 0x6, R57 ;  /* 0x0000000638397819 */ /* 0x000fe20000010239 */
[----:B------:R-:W-:-:S02]  /*2820*/  IMAD.IADD R50, R31, 0x1, R49 ;  /* 0x000000011f327824 */ /* 0x000fc400078e0231 */
[----:B------:R-:W-:Y:S02]  /*2830*/  IMAD.SHL.U32 R56, R56, 0x40, RZ ;  /* 0x0000004038387824 */ /* 0x000fe400078e00ff */
[----:B------:R-:W-:Y:S02]  /*2840*/  IMAD.IADD R49, R49, 0x1, R33 ;  /* 0x0000000131317824 */ /* 0x000fe400078e0221 */
[----:B------:R-:W-:Y:S02]  /*2850*/  IMAD.IADD R47, R35, 0x1, R9 ;  /* 0x00000001232f7824 */ /* 0x000fe400078e0209 */
[----:B------:R-:W-:Y:S02]  /*2860*/  IMAD.IADD R46, R9, 0x1, R37 ;  /* 0x00000001092e7824 */ /* 0x000fe400078e0225 */
[----:B------:R-:W-:Y:S02]  /*2870*/  IMAD R3, R202, 0x200, R3 ;  /* 0x00000200ca037824 */ /* 0x000fe400078e0203 */
[----:B------:R-:W-:-:S07]  /*2880*/  IMAD.IADD R0, R29, 0x1, R13 ;  /* 0x000000011d007824 */ /* 0x000fce00078e020d */
.L_x_4724:
        /* <DEDUP_REMOVED lines=58> */
.L_x_4699:
[----:B------:R-:W-:Y:S05]  /*2c30*/  BSYNC B1 ;  /* 0x0000000000017941 */ /* 0x000fea0003800000 */
.L_x_4698:
        /* <DEDUP_REMOVED lines=20> */
.L_x_4700:
[----:B------:R-:W-:Y:S01]  /*2d80*/  IMAD R75, R184, 0x8, R2 ;  /* 0x00000008b84b7824 */ /* 0x000fe200078e0202 */
[----:B------:R-:W-:Y:S01]  /*2d90*/  SHF.L.U32 R78, R185, 0x1f, RZ ;  /* 0x0000001fb94e7819 */ /* 0x000fe200000006ff */
[----:B------:R-:W-:Y:S03]  /*2da0*/  BSSY B1, `(.L_x_4701) ;  /* 0x0000003000017945 */ /* 0x000fe60003800000 */
[----:B------:R-:W0:Y:S02]  /*2db0*/  SYNCS.PHASECHK.TRANS64.TRYWAIT P5, [R75+URZ+0x28c90], R78 ;  /* 0x028c904e4b0075a7 */ /* 0x000e2400080a017f */
[----:B0-----:R-:W-:Y:S05]  /*2dc0*/  @!P5 BRA `(.L_x_4702) ;  /* 0x000001b80064d947 */ /* 0x001fea0003800000 */
.L_x_5020:
[----:B------:R-:W-:Y:S05]  /*2dd0*/  BSYNC B1 ;  /* 0x0000000000017941 */ /* 0x000fea0003800000 */
.L_x_4701:
        /* <DEDUP_REMOVED lines=53> */
.L_x_4707:
[----:B------:R-:W-:Y:S05]  /*3130*/  BSYNC B2 ;  /* 0x0000000000027941 */ /* 0x000fea0003800000 */
.L_x_4706:
[----:B--2---:R1:W-:Y:S02]  /*3140*/  STG.E.128 desc[UR42][R12.64], R4 ;  /* 0x000000040c007986 */ /* 0x0043e4000c101d2a */
.L_x_4705:
[----:B------:R-:W-:Y:S05]  /*3150*/  BSYNC B1 ;  /* 0x0000000000017941 */ /* 0x000fea0003800000 */
.L_x_4704:
        /* <DEDUP_REMOVED lines=56> */
.L_x_4709:
[----:B------:R-:W-:Y:S05]  /*34e0*/  BSYNC B1 ;  /* 0x0000000000017941 */ /* 0x000fea0003800000 */
.L_x_4708:
[----:B-1----:R2:W-:Y:S01]  /*34f0*/  STG.E.128 desc[UR42][R12.64+0x40], R4 ;  /* 0x000040040c007986 */ /* 0x0025e2000c101d2a */
[----:B------:R-:W-:Y:S05]  /*3500*/  BRA `(.L_x_4703) ;  /* 0x0000000c00487947 */ /* 0x000fea0003800000 */
.L_x_4697:
        /* <DEDUP_REMOVED lines=44> */
.L_x_4710:
[----:B------:R-:W-:Y:S01]  /*37d0*/  IMAD R75, R184, 0x8, R2 ;  /* 0x00000008b84b7824 */ /* 0x000fe200078e0202 */
[----:B------:R-:W-:Y:S01]  /*37e0*/  SHF.L.U32 R78, R185, 0x1f, RZ ;  /* 0x0000001fb94e7819 */ /* 0x000fe200000006ff */
[----:B------:R-:W-:Y:S03]  /*37f0*/  BSSY B1, `(.L_x_4711) ;  /* 0x0000003000017945 */ /* 0x000fe60003800000 */
[----:B------:R-:W0:Y:S02]  /*3800*/  SYNCS.PHASECHK.TRANS64.TRYWAIT P5, [R75+URZ+0x28c90], R78 ;  /* 0x028c904e4b0075a7 */ /* 0x000e2400080a017f */
[----:B0-----:R-:W-:Y:S05]  /*3810*/  @!P5 BRA `(.L_x_4712) ;  /* 0x000001ac00e4d947 */ /* 0x001fea0003800000 */
.L_x_5021:
[----:B------:R-:W-:Y:S05]  /*3820*/  BSYNC B1 ;  /* 0x0000000000017941 */ /* 0x000fea0003800000 */
.L_x_4711:
        /* <DEDUP_REMOVED lines=43> */
[----:B------:R-:W-:Y:S01]  /*3ae0*/  IMAD.U32 R9, R24, 0x10000, RZ ;  /* 0x0001000018097824 */ /* 0x000fe200078e00ff */
[--C-:B------:R-:W-:Y:S01]  /*3af0*/  SHF.R.U64 R89, R10, 0x10, R11.reuse ;  /* 0x000000100a597819 */ /* 0x100fe2000000120b */
[----:B-1----:R-:W-:Y:S01]  /*3b00*/  IMAD.U32 R4, R14, 0x10000, RZ ;  /* 0x000100000e047824 */ /* 0x002fe200078e00ff */
[----:B------:R-:W-:Y:S01]  /*3b10*/  SHF.R.U32.HI R91, RZ, 0x10, R11 ;  /* 0x00000010ff5b7819 */ /* 0x000fe2000001160b */
[----:B------:R-:W-:Y:S01]  /*3b20*/  IMAD.U32 R11, R13, 0x10000, RZ ;  /* 0x000100000d0b7824 */ /* 0x000fe200078e00ff */
[----:B------:R-:W-:Y:S01]  /*3b30*/  PRMT R8, R90, 0x5432, R84 ;  /* 0x000054325a087816 */ /* 0x000fe20000000054 */
[----:B------:R-:W-:Y:S01]  /*3b40*/  IMAD.U32 R84, R83, 0x10000, RZ ;  /* 0x0001000053547824 */ /* 0x000fe200078e00ff */
[----:B------:R-:W-:-:S02]  /*3b50*/  PRMT R82, R92, 0x5432, R82 ;  /* 0x000054325c527816 */ /* 0x000fc40000000052 */
[----:B------:R-:W-:Y:S01]  /*3b60*/  PRMT R87, R92, 0x5410, R87 ;  /* 0x000054105c577816 */ /* 0x000fe20000000057 */
[----:B------:R-:W-:Y:S01]  /*3b70*/  FMUL.FTZ R92, R5, R88 ;  /* 0x00000058055c7220 */ /* 0x000fe20000410000 */
[----:B------:R-:W-:Y:S02]  /*3b80*/  PRMT R89, R90, 0x5410, R89 ;  /* 0x000054105a597816 */ /* 0x000fe40000000059 */
[----:B------:R-:W-:Y:S01]  /*3b90*/  SHF.R.U32.HI R85, RZ, 0x10, R7 ;  /* 0x00000010ff557819 */ /* 0x000fe20000011607 */
[----:B------:R-:W-:Y:S01]  /*3ba0*/  IMAD.U32 R7, R12, 0x10000, RZ ;  /* 0x000100000c077824 */ /* 0x000fe200078e00ff */
        /* <DEDUP_REMOVED lines=15> */
[-C--:B------:R-:W-:Y:S01]  /*3ca0*/  FMUL.FTZ R96, R81, R84.reuse ;  /* 0x0000005451607220 */ /* 0x080fe20000410000 */
[----:B------:R-:W-:Y:S01]  /*3cb0*/  FFMA.FTZ R94, R13, R84, -R94 ;  /* 0x000000540d5e7223 */ /* 0x000fe2000001085e */
[----:B------:R-:W-:-:S02]  /*3cc0*/  IMAD.U32 R86, R85, 0x10000, RZ ;  /* 0x0001000055567824 */ /* 0x000fc400078e00ff */
[----:B------:R-:W-:Y:S01]  /*3cd0*/  FMUL.FTZ R84, R15, R92 ;  /* 0x0000005c0f547220 */ /* 0x000fe20000410000 */
[----:B------:R-:W-:Y:S01]  /*3ce0*/  LOP3.LUT R91, R91, 0xffff0000, RZ, 0xc0, !PT ;  /* 0xffff00005b5b7812 */ /* 0x000fe200078ec0ff */
[----:B------:R-:W-:Y:S01]  /*3cf0*/  FFMA.FTZ R81, R13, R90, R96 ;  /* 0x0000005a0d517223 */ /* 0x000fe20000010060 */
[-C--:B------:R-:W-:Y:S01]  /*3d00*/  FMUL.FTZ R15, R15, R86.reuse ;  /* 0x000000560f0f7220 */ /* 0x080fe20000410000 */
[----:B------:R-:W-:Y:S01]  /*3d10*/  FFMA.FTZ R83, R25, R86, -R84 ;  /* 0x0000005619537223 */ /* 0x000fe20000010854 */
[----:B------:R-:W-:Y:S01]  /*3d20*/  LOP3.LUT R85, R85, 0xffff0000, RZ, 0xc0, !PT ;  /* 0xffff000055557812 */ /* 0x000fe200078ec0ff */
[----:B------:R-:W-:Y:S01]  /*3d30*/  FMUL.FTZ R11, R27, R91 ;  /* 0x0000005b1b0b7220 */ /* 0x000fe20000410000 */
[C---:B------:R-:W-:Y:S01]  /*3d40*/  IMAD.U32 R86, R87.reuse, 0x10000, RZ ;  /* 0x0001000057567824 */ /* 0x040fe200078e00ff */
        /* <DEDUP_REMOVED lines=9> */
[-C--:B------:R-:W-:Y:S01]  /*3de0*/  FMUL.FTZ R9, R9, R84.reuse ;  /* 0x0000005409097220 */ /* 0x080fe20000410000 */
[----:B------:R-:W-:Y:S01]  /*3df0*/  LOP3.LUT R26, R26, 0xffff0000, RZ, 0xc0, !PT ;  /* 0xffff00001a1a7812 */ /* 0x000fe200078ec0ff */
[-C--:B------:R-:W-:Y:S01]  /*3e00*/  FMUL.FTZ R15, R24, R11.reuse ;  /* 0x0000000b180f7220 */ /* 0x080fe20000410000 */
[----:B------:R-:W-:Y:S01]  /*3e10*/  FFMA.FTZ R13, R12, R11, -R13 ;  /* 0x0000000b0c0d7223 */ /* 0x000fe2000001080d */
[C---:B------:R-:W-:Y:S01]  /*3e20*/  FFMA.FTZ R82, R7.reuse, R84, -R82 ;  /* 0x0000005407527223 */ /* 0x040fe20000010852 */
[----:B------:R-:W-:Y:S01]  /*3e30*/  FFMA.FTZ R86, R7, R86, R9 ;  /* 0x0000005607567223 */ /* 0x000fe20000010009 */
[----:B------:R-:W-:-:S02]  /*3e40*/  IMAD.U32 R11, R89, 0x10000, RZ ;  /* 0x00010000590b7824 */ /* 0x000fc400078e00ff */
[----:B------:R-:W-:Y:S01]  /*3e50*/  FMUL.FTZ R27, R27, R85 ;  /* 0x000000551b1b7220 */ /* 0x000fe20000410000 */
[----:B------:R-:W-:Y:S01]  /*3e60*/  IMAD.U32 R7, R8, 0x10000, RZ ;  /* 0x0001000008077824 */ /* 0x000fe200078e00ff */
[----:B------:R-:W-:Y:S01]  /*3e70*/  LOP3.LUT R89, R89, 0xffff0000, RZ, 0xc0, !PT ;  /* 0xffff000059597812 */ /* 0x000fe200078ec0ff */
[----:B------:R-:W-:Y:S01]  /*3e80*/  FMUL.FTZ R25, R6, R11 ;  /* 0x0000000b06197220 */ /* 0x000fe20000410000 */
[----:B------:R-:W-:Y:S01]  /*3e90*/  LOP3.LUT R9, R8, 0xffff0000, RZ, 0xc0, !PT ;  /* 0xffff000008097812 */ /* 0x000fe200078ec0ff */
[----:B------:R-:W-:Y:S01]  /*3ea0*/  FFMA.FTZ R91, R10, R91, R27 ;  /* 0x0000005b0a5b7223 */ /* 0x000fe2000001001b */
        /* <DEDUP_REMOVED lines=20> */
.L_x_4714:
[----:B------:R-:W-:Y:S05]  /*3ff0*/  BSYNC B1 ;  /* 0x0000000000017941 */ /* 0x000fea0003800000 */
.L_x_4713:
        /* <DEDUP_REMOVED lines=10> */
.L_x_4696:
[----:B------:R-:W-:-:S06]  /*40a0*/  UISETP.NE.AND UP0, UPT, UR37, 0x3, UPT ;  /* 0x000000032500788c */ /* 0x000fcc000bf05270 */
[----:B------:R-:W-:-:S13]  /*40b0*/  PLOP3.LUT P3, PT, PT, PT, UP0, 0x80, 0x0 ;  /* 0x000000000000781c */ /* 0x000fda0003f6f008 */
[----:B------:R-:W-:Y:S05]  /*40c0*/  @!P3 BRA `(.L_x_4715) ;  /* 0x000000000004b947 */ /* 0x000fea0003800000 */
[----:B------:R-:W-:Y:S01]  /*40d0*/  BPT.TRAP 0x1 ;  /* 0x000000040000795c */ /* 0x000fe20000300000 */
.L_x_4715:
        /* <DEDUP_REMOVED lines=8> */
.L_x_5022:
[----:B------:R-:W-:Y:S05]  /*4160*/  BSYNC B1 ;  /* 0x0000000000017941 */ /* 0x000fea0003800000 */
.L_x_4716:
        /* <DEDUP_REMOVED lines=12> */
.L_x_4703:
[----:B------:R-:W-:Y:S05]  /*4230*/  BSYNC B0 ;  /* 0x0000000000007941 */ /* 0x000fea0003800000 */
.L_x_4695:
        /* <DEDUP_REMOVED lines=17> */
.L_x_4719:
[----:B------:R-:W-:Y:S05]  /*4350*/  BSYNC B0 ;  /* 0x0000000000007941 */ /* 0x000fea0003800000 */
.L_x_4718:
[----:B------:R-:W2:Y:S01]  /*4360*/  SYNCS.PHASECHK.TRANS64.TRYWAIT P5, [R75+URZ+0x28cb0], R78 ;  /* 0x028cb04e4b0075a7 */ /* 0x000ea200080a017f */
[----:B------:R-:W-:Y:S01]  /*4370*/  BSSY B0, `(.L_x_4720) ;  /* 0x0000003000007945 */ /* 0x000fe20003800000 */
[----:B------:R-:W-:-:S03]  /*4380*/  ISETP.GE.AND P3, PT, R23, R76, PT ;  /* 0x0000004c1700720c */ /* 0x000fc60003f66270 */
[----:B--2---:R-:W-:Y:S10]  /*4390*/  @!P5 BRA `(.L_x_4721) ;  /* 0x000001a4002cd947 */ /* 0x004ff40003800000 */
.L_x_5023:
[----:B------:R-:W-:Y:S05]  /*43a0*/  BSYNC B0 ;  /* 0x0000000000007941 */ /* 0x000fea0003800000 */
.L_x_4720:
        /* <DEDUP_REMOVED lines=20> */
[----:B----4-:R-:W-:Y:S01]  /*44f0*/  IMAD R25, R9, 0x2, R2 ;  /* 0x0000000209197824 */ /* 0x010fe200078e0202 */
[----:B------:R-:W-:Y:S01]  /*4500*/  ISETP.GE.AND P3, PT, R6, UR4, PT ;  /* 0x0000000406007c0c */ /* 0x000fe2000bf66270 */
[----:B------:R-:W-:-:S02]  /*4510*/  VIADD R14, R16, 0x80 ;  /* 0x00000080100e7836 */ /* 0x000fc40000000000 */
[----:B------:R-:W-:-:S08]  /*4520*/  VIADD R24, R16, 0xc0 ;  /* 0x000000c010187836 */ /* 0x000fd00000000000 */
[----:B------:R-:W1:Y:S04]  /*4530*/  @!P5 LDS.128 R4, [R25+0x400] ;  /* 0x000400001904d984 */ /* 0x000e680000000c00 */
[----:B------:R-:W3:Y:S04]  /*4540*/  @!P3 LDS.128 R8, [R25+0x2400] ;  /* 0x002400001908b984 */ /* 0x000ee80000000c00 */
[----:B-1----:R-:W-:Y:S01]  /*4550*/  @!P5 STG.E.128 desc[UR42][R12.64], R4 ;  /* 0x000000040c00d986 */ /* 0x002fe2000c101d2a */
[----:B------:R-:W-:Y:S01]  /*4560*/  ISETP.GE.AND P5, PT, R14, UR4, PT ;  /* 0x000000040e007c0c */ /* 0x000fe2000bfa6270 */
[----:B------:R-:W-:-:S02]  /*4570*/  VIADD R14, R16, 0x100 ;  /* 0x00000100100e7836 */ /* 0x000fc40000000000 */
[----:B---3--:R-:W-:Y:S01]  /*4580*/  @!P3 STG.E.128 desc[UR42][R12.64+0x80], R8 ;  /* 0x000080080c00b986 */ /* 0x008fe2000c101d2a */
[----:B------:R-:W-:Y:S01]  /*4590*/  ISETP.GE.AND P3, PT, R24, UR4, PT ;  /* 0x0000000418007c0c */ /* 0x000fe2000bf66270 */
        /* <DEDUP_REMOVED lines=16> */
[----:B------:R-:W-:Y:S02]  /*46a0*/  IMAD R24, R15, 0x2, R2 ;  /* 0x000000020f187824 */ /* 0x000fe400078e0202 */
[----:B------:R-:W-:-:S06]  /*46b0*/  VIADD R15, R16, 0xe0 ;  /* 0x000000e0100f7836 */ /* 0x000fcc0000000000 */
[----:B------:R-:W1:Y:S04]  /*46c0*/  @!P5 LDS.128 R4, [R25+0xc400] ;  /* 0x00c400001904d984 */ /* 0x000e680000000c00 */
[----:B------:R-:W3:Y:S04]  /*46d0*/  @!P3 LDS.128 R8, [R25+0xe400] ;  /* 0x00e400001908b984 */ /* 0x000ee80000000c00 */
[----:B-1----:R-:W-:Y:S01]  /*46e0*/  @!P5 STG.E.128 desc[UR42][R12.64+0x300], R4 ;  /* 0x000300040c00d986 */ /* 0x002fe2000c101d2a */
[----:B------:R-:W-:-:S03]  /*46f0*/  ISETP.GE.AND P5, PT, R55, UR4, PT ;  /* 0x0000000437007c0c */ /* 0x000fc6000bfa6270 */
        /* <DEDUP_REMOVED lines=22> */
[----:B------:R-:W-:-:S03]  /*4860*/  ISETP.GE.AND P5, PT, R14, UR4, PT ;  /* 0x000000040e007c0c */ /* 0x000fc6000bfa6270 */
[----:B---3--:R-:W-:Y:S01]  /*4870*/  @!P3 STG.E.128 desc[UR42][R12.64+0x2c0], R8 ;  /* 0x0002c0080c00b986 */ /* 0x008fe2000c101d2a */
[----:B------:R-:W-:-:S09]  /*4880*/  ISETP.GE.AND P3, PT, R15, UR4, PT ;  /* 0x000000040f007c0c */ /* 0x000fd2000bf66270 */
[----:B------:R-:W1:Y:S04]  /*4890*/  @!P5 LDS.128 R4, [R24+0xc400] ;  /* 0x00c400001804d984 */ /* 0x000e680000000c00 */
[----:B------:R-:W3:Y:S04]  /*48a0*/  @!P3 LDS.128 R8, [R24+0xe400] ;  /* 0x00e400001808b984 */ /* 0x000ee80000000c00 */
[----:B-1----:R1:W-:Y:S04]  /*48b0*/  @!P5 STG.E.128 desc[UR42][R12.64+0x340], R4 ;  /* 0x000340040c00d986 */ /* 0x0023e8000c101d2a */
[----:B---3--:R1:W-:Y:S02]  /*48c0*/  @!P3 STG.E.128 desc[UR42][R12.64+0x3c0], R8 ;  /* 0x0003c0080c00b986 */ /* 0x0083e4000c101d2a */
.L_x_4723:
[----:B------:R-:W-:Y:S05]  /*48d0*/  BSYNC B0 ;  /* 0x0000000000007941 */ /* 0x000fea0003800000 */
.L_x_4722:
        /* <DEDUP_REMOVED lines=17> */
.L_x_4690:
[----:B------:R-:W-:Y:S04]  /*49f0*/  BSSY B0, `(.L_x_4725) ;  /* 0x0000004000007945 */ /* 0x000fe80003800000 */
[----:B------:R-:W-:Y:S05]  /*4a00*/  @P3 BRA `(.L_x_4726) ;  /* 0x0000000000083947 */ /* 0x000fea0003800000 */
[----:B------:R-:W0:Y:S02]  /*4a10*/  FENCE.VIEW.ASYNC.G ;  /* 0x00000000000073c6 */ /* 0x000e240000000100 */
[----:B0-----:R-:W-:Y:S06]  /*4a20*/  BAR.ARV 0xc, 0x180 ;  /* 0x0306000000007b1d */ /* 0x001fec0000002000 */
.L_x_4726:
[----:B------:R-:W-:Y:S05]  /*4a30*/  BSYNC B0 ;  /* 0x0000000000007941 */ /* 0x000fea0003800000 */
.L_x_4725:
[----:B------:R-:W-:Y:S01]  /*4a40*/  UISETP.NE.AND UP0, UPT, UR38, 0x1, UPT ;  /* 0x000000012600788c */ /* 0x000fe2000bf05270 */
[----:B------:R-:W-:Y:S05]  /*4a50*/  BSSY B7, `(.L_x_4727) ;  /* 0x0000b7c000077945 */ /* 0x000fea0003800000 */
[----:B------:R-:W-:-:S13]  /*4a60*/  PLOP3.LUT P0, PT, PT, PT, UP0, 0x80, 0x0 ;  /* 0x000000000000781c */ /* 0x000fda0003f0f008 */
[----:B------:R-:W-:Y:S05]  /*4a70*/  @!P0 BRA `(.L_x_4728) ;  /* 0x0000002000708947 */ /* 0x000fea0003800000 */
[----:B------:R-:W0:Y:S01]  /*4a80*/  LDC R0, c[0x0][0x448] ;  /* 0x00011200ff007b82 */ /* 0x000e220000000800 */
[----:B------:R-:W-:Y:S01]  /*4a90*/  VIADD R3, R195, 0x3f ;  /* 0x0000003fc3037836 */ /* 0x000fe20000000000 */
[----:B------:R-:W-:Y:S01]  /*4aa0*/  BSSY B0, `(.L_x_4729) ;  /* 0x000002b000007945 */ /* 0x000fe20003800000 */
[----:B------:R-:W-:Y:S01]  /*4ab0*/  IMAD.MOV.U32 R4, RZ, RZ, RZ ;  /* 0x000000ffff047224 */ /* 0x000fe200078e00ff */
[----:B0-----:R-:W-:-:S13]  /*4ac0*/  ISETP.NE.AND P0, PT, R0, 0x1, PT ;  /* 0x000000010000780c */ /* 0x001fda0003f05270 */
[----:B------:R-:W0:Y:S08]  /*4ad0*/  @P0 LDC R0, c[0x0][0x44c] ;  /* 0x00011300ff000b82 */ /* 0x000e300000000800 */
[----:B------:R-:W1:Y:S01]  /*4ae0*/  @P0 LDC R5, c[0x0][0x450] ;  /* 0x00011400ff050b82 */ /* 0x000e620000000800 */
[----:B0-----:R-:W-:-:S05]  /*4af0*/  @P0 IMAD.HI.U32 R0, R3, R0, RZ ;  /* 0x0000000003000227 */ /* 0x001fca00078e00ff */
        /* <DEDUP_REMOVED lines=37> */
.L_x_4730:
[----:B------:R-:W-:Y:S05]  /*4d50*/  BSYNC B0 ;  /* 0x0000000000007941 */ /* 0x000fea0003800000 */
.L_x_4729:
        /* <DEDUP_REMOVED lines=71> */
[----:B------:R-:W2:Y:S04]  /*51d0*/  LDL R5, [R1+0x48] ;  /* 0x0000480001057983 */ /* 0x000ea80000100800 */
[----:B--2---:R-:W0:Y:S02]  /*51e0*/  SHFL.IDX PT, R3, R5, RZ, 0x1f ;  /* 0x00001fff05037589 */ /* 0x004e2400000e0000 */
[----:B0-----:R-:W-:-:S04]  /*51f0*/  LEA.HI R5, R3, R3, RZ, 0x1 ;  /* 0x0000000303057211 */ /* 0x001fc800078f08ff */
[----:B------:R-:W-:Y:S01]  /*5200*/  LOP3.LUT R6, R5, 0x1fffe, RZ, 0xc0, !PT ;  /* 0x0001fffe05067812 */ /* 0x000fe200078ec0ff */
[----:B------:R-:W-:-:S04]  /*5210*/  IMAD.U32 R5, RZ, RZ, UR37 ;  /* 0x00000025ff057e24 */ /* 0x000fc8000f8e00ff */
[----:B------:R-:W-:Y:S01]  /*5220*/  IMAD.IADD R3, R3, 0x1, -R6 ;  /* 0x0000000103037824 */ /* 0x000fe200078e0a06 */
[----:B------:R-:W-:-:S03]  /*5230*/  ISETP.NE.AND P0, PT, R5, 0x3, PT ;  /* 0x000000030500780c */ /* 0x000fc60003f05270 */
[----:B------:R-:W-:-:S04]  /*5240*/  IMAD R3, R3, 0x8000, R2 ;  /* 0x0000800003037824 */ /* 0x000fc800078e0202 */
[----:B------:R-:W-:-:S05]  /*5250*/  VIADD R3, R3, 0x400 ;  /* 0x0000040003037836 */ /* 0x000fca0000000000 */
[----:B------:R-:W-:-:S04]  /*5260*/  SHF.R.U32.HI R3, RZ, 0x4, R3 ;  /* 0x00000004ff037819 */ /* 0x000fc80000011603 */
[----:B------:R-:W-:-:S04]  /*5270*/  LOP3.LUT R3, R3, 0x3fff, RZ, 0xc0, !PT ;  /* 0x00003fff03037812 */ /* 0x000fc800078ec0ff */
[----:B------:R-:W-:Y:S01]  /*5280*/  LOP3.LUT R3, R3, 0x2000000, RZ, 0xfc, !PT ;  /* 0x0200000003037812 */ /* 0x000fe200078efcff */
[----:B------:R-:W-:Y:S06]  /*5290*/  @!P0 BRA `(.L_x_4732) ;  /* 0x0000000000048947 */ /* 0x000fec0003800000 */
[----:B------:R-:W-:Y:S01]  /*52a0*/  BPT.TRAP 0x1 ;  /* 0x000000040000795c */ /* 0x000fe20000300000 */
.L_x_4732:
        /* <DEDUP_REMOVED lines=11> */
.L_x_5024:
[----:B------:R-:W-:Y:S05]  /*5360*/  BSYNC B0 ;  /* 0x0000000000007941 */ /* 0x000fea0003800000 */
.L_x_4733:
        /* <DEDUP_REMOVED lines=56> */
.L_x_4742:
        /* <DEDUP_REMOVED lines=143> */
.L_x_4737:
[----:B------:R-:W-:Y:S01]  /*5fe0*/  IMAD R21, R18, 0x8, R2 ;  /* 0x0000000812157824 */ /* 0x000fe200078e0202 */
[----:B------:R-:W-:-:S04]  /*5ff0*/  SHF.L.U32 R4, R22, 0x1f, RZ ;  /* 0x0000001f16047819 */ /* 0x000fc800000006ff */
[----:B------:R0:W1:Y:S01]  /*6000*/  SYNCS.PHASECHK.TRANS64.TRYWAIT P2, [R21+URZ+0x28c50], R4 ;  /* 0x028c5004150075a7 */ /* 0x000062000804017f */
[----:B------:R-:W-:Y:S05]  /*6010*/  @!P0 BRA `(.L_x_4738) ;  /* 0x0000000000048947 */ /* 0x000fea0003800000 */
[----:B------:R-:W-:Y:S01]  /*6020*/  BPT.TRAP 0x1 ;  /* 0x000000040000795c */ /* 0x000fe20000300000 */
.L_x_4738:
[----:B------:R-:W-:Y:S04]  /*6030*/  BSSY B1, `(.L_x_4739) ;  /* 0x0000004000017945 */ /* 0x000fe80003800000 */
[----:B-1----:R-:W-:Y:S05]  /*6040*/  @P2 BRA `(.L_x_4740) ;  /* 0x0000000000082947 */ /* 0x002fea0003800000 */
[----:B------:R-:W1:Y:S02]  /*6050*/  SYNCS.PHASECHK.TRANS64.TRYWAIT P2, [R21+URZ+0x28c50], R4 ;  /* 0x028c5004150075a7 */ /* 0x000e64000804017f */
[----:B-1----:R-:W-:Y:S05]  /*6060*/  @!P2 BRA `(.L_x_4741) ;  /* 0x000001880020a947 */ /* 0x002fea0003800000 */
.L_x_4740:
[----:B------:R-:W-:Y:S05]  /*6070*/  BSYNC B1 ;  /* 0x0000000000017941 */ /* 0x000fea0003800000 */
.L_x_4739:
        /* <DEDUP_REMOVED lines=44> */
.L_x_4736:
[----:B------:R-:W-:Y:S05]  /*6340*/  BSYNC B0 ;  /* 0x0000000000007941 */ /* 0x000fea0003800000 */
.L_x_4735:
        /* <DEDUP_REMOVED lines=143> */
.L_x_4728:
        /* <DEDUP_REMOVED lines=45> */
.L_x_4744:
[----:B------:R-:W-:Y:S05]  /*6f10*/  BSYNC B0 ;  /* 0x0000000000007941 */ /* 0x000fea0003800000 */
.L_x_4743:
        /* <DEDUP_REMOVED lines=101> */
.L_x_4746:
[----:B------:R-:W-:Y:S05]  /*7570*/  BSYNC B6 ;  /* 0x0000000000067941 */ /* 0x000fea0003800000 */
.L_x_4745:
        /* <DEDUP_REMOVED lines=12> */
.L_x_4750:
[----:B-1----:R1:W2:Y:S02]  /*7640*/  SYNCS.PHASECHK.TRANS64.TRYWAIT P0, [R2+URZ+0x28c00], R3 ;  /* 0x028c0003020075a7 */ /* 0x0022a4000800017f */
[----:B--2---:R-:W-:Y:S05]  /*7650*/  @!P0 NANOSLEEP.SYNCS 0x989680 ;  /* 0x009896800000895d */ /* 0x004fea0003900000 */
[----:B------:R-:W2:Y:S02]  /*7660*/  @!P0 SYNCS.PHASECHK.TRANS64 P0, [R2+URZ+0x28c00], R3 ;  /* 0x028c0003020085a7 */ /* 0x000ea4000800007f */
[----:B--2---:R-:W-:Y:S05]  /*7670*/  @!P0 BRA `(.L_x_4750) ;  /* 0xfffffffc00f08947 */ /* 0x004fea000383ffff */
.L_x_4749:
[----:B------:R-:W-:Y:S05]  /*7680*/  BSYNC B0 ;  /* 0x0000000000007941 */ /* 0x000fea0003800000 */
.L_x_4748:
[----:B------:R-:W-:Y:S05]  /*7690*/  BRA `(.L_x_4751) ;  /* 0x0000002c00987947 */ /* 0x000fea0003800000 */
.L_x_4747:
        /* <DEDUP_REMOVED lines=31> */
.L_x_4753:
[----:B------:R-:W-:Y:S05]  /*7890*/  BSYNC B6 ;  /* 0x0000000000067941 */ /* 0x000fea0003800000 */
.L_x_4752:
        /* <DEDUP_REMOVED lines=45> */
.L_x_5030:
        /* <DEDUP_REMOVED lines=9> */
[----:B-1----:R-:W-:Y:S01]  /*7c00*/  IMAD.MOV.U32 R5, RZ, RZ, R3 ;  /* 0x000000ffff057224 */ /* 0x002fe200078e0003 */
[----:B------:R-:W-:Y:S02]  /*7c10*/  ISETP.GE.AND P3, PT, R192, UR4, PT ;  /* 0x00000004c0007c0c */ /* 0x000fe4000bf66270 */
[----:B------:R-:W-:Y:S02]  /*7c20*/  CS2R R28, SRZ ;  /* 0x00000000001c7805 */ /* 0x000fe4000001ff00 */
[----:B------:R-:W-:Y:S01]  /*7c30*/  ISETP.GE.AND P2, PT, R186, UR4, PT ;  /* 0x00000004ba007c0c */ /* 0x000fe2000bf46270 */
[----:B---3--:R-:W-:Y:S01]  /*7c40*/  IMAD.MOV.U32 R9, RZ, RZ, R0 ;  /* 0x000000ffff097224 */ /* 0x008fe200078e0000 */
[----:B------:R-:W-:-:S07]  /*7c50*/  CS2R R26, SRZ ;  /* 0x00000000001a7805 */ /* 0x000fce000001ff00 */
[C---:B------:R-:W-:Y:S01]  /*7c60*/  @!P3 IMAD.SHL.U32 R7, R192.reuse, 0x2, RZ ;  /* 0x00000002c007b824 */ /* 0x040fe200078e00ff */
[----:B------:R-:W-:-:S03]  /*7c70*/  @!P3 SHF.L.U64.HI R12, R192, 0x1, R39 ;  /* 0x00000001c00cb819 */ /* 0x000fc60000010227 */
[----:B--2---:R-:W-:Y:S01]  /*7c80*/  @!P2 IMAD.WIDE R10, R186, 0x2, R4 ;  /* 0x00000002ba0aa825 */ /* 0x004fe200078e0204 */
        /* <DEDUP_REMOVED lines=11> */
.L_x_4758:
[----:B------:R-:W-:Y:S05]  /*7d40*/  BSYNC B1 ;  /* 0x0000000000017941 */ /* 0x000fea0003800000 */
.L_x_4757:
[----:B---3-5:R-:W-:Y:S01]  /*7d50*/  IMAD.MOV.U32 R0, RZ, RZ, R26 ;  /* 0x000000ffff007224 */ /* 0x028fe200078e001a */
[----:B------:R-:W-:Y:S01]  /*7d60*/  UMOV UR4, 0xffffffff ;  /* 0xffffffff00047882 */ /* 0x000fe20000000000 */
[----:B-1----:R-:W-:Y:S01]  /*7d70*/  IMAD.MOV.U32 R3, RZ, RZ, R27 ;  /* 0x000000ffff037224 */ /* 0x002fe200078e001b */
[----:B----4-:R-:W-:Y:S01]  /*7d80*/  CS2R R8, SRZ ;  /* 0x0000000000087805 */ /* 0x010fe2000001ff00 */
[----:B--2---:R-:W-:Y:S02]  /*7d90*/  IMAD.MOV.U32 R4, RZ, RZ, R24 ;  /* 0x000000ffff047224 */ /* 0x004fe400078e0018 */
[----:B------:R-:W-:Y:S01]  /*7da0*/  IMAD.MOV.U32 R5, RZ, RZ, R25 ;  /* 0x000000ffff057224 */ /* 0x000fe200078e0019 */
        /* <DEDUP_REMOVED lines=8> */
[----:B------:R-:W-:Y:S02]  /*7e30*/  PRMT R44, R44, 0x5410, R4 ;  /* 0x000054102c2c7816 */ /* 0x000fe40000000004 */
[----:B------:R-:W-:Y:S01]  /*7e40*/  PRMT R46, R5, 0x7610, R46 ;  /* 0x00007610052e7816 */ /* 0x000fe2000000002e */
[----:B------:R-:W-:Y:S06]  /*7e50*/  BRA.DIV UR4, `(.L_x_4759) ;  /* 0x0000016e042c7947 */ /* 0x000fec000b800000 */
[----:B------:R1:W2:Y:S04]  /*7e60*/  SHFL.IDX PT, R0, R32, 0x1, 0x1c1f ;  /* 0x003c1f0020007f89 */ /* 0x0002a800000e0000 */
[----:B------:R1:W3:Y:S04]  /*7e70*/  SHFL.IDX PT, R3, R31, 0x1, 0x1c1f ;  /* 0x003c1f001f037f89 */ /* 0x0002e800000e0000 */
[----:B------:R1:W4:Y:S04]  /*7e80*/  SHFL.IDX PT, R7, R33, 0x1, 0x1c1f ;  /* 0x003c1f0021077f89 */ /* 0x00032800000e0000 */
[----:B0-----:R-:W0:Y:S02]  /*7e90*/  SHFL.IDX PT, R30, R30, 0x1, 0x1c1f ;  /* 0x003c1f001e1e7f89 */ /* 0x001e2400000e0000 */
.L_x_5036:
[----:B------:R-:W-:Y:S01]  /*7ea0*/  VIADD R34, R34, 0x20 ;  /* 0x0000002022227836 */ /* 0x000fe20000000000 */
[----:B------:R-:W-:Y:S01]  /*7eb0*/  LEA.HI R4, R218, R218, RZ, 0x1 ;  /* 0x000000dada047211 */ /* 0x000fe200078f08ff */
[----:B------:R-:W-:Y:S01]  /*7ec0*/  BSSY B1, `(.L_x_4760) ;  /* 0x0000021000017945 */ /* 0x000fe20003800000 */
[----:B-1----:R-:W-:Y:S01]  /*7ed0*/  IMAD.SHL.U32 R33, R190, 0x40, RZ ;  /* 0x00000040be217824 */ /* 0x002fe200078e00ff */
        /* <DEDUP_REMOVED lines=12> */
[----:B------:R-:W-:Y:S02]  /*7fa0*/  ISETP.GE.AND P3, PT, R192, UR4, PT ;  /* 0x00000004c0007c0c */ /* 0x000fe4000bf66270 */
[----:B------:R-:W-:Y:S01]  /*7fb0*/  CS2R R14, SRZ ;  /* 0x00000000000e7805 */ /* 0x000fe2000001ff00 */
[----:B0-----:R-:W-:Y:S02]  /*7fc0*/  IMAD.MOV.U32 R10, RZ, RZ, R30 ;  /* 0x000000ffff0a7224 */ /* 0x001fe400078e001e */
[----:B----4-:R-:W-:-:S06]  /*7fd0*/  IMAD.MOV.U32 R11, RZ, RZ, R7 ;  /* 0x000000ffff0b7224 */ /* 0x010fcc00078e0007 */
[----:B------:R-:W-:Y:S02]  /*7fe0*/  @!P2 IMAD.WIDE R4, R186, 0x2, R4 ;  /* 0x00000002ba04a825 */ /* 0x000fe400078e0204 */
[C---:B------:R-:W-:Y:S02]  /*7ff0*/  @!P3 SHF.L.U64.HI R32, R192.reuse, 0x1, R39 ;  /* 0x00000001c020b819 */ /* 0x040fe40000010227 */
[----:B------:R-:W-:Y:S01]  /*8000*/  @!P3 IMAD.SHL.U32 R6, R192, 0x2, RZ ;  /* 0x00000002c006b824 */ /* 0x000fe200078e00ff */
[----:B------:R0:W5:Y:S01]  /*8010*/  @!P2 LD.E.64 R14, desc[UR42][R4.64] ;  /* 0x0000002a040ea980 */ /* 0x000162000c101b00 */
[----:B------:R-:W-:Y:S02]  /*8020*/  CS2R R8, SRZ ;  /* 0x0000000000087805 */ /* 0x000fe4000001ff00 */
[----:B------:R-:W-:Y:S02]  /*8030*/  CS2R R12, SRZ ;  /* 0x00000000000c7805 */ /* 0x000fe4000001ff00 */
[----:B0-----:R-:W-:-:S02]  /*8040*/  @!P3 IADD3 R4, P0, R3, R6, RZ ;  /* 0x000000060304b210 */ /* 0x001fc40007f1e0ff */
[----:B------:R-:W-:Y:S01]  /*8050*/  @!P3 IADD3 R6, P1, R30, R6, RZ ;  /* 0x000000061e06b210 */ /* 0x000fe20007f3e0ff */
[----:B------:R-:W-:Y:S01]  /*8060*/  @!P2 IMAD.WIDE R30, R186, 0x2, R10 ;  /* 0x00000002ba1ea825 */ /* 0x000fe200078e020a */
[----:B------:R-:W-:-:S03]  /*8070*/  CS2R R10, SRZ ;  /* 0x00000000000a7805 */ /* 0x000fc6000001ff00 */
[--C-:B------:R-:W-:Y:S01]  /*8080*/  @!P3 IMAD.X R5, R0, 0x1, R32.reuse, P0 ;  /* 0x000000010005b824 */ /* 0x100fe200000e0620 */
[----:B------:R1:W5:Y:S01]  /*8090*/  @!P2 LD.E.64 R8, desc[UR42][R30.64] ;  /* 0x0000002a1e08a980 */ /* 0x000362000c101b00 */
[----:B------:R-:W-:-:S03]  /*80a0*/  @!P3 IMAD.X R7, R7, 0x1, R32, P1 ;  /* 0x000000010707b824 */ /* 0x000fc600008e0620 */
[----:B------:R1:W5:Y:S04]  /*80b0*/  @!P3 LD.E.64 R12, desc[UR42][R4.64] ;  /* 0x0000002a040cb980 */ /* 0x000368000c101b00 */
[----:B------:R1:W5:Y:S02]  /*80c0*/  @!P3 LD.E.64 R10, desc[UR42][R6.64] ;  /* 0x0000002a060ab980 */ /* 0x000364000c101b00 */
.L_x_4761:
[----:B------:R-:W-:Y:S05]  /*80d0*/  BSYNC B1 ;  /* 0x0000000000017941 */ /* 0x000fea0003800000 */
.L_x_4760:
[----:B------:R-:W4:Y:S01]  /*80e0*/  SYNCS.PHASECHK.TRANS64.TRYWAIT P0, [R2+URZ+0x28c00], R35 ;  /* 0x028c0023020075a7 */ /* 0x000f22000800017f */
[----:B------:R-:W-:Y:S01]  /*80f0*/  LOP3.LUT R33, R33, 0x1c0, RZ, 0xc0, !PT ;  /* 0x000001c021217812 */ /* 0x000fe200078ec0ff */
[----:B---3-5:R-:W-:Y:S01]  /*8100*/  IMAD.MOV.U32 R3, RZ, RZ, R8 ;  /* 0x000000ffff037224 */ /* 0x028fe200078e0008 */
[----:B01----:R-:W-:Y:S01]  /*8110*/  VIADDMNMX R30, R37, -R195, 0x40, PT ;  /* 0x00000040251e7446 */ /* 0x003fe200038009c3 */
[----:B------:R-:W-:Y:S01]  /*8120*/  IMAD.MOV.U32 R5, RZ, RZ, R14 ;  /* 0x000000ffff057224 */ /* 0x000fe200078e000e */
[----:B--2---:R-:W-:Y:S01]  /*8130*/  LOP3.LUT R0, R33, 0x18, R16, 0xf8, !PT ;  /* 0x0000001821007812 */ /* 0x004fe200078ef810 */
        /* <DEDUP_REMOVED lines=9> */
[----:B------:R-:W-:Y:S01]  /*81d0*/  IMAD R3, R202, 0x200, R33 ;  /* 0x00000200ca037824 */ /* 0x000fe200078e0221 */
[----:B------:R-:W-:Y:S01]  /*81e0*/  PRMT R31, R4, 0x5410, R0 ;  /* 0x00005410041f7816 */ /* 0x000fe20000000000 */
[----:B------:R-:W-:Y:S01]  /*81f0*/  IMAD.MOV.U32 R0, RZ, RZ, R15 ;  /* 0x000000ffff007224 */ /* 0x000fe200078e000f */
[----:B------:R-:W-:Y:S01]  /*8200*/  ISETP.GE.AND P1, PT, R23, R30, PT ;  /* 0x0000001e1700720c */ /* 0x000fe20003f26270 */
[----:B------:R-:W-:Y:S02]  /*8210*/  IMAD.MOV.U32 R4, RZ, RZ, R12 ;  /* 0x000000ffff047224 */ /* 0x000fe400078e000c */
[----:B------:R-:W-:Y:S01]  /*8220*/  IMAD R3, R3, 0x2, R2 ;  /* 0x0000000203037824 */ /* 0x000fe200078e0202 */
[----:B------:R-:W-:Y:S01]  /*8230*/  PRMT R48, R0, 0x7610, R48 ;  /* 0x0000761000307816 */ /* 0x000fe20000000030 */
[----:B------:R-:W-:Y:S01]  /*8240*/  IMAD.MOV.U32 R5, RZ, RZ, R13 ;  /* 0x000000ffff057224 */ /* 0x000fe200078e000d */
[----:B------:R-:W-:Y:S01]  /*8250*/  PRMT R33, R4, 0x7610, R33 ;  /* 0x0000761004217816 */ /* 0x000fe20000000021 */
[----:B------:R-:W-:-:S02]  /*8260*/  VIADD R4, R3, 0x20400 ;  /* 0x0002040003047836 */ /* 0x000fc40000000000 */
[----:B------:R-:W-:Y:S01]  /*8270*/  VIADD R0, R3, 0x20440 ;  /* 0x0002044003007836 */ /* 0x000fe20000000000 */
[----:B----4-:R-:W-:Y:S06]  /*8280*/  @!P0 BRA `(.L_x_4763) ;  /* 0x0000016800948947 */ /* 0x010fec0003800000 */
.L_x_5037:
[----:B------:R-:W-:Y:S05]  /*8290*/  BSYNC B1 ;  /* 0x0000000000017941 */ /* 0x000fea0003800000 */
.L_x_4762:
        /* <DEDUP_REMOVED lines=12> */
[----:B------:R-:W-:Y:S02]  /*8360*/  SHF.R.U64 R38, R26, 0x10, R27 ;  /* 0x000000101a267819 */ /* 0x000fe4000000121b */
[----:B------:R-:W-:Y:S02]  /*8370*/  PRMT R39, R40, 0x5410, R39 ;  /* 0x0000541028277816 */ /* 0x000fe40000000027 */
[----:B------:R-:W-:Y:S02]  /*8380*/  PRMT R36, R41, 0x5432, R36 ;  /* 0x0000543229247816 */ /* 0x000fe40000000024 */
[----:B0-----:R-:W-:-:S02]  /*8390*/  SHF.R.U64 R35, R28, 0x10, R29 ;  /* 0x000000101c237819 */ /* 0x001fc4000000121d */
        /* <DEDUP_REMOVED lines=39> */
.L_x_4767:
[----:B------:R-:W-:Y:S05]  /*8610*/  BSYNC B2 ;  /* 0x0000000000027941 */ /* 0x000fea0003800000 */
.L_x_4766:
        /* <DEDUP_REMOVED lines=47> */
.L_x_4765:
[----:B------:R-:W-:Y:S05]  /*8910*/  BSYNC B1 ;  /* 0x0000000000017941 */ /* 0x000fea0003800000 */
.L_x_4764:
        /* <DEDUP_REMOVED lines=36> */
[----:B0-----:R-:W-:Y:S01]  /*8b60*/  FMUL.FTZ R35, R15, R21 ;  /* 0x000000150f237220 */ /* 0x001fe20000410000 */
        /* <DEDUP_REMOVED lines=17> */
.L_x_4770:
[----:B------:R-:W-:Y:S05]  /*8c80*/  BSYNC B1 ;  /* 0x0000000000017941 */ /* 0x000fea0003800000 */
.L_x_4769:
        /* <DEDUP_REMOVED lines=18> */
[CC--:B------:R-:W-:Y:S01]  /*8db0*/  FMUL.FTZ R13, R9.reuse, R12.reuse ;  /* 0x0000000c090d7220 */ /* 0x0c0fe20000410000 */
[----:B------:R-:W-:Y:S01]  /*8dc0*/  FMUL.FTZ R9, R9, R11 ;  /* 0x0000000b09097220 */ /* 0x000fe20000410000 */
        /* <DEDUP_REMOVED lines=28> */
.L_x_4755:
        /* <DEDUP_REMOVED lines=34> */
.L_x_5043:
        /* <DEDUP_REMOVED lines=8> */
[----:B------:R-:W-:Y:S02]  /*9230*/  ULDC UR4, c[0x0][0x3f4] ;  /* 0x0000fd0000047ab9 */ /* 0x000fe40000000800 */
[----:B------:R-:W-:-:S13]  /*9240*/  ISETP.GE.AND P0, PT, R16, UR4, PT ;  /* 0x0000000410007c0c */ /* 0x000fda000bf06270 */
[----:B------:R-:W-:Y:S05]  /*9250*/  @P0 BRA `(.L_x_4773) ;  /* 0x0000000000100947 */ /* 0x000fea0003800000 */
[----:B-12---:R-:W-:-:S04]  /*9260*/  IMAD.WIDE R4, R16, 0x2, R4 ;  /* 0x0000000210047825 */ /* 0x006fc800078e0204 */
[----:B---34-:R-:W-:Y:S01]  /*9270*/  IMAD.WIDE R6, R16, 0x2, R6 ;  /* 0x0000000210067825 */ /* 0x018fe200078e0206 */
[----:B------:R1:W5:Y:S04]  /*9280*/  LD.E.128 R24, desc[UR42][R4.64] ;  /* 0x0000002a04187980 */ /* 0x000368000c101d00 */
[----:B------:R1:W5:Y:S02]  /*9290*/  LD.E.128 R28, desc[UR42][R6.64] ;  /* 0x0000002a061c7980 */ /* 0x000364000c101d00 */
.L_x_4773:
[----:B------:R-:W-:Y:S05]  /*92a0*/  BSYNC B1 ;  /* 0x0000000000017941 */ /* 0x000fea0003800000 */
.L_x_4772:
[----:B-12--5:R-:W-:Y:S01]  /*92b0*/  IMAD.MOV.U32 R4, RZ, RZ, R28 ;  /* 0x000000ffff047224 */ /* 0x026fe200078e001c */
[----:B------:R-:W-:Y:S01]  /*92c0*/  UMOV UR4, 0xffffffff ;  /* 0xffffffff00047882 */ /* 0x000fe20000000000 */
[----:B------:R-:W-:Y:S02]  /*92d0*/  IMAD.MOV.U32 R5, RZ, RZ, R29 ;  /* 0x000000ffff057224 */ /* 0x000fe400078e001d */
[----:B----4-:R-:W-:Y:S02]  /*92e0*/  IMAD.MOV.U32 R6, RZ, RZ, R30 ;  /* 0x000000ffff067224 */ /* 0x010fe400078e001e */
[----:B---3--:R-:W-:Y:S01]  /*92f0*/  IMAD.MOV.U32 R7, RZ, RZ, R31 ;  /* 0x000000ffff077224 */ /* 0x008fe200078e001f */
        /* <DEDUP_REMOVED lines=13> */
[----:B0-----:R-:W0:Y:S04]  /*93d0*/  SHFL.IDX PT, R0, R0, 0x1, 0x1c1f ;  /* 0x003c1f0000007f89 */ /* 0x001e2800000e0000 */
[----:B------:R-:W1:Y:S04]  /*93e0*/  SHFL.IDX PT, R3, R3, 0x1, 0x1c1f ;  /* 0x003c1f0003037f89 */ /* 0x000e6800000e0000 */
[----:B------:R2:W3:Y:S04]  /*93f0*/  SHFL.IDX PT, R6, R9, 0x1, 0x1c1f ;  /* 0x003c1f0009067f89 */ /* 0x0004e800000e0000 */
[----:B------:R2:W4:Y:S01]  /*9400*/  SHFL.IDX PT, R14, R8, 0x1, 0x1c1f ;  /* 0x003c1f00080e7f89 */ /* 0x00052200000e0000 */
[----:B0-----:R-:W-:-:S02]  /*9410*/  IMAD.MOV.U32 R13, RZ, RZ, R0 ;  /* 0x000000ffff0d7224 */ /* 0x001fc400078e0000 */
[----:B-12---:R-:W-:-:S07]  /*9420*/  IMAD.MOV.U32 R12, RZ, RZ, R3 ;  /* 0x000000ffff0c7224 */ /* 0x006fce00078e0003 */
.L_x_5049:
        /* <DEDUP_REMOVED lines=8> */
[----:B------:R-:W-:-:S05]  /*94b0*/  LOP3.LUT R7, R0, 0xfffffffe, RZ, 0xc0, !PT ;  /* 0xfffffffe00077812 */ /* 0x000fca00078ec0ff */
[----:B------:R-:W-:Y:S01]  /*94c0*/  IMAD.IADD R33, R218, 0x1, -R7 ;  /* 0x00000001da217824 */ /* 0x000fe200078e0a07 */
[----:B------:R-:W-:-:S04]  /*94d0*/  CS2R R6, SRZ ;  /* 0x0000000000067805 */ /* 0x000fc8000001ff00 */
        /* <DEDUP_REMOVED lines=12> */
.L_x_4776:
[----:B------:R-:W-:Y:S05]  /*95a0*/  BSYNC B1 ;  /* 0x0000000000017941 */ /* 0x000fea0003800000 */
.L_x_4775:
[----:B------:R-:W2:Y:S01]  /*95b0*/  SYNCS.PHASECHK.TRANS64.TRYWAIT P1, [R2+URZ+0x28c00], R33 ;  /* 0x028c0021020075a7 */ /* 0x000ea2000802017f */
[----:B-1----:R-:W-:Y:S01]  /*95c0*/  VIADDMNMX R12, R21, -R195, 0x40, PT ;  /* 0x00000040150c7446 */ /* 0x002fe200038009c3 */
[----:B-----5:R-:W-:Y:S01]  /*95d0*/  IMAD.MOV.U32 R13, RZ, RZ, R4 ;  /* 0x000000ffff0d7224 */ /* 0x020fe200078e0004 */
[----:B0-----:R-:W-:Y:S01]  /*95e0*/  ISETP.GE.AND P0, PT, R16, R3, PT ;  /* 0x000000031000720c */ /* 0x001fe20003f06270 */
[----:B----4-:R-:W-:Y:S01]  /*95f0*/  IMAD.MOV.U32 R14, RZ, RZ, R5 ;  /* 0x000000ffff0e7224 */ /* 0x010fe200078e0005 */
[----:B------:R-:W-:Y:S01]  /*9600*/  BSSY B1, `(.L_x_4777) ;  /* 0x0000010000017945 */ /* 0x000fe20003800000 */
[C---:B------:R-:W-:Y:S01]  /*9610*/  VIADD R0, R23.reuse, 0x20 ;  /* 0x0000002017007836 */ /* 0x040fe20000000000 */
[-C--:B------:R-:W-:Y:S01]  /*9620*/  ISETP.GE.OR P2, PT, R23, R12.reuse, P0 ;  /* 0x0000000c1700720c */ /* 0x080fe20000746670 */
[----:B------:R-:W-:Y:S01]  /*9630*/  IMAD.MOV.U32 R15, RZ, RZ, R9 ;  /* 0x000000ffff0f7224 */ /* 0x000fe200078e0009 */
[----:B------:R-:W-:Y:S01]  /*9640*/  PRMT R51, R51, 0x5410, R13 ;  /* 0x0000541033337816 */ /* 0x000fe2000000000d */
[----:B------:R-:W-:Y:S01]  /*9650*/  IMAD.MOV.U32 R13, RZ, RZ, R7 ;  /* 0x000000ffff0d7224 */ /* 0x000fe200078e0007 */
        /* <DEDUP_REMOVED lines=10> */
.L_x_5050:
[----:B------:R-:W-:Y:S05]  /*9700*/  BSYNC B1 ;  /* 0x0000000000017941 */ /* 0x000fea0003800000 */
.L_x_4777:
        /* <DEDUP_REMOVED lines=8> */
[----:B0-----:R-:W-:Y:S02]  /*9790*/  SHF.R.U32.HI R33, RZ, 0x3, R15 ;  /* 0x00000003ff217819 */ /* 0x001fe4000001160f */
        /* <DEDUP_REMOVED lines=97> */
.L_x_4780:
[----:B------:R-:W-:Y:S05]  /*9db0*/  BSYNC B1 ;  /* 0x0000000000017941 */ /* 0x000fea0003800000 */
.L_x_4779:
        /* <DEDUP_REMOVED lines=12> */
[----:B------:R-:W-:Y:S02]  /*9e80*/  SHF.R.U64 R21, R8, 0x10, R9 ;  /* 0x0000001008157819 */ /* 0x000fe40000001209 */
[----:B------:R-:W-:Y:S02]  /*9e90*/  LOP3.LUT R0, R0, R3, RZ, 0x3c, !PT ;  /* 0x0000000300007212 */ /* 0x000fe400078e3cff */
[----:B------:R-:W-:Y:S02]  /*9ea0*/  LOP3.LUT R3, R13, 0xfffffe00, RZ, 0xc0, !PT ;  /* 0xfffffe000d037812 */ /* 0x000fe400078ec0ff */
[----:B------:R-:W-:Y:S02]  /*9eb0*/  PRMT R32, R51, 0x5432, R32 ;  /* 0x0000543233207816 */ /* 0x000fe40000000020 */
[----:B------:R-:W-:Y:S01]  /*9ec0*/  PRMT R21, R54, 0x5410, R21 ;  /* 0x0000541036157816 */ /* 0x000fe20000000015 */
[----:B------:R-:W-:Y:S01]  /*9ed0*/  IMAD.IADD R3, R3, 0x1, R0 ;  /* 0x0000000103037824 */ /* 0x000fe200078e0200 */
[----:B------:R-:W-:Y:S01]  /*9ee0*/  SHF.R.U32.HI R28, RZ, 0x10, R9 ;  /* 0x00000010ff1c7819 */ /* 0x000fe20000011609 */
[----:B0-----:R-:W-:Y:S01]  /*9ef0*/  IMAD.U32 R33, R32, 0x10000, RZ ;  /* 0x0001000020217824 */ /* 0x001fe200078e00ff */
        /* <DEDUP_REMOVED lines=87> */
.L_x_4768:
[----:B------:R-:W-:Y:S05]  /*a470*/  BSYNC B0 ;  /* 0x0000000000007941 */ /* 0x000fea0003800000 */
.L_x_4754:
        /* <DEDUP_REMOVED lines=8> */
.L_x_4751:
[----:B--2---:R-:W-:-:S05]  /*a500*/  IMAD.U32 R0, RZ, RZ, UR37 ;  /* 0x00000025ff007e24 */ /* 0x004fca000f8e00ff */
[----:B------:R-:W-:-:S13]  /*a510*/  ISETP.NE.AND P0, PT, R0, 0x3, PT ;  /* 0x000000030000780c */ /* 0x000fda0003f05270 */
[----:B------:R-:W-:Y:S05]  /*a520*/  @!P0 BRA `(.L_x_4781) ;  /* 0x0000000000048947 */ /* 0x000fea0003800000 */
[----:B------:R-:W-:Y:S01]  /*a530*/  BPT.TRAP 0x1 ;  /* 0x000000040000795c */ /* 0x000fe20000300000 */
.L_x_4781:
[----:B------:R-:W-:Y:S01]  /*a540*/  IMAD R20, R18, 0x8, R2 ;  /* 0x0000000812147824 */ /* 0x000fe200078e0202 */
[----:B------:R-:W-:-:S04]  /*a550*/  SHF.L.U32 R21, R22, 0x1f, RZ ;  /* 0x0000001f16157819 */ /* 0x000fc800000006ff */
[----:B------:R2:W4:Y:S01]  /*a560*/  SYNCS.PHASECHK.TRANS64.TRYWAIT P2, [R20+URZ+0x28c30], R21 ;  /* 0x028c3015140075a7 */ /* 0x000522000804017f */
[----:B------:R-:W-:Y:S05]  /*a570*/  @!P0 BRA `(.L_x_4782) ;  /* 0x0000000000048947 */ /* 0x000fea0003800000 */
[----:B------:R-:W-:Y:S01]  /*a580*/  BPT.TRAP 0x1 ;  /* 0x000000040000795c */ /* 0x000fe20000300000 */
.L_x_4782:
[----:B01-3--:R-:W0:Y:S01]  /*a590*/  S2R R3, SR_TID.X ;  /* 0x0000000000037919 */ /* 0x00be220000002100 */
[----:B------:R-:W-:-:S05]  /*a5a0*/  VIADD R0, R2, 0x22400 ;  /* 0x0002240002007836 */ /* 0x000fca0000000000 */
[----:B------:R-:W-:-:S04]  /*a5b0*/  SHF.R.U32.HI R0, RZ, 0x4, R0 ;  /* 0x00000004ff007819 */ /* 0x000fc80000011600 */
[----:B------:R-:W-:Y:S02]  /*a5c0*/  LOP3.LUT R0, R0, 0x3fff, RZ, 0xc0, !PT ;  /* 0x00003fff00007812 */ /* 0x000fe400078ec0ff */
[----:B0-----:R-:W-:-:S04]  /*a5d0*/  LOP3.LUT R3, R3, 0x7f, RZ, 0xc0, !PT ;  /* 0x0000007f03037812 */ /* 0x001fc800078ec0ff */
[----:B------:R-:W-:Y:S01]  /*a5e0*/  ISETP.NE.AND P1, PT, R3, RZ, PT ;  /* 0x000000ff0300720c */ /* 0x000fe20003f25270 */
[----:B----4-:R-:W-:-:S12]  /*a5f0*/  @P2 BRA `(.L_x_4783) ;  /* 0x0000000000082947 */ /* 0x010fd80003800000 */
[----:B------:R-:W0:Y:S02]  /*a600*/  SYNCS.PHASECHK.TRANS64.TRYWAIT P2, [R20+URZ+0x28c30], R21 ;  /* 0x028c3015140075a7 */ /* 0x000e24000804017f */
[----:B0-----:R-:W-:Y:S05]  /*a610*/  @!P2 BRA `(.L_x_4784) ;  /* 0x0000014800c4a947 */ /* 0x001fea0003800000 */
.L_x_4783:
[----:B------:R-:W-:Y:S05]  /*a620*/  WARPSYNC.ALL ;  /* 0x0000000000007948 */ /* 0x000fea0003800000 */
[----:B------:R-:W-:Y:S01]  /*a630*/  LOP3.LUT R13, R0, 0x10000, RZ, 0xfc, !PT ;  /* 0x00010000000d7812 */ /* 0x000fe200078efcff */
[----:B------:R-:W-:Y:S01]  /*a640*/  VIADD R0, R2, 0x20400 ;  /* 0x0002040002007836 */ /* 0x000fe20000000000 */
[----:B------:R-:W-:-:S03]  /*a650*/  WARPGROUP.ARRIVE ;  /* 0x00000000000079c5 */ /* 0x000fc60000000000 */
[----:B------:R-:W-:Y:S01]  /*a660*/  IMAD R6, R18, 0x200, R13 ;  /* 0x0000020012067824 */ /* 0x000fe200078e020d */
[----:B------:R-:W1:Y:S01]  /*a670*/  LDC R3, c[0x0][0x448] ;  /* 0x00011200ff037b82 */ /* 0x000e620000000800 */
[----:B------:R-:W-:Y:S01]  /*a680*/  IMAD.MOV.U32 R7, RZ, RZ, 0x40000040 ;  /* 0x40000040ff077424 */ /* 0x000fe200078e00ff */
        /* <DEDUP_REMOVED lines=14> */
[----:B------:R-:W-:Y:S01]  /*a770*/  LOP3.LUT R19, R19, 0xf7ffffff, RZ, 0xc0, !PT ;  /* 0xf7ffffff13137812 */ /* 0x000fe200078ec0ff */
[----:B------:R-:W-:-:S02]  /*a780*/  IMAD.MOV.U32 R7, RZ, RZ, 0x40000040 ;  /* 0x40000040ff077424 */ /* 0x000fc400078e00ff */
[----:B------:R-:W-:Y:S01]  /*a790*/  IMAD.IADD R0, R204, 0x1, R195 ;  /* 0x00000001cc007824 */ /* 0x000fe200078e02c3 */
[----:B-1----:R-:W-:-:S07]  /*a7a0*/  ISETP.NE.AND P5, PT, R3, 0x1, PT ;  /* 0x000000010300780c */ /* 0x002fce0003fa5270 */
[----:B------:R-:W-:Y:S01]  /*a7b0*/  HGMMA.64x64x16.F32.BF16 R24, gdesc[UR4], RZ, !UPT, gsb0 ;  /* 0x00e00000041879f0 */ /* 0x000fe2000c0018ff */
[----:B------:R-:W-:Y:S01]  /*a7c0*/  R2UR UR6, R8 ;  /* 0x00000000080672ca */ /* 0x000fe200000e0000 */
[----:B------:R-:W-:Y:S01]  /*a7d0*/  VIADD R8, R4, 0x4 ;  /* 0x0000000404087836 */ /* 0x000fe20000000000 */
[----:B------:R-:W-:Y:S01]  /*a7e0*/  R2UR UR7, R9 ;  /* 0x00000000090772ca */ /* 0x000fe200000e0000 */
[----:B------:R-:W-:Y:S01]  /*a7f0*/  IMAD.MOV.U32 R9, RZ, RZ, 0x40000040 ;  /* 0x40000040ff097424 */ /* 0x000fe200078e00ff */
[----:B------:R-:W-:Y:S02]  /*a800*/  R2UR UR4, R10 ;  /* 0x000000000a0472ca */ /* 0x000fe400000e0000 */
[----:B------:R-:W-:Y:S01]  /*a810*/  R2UR UR5, R11 ;  /* 0x000000000b0572ca */ /* 0x000fe200000e0000 */
[----:B------:R-:W1:Y:S01]  /*a820*/  @P5 LDC R3, c[0x0][0x44c] ;  /* 0x00011300ff035b82 */ /* 0x000e620000000800 */
[----:B------:R-:W-:-:S07]  /*a830*/  @P5 LOP3.LUT R19, R19, 0x8000000, RZ, 0xfc, !PT ;  /* 0x0800000013135812 */ /* 0x000fce00078efcff */
[----:B------:R-:W3:Y:S01]  /*a840*/  @P5 LDC R12, c[0x0][0x450] ;  /* 0x00011400ff0c5b82 */ /* 0x000ee20000000800 */
[----:B-1----:R-:W-:-:S05]  /*a850*/  @P5 IMAD.HI.U32 R3, R0, R3, RZ ;  /* 0x0000000300035227 */ /* 0x002fca00078e00ff */
[----:B---3--:R-:W-:Y:S01]  /*a860*/  @P5 SHF.R.U32.HI R0, RZ, R12, R3 ;  /* 0x0000000cff005219 */ /* 0x008fe20000011603 */
[----:B------:R-:W-:-:S04]  /*a870*/  IMAD.MOV.U32 R3, RZ, RZ, -0x40 ;  /* 0xffffffc0ff037424 */ /* 0x000fc800078e00ff */
[----:B------:R-:W-:-:S05]  /*a880*/  IMAD R3, R168, R3, 0x40 ;  /* 0x00000040a8037424 */ /* 0x000fca00078e0203 */
[----:B------:R-:W-:Y:S01]  /*a890*/  IADD3 R12, -R203, R3, R196 ;  /* 0x00000003cb0c7210 */ /* 0x000fe20007ffe1c4 */
        /* <DEDUP_REMOVED lines=13> */
[----:B------:R-:W-:Y:S02]  /*a970*/  R2UR UR6, R14 ;  /* 0x000000000e0672ca */ /* 0x000fe400000e0000 */
[----:B------:R-:W-:Y:S02]  /*a980*/  R2UR UR7, R15 ;  /* 0x000000000f0772ca */ /* 0x000fe400000e0000 */
[----:B------:R-:W-:Y:S01]  /*a990*/  R2UR UR4, R6 ;  /* 0x00000000060472ca */ /* 0x000fe200000e0000 */
[----:B------:R-:W1:Y:S01]  /*a9a0*/  SHFL.IDX PT, R15, R0, 0x1, 0x1c1f ;  /* 0x003c1f00000f7f89 */ /* 0x000e6200000e0000 */
[----:B------:R-:W-:Y:S02]  /*a9b0*/  R2UR UR5, R7 ;  /* 0x00000000070572ca */ /* 0x000fe400000e0000 */
[----:B------:R-:W-:Y:S01]  /*a9c0*/  IADD3 R14, R196, 0x1, R3 ;  /* 0x00000001c40e7810 */ /* 0x000fe20007ffe003 */
[----:B------:R-:W3:Y:S03]  /*a9d0*/  SHFL.IDX PT, R0, R0, RZ, 0x1c1f ;  /* 0x001c1fff00007589 */ /* 0x000ee600000e0000 */
[----:B------:R-:W-:-:S04]  /*a9e0*/  IADD3 R57, -R194, R14, -R203 ;  /* 0x0000000ec2397210 */ /* 0x000fc80007ffe9cb */
[----:B-1----:R-:W-:-:S04]  /*a9f0*/  VIADDMNMX R14, R15, R57, R12, PT ;  /* 0x000000390f0e7246 */ /* 0x002fc8000380010c */
        /* <DEDUP_REMOVED lines=8> */
[----:B------:R-:W-:Y:S01]  /*aa80*/  IMAD.U32 R12, RZ, RZ, UR4 ;  /* 0x00000004ff0c7e24 */ /* 0x000fe2000f8e00ff */
[----:B------:R-:W-:Y:S02]  /*aa90*/  WARPGROUP.DEPBAR.LE gsb0, 0x0 ;  /* 0x00008000000079c5 */ /* 0x000fe40000010000 */
[----:B------:R-:W-:Y:S02]  /*aaa0*/  FSEL R71, R26, -INF , P2 ;  /* 0xff8000001a477808 */ /* 0x000fe40001000000 */
[----:B------:R-:W-:Y:S02]  /*aab0*/  FSEL R26, R27, -INF , P3 ;  /* 0xff8000001b1a7808 */ /* 0x000fe40001800000 */
[----:B------:R-:W-:-:S02]  /*aac0*/  FSEL R73, R30, -INF , P4 ;  /* 0xff8000001e497808 */ /* 0x000fc40002000000 */
[C---:B------:R-:W-:Y:S02]  /*aad0*/  ISETP.GT.AND P2, PT, R14.reuse, 0x9, PT ;  /* 0x000000090e00780c */ /* 0x040fe40003f44270 */
[----:B------:R-:W-:Y:S02]  /*aae0*/  FMNMX.FTZ R30, R71, R26, !PT ;  /* 0x0000001a471e7209 */ /* 0x000fe40007810000 */
[C---:B------:R-:W-:Y:S02]  /*aaf0*/  ISETP.GT.AND P3, PT, R14.reuse, 0x10, PT ;  /* 0x000000100e00780c */ /* 0x040fe40003f64270 */
[----:B------:R-:W-:Y:S02]  /*ab00*/  FSEL R75, R31, -INF , P2 ;  /* 0xff8000001f4b7808 */ /* 0x000fe40001000000 */
[----:B------:R-:W-:Y:S02]  /*ab10*/  FMNMX.FTZ R30, R73, R30, !PT ;  /* 0x0000001e491e7209 */ /* 0x000fe40007810000 */
[----:B------:R-:W-:-:S02]  /*ab20*/  ISETP.GT.AND P2, PT, R14, 0x11, PT ;  /* 0x000000110e00780c */ /* 0x000fc40003f44270 */
[----:B------:R-:W-:Y:S02]  /*ab30*/  FSEL R77, R34, -INF , P3 ;  /* 0xff800000224d7808 */ /* 0x000fe40001800000 */
        /* <DEDUP_REMOVED lines=37> */
[----:B------:R-:W1:Y:S01]  /*ad90*/  SHFL.BFLY PT, R35, R30, 0x2, 0x1f ;  /* 0x0c401f001e237f89 */ /* 0x000e6200000e0000 */
[----:B------:R-:W-:Y:S02]  /*ada0*/  FSEL R34, R25, -INF , P3 ;  /* 0xff80000019227808 */ /* 0x000fe40001800000 */
[----:B------:R-:W-:Y:S02]  /*adb0*/  FSEL R39, R28, -INF , P4 ;  /* 0xff8000001c277808 */ /* 0x000fe40002000000 */
[C---:B------:R-:W-:Y:S02]  /*adc0*/  ISETP.GT.AND P3, PT, R57.reuse, 0x10, PT ;  /* 0x000000103900780c */ /* 0x040fe40003f64270 */
[----:B------:R-:W-:-:S02]  /*add0*/  ISETP.GT.AND P4, PT, R57, 0x21, PT ;  /* 0x000000213900780c */ /* 0x000fc40003f84270 */
[----:B------:R-:W-:Y:S02]  /*ade0*/  FSEL R61, R32, -INF , P3 ;  /* 0xff800000203d7808 */ /* 0x000fe40001800000 */
[----:B------:R-:W-:Y:S02]  /*adf0*/  ISETP.GT.AND P3, PT, R57, 0x18, PT ;  /* 0x000000183900780c */ /* 0x000fe40003f64270 */
[----:B------:R-:W-:Y:S02]  /*ae00*/  FSEL R41, R41, -INF , P4 ;  /* 0xff80000029297808 */ /* 0x000fe40002000000 */
[----:B-1----:R-:W-:Y:S02]  /*ae10*/  FMNMX.FTZ R14, R30, R35, !PT ;  /* 0x000000231e0e7209 */ /* 0x002fe40007810000 */
[----:B------:R-:W-:Y:S02]  /*ae20*/  FSEL R35, R24, -INF , P2 ;  /* 0xff80000018237808 */ /* 0x000fe40001000000 */
[----:B------:R-:W-:Y:S01]  /*ae30*/  ISETP.GT.AND P2, PT, R57, 0x9, PT ;  /* 0x000000093900780c */ /* 0x000fe20003f44270 */
[----:B------:R-:W1:Y:S01]  /*ae40*/  SHFL.BFLY PT, R63, R14, 0x1, 0x1f ;  /* 0x0c201f000e3f7f89 */ /* 0x000e6200000e0000 */
        /* <DEDUP_REMOVED lines=10> */
[----:B------:R-:W-:Y:S02]  /*aef0*/  ISETP.GT.AND P2, PT, R57, 0x29, PT ;  /* 0x000000293900780c */ /* 0x000fe40003f44270 */
[----:B-1----:R-:W-:Y:S02]  /*af00*/  FMNMX.FTZ R14, R14, R63, !PT ;  /* 0x0000003f0e0e7209 */ /* 0x002fe40007810000 */
[----:B------:R-:W-:-:S02]  /*af10*/  FSEL R63, R36, -INF , P3 ;  /* 0xff800000243f7808 */ /* 0x000fc40001800000 */
[----:B------:R-:W-:Y:S01]  /*af20*/  ISETP.GT.AND P3, PT, R57, 0x20, PT ;  /* 0x000000203900780c */ /* 0x000fe20003f64270 */
[----:B------:R-:W-:Y:S01]  /*af30*/  FMUL.FTZ R24, R14, R12 ;  /* 0x0000000c0e187220 */ /* 0x000fe20000410000 */
[----:B------:R-:W-:Y:S02]  /*af40*/  FMNMX.FTZ R0, R63, R0, !PT ;  /* 0x000000003f007209 */ /* 0x000fe40007810000 */
[----:B------:R-:W-:Y:S02]  /*af50*/  FSEL R65, R40, -INF , P3 ;  /* 0xff80000028417808 */ /* 0x000fe40001800000 */
[----:B------:R-:W-:Y:S02]  /*af60*/  FMNMX.FTZ R0, R37, R0, !PT ;  /* 0x0000000025007209 */ /* 0x000fe40007810000 */
[----:B------:R-:W-:Y:S02]  /*af70*/  ISETP.GT.AND P3, PT, R57, 0x28, PT ;  /* 0x000000283900780c */ /* 0x000fe40003f64270 */
[----:B------:R-:W-:-:S02]  /*af80*/  FMNMX.FTZ R0, R65, R0, !PT ;  /* 0x0000000041007209 */ /* 0x000fc40007810000 */
        /* <DEDUP_REMOVED lines=8> */
[----:B------:R-:W-:Y:S02]  /*b010*/  FSETP.NEU.FTZ.AND P4, PT, R14, -INF , PT ;  /* 0xff8000000e00780b */ /* 0x000fe40003f9d000 */
[----:B------:R-:W-:Y:S02]  /*b020*/  ISETP.GT.AND P3, PT, R57, 0x38, PT ;  /* 0x000000383900780c */ /* 0x000fe40003f64270 */
[----:B------:R-:W-:Y:S02]  /*b030*/  FSEL R49, R49, -INF , P2 ;  /* 0xff80000031317808 */ /* 0x000fe40001000000 */
[----:B------:R-:W-:-:S02]  /*b040*/  FMNMX.FTZ R0, R69, R0, !PT ;  /* 0x0000000045007209 */ /* 0x000fc40007810000 */
[----:B------:R-:W-:Y:S02]  /*b050*/  FSEL R32, R24, RZ, P4 ;  /* 0x000000ff18207208 */ /* 0x000fe40002000000 */
[----:B------:R-:W-:Y:S02]  /*b060*/  ISETP.GT.AND P2, PT, R57, 0x39, PT ;  /* 0x000000393900780c */ /* 0x000fe40003f44270 */
[----:B------:R-:W-:Y:S01]  /*b070*/  FSEL R25, R52, -INF , P3 ;  /* 0xff80000034197808 */ /* 0x000fe20001800000 */
[--C-:B------:R-:W-:Y:S01]  /*b080*/  FFMA.FTZ R28, R26, R12, -R32.reuse ;  /* 0x0000000c1a1c7223 */ /* 0x100fe20000010820 */
[----:B------:R-:W-:Y:S01]  /*b090*/  FMNMX.FTZ R24, R49, R0, !PT ;  /* 0x0000000031187209 */ /* 0x000fe20007810000 */
[--C-:B------:R-:W-:Y:S01]  /*b0a0*/  FFMA.FTZ R36, R3, R12, -R32.reuse ;  /* 0x0000000c03247223 */ /* 0x100fe20000010820 */
[----:B------:R-:W-:Y:S01]  /*b0b0*/  FSEL R53, R53, -INF , P2 ;  /* 0xff80000035357808 */ /* 0x000fe20001000000 */
[----:B------:R1:W-:Y:S01]  /*b0c0*/  MUFU.EX2 R0, R28 ;  /* 0x0000001c00007308 */ /* 0x0003e20000000800 */
[----:B------:R-:W-:Y:S01]  /*b0d0*/  FMNMX.FTZ R24, R25, R24, !PT ;  /* 0x0000001819187209 */ /* 0x000fe20007810000 */
[-CC-:B------:R-:W-:Y:S01]  /*b0e0*/  FFMA.FTZ R153, R71, R12.reuse, -R32.reuse ;  /* 0x0000000c47997223 */ /* 0x180fe20000010820 */
[-CC-:B------:R-:W-:Y:S01]  /*b0f0*/  FFMA.FTZ R155, R73, R12.reuse, -R32.reuse ;  /* 0x0000000c499b7223 */ /* 0x180fe20000010820 */
[--C-:B------:R-:W-:Y:S01]  /*b100*/  FFMA.FTZ R157, R77, R12, -R32.reuse ;  /* 0x0000000c4d9d7223 */ /* 0x100fe20000010820 */
[----:B------:R-:W-:Y:S01]  /*b110*/  FMNMX.FTZ R26, R53, R24, !PT ;  /* 0x00000018351a7209 */ /* 0x000fe20007810000 */
[-CC-:B------:R-:W-:Y:S01]  /*b120*/  FFMA.FTZ R24, R75, R12.reuse, -R32.reuse ;  /* 0x0000000c4b187223 */ /* 0x180fe20000010820 */
[-CC-:B------:R-:W-:Y:S01]  /*b130*/  FFMA.FTZ R79, R79, R12.reuse, -R32.reuse ;  /* 0x0000000c4f4f7223 */ /* 0x180fe20000010820 */
[-CC-:B------:R-:W-:Y:S01]  /*b140*/  FFMA.FTZ R81, R81, R12.reuse, -R32.reuse ;  /* 0x0000000c51517223 */ /* 0x180fe20000010820 */
[-CC-:B-1----:R-:W-:Y:S01]  /*b150*/  FFMA.FTZ R28, R15, R12.reuse, -R32.reuse ;  /* 0x0000000c0f1c7223 */ /* 0x182fe20000010820 */
[----:B------:R-:W1:Y:S01]  /*b160*/  SHFL.BFLY PT, R29, R26, 0x2, 0x1f ;  /* 0x0c401f001a1d7f89 */ /* 0x000e6200000e0000 */
[-CC-:B------:R-:W-:Y:S01]  /*b170*/  FFMA.FTZ R83, R83, R12.reuse, -R32.reuse ;  /* 0x0000000c53537223 */ /* 0x180fe20000010820 */
[-CC-:B------:R-:W-:Y:S01]  /*b180*/  FFMA.FTZ R43, R43, R12.reuse, -R32.reuse ;  /* 0x0000000c2b2b7223 */ /* 0x180fe20000010820 */
[-CC-:B------:R-:W-:Y:S01]  /*b190*/  FFMA.FTZ R3, R47, R12.reuse, -R32.reuse ;  /* 0x0000000c2f037223 */ /* 0x180fe20000010820 */
[----:B------:R-:W-:Y:S01]  /*b1a0*/  FFMA.FTZ R55, R55, R12, -R32 ;  /* 0x0000000c37377223 */ /* 0x000fe20000010820 */
[----:B------:R-:W3:Y:S08]  /*b1b0*/  MUFU.EX2 R153, R153 ;  /* 0x0000009900997308 */ /* 0x000ef00000000800 */
[----:B------:R-:W-:Y:S08]  /*b1c0*/  MUFU.EX2 R155, R155 ;  /* 0x0000009b009b7308 */ /* 0x000ff00000000800 */
[----:B------:R-:W-:Y:S01]  /*b1d0*/  MUFU.EX2 R24, R24 ;  /* 0x0000001800187308 */ /* 0x000fe20000000800 */
[----:B---3--:R-:W-:Y:S01]  /*b1e0*/  FADD.FTZ R38, R153, R0 ;  /* 0x0000000099267221 */ /* 0x008fe20000010000 */
[----:B------:R-:W-:-:S02]  /*b1f0*/  F2FP.BF16.F32.PACK_AB R153, R0, R153 ;  /* 0x000000990099723e */ /* 0x000fc400000010ff */
[----:B-1----:R-:W-:Y:S01]  /*b200*/  FMNMX.FTZ R29, R26, R29, !PT ;  /* 0x0000001d1a1d7209 */ /* 0x002fe20007810000 */
[-CC-:B------:R-:W-:Y:S01]  /*b210*/  FFMA.FTZ R26, R27, R12.reuse, -R32.reuse ;  /* 0x0000000c1b1a7223 */ /* 0x180fe20000010820 */
[--C-:B------:R-:W-:Y:S02]  /*b220*/  FFMA.FTZ R27, R51, R12, -R32.reuse ;  /* 0x0000000c331b7223 */ /* 0x100fe40000010820 */
[----:B------:R-:W-:Y:S01]  /*b230*/  MUFU.EX2 R157, R157 ;  /* 0x0000009d009d7308 */ /* 0x000fe20000000800 */
[----:B------:R-:W1:Y:S07]  /*b240*/  SHFL.BFLY PT, R30, R29, 0x1, 0x1f ;  /* 0x0c201f001d1e7f89 */ /* 0x000e6e00000e0000 */
[----:B------:R-:W-:Y:S08]  /*b250*/  MUFU.EX2 R40, R79 ;  /* 0x0000004f00287308 */ /* 0x000ff00000000800 */
[----:B------:R-:W-:Y:S08]  /*b260*/  MUFU.EX2 R81, R81 ;  /* 0x0000005100517308 */ /* 0x000ff00000000800 */
[----:B------:R-:W3:Y:S01]  /*b270*/  MUFU.EX2 R42, R83 ;  /* 0x00000053002a7308 */ /* 0x000ee20000000800 */
[----:B-1----:R-:W-:Y:S01]  /*b280*/  FMNMX.FTZ R15, R29, R30, !PT ;  /* 0x0000001e1d0f7209 */ /* 0x002fe20007810000 */
[----:B------:R-:W-:Y:S01]  /*b290*/  FFMA.FTZ R29, R31, R12, -R32 ;  /* 0x0000000c1f1d7223 */ /* 0x000fe20000010820 */
[----:B------:R-:W-:-:S02]  /*b2a0*/  @!P1 VIADD R31, R20, 0x28c40 ;  /* 0x00028c40141f9836 */ /* 0x000fc40000000000 */
[C---:B------:R-:W-:Y:S01]  /*b2b0*/  FSETP.NEU.FTZ.AND P2, PT, R15.reuse, -INF , PT ;  /* 0xff8000000f00780b */ /* 0x040fe20003f5d000 */
[-C--:B------:R-:W-:Y:S02]  /*b2c0*/  FMUL.FTZ R30, R15, R12.reuse ;  /* 0x0000000c0f1e7220 */ /* 0x080fe40000410000 */
[----:B------:R-:W-:Y:S01]  /*b2d0*/  @!P1 PRMT R31, RZ, 0x654, R31 ;  /* 0x00000654ff1f9816 */ /* 0x000fe2000000001f */
[----:B------:R-:W-:Y:S02]  /*b2e0*/  MUFU.EX2 R161, R36 ;  /* 0x0000002400a17308 */ /* 0x000fe40000000800 */
[----:B------:R-:W-:Y:S01]  /*b2f0*/  FSEL R32, R30, RZ, P2 ;  /* 0x000000ff1e207208 */ /* 0x000fe20001000000 */
[----:B------:R1:W-:Y:S04]  /*b300*/  @!P1 SYNCS.ARRIVE.TRANS64.RED.A1T0 RZ, [R31+URZ], RZ ;  /* 0x000000ff1fff99a7 */ /* 0x0003e8000810043f */
[-CC-:B------:R-:W-:Y:S01]  /*b310*/  FFMA.FTZ R35, R35, R12.reuse, -R32.reuse ;  /* 0x0000000c23237223 */ /* 0x180fe20000010820 */
        /* <DEDUP_REMOVED lines=14> */
[-CC-:B------:R-:W-:Y:S01]  /*b400*/  FFMA.FTZ R49, R49, R12.reuse, -R32.reuse ;  /* 0x0000000c31317223 */ /* 0x180fe20000010820 */
[-CC-:B------:R-:W-:Y:S01]  /*b410*/  FFMA.FTZ R25, R25, R12.reuse, -R32.reuse ;  /* 0x0000000c19197223 */ /* 0x180fe20000010820 */
[----:B------:R-:W-:Y:S01]  /*b420*/  FFMA.FTZ R32, R53, R12, -R32 ;  /* 0x0000000c35207223 */ /* 0x000fe20000010820 */
[----:B---3--:R-:W-:-:S04]  /*b430*/  F2FP.BF16.F32.PACK_AB R159, R42, R81 ;  /* 0x000000512a9f723e */ /* 0x008fc800000010ff */
[----:B------:R-:W3:Y:S08]  /*b440*/  MUFU.EX2 R39, R39 ;  /* 0x0000002700277308 */ /* 0x000ef00000000800 */
[----:B------:R-:W0:Y:S01]  /*b450*/  MUFU.EX2 R154, R59 ;  /* 0x0000003b009a7308 */ /* 0x000e220000000800 */
[----:B----45:R-:W-:-:S07]  /*b460*/  F2FP.BF16.F32.PACK_AB R152, R34, R35 ;  /* 0x000000232298723e */ /* 0x030fce00000010ff */
[----:B------:R-:W1:Y:S08]  /*b470*/  MUFU.EX2 R61, R61 ;  /* 0x0000003d003d7308 */ /* 0x000e700000000800 */
[----:B------:R4:W2:Y:S08]  /*b480*/  MUFU.EX2 R156, R33 ;  /* 0x00000021009c7308 */ /* 0x0008b00000000800 */
[----:B------:R-:W2:Y:S01]  /*b490*/  MUFU.EX2 R63, R63 ;  /* 0x0000003f003f7308 */ /* 0x000ea20000000800 */
[----:B----4-:R-:W-:Y:S01]  /*b4a0*/  FADD.FTZ R33, R155, R38 ;  /* 0x000000269b217221 */ /* 0x010fe20000010000 */
[----:B------:R-:W-:Y:S01]  /*b4b0*/  FADD.FTZ R38, R35, R34 ;  /* 0x0000002223267221 */ /* 0x000fe20000010000 */
[----:B------:R-:W-:-:S02]  /*b4c0*/  F2FP.BF16.F32.PACK_AB R155, R24, R155 ;  /* 0x0000009b189b723e */ /* 0x000fc400000010ff */
[----:B------:R-:W-:Y:S01]  /*b4d0*/  FADD.FTZ R46, R24, R33 ;  /* 0x00000021182e7221 */ /* 0x000fe20000010000 */
[----:B---3--:R-:W-:Y:S02]  /*b4e0*/  FADD.FTZ R33, R39, R38 ;  /* 0x0000002627217221 */ /* 0x008fe40000010000 */
[----:B------:R3:W4:Y:S08]  /*b4f0*/  MUFU.EX2 R158, R37 ;  /* 0x00000025009e7308 */ /* 0x0007300000000800 */
[----:B------:R-:W4:Y:S01]  /*b500*/  MUFU.EX2 R65, R65 ;  /* 0x0000004100417308 */ /* 0x000f220000000800 */
[----:B---3--:R-:W-:Y:S01]  /*b510*/  FADD.FTZ R37, R157, R46 ;  /* 0x0000002e9d257221 */ /* 0x008fe20000010000 */
[C---:B0-----:R-:W-:Y:S01]  /*b520*/  FADD.FTZ R46, R154.reuse, R33 ;  /* 0x000000219a2e7221 */ /* 0x041fe20000010000 */
[----:B------:R-:W-:Y:S01]  /*b530*/  F2FP.BF16.F32.PACK_AB R154, R154, R39 ;  /* 0x000000279a9a723e */ /* 0x000fe200000010ff */
[----:B------:R-:W-:Y:S01]  /*b540*/  BAR.SYNC.DEFER_BLOCKING 0xf, 0x100 ;  /* 0x03c4000000007b1d */ /* 0x000fe20000010000 */
[C---:B------:R-:W-:Y:S01]  /*b550*/  FADD.FTZ R48, R40.reuse, R37 ;  /* 0x0000002528307221 */ /* 0x040fe20000010000 */
[----:B-1----:R-:W-:Y:S01]  /*b560*/  FADD.FTZ R31, R61, R46 ;  /* 0x0000002e3d1f7221 */ /* 0x002fe20000010000 */
[----:B------:R-:W-:-:S02]  /*b570*/  F2FP.BF16.F32.PACK_AB R157, R40, R157 ;  /* 0x0000009d289d723e */ /* 0x000fc400000010ff */
[----:B------:R-:W-:Y:S01]  /*b580*/  FADD.FTZ R33, R81, R48 ;  /* 0x0000003051217221 */ /* 0x000fe20000010000 */
[----:B------:R-:W0:Y:S01]  /*b590*/  MUFU.EX2 R44, R43 ;  /* 0x0000002b002c7308 */ /* 0x000e220000000800 */
[C---:B--2---:R-:W-:Y:S01]  /*b5a0*/  FADD.FTZ R0, R156.reuse, R31 ;  /* 0x0000001f9c007221 */ /* 0x044fe20000010000 */
[----:B------:R-:W-:Y:S01]  /*b5b0*/  F2FP.BF16.F32.PACK_AB R156, R156, R61 ;  /* 0x0000003d9c9c723e */ /* 0x000fe200000010ff */
[----:B------:R-:W-:Y:S02]  /*b5c0*/  FADD.FTZ R46, R42, R33 ;  /* 0x000000212a2e7221 */ /* 0x000fe40000010000 */
[----:B------:R-:W-:Y:S02]  /*b5d0*/  FADD.FTZ R31, R63, R0 ;  /* 0x000000003f1f7221 */ /* 0x000fe40000010000 */
[----:B------:R-:W-:Y:S01]  /*b5e0*/  FADD.FTZ R33, R161, R46 ;  /* 0x0000002ea1217221 */ /* 0x000fe20000010000 */
[----:B------:R-:W1:Y:S01]  /*b5f0*/  MUFU.EX2 R160, R41 ;  /* 0x0000002900a07308 */ /* 0x000e620000000800 */
[C---:B----4-:R-:W-:Y:S01]  /*b600*/  FADD.FTZ R0, R158.reuse, R31 ;  /* 0x0000001f9e007221 */ /* 0x050fe20000010000 */
[----:B------:R-:W-:-:S03]  /*b610*/  F2FP.BF16.F32.PACK_AB R158, R158, R63 ;  /* 0x0000003f9e9e723e */ /* 0x000fc600000010ff */
[----:B------:R-:W-:-:S03]  /*b620*/  FADD.FTZ R31, R65, R0 ;  /* 0x00000000411f7221 */ /* 0x000fc60000010000 */
[----:B------:R-:W2:Y:S01]  /*b630*/  MUFU.EX2 R28, R28 ;  /* 0x0000001c001c7308 */ /* 0x000ea20000000800 */
[C---:B0-----:R-:W-:Y:S01]  /*b640*/  FADD.FTZ R33, R44.reuse, R33 ;  /* 0x000000212c217221 */ /* 0x041fe20000010000 */
[----:B------:R-:W-:Y:S01]  /*b650*/  F2FP.BF16.F32.PACK_AB R161, R44, R161 ;  /* 0x000000a12ca1723e */ /* 0x000fe200000010ff */
[----:B------:R0:W-:Y:S04]  /*b660*/  STSM.16.M88.4 [R197+0x26800], R152 ;  /* 0x02680098c5007844 */ /* 0x0001e80000000200 */
[----:B------:R0:W-:Y:S01]  /*b670*/  STSM.16.M88.4 [R198], R156 ;  /* 0x0000009cc6007844 */ /* 0x0001e20000000200 */
[----:B------:R-:W3:Y:S01]  /*b680*/  MUFU.EX2 R67, R67 ;  /* 0x0000004300437308 */ /* 0x000ee20000000800 */
[C---:B-1----:R-:W-:Y:S01]  /*b690*/  FADD.FTZ R0, R160.reuse, R31 ;  /* 0x0000001fa0007221 */ /* 0x042fe20000010000 */
[----:B------:R-:W-:-:S06]  /*b6a0*/  F2FP.BF16.F32.PACK_AB R160, R160, R65 ;  /* 0x00000041a0a0723e */ /* 0x000fcc00000010ff */
[----:B------:R-:W1:Y:S01]  /*b6b0*/  MUFU.EX2 R3, R3 ;  /* 0x0000000300037308 */ /* 0x000e620000000800 */
[----:B--2---:R-:W-:-:S07]  /*b6c0*/  FADD.FTZ R24, R28, R33 ;  /* 0x000000211c187221 */ /* 0x004fce0000010000 */
[----:B------:R-:W2:Y:S01]  /*b6d0*/  MUFU.EX2 R36, R45 ;  /* 0x0000002d00247308 */ /* 0x000ea20000000800 */
[----:B---3--:R-:W-:-:S07]  /*b6e0*/  FADD.FTZ R31, R67, R0 ;  /* 0x00000000431f7221 */ /* 0x008fce0000010000 */
[----:B------:R-:W-:Y:S01]  /*b6f0*/  MUFU.EX2 R26, R26 ;  /* 0x0000001a001a7308 */ /* 0x000fe20000000800 */
[C---:B-1----:R-:W-:Y:S01]  /*b700*/  F2FP.BF16.F32.PACK_AB R163, R3.reuse, R28 ;  /* 0x0000001c03a3723e */ /* 0x042fe200000010ff */
[----:B------:R-:W-:-:S06]  /*b710*/  FADD.FTZ R3, R3, R24 ;  /* 0x0000001803037221 */ /* 0x000fcc0000010000 */
[----:B------:R-:W1:Y:S01]  /*b720*/  MUFU.EX2 R27, R27 ;  /* 0x0000001b001b7308 */ /* 0x000e620000000800 */
[C---:B--2---:R-:W-:Y:S01]  /*b730*/  F2FP.BF16.F32.PACK_AB R162, R36.reuse, R67 ;  /* 0x0000004324a2723e */ /* 0x044fe200000010ff */
[----:B------:R-:W-:-:S04]  /*b740*/  FADD.FTZ R36, R36, R31 ;  /* 0x0000001f24247221 */ /* 0x000fc80000010000 */
[----:B------:R0:W-:Y:S02]  /*b750*/  STSM.16.M88.4 [R200], R160 ;  /* 0x000000a0c8007844 */ /* 0x0001e40000000200 */
[----:B------:R-:W-:Y:S08]  /*b760*/  MUFU.EX2 R69, R69 ;  /* 0x0000004500457308 */ /* 0x000ff00000000800 */
[----:B------:R-:W2:Y:S01]  /*b770*/  MUFU.EX2 R38, R49 ;  /* 0x0000003100267308 */ /* 0x000ea20000000800 */
[----:B-1----:R-:W-:Y:S01]  /*b780*/  F2FP.BF16.F32.PACK_AB R165, R27, R26 ;  /* 0x0000001a1ba5723e */ /* 0x002fe200000010ff */
[----:B------:R-:W-:-:S04]  /*b790*/  FADD.FTZ R26, R26, R3 ;  /* 0x000000031a1a7221 */ /* 0x000fc80000010000 */
[----:B------:R-:W-:Y:S02]  /*b7a0*/  FADD.FTZ R26, R27, R26 ;  /* 0x0000001a1b1a7221 */ /* 0x000fe40000010000 */
[----:B------:R-:W1:Y:S08]  /*b7b0*/  MUFU.EX2 R29, R29 ;  /* 0x0000001d001d7308 */ /* 0x000e700000000800 */
[----:B------:R-:W3:Y:S01]  /*b7c0*/  MUFU.EX2 R30, R55 ;  /* 0x00000037001e7308 */ /* 0x000ee20000000800 */
[----:B--2---:R-:W-:Y:S01]  /*b7d0*/  F2FP.BF16.F32.PACK_AB R164, R38, R69 ;  /* 0x0000004526a4723e */ /* 0x004fe200000010ff */
[----:B------:R-:W-:-:S04]  /*b7e0*/  FADD.FTZ R69, R69, R36 ;  /* 0x0000002445457221 */ /* 0x000fc80000010000 */
[----:B------:R-:W-:Y:S02]  /*b7f0*/  FADD.FTZ R38, R38, R69 ;  /* 0x0000004526267221 */ /* 0x000fe40000010000 */
[----:B------:R-:W-:Y:S01]  /*b800*/  MUFU.EX2 R25, R25 ;  /* 0x0000001900197308 */ /* 0x000fe20000000800 */
[----:B-1----:R-:W-:-:S07]  /*b810*/  FADD.FTZ R3, R29, R26 ;  /* 0x0000001a1d037221 */ /* 0x002fce0000010000 */
[----:B------:R-:W1:Y:S01]  /*b820*/  MUFU.EX2 R32, R32 ;  /* 0x0000002000207308 */ /* 0x000e620000000800 */
[C---:B---3--:R-:W-:Y:S01]  /*b830*/  F2FP.BF16.F32.PACK_AB R167, R30.reuse, R29 ;  /* 0x0000001d1ea7723e */ /* 0x048fe200000010ff */
[----:B------:R-:W-:Y:S01]  /*b840*/  FADD.FTZ R3, R30, R3 ;  /* 0x000000031e037221 */ /* 0x000fe20000010000 */
[----:B-1----:R-:W-:Y:S01]  /*b850*/  F2FP.BF16.F32.PACK_AB R166, R32, R25 ;  /* 0x0000001920a6723e */ /* 0x002fe200000010ff */
[----:B------:R-:W-:-:S04]  /*b860*/  FADD.FTZ R25, R25, R38 ;  /* 0x0000002619197221 */ /* 0x000fc80000010000 */
[----:B------:R0:W-:Y:S01]  /*b870*/  STSM.16.M88.4 [R199], R164 ;  /* 0x000000a4c7007844 */ /* 0x0001e20000000200 */
[----:B------:R-:W-:Y:S01]  /*b880*/  FADD.FTZ R0, R32, R25 ;  /* 0x0000001920007221 */ /* 0x000fe20000010000 */
[----:B------:R-:W-:Y:S06]  /*b890*/  @!P0 BRA `(.L_x_4785) ;  /* 0x0000000000048947 */ /* 0x000fec0003800000 */
[----:B------:R-:W-:Y:S01]  /*b8a0*/  BPT.TRAP 0x1 ;  /* 0x000000040000795c */ /* 0x000fe20000300000 */
.L_x_4785:
[----:B------:R1:W2:Y:S01]  /*b8b0*/  SYNCS.PHASECHK.TRANS64.TRYWAIT P2, [R20+URZ+0x28c50], R21 ;  /* 0x028c5015140075a7 */ /* 0x0002a2000804017f */
[----:B------:R-:W-:Y:S05]  /*b8c0*/  @!P0 BRA `(.L_x_4786) ;  /* 0x0000000000048947 */ /* 0x000fea0003800000 */
[----:B------:R-:W-:Y:S01]  /*b8d0*/  BPT.TRAP 0x1 ;  /* 0x000000040000795c */ /* 0x000fe20000300000 */
.L_x_4786:
[----:B------:R-:W3:Y:S01]  /*b8e0*/  @P5 LDC R26, c[0x0][0x44c] ;  /* 0x00011300ff1a5b82 */ /* 0x000ee20000000800 */
[----:B------:R-:W-:Y:S01]  /*b8f0*/  ULDC UR39, c[0x0][0x988] ;  /* 0x0002620000277ab9 */ /* 0x000fe20000000800 */
[----:B------:R-:W-:Y:S01]  /*b900*/  ULDC UR40, c[0x0][0x988] ;  /* 0x0002620000287ab9 */ /* 0x000fe20000000800 */
[----:B------:R-:W-:Y:S01]  /*b910*/  BSSY B0, `(.L_x_4787) ;  /* 0x0000006000007945 */ /* 0x000fe20003800000 */
[----:B------:R-:W-:-:S04]  /*b920*/  IMAD R28, R18, 0x1000, R191 ;  /* 0x00001000121c7824 */ /* 0x000fc800078e02bf */
[----:B------:R-:W4:Y:S01]  /*b930*/  @P5 LDC R30, c[0x0][0x450] ;  /* 0x00011400ff1e5b82 */ /* 0x000f220000000800 */
[----:B--2---:R-:W-:Y:S05]  /*b940*/  @P2 BRA `(.L_x_4788) ;  /* 0x0000000000082947 */ /* 0x004fea0003800000 */
[----:B------:R-:W2:Y:S02]  /*b950*/  SYNCS.PHASECHK.TRANS64.TRYWAIT P2, [R20+URZ+0x28c50], R21 ;  /* 0x028c5015140075a7 */ /* 0x000ea4000804017f */
[----:B--2---:R-:W-:Y:S05]  /*b960*/  @!P2 BRA `(.L_x_4789) ;  /* 0x000001380004a947 */ /* 0x004fea0003800000 */
.L_x_4788:
[----:B------:R-:W-:Y:S05]  /*b970*/  BSYNC B0 ;  /* 0x0000000000007941 */ /* 0x000fea0003800000 */
.L_x_4787:
[----:B------:R-:W5:Y:S01]  /*b980*/  LDC R24, c[0x0][0x448] ;  /* 0x00011200ff187b82 */ /* 0x000f620000000800 */
[----:B------:R-:W-:Y:S01]  /*b990*/  IMAD.MOV.U32 R25, RZ, RZ, 0x40000040 ;  /* 0x40000040ff197424 */ /* 0x000fe200078e00ff */
[----:B------:R-:W-:Y:S01]  /*b9a0*/  BSSY B0, `(.L_x_4790) ;  /* 0x000023c000007945 */ /* 0x000fe20003800000 */
[----:B-12---:R-:W-:Y:S02]  /*b9b0*/  IMAD.MOV.U32 R21, RZ, RZ, R195 ;  /* 0x000000ffff157224 */ /* 0x006fe400078e00c3 */
[----:B------:R-:W-:Y:S01]  /*b9c0*/  IMAD.MOV.U32 R29, RZ, RZ, 0x40000040 ;  /* 0x40000040ff1d7424 */ /* 0x000fe200078e00ff */
[C---:B------:R-:W-:Y:S01]  /*b9d0*/  R2UR UR7, R25.reuse ;  /* 0x00000000190772ca */ /* 0x040fe200000e0000 */
[----:B------:R-:W-:Y:S01]  /*b9e0*/  VIADD R216, R168, 0xfffffffe ;  /* 0xfffffffea8d87836 */ /* 0x000fe20000000000 */
[----:B------:R-:W-:Y:S01]  /*b9f0*/  R2UR UR11, R25 ;  /* 0x00000000190b72ca */ /* 0x000fe200000e0000 */
[----:B------:R-:W-:Y:S01]  /*ba00*/  @!P1 VIADD R20, R20, 0x28c60 ;  /* 0x00028c6014149836 */ /* 0x000fe20000000000 */
[----:B------:R-:W-:-:S04]  /*ba10*/  R2UR UR19, R29 ;  /* 0x000000001d1372ca */ /* 0x000fc800000e0000 */
[----:B------:R-:W-:Y:S02]  /*ba20*/  @!P1 PRMT R20, RZ, 0x654, R20 ;  /* 0x00000654ff149816 */ /* 0x000fe40000000014 */
[----:B-----5:R-:W-:Y:S01]  /*ba30*/  ISETP.NE.AND P2, PT, R24, 0x1, PT ;  /* 0x000000011800780c */ /* 0x020fe20003f45270 */
[----:B------:R-:W-:-:S05]  /*ba40*/  IMAD.MOV.U32 R24, RZ, RZ, R28 ;  /* 0x000000ffff187224 */ /* 0x000fca00078e001c */
[----:B------:R-:W-:Y:S01]  /*ba50*/  R2UR UR6, R24 ;  /* 0x00000000180672ca */ /* 0x000fe200000e0000 */
[----:B------:R-:W-:-:S05]  /*ba60*/  VIADD R24, R28, 0x80 ;  /* 0x000000801c187836 */ /* 0x000fca0000000000 */
[----:B------:R-:W-:Y:S01]  /*ba70*/  R2UR UR10, R24 ;  /* 0x00000000180a72ca */ /* 0x000fe200000e0000 */
[----:B---3--:R-:W-:-:S04]  /*ba80*/  @P2 IMAD.HI.U32 R27, R195, R26, RZ ;  /* 0x0000001ac31b2227 */ /* 0x008fc800078e00ff */
[C---:B------:R-:W-:Y:S01]  /*ba90*/  VIADD R26, R28.reuse, 0x100 ;  /* 0x000001001c1a7836 */ /* 0x040fe20000000000 */
[----:B----4-:R-:W-:Y:S01]  /*baa0*/  @P2 SHF.R.U32.HI R21, RZ, R30, R27 ;  /* 0x0000001eff152219 */ /* 0x010fe2000001161b */
[----:B------:R-:W-:Y:S02]  /*bab0*/  VIADD R28, R28, 0x180 ;  /* 0x000001801c1c7836 */ /* 0x000fe40000000000 */
[----:B------:R-:W-:Y:S01]  /*bac0*/  IMAD.MOV.U32 R27, RZ, RZ, 0x40000040 ;  /* 0x40000040ff1b7424 */ /* 0x000fe200078e00ff */
[----:B------:R-:W-:Y:S02]  /*bad0*/  R2UR UR14, R26 ;  /* 0x000000001a0e72ca */ /* 0x000fe400000e0000 */
[----:B------:R-:W-:Y:S02]  /*bae0*/  R2UR UR18, R28 ;  /* 0x000000001c1272ca */ /* 0x000fe400000e0000 */
[----:B------:R-:W-:Y:S02]  /*baf0*/  R2UR UR15, R27 ;  /* 0x000000001b0f72ca */ /* 0x000fe400000e0000 */
[----:B------:R-:W-:Y:S01]  /*bb00*/  WARPGROUP.ARRIVE ;  /* 0x00000000000079c5 */ /* 0x000fe20000000000 */
[----:B------:R-:W-:-:S05]  /*bb10*/  IADD3 R21, R21, R196, -R194 ;  /* 0x000000c415157210 */ /* 0x000fca0007ffe8c2 */
[----:B------:R-:W-:Y:S03]  /*bb20*/  HGMMA.64x256x16.F32.BF16 R24, R152, gdesc[UR4].tnspB, RZ, !UPT, gsb0 ;  /* 0x43e0000498187df0 */ /* 0x000fe6000c0018ff */
[----:B------:R-:W-:Y:S02]  /*bb30*/  WARPGROUP.DEPBAR.LE gsb0, 0x0 ;  /* 0x00008000000079c5 */ /* 0x000fe40000010000 */
[----:B------:R-:W-:Y:S01]  /*bb40*/  WARPGROUP.ARRIVE ;  /* 0x00000000000079c5 */ /* 0x000fe20000000000 */
[----:B0-----:R-:W-:-:S04]  /*bb50*/  SHF.R.S32.HI R152, RZ, 0x1f, R21 ;  /* 0x0000001fff987819 */ /* 0x001fc80000011415 */
[----:B------:R-:W-:-:S15]  /*bb60*/  LEA.HI R152, R152, R21, RZ, 0x6 ;  /* 0x0000001598987211 */ /* 0x000fde00078f30ff */
[----:B------:R-:W-:-:S03]  /*bb70*/  NOP ;  /* 0x0000000000007918 */ /* 0x000fc60000000000 */
[----:B------:R-:W-:Y:S01]  /*bb80*/  HGMMA.64x256x16.F32.BF16 R24, R156, gdesc[UR8].tnspB, R24, gsb0 ;  /* 0x43e000089c187df0 */ /* 0x000fe20008001818 */
[----:B------:R-:W-:-:S04]  /*bb90*/  SHF.R.S32.HI R152, RZ, 0x6, R152 ;  /* 0x00000006ff987819 */ /* 0x000fc80000011498 */
[----:B------:R-:W-:-:S04]  /*bba0*/  VIMNMX R215, R201, R152, !PT ;  /* 0x00000098c9d77248 */ /* 0x000fc80007fe0100 */
[----:B------:R-:W-:Y:S01]  /*bbb0*/  ISETP.GE.AND P2, PT, R216, R215, PT ;  /* 0x000000d7d800720c */ /* 0x000fe20003f46270 */
[----:B------:R-:W-:Y:S02]  /*bbc0*/  WARPGROUP.DEPBAR.LE gsb0, 0x0 ;  /* 0x00008000000079c5 */ /* 0x000fe40000010000 */
[----:B------:R-:W-:-:S15]  /*bbd0*/  WARPGROUP.ARRIVE ;  /* 0x00000000000079c5 */ /* 0x000fde0000000000 */
[----:B------:R-:W-:-:S01]  /*bbe0*/  NOP ;  /* 0x0000000000007918 */ /* 0x000fc20000000000 */
        /* <DEDUP_REMOVED lines=16> */
[----:B------:R-:W-:Y:S01]  /*bcf0*/  BSSY B1, `(.L_x_4791) ;  /* 0x0000206000017945 */ /* 0x000fe20003800000 */
[----:B------:R-:W-:Y:S02]  /*bd00*/  IMAD.MOV.U32 R227, RZ, RZ, R14 ;  /* 0x000000ffffe37224 */ /* 0x000fe400078e000e */
[----:B------:R-:W-:Y:S02]  /*bd10*/  IMAD.MOV.U32 R21, RZ, RZ, R15 ;  /* 0x000000ffff157224 */ /* 0x000fe400078e000f */
[----:B------:R-:W-:-:S07]  /*bd20*/  IMAD.MOV.U32 R226, RZ, RZ, R18 ;  /* 0x000000ffffe27224 */ /* 0x000fce00078e0012 */
.L_x_4802:
[----:B------:R-:W-:-:S05]  /*bd30*/  VIADD R18, R226, 0x1 ;  /* 0x00000001e2127836 */ /* 0x000fca0000000000 */
[----:B------:R-:W-:-:S04]  /*bd40*/  ISETP.NE.AND P2, PT, R18, 0x2, PT ;  /* 0x000000021200780c */ /* 0x000fc80003f45270 */
[----:B------:R-:W-:Y:S02]  /*bd50*/  SEL R12, RZ, 0x1, P2 ;  /* 0x00000001ff0c7807 */ /* 0x000fe40001000000 */
[----:B------:R-:W-:Y:S02]  /*bd60*/  SEL R18, R18, RZ, P2 ;  /* 0x000000ff12127207 */ /* 0x000fe40001000000 */
[----:B------:R-:W-:Y:S01]  /*bd70*/  LOP3.LUT R22, R22, R12, RZ, 0x3c, !PT ;  /* 0x0000000c16167212 */ /* 0x000fe200078e3cff */
[----:B-1----:R-:W-:Y:S06]  /*bd80*/  @!P0 BRA `(.L_x_4792) ;  /* 0x0000000000048947 */ /* 0x002fec0003800000 */
[----:B------:R-:W-:Y:S01]  /*bd90*/  BPT.TRAP 0x1 ;  /* 0x000000040000795c */ /* 0x000fe20000300000 */
.L_x_4792:
[----:B------:R-:W-:Y:S01]  /*bda0*/  IMAD R217, R18, 0x8, R2 ;  /* 0x0000000812d97824 */ /* 0x000fe200078e0202 */
[----:B0-----:R-:W-:-:S04]  /*bdb0*/  SHF.L.U32 R20, R22, 0x1f, RZ ;  /* 0x0000001f16147819 */ /* 0x001fc800000006ff */
[----:B------:R0:W1:Y:S01]  /*bdc0*/  SYNCS.PHASECHK.TRANS64.TRYWAIT P2, [R217+URZ+0x28c30], R20 ;  /* 0x028c3014d90075a7 */ /* 0x000062000804017f */
[----:B------:R-:W-:Y:S05]  /*bdd0*/  @!P0 BRA `(.L_x_4793) ;  /* 0x0000000000048947 */ /* 0x000fea0003800000 */
[----:B------:R-:W-:Y:S01]  /*bde0*/  BPT.TRAP 0x1 ;  /* 0x000000040000795c */ /* 0x000fe20000300000 */
.L_x_4793:
[----:B------:R-:W2:Y:S01]  /*bdf0*/  LDC R12, c[0x0][0x448] ;  /* 0x00011200ff0c7b82 */ /* 0x000ea20000000800 */
[----:B------:R-:W-:Y:S01]  /*be00*/  BSSY B2, `(.L_x_4794) ;  /* 0x000000a000027945 */ /* 0x000fe20003800000 */
[----:B--2---:R-:W-:Y:S01]  /*be10*/  ISETP.NE.AND P3, PT, R12, 0x1, PT ;  /* 0x000000010c00780c */ /* 0x004fe20003f65270 */
[----:B------:R-:W-:-:S12]  /*be20*/  IMAD.IADD R12, R204, 0x1, R195 ;  /* 0x00000001cc0c7824 */ /* 0x000fd800078e02c3 */
[----:B------:R-:W2:Y:S08]  /*be30*/  @P3 LDC R15, c[0x0][0x44c] ;  /* 0x00011300ff0f3b82 */ /* 0x000eb00000000800 */
[----:B------:R-:W3:Y:S01]  /*be40*/  @P3 LDC R14, c[0x0][0x450] ;  /* 0x00011400ff0e3b82 */ /* 0x000ee20000000800 */
[----:B--2---:R-:W-:-:S05]  /*be50*/  @P3 IMAD.HI.U32 R15, R12, R15, RZ ;  /* 0x0000000f0c0f3227 */ /* 0x004fca00078e00ff */
[----:B---3--:R-:W-:Y:S01]  /*be60*/  @P3 SHF.R.U32.HI R12, RZ, R14, R15 ;  /* 0x0000000eff0c3219 */ /* 0x008fe2000001160f */
[----:B-1----:R-:W-:Y:S06]  /*be70*/  @P2 BRA `(.L_x_4795) ;  /* 0x0000000000082947 */ /* 0x002fec0003800000 */
[----:B------:R-:W1:Y:S02]  /*be80*/  SYNCS.PHASECHK.TRANS64.TRYWAIT P2, [R217+URZ+0x28c30], R20 ;  /* 0x028c3014d90075a7 */ /* 0x000e64000804017f */
[----:B-1----:R-:W-:Y:S05]  /*be90*/  @!P2 BRA `(.L_x_4796) ;  /* 0x0000013000cca947 */ /* 0x002fea0003800000 */
.L_x_4795:
[----:B------:R-:W-:Y:S05]  /*bea0*/  BSYNC B2 ;  /* 0x0000000000027941 */ /* 0x000fea0003800000 */
.L_x_4794:
[----:B------:R-:W-:Y:S01]  /*beb0*/  IMAD.MOV.U32 R14, RZ, RZ, -0x40 ;  /* 0xffffffc0ff0e7424 */ /* 0x000fe200078e00ff */
[----:B------:R-:W-:Y:S01]  /*bec0*/  R2UR UR4, R4 ;  /* 0x00000000040472ca */ /* 0x000fe200000e0000 */
[----:B------:R-:W-:Y:S01]  /*bed0*/  IMAD R154, R18, 0x200, R13 ;  /* 0x00000200129a7824 */ /* 0x000fe200078e020d */
[----:B------:R-:W-:Y:S01]  /*bee0*/  R2UR UR5, R5 ;  /* 0x00000000050572ca */ /* 0x000fe200000e0000 */
[----:B------:R-:W-:Y:S01]  /*bef0*/  IMAD R14, R216, R14, 0x1 ;  /* 0x00000001d80e7424 */ /* 0x000fe200078e020e */
[----:B------:R-:W-:Y:S01]  /*bf00*/  R2UR UR8, R10 ;  /* 0x000000000a0872ca */ /* 0x000fe200000e0000 */
[----:B------:R-:W-:Y:S01]  /*bf10*/  IMAD.MOV.U32 R155, RZ, RZ, 0x40000040 ;  /* 0x40000040ff9b7424 */ /* 0x000fe200078e00ff */
[C---:B------:R-:W-:Y:S01]  /*bf20*/  R2UR UR6, R154.reuse ;  /* 0x000000009a0672ca */ /* 0x040fe200000e0000 */
[----:B------:R-:W-:Y:S01]  /*bf30*/  VIADD R152, R154, 0x2 ;  /* 0x000000029a987836 */ /* 0x000fe20000000000 */
[----:B------:R-:W-:Y:S01]  /*bf40*/  IADD3 R14, R196, R14, -R203 ;  /* 0x0000000ec40e7210 */ /* 0x000fe20007ffe8cb */
[----:B------:R-:W-:Y:S01]  /*bf50*/  IMAD.MOV.U32 R153, RZ, RZ, 0x40000040 ;  /* 0x40000040ff997424 */ /* 0x000fe200078e00ff */
[----:B------:R-:W-:Y:S01]  /*bf60*/  R2UR UR7, R155 ;  /* 0x000000009b0772ca */ /* 0x000fe200000e0000 */
[----:B------:R-:W2:Y:S01]  /*bf70*/  SHFL.IDX PT, R228, R12, RZ, 0x1c1f ;  /* 0x001c1fff0ce47589 */ /* 0x000ea200000e0000 */
[----:B------:R-:W-:Y:S01]  /*bf80*/  R2UR UR10, R152 ;  /* 0x00000000980a72ca */ /* 0x000fe200000e0000 */
[----:B------:R-:W-:Y:S01]  /*bf90*/  IMAD.IADD R15, R14, 0x1, -R194 ;  /* 0x000000010e0f7824 */ /* 0x000fe200078e0ac2 */
[----:B------:R-:W-:Y:S01]  /*bfa0*/  R2UR UR11, R153 ;  /* 0x00000000990b72ca */ /* 0x000fe200000e0000 */
[C---:B------:R-:W-:Y:S01]  /*bfb0*/  VIADD R14, R154.reuse, 0x4 ;  /* 0x000000049a0e7836 */ /* 0x040fe20000000000 */
[----:B------:R-:W-:Y:S01]  /*bfc0*/  R2UR UR19, R155 ;  /* 0x000000009b1372ca */ /* 0x000fe200000e0000 */
[----:B------:R-:W-:Y:S01]  /*bfd0*/  VIADD R154, R154, 0x6 ;  /* 0x000000069a9a7836 */ /* 0x000fe20000000000 */
[----:B------:R-:W-:Y:S01]  /*bfe0*/  R2UR UR9, R11 ;  /* 0x000000000b0972ca */ /* 0x000fe200000e0000 */
[----:B------:R-:W3:Y:S01]  /*bff0*/  SHFL.IDX PT, R12, R12, 0x1, 0x1c1f ;  /* 0x003c1f000c0c7f89 */ /* 0x000ee200000e0000 */
        /* <DEDUP_REMOVED lines=8> */
[----:B------:R-:W-:Y:S01]  /*c080*/  LOP3.LUT R19, R19, 0xdfffffff, RZ, 0xc0, !PT ;  /* 0xdfffffff13137812 */ /* 0x000fe200078ec0ff */
[----:B--2---:R-:W-:Y:S01]  /*c090*/  IMAD.IADD R228, R15, 0x1, R228 ;  /* 0x000000010fe47824 */ /* 0x004fe200078e02e4 */
[----:B------:R-:W-:-:S02]  /*c0a0*/  LOP3.LUT R231, R231, 0xfffffffe, RZ, 0xc0, !PT ;  /* 0xfffffffee7e77812 */ /* 0x000fc400078ec0ff */
[----:B------:R-:W-:-:S04]  /*c0b0*/  @P1 LOP3.LUT R19, R19, 0x20000000, RZ, 0xfc, !PT ;  /* 0x2000000013131812 */ /* 0x000fc800078efcff */
[----:B------:R-:W-:Y:S01]  /*c0c0*/  LOP3.LUT R19, R19, 0xefffffff, RZ, 0xc0, !PT ;  /* 0xefffffff13137812 */ /* 0x000fe200078ec0ff */
[----:B---3--:R-:W-:Y:S02]  /*c0d0*/  IMAD.IADD R12, R15, 0x1, R12 ;  /* 0x000000010f0c7824 */ /* 0x008fe400078e020c */
[----:B------:R-:W-:Y:S01]  /*c0e0*/  IMAD.MOV.U32 R15, RZ, RZ, 0x40000040 ;  /* 0x40000040ff0f7424 */ /* 0x000fe200078e00ff */
[----:B------:R-:W-:Y:S02]  /*c0f0*/  @P0 LOP3.LUT R19, R19, 0x10000000, RZ, 0xfc, !PT ;  /* 0x1000000013130812 */ /* 0x000fe400078efcff */
[C---:B------:R-:W-:Y:S02]  /*c100*/  ISETP.GT.AND P1, PT, R12.reuse, 0x21, PT ;  /* 0x000000210c00780c */ /* 0x040fe40003f24270 */
[----:B------:R-:W-:Y:S02]  /*c110*/  R2UR UR15, R15 ;  /* 0x000000000f0f72ca */ /* 0x000fe400000e0000 */
[----:B------:R-:W-:-:S02]  /*c120*/  ISETP.GT.AND P2, PT, R12, 0x29, PT ;  /* 0x000000290c00780c */ /* 0x000fc40003f44270 */
[C---:B------:R-:W-:Y:S02]  /*c130*/  ISETP.GT.AND P0, PT, R12.reuse, 0x28, PT ;  /* 0x000000280c00780c */ /* 0x040fe40003f04270 */
[C---:B------:R-:W-:Y:S02]  /*c140*/  ISETP.GT.AND P3, PT, R12.reuse, 0x30, PT ;  /* 0x000000300c00780c */ /* 0x040fe40003f64270 */
[----:B------:R-:W-:Y:S02]  /*c150*/  LOP3.LUT R19, R19, 0xbfffffff, RZ, 0xc0, !PT ;  /* 0xbfffffff13137812 */ /* 0x000fe400078ec0ff */
[----:B------:R-:W-:Y:S02]  /*c160*/  ISETP.GT.AND P4, PT, R12, 0x31, PT ;  /* 0x000000310c00780c */ /* 0x000fe40003f84270 */
[----:B------:R-:W-:Y:S02]  /*c170*/  @P1 LOP3.LUT R19, R19, 0x40000000, RZ, 0xfc, !PT ;  /* 0x4000000013131812 */ /* 0x000fe400078efcff */
[----:B------:R-:W-:-:S02]  /*c180*/  ISETP.GT.AND P1, PT, R228, RZ, PT ;  /* 0x000000ffe400720c */ /* 0x000fc40003f24270 */
[----:B------:R-:W-:Y:S02]  /*c190*/  @P2 LOP3.LUT R231, R231, 0x1, RZ, 0xfc, !PT ;  /* 0x00000001e7e72812 */ /* 0x000fe400078efcff */
[----:B------:R-:W-:Y:S02]  /*c1a0*/  LOP3.LUT R19, R19, 0x7fffffff, RZ, 0xc0, !PT ;  /* 0x7fffffff13137812 */ /* 0x000fe400078ec0ff */
[----:B------:R-:W-:Y:S02]  /*c1b0*/  LOP3.LUT R231, R231, 0xfffffffd, RZ, 0xc0, !PT ;  /* 0xfffffffde7e77812 */ /* 0x000fe400078ec0ff */
[----:B------:R-:W-:Y:S02]  /*c1c0*/  @P0 LOP3.LUT R19, R19, 0x80000000, RZ, 0xfc, !PT ;  /* 0x8000000013130812 */ /* 0x000fe400078efcff */
[----:B------:R-:W-:Y:S02]  /*c1d0*/  @P3 LOP3.LUT R231, R231, 0x2, RZ, 0xfc, !PT ;  /* 0x00000002e7e73812 */ /* 0x000fe400078efcff */
[----:B------:R-:W-:-:S02]  /*c1e0*/  ISETP.GT.AND P3, PT, R228, 0x1, PT ;  /* 0x00000001e400780c */ /* 0x000fc40003f64270 */
[C---:B------:R-:W-:Y:S02]  /*c1f0*/  ISETP.GT.AND P2, PT, R228.reuse, 0x8, PT ;  /* 0x00000008e400780c */ /* 0x040fe40003f44270 */
[----:B------:R-:W-:Y:S02]  /*c200*/  ISETP.GT.AND P0, PT, R228, 0x9, PT ;  /* 0x00000009e400780c */ /* 0x000fe40003f04270 */
        /* <DEDUP_REMOVED lines=20> */
[----:B------:R-:W-:Y:S02]  /*c350*/  ISETP.GT.AND P0, PT, R228, 0x19, PT ;  /* 0x00000019e400780c */ /* 0x000fe40003f04270 */
[----:B------:R-:W-:-:S02]  /*c360*/  ISETP.GT.AND P1, PT, R12, RZ, PT ;  /* 0x000000ff0c00720c */ /* 0x000fc40003f24270 */
[----:B------:R-:W-:Y:S02]  /*c370*/  FSEL R161, R161, -INF , P3 ;  /* 0xff800000a1a17808 */ /* 0x000fe40001800000 */
[----:B------:R-:W-:Y:S02]  /*c380*/  FSEL R164, R164, -INF , P2 ;  /* 0xff800000a4a47808 */ /* 0x000fe40001000000 */
[----:B------:R-:W-:Y:S02]  /*c390*/  FSEL R165, R165, -INF , P0 ;  /* 0xff800000a5a57808 */ /* 0x000fe40000000000 */
[----:B------:R-:W-:Y:S02]  /*c3a0*/  FSEL R154, R154, -INF , P1 ;  /* 0xff8000009a9a7808 */ /* 0x000fe40000800000 */
[C---:B------:R-:W-:Y:S02]  /*c3b0*/  ISETP.GT.AND P3, PT, R12.reuse, 0x1, PT ;  /* 0x000000010c00780c */ /* 0x040fe40003f64270 */
[----:B------:R-:W-:-:S02]  /*c3c0*/  ISETP.GT.AND P2, PT, R12, 0x8, PT ;  /* 0x000000080c00780c */ /* 0x000fc40003f44270 */
[C---:B------:R-:W-:Y:S02]  /*c3d0*/  ISETP.GT.AND P0, PT, R12.reuse, 0x9, PT ;  /* 0x000000090c00780c */ /* 0x040fe40003f04270 */
[----:B------:R-:W-:Y:S02]  /*c3e0*/  ISETP.GT.AND P1, PT, R12, 0x10, PT ;  /* 0x000000100c00780c */ /* 0x000fe40003f24270 */
[----:B------:R-:W-:Y:S02]  /*c3f0*/  FSEL R155, R155, -INF , P3 ;  /* 0xff8000009b9b7808 */ /* 0x000fe40001800000 */
[----:B------:R-:W-:Y:S02]  /*c400*/  FSEL R158, R158, -INF , P2 ;  /* 0xff8000009e9e7808 */ /* 0x000fe40001000000 */
[----:B------:R-:W-:Y:S02]  /*c410*/  FSEL R159, R159, -INF , P0 ;  /* 0xff8000009f9f7808 */ /* 0x000fe40000000000 */
[----:B------:R-:W-:-:S02]  /*c420*/  FSEL R162, R162, -INF , P1 ;  /* 0xff800000a2a27808 */ /* 0x000fc40000800000 */
[C---:B------:R-:W-:Y:S02]  /*c430*/  ISETP.GT.AND P3, PT, R12.reuse, 0x11, PT ;  /* 0x000000110c00780c */ /* 0x040fe40003f64270 */
[C---:B------:R-:W-:Y:S02]  /*c440*/  ISETP.GT.AND P2, PT, R12.reuse, 0x18, PT ;  /* 0x000000180c00780c */ /* 0x040fe40003f44270 */
[C---:B------:R-:W-:Y:S02]  /*c450*/  ISETP.GT.AND P0, PT, R12.reuse, 0x19, PT ;  /* 0x000000190c00780c */ /* 0x040fe40003f04270 */
[----:B------:R-:W-:Y:S02]  /*c460*/  ISETP.GT.AND P1, PT, R12, 0x20, PT ;  /* 0x000000200c00780c */ /* 0x000fe40003f24270 */
[----:B------:R-:W-:Y:S02]  /*c470*/  FMNMX.FTZ R12, R154, R227, !PT ;  /* 0x000000e39a0c7209 */ /* 0x000fe40007810000 */
[----:B------:R-:W-:-:S02]  /*c480*/  FSEL R163, R163, -INF , P3 ;  /* 0xff800000a3a37808 */ /* 0x000fc40001800000 */
[----:B------:R-:W-:Y:S02]  /*c490*/  FMNMX.FTZ R12, R155, R12, !PT ;  /* 0x0000000c9b0c7209 */ /* 0x000fe40007810000 */
[----:B------:R-:W-:Y:S02]  /*c4a0*/  FSEL R166, R166, -INF , P2 ;  /* 0xff800000a6a67808 */ /* 0x000fe40001000000 */
[----:B------:R-:W-:Y:S02]  /*c4b0*/  FMNMX.FTZ R12, R158, R12, !PT ;  /* 0x0000000c9e0c7209 */ /* 0x000fe40007810000 */
[----:B------:R-:W-:Y:S02]  /*c4c0*/  FSEL R167, R167, -INF , P0 ;  /* 0xff800000a7a77808 */ /* 0x000fe40000000000 */
[----:B------:R-:W-:Y:S02]  /*c4d0*/  FMNMX.FTZ R12, R159, R12, !PT ;  /* 0x0000000c9f0c7209 */ /* 0x000fe40007810000 */
[----:B------:R-:W-:-:S02]  /*c4e0*/  FSEL R170, R170, -INF , P1 ;  /* 0xff800000aaaa7808 */ /* 0x000fc40000800000 */
[----:B------:R-:W-:Y:S02]  /*c4f0*/  FMNMX.FTZ R12, R162, R12, !PT ;  /* 0x0000000ca20c7209 */ /* 0x000fe40007810000 */
[----:B------:R-:W-:Y:S02]  /*c500*/  LOP3.LUT P1, RZ, R19, 0x40000000, RZ, 0xc0, !PT ;  /* 0x4000000013ff7812 */ /* 0x000fe4000782c0ff */
[----:B------:R-:W-:Y:S02]  /*c510*/  FMNMX.FTZ R12, R163, R12, !PT ;  /* 0x0000000ca30c7209 */ /* 0x000fe40007810000 */
[----:B------:R-:W-:Y:S02]  /*c520*/  LOP3.LUT P0, RZ, R19, 0x80000000, RZ, 0xc0, !PT ;  /* 0x8000000013ff7812 */ /* 0x000fe4000780c0ff */
[----:B------:R-:W-:Y:S02]  /*c530*/  FMNMX.FTZ R12, R166, R12, !PT ;  /* 0x0000000ca60c7209 */ /* 0x000fe40007810000 */
[----:B------:R-:W-:-:S02]  /*c540*/  FSEL R171, R171, -INF , P1 ;  /* 0xff800000abab7808 */ /* 0x000fc40000800000 */
[----:B------:R-:W-:Y:S02]  /*c550*/  FMNMX.FTZ R12, R167, R12, !PT ;  /* 0x0000000ca70c7209 */ /* 0x000fe40007810000 */
[----:B------:R-:W-:Y:S02]  /*c560*/  LOP3.LUT P2, RZ, R231, 0x1, RZ, 0xc0, !PT ;  /* 0x00000001e7ff7812 */ /* 0x000fe4000784c0ff */
[----:B------:R-:W-:Y:S02]  /*c570*/  FMNMX.FTZ R12, R170, R12, !PT ;  /* 0x0000000caa0c7209 */ /* 0x000fe40007810000 */
[----:B------:R-:W-:Y:S02]  /*c580*/  FSEL R174, R174, -INF , P0 ;  /* 0xff800000aeae7808 */ /* 0x000fe40000000000 */
[----:B------:R-:W-:Y:S02]  /*c590*/  FMNMX.FTZ R12, R171, R12, !PT ;  /* 0x0000000cab0c7209 */ /* 0x000fe40007810000 */
[----:B------:R-:W-:-:S02]  /*c5a0*/  LOP3.LUT P3, RZ, R231, 0x2, RZ, 0xc0, !PT ;  /* 0x00000002e7ff7812 */ /* 0x000fc4000786c0ff */
[----:B------:R-:W-:Y:S02]  /*c5b0*/  FSEL R175, R175, -INF , P2 ;  /* 0xff800000afaf7808 */ /* 0x000fe40001000000 */
[----:B------:R-:W-:Y:S02]  /*c5c0*/  FMNMX.FTZ R12, R174, R12, !PT ;  /* 0x0000000cae0c7209 */ /* 0x000fe40007810000 */
        /* <DEDUP_REMOVED lines=8> */
[----:B------:R-:W-:Y:S02]  /*c650*/  LOP3.LUT P1, RZ, R19, 0x20000000, RZ, 0xc0, !PT ;  /* 0x2000000013ff7812 */ /* 0x000fe4000782c0ff */
[----:B------:R-:W-:-:S02]  /*c660*/  FMNMX.FTZ R12, R183, R12, !PT ;  /* 0x0000000cb70c7209 */ /* 0x000fc40007810000 */
[C---:B------:R-:W-:Y:S02]  /*c670*/  ISETP.GT.AND P6, PT, R228.reuse, 0x20, PT ;  /* 0x00000020e400780c */ /* 0x040fe40003fc4270 */
[----:B------:R-:W-:Y:S01]  /*c680*/  ISETP.GT.AND P5, PT, R228, 0x21, PT ;  /* 0x00000021e400780c */ /* 0x000fe20003fa4270 */
[----:B------:R-:W2:Y:S01]  /*c690*/  SHFL.BFLY PT, R14, R12, 0x2, 0x1f ;  /* 0x0c401f000c0e7f89 */ /* 0x000ea200000e0000 */
[----:B------:R-:W-:Y:S02]  /*c6a0*/  FSEL R168, R168, -INF , P6 ;  /* 0xff800000a8a87808 */ /* 0x000fe40003000000 */
[C---:B------:R-:W-:Y:S02]  /*c6b0*/  ISETP.GT.AND P4, PT, R228.reuse, 0x28, PT ;  /* 0x00000028e400780c */ /* 0x040fe40003f84270 */
[----:B------:R-:W-:Y:S02]  /*c6c0*/  FSEL R169, R169, -INF , P5 ;  /* 0xff800000a9a97808 */ /* 0x000fe40002800000 */
[----:B------:R-:W-:-:S02]  /*c6d0*/  ISETP.GT.AND P3, PT, R228, 0x29, PT ;  /* 0x00000029e400780c */ /* 0x000fc40003f64270 */
[----:B------:R-:W-:Y:S02]  /*c6e0*/  FSEL R172, R172, -INF , P4 ;  /* 0xff800000acac7808 */ /* 0x000fe40002000000 */
[----:B------:R-:W-:Y:S02]  /*c6f0*/  FSEL R173, R173, -INF , P3 ;  /* 0xff800000adad7808 */ /* 0x000fe40001800000 */
[C---:B------:R-:W-:Y:S02]  /*c700*/  ISETP.GT.AND P4, PT, R228.reuse, 0x30, PT ;  /* 0x00000030e400780c */ /* 0x040fe40003f84270 */
[----:B------:R-:W-:Y:S02]  /*c710*/  ISETP.GT.AND P3, PT, R228, 0x31, PT ;  /* 0x00000031e400780c */ /* 0x000fe40003f64270 */
[----:B------:R-:W-:Y:S02]  /*c720*/  FSEL R176, R176, -INF , P4 ;  /* 0xff800000b0b07808 */ /* 0x000fe40002000000 */
[----:B------:R-:W-:-:S02]  /*c730*/  ISETP.GT.AND P4, PT, R228, 0x38, PT ;  /* 0x00000038e400780c */ /* 0x000fc40003f84270 */
[----:B------:R-:W-:Y:S02]  /*c740*/  FSEL R177, R177, -INF , P3 ;  /* 0xff800000b1b17808 */ /* 0x000fe40001800000 */
[----:B------:R-:W-:Y:S02]  /*c750*/  ISETP.GT.AND P3, PT, R228, 0x39, PT ;  /* 0x00000039e400780c */ /* 0x000fe40003f64270 */
[----:B--2---:R-:W-:Y:S02]  /*c760*/  FMNMX.FTZ R14, R12, R14, !PT ;  /* 0x0000000e0c0e7209 */ /* 0x004fe40007810000 */
[----:B------:R-:W-:Y:S02]  /*c770*/  FSEL R180, R180, -INF , P4 ;  /* 0xff800000b4b47808 */ /* 0x000fe40002000000 */
[----:B------:R-:W-:Y:S01]  /*c780*/  FSEL R181, R181, -INF , P3 ;  /* 0xff800000b5b57808 */ /* 0x000fe20001800000 */
[----:B------:R-:W2:Y:S01]  /*c790*/  SHFL.BFLY PT, R12, R14, 0x1, 0x1f ;  /* 0x0c201f000e0c7f89 */ /* 0x000ea200000e0000 */
[----:B------:R-:W-:-:S02]  /*c7a0*/  LOP3.LUT P0, RZ, R19, 0x10000000, RZ, 0xc0, !PT ;  /* 0x1000000013ff7812 */ /* 0x000fc4000780c0ff */
[----:B--2---:R-:W-:Y:S01]  /*c7b0*/  FMNMX.FTZ R14, R14, R12, !PT ;  /* 0x0000000c0e0e7209 */ /* 0x004fe20007810000 */
[----:B------:R-:W-:-:S03]  /*c7c0*/  IMAD.U32 R12, RZ, RZ, UR40 ;  /* 0x00000028ff0c7e24 */ /* 0x000fc6000f8e00ff */
[C---:B------:R-:W-:Y:S01]  /*c7d0*/  FSETP.NEU.FTZ.AND P2, PT, R14.reuse, -INF , PT ;  /* 0xff8000000e00780b */ /* 0x040fe20003f5d000 */
[----:B------:R-:W-:-:S03]  /*c7e0*/  FMUL.FTZ R15, R14, R12 ;  /* 0x0000000c0e0f7220 */ /* 0x000fc60000410000 */
        /* <DEDUP_REMOVED lines=20> */
[----:B------:R-:W-:-:S02]  /*c930*/  @!P1 VIADD R15, R217, 0x28c40 ;  /* 0x00028c40d90f9836 */ /* 0x000fc40000000000 */
[----:B------:R-:W-:Y:S01]  /*c940*/  FMUL.FTZ R153, R153, R12 ;  /* 0x0000000c99997220 */ /* 0x000fe20000410000 */
[----:B------:R-:W-:Y:S02]  /*c950*/  MUFU.EX2 R154, R154 ;  /* 0x0000009a009a7308 */ /* 0x000fe40000000800 */
[----:B------:R-:W-:-:S04]  /*c960*/  @!P1 PRMT R15, RZ, 0x654, R15 ;  /* 0x00000654ff0f9816 */ /* 0x000fc8000000000f */
[----:B------:R2:W-:Y:S02]  /*c970*/  @!P1 SYNCS.ARRIVE.TRANS64.RED.A1T0 RZ, [R15+URZ], RZ ;  /* 0x000000ff0fff99a7 */ /* 0x0005e4000810043f */
[----:B------:R-:W3:Y:S01]  /*c980*/  MUFU.EX2 R170, R153 ;  /* 0x0000009900aa7308 */ /* 0x000ee20000000800 */
[----:B--2---:R-:W-:-:S07]  /*c990*/  FMNMX.FTZ R15, R152, R21, !PT ;  /* 0x00000015980f7209 */ /* 0x004fce0007810000 */
[----:B------:R-:W2:Y:S01]  /*c9a0*/  MUFU.EX2 R153, R155 ;  /* 0x0000009b00997308 */ /* 0x000ea20000000800 */
[----:B------:R-:W-:-:S04]  /*c9b0*/  FMNMX.FTZ R15, R234, R15, !PT ;  /* 0x0000000fea0f7209 */ /* 0x000fc80007810000 */
[----:B------:R-:W-:-:S03]  /*c9c0*/  FMNMX.FTZ R15, R156, R15, !PT ;  /* 0x0000000f9c0f7209 */ /* 0x000fc60007810000 */
[----:B------:R-:W4:Y:S01]  /*c9d0*/  MUFU.EX2 R155, R158 ;  /* 0x0000009e009b7308 */ /* 0x000f220000000800 */
[----:B---3--:R-:W-:Y:S01]  /*c9e0*/  FFMA.FTZ R3, R170, R3, R154 ;  /* 0x00000003aa037223 */ /* 0x008fe2000001009a */
[-C--:B------:R-:W-:Y:S01]  /*c9f0*/  FMUL.FTZ R26, R26, R170.reuse ;  /* 0x000000aa1a1a7220 */ /* 0x080fe20000410000 */
[----:B------:R-:W-:Y:S01]  /*ca00*/  FMNMX.FTZ R15, R157, R15, !PT ;  /* 0x0000000f9d0f7209 */ /* 0x000fe20007810000 */
[-C--:B------:R-:W-:Y:S01]  /*ca10*/  FMUL.FTZ R27, R27, R170.reuse ;  /* 0x000000aa1b1b7220 */ /* 0x080fe20000410000 */
[-C--:B------:R-:W-:Y:S01]  /*ca20*/  FMUL.FTZ R30, R30, R170.reuse ;  /* 0x000000aa1e1e7220 */ /* 0x080fe20000410000 */
[----:B------:R-:W-:Y:S01]  /*ca30*/  FMUL.FTZ R31, R31, R170 ;  /* 0x000000aa1f1f7220 */ /* 0x000fe20000410000 */
[----:B------:R-:W-:Y:S01]  /*ca40*/  FMNMX.FTZ R15, R160, R15, !PT ;  /* 0x0000000fa00f7209 */ /* 0x000fe20007810000 */
[----:B------:R-:W3:Y:S01]  /*ca50*/  MUFU.EX2 R159, R159 ;  /* 0x0000009f009f7308 */ /* 0x000ee20000000800 */
[C---:B--2---:R-:W-:Y:S01]  /*ca60*/  FADD.FTZ R3, R153.reuse, R3 ;  /* 0x0000000399037221 */ /* 0x044fe20000010000 */
[----:B------:R-:W-:Y:S01]  /*ca70*/  F2FP.BF16.F32.PACK_AB R153, R153, R154 ;  /* 0x0000009a9999723e */ /* 0x000fe200000010ff */
[-C--:B------:R-:W-:Y:S01]  /*ca80*/  FMUL.FTZ R34, R34, R170.reuse ;  /* 0x000000aa22227220 */ /* 0x080fe20000410000 */
[----:B------:R-:W-:Y:S01]  /*ca90*/  FMNMX.FTZ R15, R161, R15, !PT ;  /* 0x0000000fa10f7209 */ /* 0x000fe20007810000 */
[-C--:B------:R-:W-:Y:S01]  /*caa0*/  FMUL.FTZ R35, R35, R170.reuse ;  /* 0x000000aa23237220 */ /* 0x080fe20000410000 */
[-C--:B------:R-:W-:Y:S01]  /*cab0*/  FMUL.FTZ R38, R38, R170.reuse ;  /* 0x000000aa26267220 */ /* 0x080fe20000410000 */
[-C--:B------:R-:W-:Y:S01]  /*cac0*/  FMUL.FTZ R39, R39, R170.reuse ;  /* 0x000000aa27277220 */ /* 0x080fe20000410000 */
[----:B------:R-:W-:Y:S01]  /*cad0*/  FMNMX.FTZ R15, R164, R15, !PT ;  /* 0x0000000fa40f7209 */ /* 0x000fe20007810000 */
[----:B------:R-:W2:Y:S01]  /*cae0*/  MUFU.EX2 R162, R162 ;  /* 0x000000a200a27308 */ /* 0x000ea20000000800 */
[----:B----4-:R-:W-:Y:S01]  /*caf0*/  FADD.FTZ R3, R155, R3 ;  /* 0x000000039b037221 */ /* 0x010fe20000010000 */
[-C--:B------:R-:W-:Y:S01]  /*cb00*/  FMUL.FTZ R42, R42, R170.reuse ;  /* 0x000000aa2a2a7220 */ /* 0x080fe20000410000 */
[----:B------:R-:W-:Y:S01]  /*cb10*/  FMNMX.FTZ R15, R165, R15, !PT ;  /* 0x0000000fa50f7209 */ /* 0x000fe20007810000 */
[-C--:B------:R-:W-:Y:S01]  /*cb20*/  FMUL.FTZ R43, R43, R170.reuse ;  /* 0x000000aa2b2b7220 */ /* 0x080fe20000410000 */
[-C--:B------:R-:W-:Y:S01]  /*cb30*/  FMUL.FTZ R46, R46, R170.reuse ;  /* 0x000000aa2e2e7220 */ /* 0x080fe20000410000 */
[-C--:B------:R-:W-:Y:S01]  /*cb40*/  FMUL.FTZ R47, R47, R170.reuse ;  /* 0x000000aa2f2f7220 */ /* 0x080fe20000410000 */
[----:B------:R-:W-:Y:S01]  /*cb50*/  FMNMX.FTZ R15, R168, R15, !PT ;  /* 0x0000000fa80f7209 */ /* 0x000fe20007810000 */
[C---:B---3--:R-:W-:Y:S01]  /*cb60*/  FADD.FTZ R3, R159.reuse, R3 ;  /* 0x000000039f037221 */ /* 0x048fe20000010000 */
[----:B------:R-:W-:Y:S01]  /*cb70*/  F2FP.BF16.F32.PACK_AB R155, R159, R155 ;  /* 0x0000009b9f9b723e */ /* 0x000fe200000010ff */
[----:B------:R-:W-:Y:S01]  /*cb80*/  MUFU.EX2 R167, R167 ;  /* 0x000000a700a77308 */ /* 0x000fe20000000800 */
[----:B------:R-:W-:Y:S01]  /*cb90*/  FMNMX.FTZ R15, R169, R15, !PT ;  /* 0x0000000fa90f7209 */ /* 0x000fe20007810000 */
[-C--:B------:R-:W-:Y:S01]  /*cba0*/  FMUL.FTZ R50, R50, R170.reuse ;  /* 0x000000aa32327220 */ /* 0x080fe20000410000 */
[-C--:B------:R-:W-:Y:S01]  /*cbb0*/  FMUL.FTZ R51, R51, R170.reuse ;  /* 0x000000aa33337220 */ /* 0x080fe20000410000 */
[-C--:B------:R-:W-:Y:S01]  /*cbc0*/  FMUL.FTZ R54, R54, R170.reuse ;  /* 0x000000aa36367220 */ /* 0x080fe20000410000 */
[----:B------:R-:W-:Y:S01]  /*cbd0*/  FMNMX.FTZ R15, R172, R15, !PT ;  /* 0x0000000fac0f7209 */ /* 0x000fe20007810000 */
[-C--:B------:R-:W-:Y:S01]  /*cbe0*/  FMUL.FTZ R55, R55, R170.reuse ;  /* 0x000000aa37377220 */ /* 0x080fe20000410000 */
[----:B--2---:R-:W-:Y:S01]  /*cbf0*/  FADD.FTZ R3, R162, R3 ;  /* 0x00000003a2037221 */ /* 0x004fe20000010000 */
[----:B------:R-:W-:Y:S01]  /*cc00*/  MUFU.EX2 R159, R166 ;  /* 0x000000a6009f7308 */ /* 0x000fe20000000800 */
[----:B------:R-:W-:Y:S01]  /*cc10*/  FMNMX.FTZ R15, R173, R15, !PT ;  /* 0x0000000fad0f7209 */ /* 0x000fe20007810000 */
[-C--:B------:R-:W-:Y:S01]  /*cc20*/  FMUL.FTZ R58, R58, R170.reuse ;  /* 0x000000aa3a3a7220 */ /* 0x080fe20000410000 */
[-C--:B------:R-:W-:Y:S01]  /*cc30*/  FMUL.FTZ R59, R59, R170.reuse ;  /* 0x000000aa3b3b7220 */ /* 0x080fe20000410000 */
[-C--:B------:R-:W-:Y:S01]  /*cc40*/  FMUL.FTZ R62, R62, R170.reuse ;  /* 0x000000aa3e3e7220 */ /* 0x080fe20000410000 */
[----:B------:R-:W-:Y:S01]  /*cc50*/  FMNMX.FTZ R15, R176, R15, !PT ;  /* 0x0000000fb00f7209 */ /* 0x000fe20007810000 */
[-C--:B------:R-:W-:Y:S01]  /*cc60*/  FMUL.FTZ R63, R63, R170.reuse ;  /* 0x000000aa3f3f7220 */ /* 0x080fe20000410000 */
[-C--:B------:R-:W-:Y:S01]  /*cc70*/  FMUL.FTZ R66, R66, R170.reuse ;  /* 0x000000aa42427220 */ /* 0x080fe20000410000 */
        /* <DEDUP_REMOVED lines=13> */
[-C--:B------:R-:W-:Y:S01]  /*cd50*/  FMUL.FTZ R83, R83, R170.reuse ;  /* 0x000000aa53537220 */ /* 0x080fe20000410000 */
[----:B------:R-:W2:Y:S01]  /*cd60*/  SHFL.BFLY PT, R154, R15, 0x2, 0x1f ;  /* 0x0c401f000f9a7f89 */ /* 0x000ea200000e0000 */
        /* <DEDUP_REMOVED lines=23> */
[----:B--2---:R-:W-:Y:S01]  /*cee0*/  FMNMX.FTZ R15, R15, R154, !PT ;  /* 0x0000009a0f0f7209 */ /* 0x004fe20007810000 */
[-C--:B------:R-:W-:Y:S01]  /*cef0*/  FMUL.FTZ R126, R126, R170.reuse ;  /* 0x000000aa7e7e7220 */ /* 0x080fe20000410000 */
[----:B------:R-:W2:Y:S01]  /*cf00*/  MUFU.EX2 R154, R163 ;  /* 0x000000a3009a7308 */ /* 0x000ea20000000800 */
[-C--:B------:R-:W-:Y:S01]  /*cf10*/  FMUL.FTZ R127, R127, R170.reuse ;  /* 0x000000aa7f7f7220 */ /* 0x080fe20000410000 */
[-C--:B------:R-:W-:Y:S01]  /*cf20*/  FMUL.FTZ R130, R130, R170.reuse ;  /* 0x000000aa82827220 */ /* 0x080fe20000410000 */
[----:B------:R-:W3:Y:S01]  /*cf30*/  SHFL.BFLY PT, R158, R15, 0x1, 0x1f ;  /* 0x0c201f000f9e7f89 */ /* 0x000ee200000e0000 */
        /* <DEDUP_REMOVED lines=13> */
[----:B--2---:R-:W-:-:S04]  /*d010*/  FADD.FTZ R3, R154, R3 ;  /* 0x000000039a037221 */ /* 0x004fc80000010000 */
[----:B------:R-:W-:Y:S01]  /*d020*/  FADD.FTZ R3, R159, R3 ;  /* 0x000000039f037221 */ /* 0x000fe20000010000 */
[----:B------:R-:W-:Y:S02]  /*d030*/  F2FP.BF16.F32.PACK_AB R159, R167, R159 ;  /* 0x0000009fa79f723e */ /* 0x000fe400000010ff */
[----:B---3--:R-:W-:-:S04]  /*d040*/  FMNMX.FTZ R15, R15, R158, !PT ;  /* 0x0000009e0f0f7209 */ /* 0x008fc80007810000 */
[----:B------:R-:W-:-:S04]  /*d050*/  FSETP.NEU.FTZ.AND P3, PT, R15, -INF , PT ;  /* 0xff8000000f00780b */ /* 0x000fc80003f7d000 */
[----:B------:R-:W-:-:S05]  /*d060*/  FSEL R158, R15, RZ, P3 ;  /* 0x000000ff0f9e7208 */ /* 0x000fca0001800000 */
[----:B------:R-:W-:-:S04]  /*d070*/  FADD.FTZ R158, -R158, R21 ;  /* 0x000000159e9e7221 */ /* 0x000fc80000010100 */
[----:B------:R-:W-:Y:S01]  /*d080*/  FMUL.FTZ R21, R158, R12 ;  /* 0x0000000c9e157220 */ /* 0x000fe20000410000 */
[----:B------:R-:W-:-:S04]  /*d090*/  @!P2 IMAD R158, R226, 0x40, R189 ;  /* 0x00000040e29ea824 */ /* 0x000fc800078e02bd */
[----:B------:R-:W-:Y:S01]  /*d0a0*/  @!P2 IMAD R158, R158, 0x4, R2 ;  /* 0x000000049e9ea824 */ /* 0x000fe200078e0202 */
[----:B------:R-:W2:Y:S04]  /*d0b0*/  MUFU.EX2 R21, R21 ;  /* 0x0000001500157308 */ /* 0x000ea80000000800 */
[----:B------:R-:W-:Y:S04]  /*d0c0*/  @!P2 STS [R158+0x28820], R170 ;  /* 0x028820aa9e00a388 */ /* 0x000fe80000000800 */
        /* <DEDUP_REMOVED lines=28> */
[-CC-:B------:R-:W-:Y:S01]  /*d290*/  FFMA.FTZ R165, R165, R12.reuse, -R158.reuse ;  /* 0x0000000ca5a57223 */ /* 0x180fe2000001089e */
[-CC-:B------:R-:W-:Y:S01]  /*d2a0*/  FFMA.FTZ R168, R168, R12.reuse, -R158.reuse ;  /* 0x0000000ca8a87223 */ /* 0x180fe2000001089e */
[-CC-:B------:R-:W-:Y:S01]  /*d2b0*/  FFMA.FTZ R169, R169, R12.reuse, -R158.reuse ;  /* 0x0000000ca9a97223 */ /* 0x180fe2000001089e */
[-CC-:B------:R-:W-:Y:S01]  /*d2c0*/  FFMA.FTZ R172, R172, R12.reuse, -R158.reuse ;  /* 0x0000000cacac7223 */ /* 0x180fe2000001089e */
[-CC-:B------:R-:W-:Y:S01]  /*d2d0*/  FFMA.FTZ R173, R173, R12.reuse, -R158.reuse ;  /* 0x0000000cadad7223 */ /* 0x180fe2000001089e */
[-CC-:B------:R-:W-:Y:S01]  /*d2e0*/  FFMA.FTZ R176, R176, R12.reuse, -R158.reuse ;  /* 0x0000000cb0b07223 */ /* 0x180fe2000001089e */
[----:B------:R-:W3:Y:S01]  /*d2f0*/  MUFU.EX2 R234, R234 ;  /* 0x000000ea00ea7308 */ /* 0x000ee20000000800 */
[-CC-:B------:R-:W-:Y:S01]  /*d300*/  FFMA.FTZ R177, R177, R12.reuse, -R158.reuse ;  /* 0x0000000cb1b17223 */ /* 0x180fe2000001089e */
[-CC-:B------:R-:W-:Y:S01]  /*d310*/  FFMA.FTZ R180, R180, R12.reuse, -R158.reuse ;  /* 0x0000000cb4b47223 */ /* 0x180fe2000001089e */
[----:B------:R-:W-:Y:S01]  /*d320*/  FFMA.FTZ R181, R181, R12, -R158 ;  /* 0x0000000cb5b57223 */ /* 0x000fe2000001089e */
        /* <DEDUP_REMOVED lines=9> */
[-C--:B------:R-:W-:Y:S01]  /*d3c0*/  FMUL.FTZ R73, R73, R21.reuse ;  /* 0x0000001549497220 */ /* 0x080fe20000410000 */
[-C--:B------:R-:W-:Y:S01]  /*d3d0*/  FMUL.FTZ R76, R76, R21.reuse ;  /* 0x000000154c4c7220 */ /* 0x080fe20000410000 */
[-C--:B------:R-:W-:Y:S01]  /*d3e0*/  FMUL.FTZ R77, R77, R21.reuse ;  /* 0x000000154d4d7220 */ /* 0x080fe20000410000 */
[----:B------:R5:W0:Y:S01]  /*d3f0*/  MUFU.EX2 R158, R157 ;  /* 0x0000009d009e7308 */ /* 0x000a220000000800 */
        /* <DEDUP_REMOVED lines=8> */
[----:B-----5:R-:W-:Y:S01]  /*d480*/  F2FP.BF16.F32.PACK_AB R157, R154, R162 ;  /* 0x000000a29a9d723e */ /* 0x020fe200000010ff */
[----:B--2---:R-:W-:Y:S01]  /*d490*/  FFMA.FTZ R154, R21, R0, R152 ;  /* 0x00000000159a7223 */ /* 0x004fe20000010098 */
[----:B------:R-:W-:Y:S01]  /*d4a0*/  FADD.FTZ R0, R167, R3 ;  /* 0x00000003a7007221 */ /* 0x000fe20000010000 */
[C---:B---3--:R-:W-:Y:S01]  /*d4b0*/  F2FP.BF16.F32.PACK_AB R152, R234.reuse, R152 ;  /* 0x00000098ea98723e */ /* 0x048fe200000010ff */
[-C--:B------:R-:W-:Y:S01]  /*d4c0*/  FMUL.FTZ R93, R93, R21.reuse ;  /* 0x000000155d5d7220 */ /* 0x080fe20000410000 */
[----:B------:R-:W-:Y:S01]  /*d4d0*/  FADD.FTZ R154, R234, R154 ;  /* 0x0000009aea9a7221 */ /* 0x000fe20000010000 */
[-C--:B------:R-:W-:Y:S01]  /*d4e0*/  FMUL.FTZ R96, R96, R21.reuse ;  /* 0x0000001560607220 */ /* 0x080fe20000410000 */
[----:B------:R-:W2:Y:S01]  /*d4f0*/  MUFU.EX2 R161, R161 ;  /* 0x000000a100a17308 */ /* 0x000ea20000000800 */
[-C--:B------:R-:W-:Y:S01]  /*d500*/  FMUL.FTZ R97, R97, R21.reuse ;  /* 0x0000001561617220 */ /* 0x080fe20000410000 */
[----:B----4-:R-:W-:Y:S01]  /*d510*/  FADD.FTZ R154, R156, R154 ;  /* 0x0000009a9c9a7221 */ /* 0x010fe20000010000 */
[-C--:B------:R-:W-:Y:S01]  /*d520*/  FMUL.FTZ R100, R100, R21.reuse ;  /* 0x0000001564647220 */ /* 0x080fe20000410000 */
[-C--:B------:R-:W-:Y:S01]  /*d530*/  FMUL.FTZ R101, R101, R21.reuse ;  /* 0x0000001565657220 */ /* 0x080fe20000410000 */
[-C--:B------:R-:W-:Y:S01]  /*d540*/  FMUL.FTZ R104, R104, R21.reuse ;  /* 0x0000001568687220 */ /* 0x080fe20000410000 */
[----:B0-----:R-:W-:Y:S01]  /*d550*/  FADD.FTZ R154, R158, R154 ;  /* 0x0000009a9e9a7221 */ /* 0x001fe20000010000 */
[-C--:B------:R-:W-:Y:S01]  /*d560*/  FMUL.FTZ R105, R105, R21.reuse ;  /* 0x0000001569697220 */ /* 0x080fe20000410000 */
[----:B------:R-:W0:Y:S01]  /*d570*/  MUFU.EX2 R164, R164 ;  /* 0x000000a400a47308 */ /* 0x000e220000000800 */
[-C--:B------:R-:W-:Y:S01]  /*d580*/  FMUL.FTZ R108, R108, R21.reuse ;  /* 0x000000156c6c7220 */ /* 0x080fe20000410000 */
[----:B-1----:R-:W-:Y:S01]  /*d590*/  FADD.FTZ R3, R160, R154 ;  /* 0x0000009aa0037221 */ /* 0x002fe20000010000 */
[----:B------:R-:W-:Y:S01]  /*d5a0*/  F2FP.BF16.F32.PACK_AB R154, R158, R156 ;  /* 0x0000009c9e9a723e */ /* 0x000fe200000010ff */
[----:B------:R-:W-:Y:S01]  /*d5b0*/  BAR.SYNC.DEFER_BLOCKING 0xf, 0x100 ;  /* 0x03c4000000007b1d */ /* 0x000fe20000010000 */
[-C--:B------:R-:W-:Y:S01]  /*d5c0*/  FMUL.FTZ R109, R109, R21.reuse ;  /* 0x000000156d6d7220 */ /* 0x080fe20000410000 */
[-C--:B------:R-:W-:Y:S01]  /*d5d0*/  FMUL.FTZ R112, R112, R21.reuse ;  /* 0x0000001570707220 */ /* 0x080fe20000410000 */
[-C--:B------:R-:W-:Y:S01]  /*d5e0*/  FMUL.FTZ R113, R113, R21.reuse ;  /* 0x0000001571717220 */ /* 0x080fe20000410000 */
[-C--:B------:R-:W-:Y:S01]  /*d5f0*/  FMUL.FTZ R116, R116, R21.reuse ;  /* 0x0000001574747220 */ /* 0x080fe20000410000 */
[C---:B--2---:R-:W-:Y:S01]  /*d600*/  FADD.FTZ R3, R161.reuse, R3 ;  /* 0x00000003a1037221 */ /* 0x044fe20000010000 */
[----:B------:R-:W1:Y:S01]  /*d610*/  MUFU.EX2 R165, R165 ;  /* 0x000000a500a57308 */ /* 0x000e620000000800 */
[----:B------:R-:W-:Y:S01]  /*d620*/  F2FP.BF16.F32.PACK_AB R156, R161, R160 ;  /* 0x000000a0a19c723e */ /* 0x000fe200000010ff */
[----:B------:R-:W-:Y:S01]  /*d630*/  FMUL.FTZ R117, R117, R21 ;  /* 0x0000001575757220 */ /* 0x000fe20000410000 */
[----:B------:R-:W-:Y:S01]  /*d640*/  F2FP.BF16.F32.PACK_AB R161, R171, R227 ;  /* 0x000000e3aba1723e */ /* 0x000fe200000010ff */
[-C--:B------:R-:W-:Y:S01]  /*d650*/  FMUL.FTZ R120, R120, R21.reuse ;  /* 0x0000001578787220 */ /* 0x080fe20000410000 */
[-C--:B------:R-:W-:Y:S01]  /*d660*/  FMUL.FTZ R121, R121, R21.reuse ;  /* 0x0000001579797220 */ /* 0x080fe20000410000 */
[-C--:B------:R-:W-:Y:S01]  /*d670*/  FMUL.FTZ R124, R124, R21.reuse ;  /* 0x000000157c7c7220 */ /* 0x080fe20000410000 */
[----:B0-----:R-:W-:Y:S01]  /*d680*/  FADD.FTZ R3, R164, R3 ;  /* 0x00000003a4037221 */ /* 0x001fe20000010000 */
        /* <DEDUP_REMOVED lines=9> */
[C---:B-1----:R-:W-:Y:S01]  /*d720*/  FADD.FTZ R3, R165.reuse, R3 ;  /* 0x00000003a5037221 */ /* 0x042fe20000010000 */
[----:B------:R-:W-:Y:S01]  /*d730*/  F2FP.BF16.F32.PACK_AB R158, R165, R164 ;  /* 0x000000a4a59e723e */ /* 0x000fe200000010ff */
[----:B------:R1:W-:Y:S01]  /*d740*/  STSM.16.M88.4 [R197+0x26800], R152 ;  /* 0x02680098c5007844 */ /* 0x0003e20000000200 */
[----:B------:R-:W-:Y:S01]  /*d750*/  F2FP.BF16.F32.PACK_AB R165, R179, R178 ;  /* 0x000000b2b3a5723e */ /* 0x000fe200000010ff */
[-C--:B------:R-:W-:Y:S01]  /*d760*/  FMUL.FTZ R140, R140, R21.reuse ;  /* 0x000000158c8c7220 */ /* 0x080fe20000410000 */
[-C--:B------:R-:W-:Y:S01]  /*d770*/  FMUL.FTZ R141, R141, R21.reuse ;  /* 0x000000158d8d7220 */ /* 0x080fe20000410000 */
[----:B------:R1:W-:Y:S01]  /*d780*/  STSM.16.M88.4 [R198], R156 ;  /* 0x0000009cc6007844 */ /* 0x0003e20000000200 */
[----:B------:R-:W3:Y:S01]  /*d790*/  MUFU.EX2 R162, R172 ;  /* 0x000000ac00a27308 */ /* 0x000ee20000000800 */
[----:B0-----:R-:W-:Y:S01]  /*d7a0*/  FADD.FTZ R160, R168, R3 ;  /* 0x00000003a8a07221 */ /* 0x001fe20000010000 */
[----:B------:R-:W-:Y:S01]  /*d7b0*/  FADD.FTZ R3, R227, R0 ;  /* 0x00000000e3037221 */ /* 0x000fe20000010000 */
[-C--:B------:R-:W-:Y:S01]  /*d7c0*/  FMUL.FTZ R144, R144, R21.reuse ;  /* 0x0000001590907220 */ /* 0x080fe20000410000 */
[-C--:B------:R-:W-:Y:S01]  /*d7d0*/  FMUL.FTZ R145, R145, R21.reuse ;  /* 0x0000001591917220 */ /* 0x080fe20000410000 */
[-C--:B------:R-:W-:Y:S01]  /*d7e0*/  FMUL.FTZ R148, R148, R21.reuse ;  /* 0x0000001594947220 */ /* 0x080fe20000410000 */
[----:B------:R-:W-:Y:S01]  /*d7f0*/  FADD.FTZ R3, R171, R3 ;  /* 0x00000003ab037221 */ /* 0x000fe20000010000 */
[----:B------:R-:W-:Y:S01]  /*d800*/  FMUL.FTZ R149, R149, R21 ;  /* 0x0000001595957220 */ /* 0x000fe20000410000 */
[----:B------:R-:W0:Y:S01]  /*d810*/  MUFU.EX2 R173, R173 ;  /* 0x000000ad00ad7308 */ /* 0x000e220000000800 */
[----:B--2---:R-:W-:Y:S01]  /*d820*/  FADD.FTZ R0, R169, R160 ;  /* 0x000000a0a9007221 */ /* 0x004fe20000010000 */
[----:B------:R-:W-:Y:S01]  /*d830*/  FADD.FTZ R3, R163, R3 ;  /* 0x00000003a3037221 */ /* 0x000fe20000010000 */
[----:B------:R-:W-:-:S02]  /*d840*/  F2FP.BF16.F32.PACK_AB R160, R169, R168 ;  /* 0x000000a8a9a0723e */ /* 0x000fc400000010ff */
[C---:B------:R-:W-:Y:S01]  /*d850*/  F2FP.BF16.F32.PACK_AB R163, R175.reuse, R163 ;  /* 0x000000a3afa3723e */ /* 0x040fe200000010ff */
[----:B------:R-:W-:Y:S02]  /*d860*/  FADD.FTZ R3, R175, R3 ;  /* 0x00000003af037221 */ /* 0x000fe40000010000 */
[----:B------:R-:W2:Y:S01]  /*d870*/  MUFU.EX2 R176, R176 ;  /* 0x000000b000b07308 */ /* 0x000ea20000000800 */
[----:B---3--:R-:W-:Y:S01]  /*d880*/  FADD.FTZ R0, R162, R0 ;  /* 0x00000000a2007221 */ /* 0x008fe20000010000 */
[----:B------:R-:W-:-:S04]  /*d890*/  FADD.FTZ R3, R178, R3 ;  /* 0x00000003b2037221 */ /* 0x000fc80000010000 */
[----:B------:R-:W-:Y:S02]  /*d8a0*/  FADD.FTZ R3, R179, R3 ;  /* 0x00000003b3037221 */ /* 0x000fe40000010000 */
[----:B------:R-:W3:Y:S01]  /*d8b0*/  MUFU.EX2 R177, R177 ;  /* 0x000000b100b17308 */ /* 0x000ee20000000800 */
[C---:B0-----:R-:W-:Y:S01]  /*d8c0*/  FADD.FTZ R0, R173.reuse, R0 ;  /* 0x00000000ad007221 */ /* 0x041fe20000010000 */
[----:B------:R-:W-:Y:S01]  /*d8d0*/  FADD.FTZ R3, R182, R3 ;  /* 0x00000003b6037221 */ /* 0x000fe20000010000 */
[----:B------:R-:W-:-:S05]  /*d8e0*/  F2FP.BF16.F32.PACK_AB R162, R173, R162 ;  /* 0x000000a2ada2723e */ /* 0x000fca00000010ff */
[----:B------:R-:W0:Y:S01]  /*d8f0*/  MUFU.EX2 R166, R180 ;  /* 0x000000b400a67308 */ /* 0x000e220000000800 */
[----:B--2---:R-:W-:Y:S01]  /*d900*/  FADD.FTZ R0, R176, R0 ;  /* 0x00000000b0007221 */ /* 0x004fe20000010000 */
[----:B------:R1:W-:Y:S06]  /*d910*/  STSM.16.M88.4 [R200], R160 ;  /* 0x000000a0c8007844 */ /* 0x0003ec0000000200 */
[----:B------:R-:W2:Y:S01]  /*d920*/  MUFU.EX2 R167, R183 ;  /* 0x000000b700a77308 */ /* 0x000ea20000000800 */
[C---:B---3--:R-:W-:Y:S01]  /*d930*/  FADD.FTZ R0, R177.reuse, R0 ;  /* 0x00000000b1007221 */ /* 0x048fe20000010000 */
[----:B------:R-:W-:-:S06]  /*d940*/  F2FP.BF16.F32.PACK_AB R164, R177, R176 ;  /* 0x000000b0b1a4723e */ /* 0x000fcc00000010ff */
[----:B------:R-:W3:Y:S01]  /*d950*/  MUFU.EX2 R181, R181 ;  /* 0x000000b500b57308 */ /* 0x000ee20000000800 */
[----:B0-----:R-:W-:Y:S01]  /*d960*/  FADD.FTZ R0, R166, R0 ;  /* 0x00000000a6007221 */ /* 0x001fe20000010000 */
[C---:B--2---:R-:W-:Y:S01]  /*d970*/  FADD.FTZ R3, R167.reuse, R3 ;  /* 0x00000003a7037221 */ /* 0x044fe20000010000 */
[----:B------:R-:W-:Y:S02]  /*d980*/  F2FP.BF16.F32.PACK_AB R167, R167, R182 ;  /* 0x000000b6a7a7723e */ /* 0x000fe400000010ff */
[C---:B---3--:R-:W-:Y:S01]  /*d990*/  F2FP.BF16.F32.PACK_AB R166, R181.reuse, R166 ;  /* 0x000000a6b5a6723e */ /* 0x048fe200000010ff */
[----:B------:R-:W-:-:S04]  /*d9a0*/  FADD.FTZ R0, R181, R0 ;  /* 0x00000000b5007221 */ /* 0x000fc80000010000 */
[----:B------:R1:W-:Y:S01]  /*d9b0*/  STSM.16.M88.4 [R199], R164 ;  /* 0x000000a4c7007844 */ /* 0x0003e20000000200 */
[----:B------:R-:W-:Y:S05]  /*d9c0*/  @!P0 BRA `(.L_x_4797) ;  /* 0x0000000000048947 */ /* 0x000fea0003800000 */
[----:B------:R-:W-:Y:S01]  /*d9d0*/  BPT.TRAP 0x1 ;  /* 0x000000040000795c */ /* 0x000fe20000300000 */
.L_x_4797:
[----:B------:R0:W2:Y:S01]  /*d9e0*/  SYNCS.PHASECHK.TRANS64.TRYWAIT P2, [R217+URZ+0x28c50], R20 ;  /* 0x028c5014d90075a7 */ /* 0x0000a2000804017f */
[----:B------:R-:W-:Y:S05]  /*d9f0*/  @!P0 BRA `(.L_x_4798) ;  /* 0x0000000000048947 */ /* 0x000fea0003800000 */
[----:B------:R-:W-:Y:S01]  /*da00*/  BPT.TRAP 0x1 ;  /* 0x000000040000795c */ /* 0x000fe20000300000 */
.L_x_4798:
[----:B------:R-:W-:Y:S04]  /*da10*/  BSSY B2, `(.L_x_4799) ;  /* 0x0000004000027945 */ /* 0x000fe80003800000 */
[----:B--2---:R-:W-:Y:S05]  /*da20*/  @P2 BRA `(.L_x_4800) ;  /* 0x0000000000082947 */ /* 0x004fea0003800000 */
[----:B------:R-:W2:Y:S02]  /*da30*/  SYNCS.PHASECHK.TRANS64.TRYWAIT P2, [R217+URZ+0x28c50], R20 ;  /* 0x028c5014d90075a7 */ /* 0x000ea4000804017f */
[----:B--2---:R-:W-:Y:S05]  /*da40*/  @!P2 BRA `(.L_x_4801) ;  /* 0x0000011400f4a947 */ /* 0x004fea0003800000 */
.L_x_4800:
[----:B------:R-:W-:Y:S05]  /*da50*/  BSYNC B2 ;  /* 0x0000000000027941 */ /* 0x000fea0003800000 */
.L_x_4799:
[----:B0-2---:R-:W-:Y:S01]  /*da60*/  IMAD R20, R18, 0x1000, R191 ;  /* 0x0000100012147824 */ /* 0x005fe200078e02bf */
[----:B------:R-:W-:Y:S01]  /*da70*/  WARPGROUP.ARRIVE ;  /* 0x00000000000079c5 */ /* 0x000fe20000000000 */
[----:B------:R-:W-:Y:S01]  /*da80*/  IMAD.MOV.U32 R21, RZ, RZ, 0x40000040 ;  /* 0x40000040ff157424 */ /* 0x000fe200078e00ff */
[----:B------:R-:W-:Y:S01]  /*da90*/  ISETP.GT.AND P2, PT, R216, R215, PT ;  /* 0x000000d7d800720c */ /* 0x000fe20003f44270 */
[----:B------:R-:W-:Y:S01]  /*daa0*/  @!P1 VIADD R217, R217, 0x28c60 ;  /* 0x00028c60d9d99836 */ /* 0x000fe20000000000 */
[----:B------:R-:W-:Y:S01]  /*dab0*/  R2UR UR6, R20 ;  /* 0x00000000140672ca */ /* 0x000fe200000e0000 */
[----:B------:R-:W-:Y:S01]  /*dac0*/  VIADD R216, R216, 0xffffffff ;  /* 0xffffffffd8d87836 */ /* 0x000fe20000000000 */
[----:B------:R-:W-:Y:S01]  /*dad0*/  R2UR UR7, R21 ;  /* 0x00000000150772ca */ /* 0x000fe200000e0000 */
[----:B------:R-:W-:Y:S01]  /*dae0*/  IMAD.MOV.U32 R21, RZ, RZ, 0x40000040 ;  /* 0x40000040ff157424 */ /* 0x000fe200078e00ff */
[----:B------:R-:W-:Y:S01]  /*daf0*/  @!P1 PRMT R217, RZ, 0x654, R217 ;  /* 0x00000654ffd99816 */ /* 0x000fe200000000d9 */
[----:B------:R-:W-:-:S02]  /*db00*/  IMAD.MOV.U32 R227, RZ, RZ, R14 ;  /* 0x000000ffffe37224 */ /* 0x000fc400078e000e */
[----:B------:R-:W-:-:S08]  /*db10*/  IMAD.MOV.U32 R226, RZ, RZ, R18 ;  /* 0x000000ffffe27224 */ /* 0x000fd000078e0012 */
[----:B------:R-:W-:Y:S03]  /*db20*/  HGMMA.64x256x16.F32.BF16 R24, R152, gdesc[UR4].tnspB, R24, gsb0 ;  /* 0x43e0000498187df0 */ /* 0x000fe60008001818 */
[----:B------:R-:W-:Y:S02]  /*db30*/  WARPGROUP.DEPBAR.LE gsb0, 0x0 ;  /* 0x00008000000079c5 */ /* 0x000fe40000010000 */
[----:B-1----:R-:W-:Y:S01]  /*db40*/  VIADD R152, R20, 0x80 ;  /* 0x0000008014987836 */ /* 0x002fe20000000000 */
        /* <DEDUP_REMOVED lines=33> */
.L_x_4791:
[----:B------:R-:W-:Y:S05]  /*dd60*/  BSYNC B0 ;  /* 0x0000000000007941 */ /* 0x000fea0003800000 */
.L_x_4790:
[----:B------:R-:W-:Y:S01]  /*dd70*/  ISETP.GE.AND P2, PT, R216, R201, PT ;  /* 0x000000c9d800720c */ /* 0x000fe20003f46270 */
[----:B------:R-:W-:-:S12]  /*dd80*/  BSSY B0, `(.L_x_4803) ;  /* 0x00001a1000007945 */ /* 0x000fd80003800000 */
[----:B------:R-:W-:Y:S05]  /*dd90*/  @!P2 BRA `(.L_x_4804) ;  /* 0x00000018007ca947 */ /* 0x000fea0003800000 */
[----:B------:R-:W-:Y:S02]  /*dda0*/  IMAD.MOV.U32 R21, RZ, RZ, R14 ;  /* 0x000000ffff157224 */ /* 0x000fe400078e000e */
[----:B------:R-:W-:Y:S02]  /*ddb0*/  IMAD.MOV.U32 R215, RZ, RZ, R15 ;  /* 0x000000ffffd77224 */ /* 0x000fe400078e000f */
[----:B------:R-:W-:-:S07]  /*ddc0*/  IMAD.MOV.U32 R196, RZ, RZ, R18 ;  /* 0x000000ffffc47224 */ /* 0x000fce00078e0012 */
.L_x_4815:
[----:B------:R-:W-:-:S05]  /*ddd0*/  VIADD R18, R196, 0x1 ;  /* 0x00000001c4127836 */ /* 0x000fca0000000000 */
[----:B------:R-:W-:-:S04]  /*dde0*/  ISETP.NE.AND P2, PT, R18, 0x2, PT ;  /* 0x000000021200780c */ /* 0x000fc80003f45270 */
[----:B------:R-:W-:Y:S02]  /*ddf0*/  SEL R12, RZ, 0x1, P2 ;  /* 0x00000001ff0c7807 */ /* 0x000fe40001000000 */
[----:B------:R-:W-:Y:S02]  /*de00*/  SEL R18, R18, RZ, P2 ;  /* 0x000000ff12127207 */ /* 0x000fe40001000000 */
[----:B------:R-:W-:Y:S01]  /*de10*/  LOP3.LUT R22, R22, R12, RZ, 0x3c, !PT ;  /* 0x0000000c16167212 */ /* 0x000fe200078e3cff */
[----:B--2---:R-:W-:Y:S06]  /*de20*/  @!P0 BRA `(.L_x_4805) ;  /* 0x0000000000048947 */ /* 0x004fec0003800000 */
[----:B------:R-:W-:Y:S01]  /*de30*/  BPT.TRAP 0x1 ;  /* 0x000000040000795c */ /* 0x000fe20000300000 */
.L_x_4805:
[----:B------:R-:W-:Y:S01]  /*de40*/  IMAD R194, R18, 0x8, R2 ;  /* 0x0000000812c27824 */ /* 0x000fe200078e0202 */
[----:B0-----:R-:W-:-:S04]  /*de50*/  SHF.L.U32 R20, R22, 0x1f, RZ ;  /* 0x0000001f16147819 */ /* 0x001fc800000006ff */
[----:B------:R0:W2:Y:S01]  /*de60*/  SYNCS.PHASECHK.TRANS64.TRYWAIT P2, [R194+URZ+0x28c30], R20 ;  /* 0x028c3014c20075a7 */ /* 0x0000a2000804017f */
[----:B------:R-:W-:Y:S05]  /*de70*/  @!P0 BRA `(.L_x_4806) ;  /* 0x0000000000048947 */ /* 0x000fea0003800000 */
[----:B------:R-:W-:Y:S01]  /*de80*/  BPT.TRAP 0x1 ;  /* 0x000000040000795c */ /* 0x000fe20000300000 */
.L_x_4806:
[----:B------:R-:W-:Y:S01]  /*de90*/  BSSY B1, `(.L_x_4807) ;  /* 0x0000006000017945 */ /* 0x000fe20003800000 */
[----:B------:R-:W-:Y:S02]  /*dea0*/  IMAD R154, R18, 0x200, R13 ;  /* 0x00000200129a7824 */ /* 0x000fe400078e020d */
[----:B------:R-:W-:Y:S01]  /*deb0*/  IMAD.MOV.U32 R155, RZ, RZ, 0x40000040 ;  /* 0x40000040ff9b7424 */ /* 0x000fe200078e00ff */
[----:B--2---:R-:W-:Y:S06]  /*dec0*/  @P2 BRA `(.L_x_4808) ;  /* 0x0000000000082947 */ /* 0x004fec0003800000 */
[----:B------:R-:W2:Y:S02]  /*ded0*/  SYNCS.PHASECHK.TRANS64.TRYWAIT P2, [R194+URZ+0x28c30], R20 ;  /* 0x028c3014c20075a7 */ /* 0x000ea4000804017f */
[----:B--2---:R-:W-:Y:S05]  /*dee0*/  @!P2 BRA `(.L_x_4809) ;  /* 0x0000011000e0a947 */ /* 0x004fea0003800000 */
.L_x_4808:
[----:B------:R-:W-:Y:S05]  /*def0*/  BSYNC B1 ;  /* 0x0000000000017941 */ /* 0x000fea0003800000 */
.L_x_4807:
        /* <DEDUP_REMOVED lines=52> */
[----:B---3--:R-:W-:Y:S01]  /*e240*/  FMNMX.FTZ R14, R12, R14, !PT ;  /* 0x0000000e0c0e7209 */ /* 0x008fe20007810000 */
[----:B------:R-:W-:-:S04]  /*e250*/  IMAD.U32 R12, RZ, RZ, UR39 ;  /* 0x00000027ff0c7e24 */ /* 0x000fc8000f8e00ff */
[----:B------:R-:W3:Y:S02]  /*e260*/  SHFL.BFLY PT, R15, R14, 0x1, 0x1f ;  /* 0x0c201f000e0f7f89 */ /* 0x000ee400000e0000 */
[----:B---3--:R-:W-:-:S05]  /*e270*/  FMNMX.FTZ R15, R14, R15, !PT ;  /* 0x0000000f0e0f7209 */ /* 0x008fca0007810000 */
[C---:B------:R-:W-:Y:S01]  /*e280*/  FMUL.FTZ R14, R15.reuse, R12 ;  /* 0x0000000c0f0e7220 */ /* 0x040fe20000410000 */
[----:B------:R-:W-:-:S03]  /*e290*/  FADD.FTZ R215, -R15, R215 ;  /* 0x000000d70fd77221 */ /* 0x000fc60000010100 */
        /* <DEDUP_REMOVED lines=21> */
[----:B------:R-:W4:Y:S01]  /*e3f0*/  MUFU.EX2 R215, R215 ;  /* 0x000000d700d77308 */ /* 0x000f220000000800 */
[----:B---3--:R-:W-:-:S07]  /*e400*/  FMNMX.FTZ R14, R154, R21, !PT ;  /* 0x000000159a0e7209 */ /* 0x008fce0007810000 */
[----:B------:R-:W3:Y:S01]  /*e410*/  MUFU.EX2 R153, R153 ;  /* 0x0000009900997308 */ /* 0x000ee20000000800 */
[----:B------:R-:W-:-:S04]  /*e420*/  FMNMX.FTZ R14, R155, R14, !PT ;  /* 0x0000000e9b0e7209 */ /* 0x000fc80007810000 */
[----:B------:R-:W-:-:S03]  /*e430*/  FMNMX.FTZ R14, R158, R14, !PT ;  /* 0x0000000e9e0e7209 */ /* 0x000fc60007810000 */
[----:B------:R-:W5:Y:S01]  /*e440*/  MUFU.EX2 R156, R156 ;  /* 0x0000009c009c7308 */ /* 0x000f620000000800 */
[----:B----4-:R-:W-:Y:S01]  /*e450*/  FFMA.FTZ R0, R215, R0, R152 ;  /* 0x00000000d7007223 */ /* 0x010fe20000010098 */
[-C--:B------:R-:W-:Y:S01]  /*e460*/  FMUL.FTZ R24, R24, R215.reuse ;  /* 0x000000d718187220 */ /* 0x080fe20000410000 */
[----:B------:R-:W-:Y:S01]  /*e470*/  FMNMX.FTZ R14, R159, R14, !PT ;  /* 0x0000000e9f0e7209 */ /* 0x000fe20007810000 */
[-C--:B------:R-:W-:Y:S01]  /*e480*/  FMUL.FTZ R25, R25, R215.reuse ;  /* 0x000000d719197220 */ /* 0x080fe20000410000 */
[-C--:B------:R-:W-:Y:S01]  /*e490*/  FMUL.FTZ R28, R28, R215.reuse ;  /* 0x000000d71c1c7220 */ /* 0x080fe20000410000 */
[-C--:B------:R-:W-:Y:S01]  /*e4a0*/  FMUL.FTZ R29, R29, R215.reuse ;  /* 0x000000d71d1d7220 */ /* 0x080fe20000410000 */
[----:B------:R-:W-:Y:S01]  /*e4b0*/  FMNMX.FTZ R14, R162, R14, !PT ;  /* 0x0000000ea20e7209 */ /* 0x000fe20007810000 */
[----:B------:R-:W4:Y:S01]  /*e4c0*/  MUFU.EX2 R157, R157 ;  /* 0x0000009d009d7308 */ /* 0x000f220000000800 */
[C---:B---3--:R-:W-:Y:S01]  /*e4d0*/  FADD.FTZ R0, R153.reuse, R0 ;  /* 0x0000000099007221 */ /* 0x048fe20000010000 */
[----:B------:R-:W-:Y:S01]  /*e4e0*/  F2FP.BF16.F32.PACK_AB R152, R153, R152 ;  /* 0x000000989998723e */ /* 0x000fe200000010ff */
[----:B------:R-:W-:Y:S01]  /*e4f0*/  @!P2 IMAD R153, R196, 0x40, R189 ;  /* 0x00000040c499a824 */ /* 0x000fe200078e02bd */
[----:B------:R-:W-:Y:S01]  /*e500*/  FMNMX.FTZ R14, R163, R14, !PT ;  /* 0x0000000ea30e7209 */ /* 0x000fe20007810000 */
[-C--:B------:R-:W-:Y:S01]  /*e510*/  FMUL.FTZ R32, R32, R215.reuse ;  /* 0x000000d720207220 */ /* 0x080fe20000410000 */
[-C--:B------:R-:W-:Y:S01]  /*e520*/  FMUL.FTZ R33, R33, R215.reuse ;  /* 0x000000d721217220 */ /* 0x080fe20000410000 */
[----:B------:R-:W-:Y:S01]  /*e530*/  @!P2 IMAD R153, R153, 0x4, R2 ;  /* 0x000000049999a824 */ /* 0x000fe200078e0202 */
[----:B------:R-:W-:Y:S01]  /*e540*/  FMNMX.FTZ R14, R166, R14, !PT ;  /* 0x0000000ea60e7209 */ /* 0x000fe20007810000 */
[----:B------:R-:W3:Y:S01]  /*e550*/  MUFU.EX2 R160, R160 ;  /* 0x000000a000a07308 */ /* 0x000ee20000000800 */
[-C--:B------:R-:W-:Y:S01]  /*e560*/  FMUL.FTZ R36, R36, R215.reuse ;  /* 0x000000d724247220 */ /* 0x080fe20000410000 */
[-C--:B------:R-:W-:Y:S01]  /*e570*/  FMUL.FTZ R37, R37, R215.reuse ;  /* 0x000000d725257220 */ /* 0x080fe20000410000 */
[----:B------:R-:W-:Y:S01]  /*e580*/  FMNMX.FTZ R14, R167, R14, !PT ;  /* 0x0000000ea70e7209 */ /* 0x000fe20007810000 */
[----:B------:R-:W-:Y:S01]  /*e590*/  @!P2 STS [R153+0x28800], R215 ;  /* 0x028800d79900a388 */ /* 0x000fe20000000800 */
[-C--:B------:R-:W-:Y:S01]  /*e5a0*/  FMUL.FTZ R40, R40, R215.reuse ;  /* 0x000000d728287220 */ /* 0x080fe20000410000 */
[-C--:B------:R-:W-:Y:S01]  /*e5b0*/  FMUL.FTZ R41, R41, R215.reuse ;  /* 0x000000d729297220 */ /* 0x080fe20000410000 */
[----:B------:R-:W-:Y:S01]  /*e5c0*/  FMNMX.FTZ R14, R170, R14, !PT ;  /* 0x0000000eaa0e7209 */ /* 0x000fe20007810000 */
[----:B------:R-:W0:Y:S01]  /*e5d0*/  MUFU.EX2 R161, R161 ;  /* 0x000000a100a17308 */ /* 0x000e220000000800 */
[-C--:B------:R-:W-:Y:S01]  /*e5e0*/  FMUL.FTZ R44, R44, R215.reuse ;  /* 0x000000d72c2c7220 */ /* 0x080fe20000410000 */
[-C--:B------:R-:W-:Y:S01]  /*e5f0*/  FMUL.FTZ R45, R45, R215.reuse ;  /* 0x000000d72d2d7220 */ /* 0x080fe20000410000 */
[----:B------:R-:W-:Y:S01]  /*e600*/  FMNMX.FTZ R14, R171, R14, !PT ;  /* 0x0000000eab0e7209 */ /* 0x000fe20007810000 */
[-C--:B------:R-:W-:Y:S01]  /*e610*/  FMUL.FTZ R48, R48, R215.reuse ;  /* 0x000000d730307220 */ /* 0x080fe20000410000 */
        /* <DEDUP_REMOVED lines=51> */
[----:B-1----:R-:W-:Y:S01]  /*e950*/  FMNMX.FTZ R14, R14, R196, !PT ;  /* 0x000000c40e0e7209 */ /* 0x002fe20007810000 */
[-C--:B------:R-:W-:Y:S01]  /*e960*/  FMUL.FTZ R137, R137, R215.reuse ;  /* 0x000000d789897220 */ /* 0x080fe20000410000 */
[-C--:B------:R-:W-:Y:S01]  /*e970*/  FMUL.FTZ R140, R140, R215.reuse ;  /* 0x000000d78c8c7220 */ /* 0x080fe20000410000 */
[-C--:B------:R-:W-:Y:S01]  /*e980*/  FMUL.FTZ R141, R141, R215.reuse ;  /* 0x000000d78d8d7220 */ /* 0x080fe20000410000 */
[-C--:B------:R-:W-:Y:S01]  /*e990*/  FMUL.FTZ R144, R144, R215.reuse ;  /* 0x000000d790907220 */ /* 0x080fe20000410000 */
[----:B------:R-:W1:Y:S01]  /*e9a0*/  SHFL.BFLY PT, R196, R14, 0x1, 0x1f ;  /* 0x0c201f000ec47f89 */ /* 0x000e6200000e0000 */
[-C--:B------:R-:W-:Y:S01]  /*e9b0*/  FMUL.FTZ R145, R145, R215.reuse ;  /* 0x000000d791917220 */ /* 0x080fe20000410000 */
[-C--:B------:R-:W-:Y:S01]  /*e9c0*/  FMUL.FTZ R148, R148, R215.reuse ;  /* 0x000000d794947220 */ /* 0x080fe20000410000 */
[----:B------:R-:W-:Y:S01]  /*e9d0*/  FMUL.FTZ R149, R149, R215 ;  /* 0x000000d795957220 */ /* 0x000fe20000410000 */
[----:B------:R-:W2:Y:S01]  /*e9e0*/  MUFU.EX2 R164, R164 ;  /* 0x000000a400a47308 */ /* 0x000ea20000000800 */
[----:B-----5:R-:W-:-:S04]  /*e9f0*/  FADD.FTZ R0, R156, R0 ;  /* 0x000000009c007221 */ /* 0x020fc80000010000 */
[----:B----4-:R-:W-:-:S03]  /*ea00*/  FADD.FTZ R0, R157, R0 ;  /* 0x000000009d007221 */ /* 0x010fc60000010000 */
[----:B------:R-:W4:Y:S01]  /*ea10*/  MUFU.EX2 R165, R165 ;  /* 0x000000a500a57308 */ /* 0x000f220000000800 */
[----:B---3--:R-:W-:-:S04]  /*ea20*/  FADD.FTZ R0, R160, R0 ;  /* 0x00000000a0007221 */ /* 0x008fc80000010000 */
[----:B0-----:R-:W-:-:S03]  /*ea30*/  FADD.FTZ R0, R161, R0 ;  /* 0x00000000a1007221 */ /* 0x001fc60000010000 */
[----:B------:R-:W0:Y:S01]  /*ea40*/  MUFU.EX2 R168, R168 ;  /* 0x000000a800a87308 */ /* 0x000e220000000800 */
[----:B--2---:R-:W-:Y:S01]  /*ea50*/  FADD.FTZ R0, R164, R0 ;  /* 0x00000000a4007221 */ /* 0x004fe20000010000 */
[----:B-1----:R-:W-:-:S06]  /*ea60*/  FMNMX.FTZ R14, R14, R196, !PT ;  /* 0x000000c40e0e7209 */ /* 0x002fcc0007810000 */
[----:B------:R-:W1:Y:S01]  /*ea70*/  MUFU.EX2 R169, R169 ;  /* 0x000000a900a97308 */ /* 0x000e620000000800 */
[----:B------:R-:W-:Y:S01]  /*ea80*/  FADD.FTZ R21, -R14, R21 ;  /* 0x000000150e157221 */ /* 0x000fe20000010100 */
[----:B----4-:R-:W-:-:S03]  /*ea90*/  FADD.FTZ R0, R165, R0 ;  /* 0x00000000a5007221 */ /* 0x010fc60000010000 */
[----:B------:R-:W-:-:S03]  /*eaa0*/  FMUL.FTZ R21, R21, R12 ;  /* 0x0000000c15157220 */ /* 0x000fc60000410000 */
[----:B------:R-:W2:Y:S01]  /*eab0*/  MUFU.EX2 R172, R172 ;  /* 0x000000ac00ac7308 */ /* 0x000ea20000000800 */
[----:B0-----:R-:W-:-:S07]  /*eac0*/  FADD.FTZ R0, R168, R0 ;  /* 0x00000000a8007221 */ /* 0x001fce0000010000 */
[----:B------:R-:W0:Y:S01]  /*ead0*/  MUFU.EX2 R21, R21 ;  /* 0x0000001500157308 */ /* 0x000e220000000800 */
[----:B-1----:R-:W-:-:S07]  /*eae0*/  FADD.FTZ R0, R169, R0 ;  /* 0x00000000a9007221 */ /* 0x002fce0000010000 */
[----:B------:R-:W1:Y:S01]  /*eaf0*/  MUFU.EX2 R173, R173 ;  /* 0x000000ad00ad7308 */ /* 0x000e620000000800 */
[----:B--2---:R-:W-:-:S07]  /*eb00*/  FADD.FTZ R0, R172, R0 ;  /* 0x00000000ac007221 */ /* 0x004fce0000010000 */
        /* <DEDUP_REMOVED lines=11> */
[-C--:B0-----:R-:W-:Y:S01]  /*ebc0*/  FMUL.FTZ R153, R14, R12.reuse ;  /* 0x0000000c0e997220 */ /* 0x081fe20000410000 */
        /* <DEDUP_REMOVED lines=20> */
[----:B--2---:R-:W-:Y:S01]  /*ed10*/  FADD.FTZ R0, R176, R0 ;  /* 0x00000000b0007221 */ /* 0x004fe20000010000 */
[-C--:B------:R-:W-:Y:S01]  /*ed20*/  FMUL.FTZ R46, R46, R21.reuse ;  /* 0x000000152e2e7220 */ /* 0x080fe20000410000 */
[-C--:B------:R-:W-:Y:S01]  /*ed30*/  FMUL.FTZ R47, R47, R21.reuse ;  /* 0x000000152f2f7220 */ /* 0x080fe20000410000 */
[-C--:B------:R-:W-:Y:S01]  /*ed40*/  FMUL.FTZ R50, R50, R21.reuse ;  /* 0x0000001532327220 */ /* 0x080fe20000410000 */
[----:B---3--:R-:W-:Y:S01]  /*ed50*/  FADD.FTZ R0, R177, R0 ;  /* 0x00000000b1007221 */ /* 0x008fe20000010000 */
[-C--:B------:R-:W-:Y:S01]  /*ed60*/  FMUL.FTZ R51, R51, R21.reuse ;  /* 0x0000001533337220 */ /* 0x080fe20000410000 */
[-C--:B------:R-:W-:Y:S01]  /*ed70*/  FMUL.FTZ R54, R54, R21.reuse ;  /* 0x0000001536367220 */ /* 0x080fe20000410000 */
[----:B------:R0:W1:Y:S01]  /*ed80*/  MUFU.EX2 R153, R154 ;  /* 0x0000009a00997308 */ /* 0x0000620000000800 */
        /* <DEDUP_REMOVED lines=10> */
[----:B------:R-:W-:Y:S01]  /*ee30*/  F2FP.BF16.F32.PACK_AB R156, R161, R160 ;  /* 0x000000a0a19c723e */ /* 0x000fe200000010ff */
[-C--:B------:R-:W-:Y:S01]  /*ee40*/  FMUL.FTZ R71, R71, R21.reuse ;  /* 0x0000001547477220 */ /* 0x080fe20000410000 */
[----:B------:R-:W-:Y:S01]  /*ee50*/  F2FP.BF16.F32.PACK_AB R160, R169, R168 ;  /* 0x000000a8a9a0723e */ /* 0x000fe200000010ff */
[-C--:B------:R-:W-:Y:S01]  /*ee60*/  FMUL.FTZ R74, R74, R21.reuse ;  /* 0x000000154a4a7220 */ /* 0x080fe20000410000 */
[----:B------:R-:W-:Y:S01]  /*ee70*/  FMUL.FTZ R75, R75, R21 ;  /* 0x000000154b4b7220 */ /* 0x000fe20000410000 */
[----:B------:R0:W2:Y:S01]  /*ee80*/  MUFU.EX2 R181, R158 ;  /* 0x0000009e00b57308 */ /* 0x0000a20000000800 */
[----:B-1----:R-:W-:Y:S01]  /*ee90*/  FFMA.FTZ R3, R21, R3, R153 ;  /* 0x0000000315037223 */ /* 0x002fe20000010099 */
[----:B------:R-:W-:Y:S01]  /*eea0*/  F2FP.BF16.F32.PACK_AB R153, R155, R153 ;  /* 0x000000999b99723e */ /* 0x000fe200000010ff */
[-C--:B------:R-:W-:Y:S01]  /*eeb0*/  FMUL.FTZ R78, R78, R21.reuse ;  /* 0x000000154e4e7220 */ /* 0x080fe20000410000 */
[-C--:B------:R-:W-:Y:S01]  /*eec0*/  FMUL.FTZ R79, R79, R21.reuse ;  /* 0x000000154f4f7220 */ /* 0x080fe20000410000 */
[----:B------:R-:W-:Y:S01]  /*eed0*/  FADD.FTZ R3, R155, R3 ;  /* 0x000000039b037221 */ /* 0x000fe20000010000 */
[-C--:B------:R-:W-:Y:S01]  /*eee0*/  FMUL.FTZ R82, R82, R21.reuse ;  /* 0x0000001552527220 */ /* 0x080fe20000410000 */
[-C--:B------:R-:W-:Y:S01]  /*eef0*/  FMUL.FTZ R83, R83, R21.reuse ;  /* 0x0000001553537220 */ /* 0x080fe20000410000 */
[----:B------:R-:W1:Y:S01]  /*ef00*/  MUFU.EX2 R159, R159 ;  /* 0x0000009f009f7308 */ /* 0x000e620000000800 */
[----:B0-----:R-:W-:Y:S01]  /*ef10*/  F2FP.BF16.F32.PACK_AB R158, R165, R164 ;  /* 0x000000a4a59e723e */ /* 0x001fe200000010ff */
[-C--:B------:R-:W-:Y:S01]  /*ef20*/  FMUL.FTZ R86, R86, R21.reuse ;  /* 0x0000001556567220 */ /* 0x080fe20000410000 */
[----:B------:R-:W-:Y:S01]  /*ef30*/  F2FP.BF16.F32.PACK_AB R164, R177, R176 ;  /* 0x000000b0b1a4723e */ /* 0x000fe200000010ff */
[-C--:B------:R-:W-:Y:S01]  /*ef40*/  FMUL.FTZ R87, R87, R21.reuse ;  /* 0x0000001557577220 */ /* 0x080fe20000410000 */
[-C--:B------:R-:W-:Y:S01]  /*ef50*/  FMUL.FTZ R90, R90, R21.reuse ;  /* 0x000000155a5a7220 */ /* 0x080fe20000410000 */
[-C--:B------:R-:W-:Y:S01]  /*ef60*/  FMUL.FTZ R91, R91, R21.reuse ;  /* 0x000000155b5b7220 */ /* 0x080fe20000410000 */
[-C--:B------:R-:W-:Y:S01]  /*ef70*/  FMUL.FTZ R94, R94, R21.reuse ;  /* 0x000000155e5e7220 */ /* 0x080fe20000410000 */
[----:B------:R0:W3:Y:S01]  /*ef80*/  MUFU.EX2 R215, R162 ;  /* 0x000000a200d77308 */ /* 0x0000e20000000800 */
        /* <DEDUP_REMOVED lines=17> */
[----:B---3--:R-:W-:Y:S01]  /*f0a0*/  FADD.FTZ R3, R215, R3 ;  /* 0x00000003d7037221 */ /* 0x008fe20000010000 */
        /* <DEDUP_REMOVED lines=15> */
[----:B0-----:R-:W-:Y:S01]  /*f1a0*/  FADD.FTZ R3, R196, R3 ;  /* 0x00000003c4037221 */ /* 0x001fe20000010000 */
[----:B------:R0:W-:Y:S01]  /*f1b0*/  STSM.16.M88.4 [R197+0x26800], R152 ;  /* 0x02680098c5007844 */ /* 0x0001e20000000200 */
        /* <DEDUP_REMOVED lines=10> */
[----:B------:R-:W-:-:S02]  /*f260*/  FMUL.FTZ R151, R151, R21 ;  /* 0x0000001597977220 */ /* 0x000fc40000410000 */
        /* <DEDUP_REMOVED lines=9> */
[C---:B--2---:R-:W-:Y:S01]  /*f300*/  FADD.FTZ R3, R175.reuse, R3 ;  /* 0x00000003af037221 */ /* 0x044fe20000010000 */
[----:B------:R-:W-:-:S05]  /*f310*/  F2FP.BF16.F32.PACK_AB R163, R175, R174 ;  /* 0x000000aeafa3723e */ /* 0x000fca00000010ff */
[----:B------:R0:W-:Y:S01]  /*f320*/  STSM.16.M88.4 [R200], R160 ;  /* 0x000000a0c8007844 */ /* 0x0001e20000000200 */
[----:B------:R-:W2:Y:S01]  /*f330*/  MUFU.EX2 R179, R179 ;  /* 0x000000b300b37308 */ /* 0x000ea20000000800 */
[----:B---3--:R-:W-:-:S04]  /*f340*/  FADD.FTZ R0, R180, R0 ;  /* 0x00000000b4007221 */ /* 0x008fc80000010000 */
[C---:B------:R-:W-:Y:S01]  /*f350*/  FADD.FTZ R0, R166.reuse, R0 ;  /* 0x00000000a6007221 */ /* 0x040fe20000010000 */
[----:B------:R-:W-:Y:S02]  /*f360*/  F2FP.BF16.F32.PACK_AB R166, R166, R180 ;  /* 0x000000b4a6a6723e */ /* 0x000fe400000010ff */
[----:B------:R-:W3:Y:S01]  /*f370*/  MUFU.EX2 R182, R182 ;  /* 0x000000b600b67308 */ /* 0x000ee20000000800 */
[----:B-1----:R-:W-:-:S07]  /*f380*/  FADD.FTZ R3, R165, R3 ;  /* 0x00000003a5037221 */ /* 0x002fce0000010000 */
[----:B------:R-:W1:Y:S01]  /*f390*/  MUFU.EX2 R183, R183 ;  /* 0x000000b700b77308 */ /* 0x000e620000000800 */
[C---:B--2---:R-:W-:Y:S01]  /*f3a0*/  FADD.FTZ R3, R179.reuse, R3 ;  /* 0x00000003b3037221 */ /* 0x044fe20000010000 */
[----:B------:R-:W-:-:S03]  /*f3b0*/  F2FP.BF16.F32.PACK_AB R165, R179, R165 ;  /* 0x000000a5b3a5723e */ /* 0x000fc600000010ff */
[----:B---3--:R-:W-:Y:S01]  /*f3c0*/  FADD.FTZ R3, R182, R3 ;  /* 0x00000003b6037221 */ /* 0x008fe20000010000 */
[----:B-1----:R-:W-:-:S03]  /*f3d0*/  F2FP.BF16.F32.PACK_AB R167, R183, R182 ;  /* 0x000000b6b7a7723e */ /* 0x002fc600000010ff */
[----:B------:R-:W-:Y:S02]  /*f3e0*/  FADD.FTZ R3, R183, R3 ;  /* 0x00000003b7037221 */ /* 0x000fe40000010000 */
[----:B------:R0:W-:Y:S01]  /*f3f0*/  STSM.16.M88.4 [R199], R164 ;  /* 0x000000a4c7007844 */ /* 0x0001e20000000200 */
[----:B------:R-:W-:Y:S05]  /*f400*/  @!P0 BRA `(.L_x_4810) ;  /* 0x0000000000048947 */ /* 0x000fea0003800000 */
[----:B------:R-:W-:Y:S01]  /*f410*/  BPT.TRAP 0x1 ;  /* 0x000000040000795c */ /* 0x000fe20000300000 */
.L_x_4810:
[----:B------:R1:W2:Y:S01]  /*f420*/  SYNCS.PHASECHK.TRANS64.TRYWAIT P2, [R194+URZ+0x28c50], R20 ;  /* 0x028c5014c20075a7 */ /* 0x0002a2000804017f */
[----:B------:R-:W-:Y:S05]  /*f430*/  @!P0 BRA `(.L_x_4811) ;  /* 0x0000000000048947 */ /* 0x000fea0003800000 */
[----:B------:R-:W-:Y:S01]  /*f440*/  BPT.TRAP 0x1 ;  /* 0x000000040000795c */ /* 0x000fe20000300000 */
.L_x_4811:
[----:B------:R-:W-:Y:S04]  /*f450*/  BSSY B1, `(.L_x_4812) ;  /* 0x0000004000017945 */ /* 0x000fe80003800000 */
[----:B--2---:R-:W-:Y:S05]  /*f460*/  @P2 BRA `(.L_x_4813) ;  /* 0x0000000000082947 */ /* 0x004fea0003800000 */
[----:B------:R-:W2:Y:S02]  /*f470*/  SYNCS.PHASECHK.TRANS64.TRYWAIT P2, [R194+URZ+0x28c50], R20 ;  /* 0x028c5014c20075a7 */ /* 0x000ea4000804017f */
[----:B--2---:R-:W-:Y:S05]  /*f480*/  @!P2 BRA `(.L_x_4814) ;  /* 0x000000fc008ca947 */ /* 0x004fea0003800000 */
.L_x_4813:
[----:B------:R-:W-:Y:S05]  /*f490*/  BSYNC B1 ;  /* 0x0000000000017941 */ /* 0x000fea0003800000 */
.L_x_4812:
[----:B-12---:R-:W-:Y:S01]  /*f4a0*/  IMAD R20, R18, 0x1000, R191 ;  /* 0x0000100012147824 */ /* 0x006fe200078e02bf */
        /* <DEDUP_REMOVED lines=46> */
.L_x_4804:
[----:B------:R-:W-:Y:S05]  /*f790*/  BSYNC B0 ;  /* 0x0000000000007941 */ /* 0x000fea0003800000 */
.L_x_4803:
[----:B------:R-:W3:Y:S01]  /*f7a0*/  SHFL.BFLY PT, R4, R0, 0x2, 0x1f ;  /* 0x0c401f0000047f89 */ /* 0x000ee200000e0000 */
[----:B------:R-:W-:Y:S02]  /*f7b0*/  IMAD.MOV.U32 R154, RZ, RZ, -0x800000 ;  /* 0xff800000ff9a7424 */ /* 0x000fe400078e00ff */
[----:B------:R-:W-:Y:S01]  /*f7c0*/  VIADD R218, R218, 0x1 ;  /* 0x00000001dada7836 */ /* 0x000fe20000000000 */
[----:B------:R-:W-:Y:S08]  /*f7d0*/  BAR.ARV 0x8, 0x100 ;  /* 0x0204000000007b1d */ /* 0x000ff00000002000 */
[----:B------:R-:W-:Y:S01]  /*f7e0*/  BAR.SYNC.DEFER_BLOCKING 0xf, 0x100 ;  /* 0x03c4000000007b1d */ /* 0x000fe20000010000 */
[----:B---3--:R-:W-:-:S05]  /*f7f0*/  FADD.FTZ R4, R4, R0 ;  /* 0x0000000004047221 */ /* 0x008fca0000010000 */
[----:B------:R-:W3:Y:S02]  /*f800*/  SHFL.BFLY PT, R0, R4, 0x1, 0x1f ;  /* 0x0c201f0004007f89 */ /* 0x000ee400000e0000 */
[----:B---3--:R-:W-:Y:S01]  /*f810*/  FADD.FTZ R0, R4, R0 ;  /* 0x0000000004007221 */ /* 0x008fe20000010000 */
[----:B------:R-:W-:-:S04]  /*f820*/  IMAD.MOV.U32 R4, RZ, RZ, RZ ;  /* 0x000000ffff047224 */ /* 0x000fc800078e00ff */
[----:B------:R-:W-:-:S13]  /*f830*/  FSETP.NE.FTZ.AND P0, PT, R0, RZ, PT ;  /* 0x000000ff0000720b */ /* 0x000fda0003f15000 */
[----:B------:R-:W3:Y:S01]  /*f840*/  @P0 MUFU.RCP R4, R0 ;  /* 0x0000000000040308 */ /* 0x000ee20000001000 */
[----:B------:R-:W-:-:S07]  /*f850*/  @P0 FMUL.FTZ R5, R12, 0.69314718246459960938 ;  /* 0x3f3172180c050820 */ /* 0x000fce0000410000 */
[----:B------:R-:W4:Y:S01]  /*f860*/  @P0 MUFU.LG2 R0, R0 ;  /* 0x0000000000000308 */ /* 0x000f220000000c00 */
        /* <DEDUP_REMOVED lines=13> */
[-C--:B------:R-:W-:Y:S01]  /*f940*/  FMUL.FTZ R45, R45, R4.reuse ;  /* 0x000000042d2d7220 */ /* 0x080fe20000410000 */
[----:B------:R-:W3:Y:S01]  /*f950*/  SHFL.BFLY PT, R0, R3, 0x2, 0x1f ;  /* 0x0c401f0003007f89 */ /* 0x000ee200000e0000 */
        /* <DEDUP_REMOVED lines=23> */
[----:B---3--:R-:W-:Y:S01]  /*fad0*/  FADD.FTZ R0, R0, R3 ;  /* 0x0000000300007221 */ /* 0x008fe20000010000 */
[-C--:B------:R-:W-:Y:S01]  /*fae0*/  FMUL.FTZ R93, R93, R4.reuse ;  /* 0x000000045d5d7220 */ /* 0x080fe20000410000 */
[-C--:B------:R-:W-:Y:S01]  /*faf0*/  FMUL.FTZ R96, R96, R4.reuse ;  /* 0x0000000460607220 */ /* 0x080fe20000410000 */
[-C--:B------:R-:W-:Y:S01]  /*fb00*/  FMUL.FTZ R97, R97, R4.reuse ;  /* 0x0000000461617220 */ /* 0x080fe20000410000 */
        /* <DEDUP_REMOVED lines=26> */
[----:B------:R-:W-:-:S02]  /*fcb0*/  IMAD.MOV.U32 R0, RZ, RZ, RZ ;  /* 0x000000ffff007224 */ /* 0x000fc400078e00ff */
[-C--:B------:R-:W-:Y:S01]  /*fcc0*/  FMUL.FTZ R148, R148, R4.reuse ;  /* 0x0000000494947220 */ /* 0x080fe20000410000 */
[----:B------:R-:W-:Y:S01]  /*fcd0*/  FMUL.FTZ R149, R149, R4 ;  /* 0x0000000495957220 */ /* 0x000fe20000410000 */
        /* <DEDUP_REMOVED lines=11> */
[----:B------:R-:W-:Y:S01]  /*fd90*/  FMUL.FTZ R39, R39, R0 ;  /* 0x0000000027277220 */ /* 0x000fe20000410000 */
[----:B----4-:R-:W-:Y:S01]  /*fda0*/  @P0 FMUL.FTZ R5, R3, 0.69314718246459960938 ;  /* 0x3f31721803050820 */ /* 0x010fe20000410000 */
        /* <DEDUP_REMOVED lines=65> */
[----:B---3--:R-:W-:Y:S01]  /*101c0*/  SEL R0, RZ, 0x1, P1 ;  /* 0x00000001ff007807 */ /* 0x008fe20000800000 */
[----:B------:R-:W-:Y:S06]  /*101d0*/  BAR.ARV 0xe, 0x100 ;  /* 0x0384000000007b1d */ /* 0x000fec0000002000 */
[----:B------:R-:W-:-:S02]  /*101e0*/  PLOP3.LUT P0, PT, PT, PT, PT, 0x8, 0x0 ;  /* 0x000000000000781c */ /* 0x000fc40003f0e170 */
[----:B------:R-:W-:Y:S02]  /*101f0*/  LOP3.LUT R22, R22, R0, RZ, 0x3c, !PT ;  /* 0x0000000016167212 */ /* 0x000fe400078e3cff */
[----:B------:R-:W-:-:S09]  /*10200*/  SEL R18, R18, RZ, P1 ;  /* 0x000000ff12127207 */ /* 0x000fd20000800000 */
.L_x_4731:
[----:B------:R-:W-:Y:S05]  /*10210*/  BSYNC B7 ;  /* 0x0000000000077941 */ /* 0x000fea0003800000 */
.L_x_4727:
[----:B------:R-:W3:Y:S08]  /*10220*/  S2UR UR5, SR_CgaCtaId ;  /* 0x00000000000579c3 */ /* 0x000ef00000008800 */
[----:B------:R-:W-:Y:S06]  /*10230*/  BAR.SYNC.DEFER_BLOCKING 0x5, 0x180 ;  /* 0x0146000000007b1d */ /* 0x000fec0000010000 */
[----:B------:R-:W-:Y:S01]  /*10240*/  UMOV UR4, 0x400 ;  /* 0x0000040000047882 */ /* 0x000fe20000000000 */
[----:B------:R-:W-:Y:S01]  /*10250*/  BSSY B0, `(.L_x_4816) ;  /* 0x000049b000007945 */ /* 0x000fe20003800000 */
[----:B---3--:R-:W-:-:S06]  /*10260*/  ULEA UR4, UR5, UR4, 0x18 ;  /* 0x0000000405047291 */ /* 0x008fcc000f8ec03f */
[----:B------:R-:W-:-:S05]  /*10270*/  IMAD.U32 R2, RZ, RZ, UR4 ;  /* 0x00000004ff027e24 */ /* 0x000fca000f8e00ff */
[----:B0-----:R0:W3:Y:S01]  /*10280*/  LDS.128 R4, [R2+0x28cd0] ;  /* 0x028cd00002047984 */ /* 0x0010e20000000c00 */
        /* <DEDUP_REMOVED lines=15> */
[----:B----45:R-:W-:-:S04]  /*10380*/  IMAD.WIDE R152, R8, 0x2, R20 ;  /* 0x0000000208987825 */ /* 0x030fc800078e0214 */
        /* <DEDUP_REMOVED lines=158> */
[----:B---3--:R-:W-:Y:S02]  /*10d70*/  MOV R4, R8 ;  /* 0x0000000800047202 */ /* 0x008fe40000000f00 */
[----:B------:R-:W-:Y:S01]  /*10d80*/  F2FP.BF16.F32.PACK_AB R8, R137, R136 ;  /* 0x000000888908723e */ /* 0x000fe200000010ff */
[----:B------:R-:W-:Y:S01]  /*10d90*/  IMAD.X R153, RZ, RZ, R153, P0 ;  /* 0x000000ffff997224 */ /* 0x000fe200000e0699 */
[----:B------:R-:W-:-:S02]  /*10da0*/  F2FP.BF16.F32.PACK_AB R9, R139, R138 ;  /* 0x0000008a8b09723e */ /* 0x000fc400000010ff */
[----:B------:R-:W-:Y:S02]  /*10db0*/  F2FP.BF16.F32.PACK_AB R15, R151, R150 ;  /* 0x00000096970f723e */ /* 0x000fe400000010ff */
[----:B------:R-:W-:Y:S01]  /*10dc0*/  ISETP.NE.U32.AND P1, PT, RZ, UR6, PT ;  /* 0x00000006ff007c0c */ /* 0x000fe2000bf25070 */
[----:B------:R1:W-:Y:S03]  /*10dd0*/  STSM.16.M88.4 [R4], R8 ;  /* 0x0000000804007844 */ /* 0x0003e60000000200 */
[----:B------:R-:W-:Y:S02]  /*10de0*/  ISETP.NE.AND.EX P1, PT, RZ, UR7, PT, P1 ;  /* 0x00000007ff007c0c */ /* 0x000fe4000bf25310 */
[----:B-1----:R-:W-:Y:S02]  /*10df0*/  LOP3.LUT R4, R0, 0x380, RZ, 0xc0, !PT ;  /* 0x0000038000047812 */ /* 0x002fe400078ec0ff */
[----:B------:R-:W-:-:S02]  /*10e00*/  IADD3 R8, P0, R208, UR6, RZ ;  /* 0x00000006d0087c10 */ /* 0x000fc4000ff1e0ff */
[----:B------:R-:W-:Y:S02]  /*10e10*/  SHF.R.U64 R4, R4, 0x3, RZ ;  /* 0x0000000304047819 */ /* 0x000fe400000012ff */
[----:B------:R-:W-:Y:S02]  /*10e20*/  IADD3.X R9, R209, UR7, RZ, P0, !PT ;  /* 0x00000007d1097c10 */ /* 0x000fe400087fe4ff */
[----:B------:R-:W-:Y:S01]  /*10e30*/  LOP3.LUT R152, R4, R0, RZ, 0x3c, !PT ;  /* 0x0000000004987212 */ /* 0x000fe200078e3cff */
[----:B------:R-:W-:-:S03]  /*10e40*/  IMAD.MOV.U32 R0, RZ, RZ, RZ ;  /* 0x000000ffff007224 */ /* 0x000fc600078e00ff */
        /* <DEDUP_REMOVED lines=13> */
[----:B-----5:R-:W3:Y:S04]  /*10f20*/  LDG.E R4, desc[UR42][R8.64] ;  /* 0x0000002a08047981 */ /* 0x020ee8000c1e1900 */
[----:B-1----:R-:W3:Y:S02]  /*10f30*/  LDG.E R8, desc[UR42][R8.64+0x4] ;  /* 0x0000042a08087981 */ /* 0x002ee4000c1e1900 */
[----:B---3--:R-:W-:-:S07]  /*10f40*/  IMAD.IADD R4, R8, 0x1, -R4 ;  /* 0x0000000108047824 */ /* 0x008fce00078e0a04 */
.L_x_4818:
[----:B-1----:R-:W3:Y:S01]  /*10f50*/  LDL R8, [R1+0x48] ;  /* 0x0000480001087983 */ /* 0x002ee20000100800 */
[----:B------:R-:W-:Y:S01]  /*10f60*/  ISETP.NE.AND P1, PT, R206, RZ, PT ;  /* 0x000000ffce00720c */ /* 0x000fe20003f25270 */
[----:B------:R-:W-:-:S03]  /*10f70*/  ULDC UR4, c[0x0][0xad4] ;  /* 0x0002b50000047ab9 */ /* 0x000fc60000000800 */
[----:B------:R-:W-:Y:S01]  /*10f80*/  SEL R206, R206, UR4, P1 ;  /* 0x00000004cece7c07 */ /* 0x000fe20008800000 */
[----:B---3--:R-:W1:Y:S02]  /*10f90*/  SHFL.IDX PT, R8, R8, RZ, 0x1f ;  /* 0x00001fff08087589 */ /* 0x008e6400000e0000 */
[----:B-1----:R-:W-:Y:S02]  /*10fa0*/  ISETP.NE.AND P0, PT, R8, RZ, PT ;  /* 0x000000ff0800720c */ /* 0x002fe40003f05270 */
[----:B-----5:R-:W-:-:S11]  /*10fb0*/  SHF.R.S32.HI R8, RZ, 0x1f, R0 ;  /* 0x0000001fff087819 */ /* 0x020fd60000011400 */
[----:B------:R-:W-:Y:S05]  /*10fc0*/  @P0 BRA `(.L_x_4819) ;  /* 0x0000000000f80947 */ /* 0x000fea0003800000 */
[----:B------:R-:W3:Y:S01]  /*10fd0*/  LDL.LU R14, [R1+0x44] ;  /* 0x00004400010e7983 */ /* 0x000ee20000300800 */
[----:B------:R-:W-:Y:S01]  /*10fe0*/  IMAD.MOV.U32 R9, RZ, RZ, 0x9b8 ;  /* 0x000009b8ff097424 */ /* 0x000fe200078e00ff */
[----:B------:R-:W-:Y:S01]  /*10ff0*/  ISETP.GT.AND P1, PT, R206, 0x1, PT ;  /* 0x00000001ce00780c */ /* 0x000fe20003f24270 */
[----:B------:R-:W1:Y:S01]  /*11000*/  LDC R156, c[0x0][0xbe8] ;  /* 0x0002fa00ff9c7b82 */ /* 0x000e620000000800 */
[----:B------:R-:W4:Y:S01]  /*11010*/  LDL R157, [R1+0x68] ;  /* 0x00006800019d7983 */ /* 0x000f220000100800 */
[----:B------:R-:W-:Y:S02]  /*11020*/  ISETP.NE.U32.AND P0, PT, RZ, UR6, PT ;  /* 0x00000006ff007c0c */ /* 0x000fe4000bf05070 */
[----:B------:R-:W-:Y:S02]  /*11030*/  SEL R9, R9, 0x978, P1 ;  /* 0x0000097809097807 */ /* 0x000fe40000800000 */
[----:B------:R-:W-:Y:S02]  /*11040*/  ISETP.NE.AND.EX P0, PT, RZ, UR7, PT, P0 ;  /* 0x00000007ff007c0c */ /* 0x000fe4000bf05300 */
[----:B------:R-:W5:Y:S02]  /*11050*/  LDC.64 R12, c[0x0][R9+0x220] ;  /* 0x00008800090c7b82 */ /* 0x000f640000000a00 */
[----:B------:R-:W-:-:S06]  /*11060*/  SEL R15, R207, RZ, !P0 ;  /* 0x000000ffcf0f7207 */ /* 0x000fcc0004000000 */
[----:B------:R-:W0:Y:S01]  /*11070*/  LDC.64 R10, c[0x0][R9+0x218] ;  /* 0x00008600090a7b82 */ /* 0x000e220000000a00 */
[----:B------:R-:W-:Y:S02]  /*11080*/  IMAD.IADD R153, R204, 0x1, R195 ;  /* 0x00000001cc997824 */ /* 0x000fe400078e02c3 */
[----:B-----5:R-:W-:Y:S01]  /*11090*/  IMAD R13, R13, R15, RZ ;  /* 0x0000000f0d0d7224 */ /* 0x020fe200078e02ff */
[----:B------:R-:W-:Y:S02]  /*110a0*/  SEL R155, R219, RZ, P1 ;  /* 0x000000ffdb9b7207 */ /* 0x000fe40000800000 */
[----:B---3--:R-:W-:Y:S02]  /*110b0*/  SEL R14, R14, RZ, !P0 ;  /* 0x000000ff0e0e7207 */ /* 0x008fe40004000000 */
[----:B-1----:R-:W-:-:S03]  /*110c0*/  ISETP.NE.AND P0, PT, R156, 0x1, PT ;  /* 0x000000019c00780c */ /* 0x002fc60003f05270 */
[C---:B------:R-:W-:Y:S02]  /*110d0*/  IMAD R14, R12.reuse, R14, R13 ;  /* 0x0000000e0c0e7224 */ /* 0x040fe400078e020d */
[----:B------:R-:W-:-:S04]  /*110e0*/  IMAD.WIDE.U32 R12, R12, R15, RZ ;  /* 0x0000000f0c0c7225 */ /* 0x000fc800078e00ff */
[-C--:B0-----:R-:W-:Y:S02]  /*110f0*/  IMAD R15, R11, R205.reuse, RZ ;  /* 0x000000cd0b0f7224 */ /* 0x081fe400078e02ff */
[----:B------:R-:W-:-:S04]  /*11100*/  IMAD.WIDE.U32 R10, R10, R205, RZ ;  /* 0x000000cd0a0a7225 */ /* 0x000fc800078e00ff */
[----:B------:R-:W-:Y:S02]  /*11110*/  IMAD.IADD R15, R11, 0x1, R15 ;  /* 0x000000010b0f7824 */ /* 0x000fe400078e020f */
[----:B------:R-:W0:Y:S01]  /*11120*/  @P0 LDC R11, c[0x0][0xbec] ;  /* 0x0002fb00ff0b0b82 */ /* 0x000e220000000800 */
[----:B------:R-:W-:-:S07]  /*11130*/  IADD3 R152, P2, P3, R12, R10, R0 ;  /* 0x0000000a0c987210 */ /* 0x000fce0007b5e000 */
[----:B------:R-:W1:Y:S01]  /*11140*/  @P0 LDC R10, c[0x0][0xbf0] ;  /* 0x0002fc00ff0a0b82 */ /* 0x000e620000000800 */
        /* <DEDUP_REMOVED lines=23> */
[----:B------:R-:W-:Y:S01]  /*112c0*/  IMAD.IADD R14, R189, 0x1, R195 ;  /* 0x00000001bd0e7824 */ /* 0x000fe200078e02c3 */
[----:B0-----:R-:W-:Y:S01]  /*112d0*/  LEA R13, P0, R12, R10, 0x2 ;  /* 0x0000000a0c0d7211 */ /* 0x001fe200078010ff */
[----:B----4-:R-:W-:-:S03]  /*112e0*/  IMAD.MOV R10, RZ, RZ, -R157 ;  /* 0x000000ffff0a7224 */ /* 0x010fc600078e0a9d */
[----:B-1----:R-:W-:Y:S02]  /*112f0*/  LEA.HI.X R9, R12, R11, R9, 0x2, P0 ;  /* 0x0000000b0c097211 */ /* 0x002fe400000f1409 */
[----:B------:R-:W-:Y:S01]  /*11300*/  ISETP.NE.AND P0, PT, R203, R10, PT ;  /* 0x0000000acb00720c */ /* 0x000fe20003f05270 */
[----:B------:R-:W-:Y:S04]  /*11310*/  SHFL.IDX PT, R12, R13, 0x1, 0x1c1f ;  /* 0x003c1f000d0c7f89 */ /* 0x000fe800000e0000 */
[----:B------:R-:W-:Y:S04]  /*11320*/  SHFL.IDX PT, R10, R13, RZ, 0x1c1f ;  /* 0x001c1fff0d0a7589 */ /* 0x000fe800000e0000 */
        /* <DEDUP_REMOVED lines=8> */
.L_x_4819:
[----:B------:R-:W-:Y:S02]  /*113b0*/  ISETP.GT.AND P1, PT, R206, 0x1, PT ;  /* 0x00000001ce00780c */ /* 0x000fe40003f24270 */
[----:B------:R-:W-:-:S04]  /*113c0*/  ISETP.NE.U32.AND P0, PT, RZ, UR6, PT ;  /* 0x00000006ff007c0c */ /* 0x000fc8000bf05070 */
[----:B------:R-:W-:-:S04]  /*113d0*/  ISETP.NE.AND.EX P0, PT, RZ, UR7, PT, P0 ;  /* 0x00000007ff007c0c */ /* 0x000fc8000bf05300 */
[----:B------:R-:W-:-:S03]  /*113e0*/  SEL R207, R207, RZ, !P0 ;  /* 0x000000ffcfcf7207 */ /* 0x000fc60004000000 */
[----:B------:R-:W-:Y:S06]  /*113f0*/  @P1 BRA `(.L_x_4820) ;  /* 0x0000001000381947 */ /* 0x000fec0003800000 */
[----:B-1----:R-:W1:Y:S01]  /*11400*/  S2R R11, SR_TID.X ;  /* 0x00000000000b7919 */ /* 0x002e620000002100 */
[----:B------:R-:W3:Y:S01]  /*11410*/  LDC R87, c[0x0][0xbe8] ;  /* 0x0002fa00ff577b82 */ /* 0x000ee20000000800 */
[----:B------:R-:W-:Y:S01]  /*11420*/  ULDC.64 UR4, c[0x0][0xaa0] ;  /* 0x0002a80000047ab9 */ /* 0x000fe20000000a00 */
        /* <DEDUP_REMOVED lines=17> */
[----:B------:R-:W5:Y:S01]  /*11540*/  LD.E.128 R24, desc[UR42][R24.64] ;  /* 0x0000002a18187980 */ /* 0x000f62000c101d00 */
        /* <DEDUP_REMOVED lines=17> */
[----:B------:R-:W-:Y:S02]  /*11660*/  IADD3 R14, P3, R20, 0xf000, RZ ;  /* 0x0000f000140e7810 */ /* 0x000fe40007f7e0ff */
        /* <DEDUP_REMOVED lines=34> */
[----:B------:R-:W-:-:S02]  /*11890*/  SHF.R.U64 R3, R3, 0x3, RZ ;  /* 0x0000000303037819 */ /* 0x000fc400000012ff */
        /* <DEDUP_REMOVED lines=8> */
[----:B------:R-:W-:Y:S01]  /*11920*/  IMAD R3, R8, UR4, RZ ;  /* 0x0000000408037c24 */ /* 0x000fe2000f8e02ff */
        /* <DEDUP_REMOVED lines=14> */
[----:B---3--:R-:W-:Y:S01]  /*11a10*/  ISETP.NE.AND P3, PT, R87, 0x1, PT ;  /* 0x000000015700780c */ /* 0x008fe20003f65270 */
[----:B------:R-:W-:Y:S01]  /*11a20*/  IMAD R21, R0, UR5, R3 ;  /* 0x0000000500157c24 */ /* 0x000fe2000f8e0203 */
[----:B------:R-:W-:Y:S01]  /*11a30*/  LOP3.LUT R84, R84, 0xfffffff8, RZ, 0xc0, !PT ;  /* 0xfffffff854547812 */ /* 0x000fe200078ec0ff */
[----:B------:R-:W1:Y:S01]  /*11a40*/  LDC R3, c[0x0][0xac8] ;  /* 0x0002b200ff037b82 */ /* 0x000e620000000800 */
[----:B------:R-:W-:Y:S01]  /*11a50*/  IMAD.WIDE.U32 R8, R0, UR4, RZ ;  /* 0x0000000400087c25 */ /* 0x000fe2000f8e00ff */
[----:B------:R-:W-:Y:S01]  /*11a60*/  ULDC.64 UR4, c[0x0][0xae8] ;  /* 0x0002ba0000047ab9 */ /* 0x000fe20000000a00 */
[----:B------:R-:W5:Y:S02]  /*11a70*/  LD.E.128 R12, desc[UR42][R12.64] ;  /* 0x0000002a0c0c7980 */ /* 0x000f64000c101d00 */
[----:B------:R-:W-:-:S02]  /*11a80*/  IMAD.IADD R9, R9, 0x1, R21 ;  /* 0x0000000109097824 */ /* 0x000fc400078e0215 */
[----:B------:R-:W5:Y:S03]  /*11a90*/  LD.E.128 R56, desc[UR42][R56.64] ;  /* 0x0000002a38387980 */ /* 0x000f66000c101d00 */
[----:B------:R-:W3:Y:S01]  /*11aa0*/  @P3 LDC R89, c[0x0][0xbec] ;  /* 0x0002fb00ff593b82 */ /* 0x000ee20000000800 */
[----:B------:R-:W-:Y:S01]  /*11ab0*/  IMAD.WIDE.U32 R8, R205, UR4, R8 ;  /* 0x00000004cd087c25 */ /* 0x000fe2000f8e0008 */
[----:B------:R-:W5:Y:S03]  /*11ac0*/  LD.E.128 R60, desc[UR42][R60.64] ;  /* 0x0000002a3c3c7980 */ /* 0x000f66000c101d00 */
[----:B------:R-:W-:Y:S01]  /*11ad0*/  IMAD.IADD R21, R11, 0x1, -R84 ;  /* 0x000000010b157824 */ /* 0x000fe200078e0a54 */
[----:B------:R-:W5:Y:S02]  /*11ae0*/  LD.E.128 R64, desc[UR42][R64.64] ;  /* 0x0000002a40407980 */ /* 0x000f64000c101d00 */
[----:B------:R-:W4:Y:S01]  /*11af0*/  @P3 LDC R91, c[0x0][0xbf0] ;  /* 0x0002fc00ff5b3b82 */ /* 0x000f220000000800 */
[----:B------:R-:W-:Y:S01]  /*11b00*/  SHF.R.S32.HI R11, RZ, 0x1f, R207 ;  /* 0x0000001fff0b7819 */ /* 0x000fe200000114cf */
[----:B------:R-:W-:Y:S01]  /*11b10*/  IMAD R9, R205, UR5, R9 ;  /* 0x00000005cd097c24 */ /* 0x000fe2000f8e0209 */
[----:B------:R-:W-:Y:S01]  /*11b20*/  ULDC.64 UR4, c[0x0][0xaf0] ;  /* 0x0002bc0000047ab9 */ /* 0x000fe20000000a00 */
[----:B------:R-:W-:Y:S01]  /*11b30*/  IMAD R20, R21, 0x20, R10 ;  /* 0x0000002015147824 */ /* 0x000fe200078e020a */
[----:B------:R-:W5:Y:S01]  /*11b40*/  LD.E.128 R68, desc[UR42][R68.64] ;  /* 0x0000002a44447980 */ /* 0x000f62000c101d00 */
[----:B------:R-:W-:Y:S01]  /*11b50*/  IMAD.IADD R0, R10, 0x1, R195 ;  /* 0x000000010a007824 */ /* 0x000fe200078e02c3 */
[-C--:B-1----:R-:W-:Y:S01]  /*11b60*/  ISETP.GE.AND P1, PT, R214, R3.reuse, PT ;  /* 0x00000003d600720c */ /* 0x082fe20003f26270 */
[----:B------:R-:W-:Y:S01]  /*11b70*/  IMAD R10, R11, UR4, RZ ;  /* 0x000000040b0a7c24 */ /* 0x000fe2000f8e02ff */
[----:B------:R-:W5:Y:S03]  /*11b80*/  LD.E.128 R72, desc[UR42][R72.64] ;  /* 0x0000002a48487980 */ /* 0x000f66000c101d00 */
[----:B------:R-:W-:Y:S01]  /*11b90*/  IMAD R85, R207, UR5, R10 ;  /* 0x00000005cf557c24 */ /* 0x000fe2000f8e020a */
[----:B------:R-:W-:Y:S01]  /*11ba0*/  SEL R10, RZ, 0xffffffff, P1 ;  /* 0xffffffffff0a7807 */ /* 0x000fe20000800000 */
[----:B------:R-:W-:Y:S01]  /*11bb0*/  IMAD.IADD R84, R195, 0x1, R20 ;  /* 0x00000001c3547824 */ /* 0x000fe200078e0214 */
[----:B------:R-:W-:Y:S01]  /*11bc0*/  ISETP.GE.AND P0, PT, R213, R3, PT ;  /* 0x00000003d500720c */ /* 0x000fe20003f06270 */
[----:B------:R-:W5:Y:S02]  /*11bd0*/  LD.E.128 R76, desc[UR42][R76.64] ;  /* 0x0000002a4c4c7980 */ /* 0x000f64000c101d00 */
[----:B------:R-:W-:Y:S01]  /*11be0*/  IMAD.SHL.U32 R93, R10, 0x2, RZ ;  /* 0x000000020a5d7824 */ /* 0x000fe200078e00ff */
[----:B------:R-:W-:Y:S01]  /*11bf0*/  SEL R21, RZ, 0xffffffff, P0 ;  /* 0xffffffffff157807 */ /* 0x000fe20000000000 */
[----:B---3--:R-:W-:Y:S01]  /*11c00*/  @P3 IMAD.HI.U32 R10, R84, R89, RZ ;  /* 0x00000059540a3227 */ /* 0x008fe200078e00ff */
[-C--:B------:R-:W-:Y:S01]  /*11c10*/  ISETP.GE.AND P2, PT, R188, R3.reuse, PT ;  /* 0x00000003bc00720c */ /* 0x080fe20003f46270 */
[----:B------:R-:W5:Y:S01]  /*11c20*/  LD.E.128 R80, desc[UR42][R80.64] ;  /* 0x0000002a50507980 */ /* 0x000f62000c101d00 */
[----:B------:R-:W-:Y:S01]  /*11c30*/  ISETP.GE.AND P0, PT, R212, R3, PT ;  /* 0x00000003d400720c */ /* 0x000fe20003f06270 */
[----:B------:R-:W-:Y:S01]  /*11c40*/  IMAD.MOV.U32 R11, RZ, RZ, R84 ;  /* 0x000000ffff0b7224 */ /* 0x000fe200078e0054 */
[----:B----4-:R-:W-:Y:S01]  /*11c50*/  @P3 SHF.R.U32.HI R11, RZ, R91, R10 ;  /* 0x0000005bff0b3219 */ /* 0x010fe2000001160a */
[----:B------:R-:W-:Y:S01]  /*11c60*/  IMAD.WIDE.U32 R8, R207, UR4, R8 ;  /* 0x00000004cf087c25 */ /* 0x000fe2000f8e0008 */
[----:B------:R-:W-:Y:S01]  /*11c70*/  SEL R20, RZ, 0x1, P2 ;  /* 0x00000001ff147807 */ /* 0x000fe20001000000 */
[----:B------:R-:W-:Y:S01]  /*11c80*/  ULDC.64 UR4, c[0x0][0xae0] ;  /* 0x0002b80000047ab9 */ /* 0x000fe20000000a00 */
[----:B------:R-:W-:Y:S01]  /*11c90*/  SEL R10, RZ, 0xffffffff, P0 ;  /* 0xffffffffff0a7807 */ /* 0x000fe20000000000 */
[----:B------:R-:W-:Y:S01]  /*11ca0*/  IMAD.SHL.U32 R21, R21, 0x4, RZ ;  /* 0x0000000415157824 */ /* 0x000fe200078e00ff */
[----:B------:R-:W-:Y:S01]  /*11cb0*/  LOP3.LUT R20, R93, 0x2, R20, 0xe2, !PT ;  /* 0x000000025d147812 */ /* 0x000fe200078ee214 */
[----:B------:R-:W-:Y:S01]  /*11cc0*/  IMAD.IADD R9, R9, 0x1, R85 ;  /* 0x0000000109097824 */ /* 0x000fe200078e0255 */
[----:B------:R-:W-:Y:S01]  /*11cd0*/  ISETP.GE.AND P0, PT, R211, R3, PT ;  /* 0x00000003d300720c */ /* 0x000fe20003f06270 */
[----:B------:R-:W-:Y:S01]  /*11ce0*/  IMAD.SHL.U32 R85, R10, 0x8, RZ ;  /* 0x000000080a557824 */ /* 0x000fe200078e00ff */
[--C-:B------:R-:W-:Y:S01]  /*11cf0*/  SHF.R.S32.HI R10, RZ, 0x1f, R11.reuse ;  /* 0x0000001fff0a7819 */ /* 0x100fe2000001140b */
[----:B------:R-:W-:Y:S01]  /*11d00*/  IMAD R89, R4, R87, RZ ;  /* 0x0000005704597224 */ /* 0x000fe200078e02ff */
[----:B------:R-:W-:Y:S01]  /*11d10*/  LOP3.LUT R20, R21, 0x4, R20, 0xe2, !PT ;  /* 0x0000000415147812 */ /* 0x000fe200078ee214 */
[----:B------:R-:W-:Y:S01]  /*11d20*/  IMAD.MOV R21, RZ, RZ, -R11 ;  /* 0x000000ffff157224 */ /* 0x000fe200078e0a0b */
[----:B------:R-:W-:Y:S01]  /*11d30*/  SEL R4, RZ, 0xffffffff, P0 ;  /* 0xffffffffff047807 */ /* 0x000fe20000000000 */
[----:B------:R-:W-:Y:S01]  /*11d40*/  IMAD R10, R10, UR4, RZ ;  /* 0x000000040a0a7c24 */ /* 0x000fe2000f8e02ff */
[----:B------:R-:W-:Y:S01]  /*11d50*/  ISETP.GE.AND P0, PT, R210, R3, PT ;  /* 0x00000003d200720c */ /* 0x000fe20003f06270 */
[----:B------:R-:W-:Y:S01]  /*11d60*/  IMAD R21, R87, R21, R84 ;  /* 0x0000001557157224 */ /* 0x000fe200078e0254 */
[----:B------:R-:W-:Y:S01]  /*11d70*/  LOP3.LUT R20, R85, 0x8, R20, 0xe2, !PT ;  /* 0x0000000855147812 */ /* 0x000fe200078ee214 */
[----:B------:R-:W-:Y:S01]  /*11d80*/  IMAD.SHL.U32 R85, R4, 0x10, RZ ;  /* 0x0000001004557824 */ /* 0x000fe200078e00ff */
[----:B------:R-:W-:Y:S01]  /*11d90*/  SEL R4, RZ, 0xffffffff, P0 ;  /* 0xffffffffff047807 */ /* 0x000fe20000000000 */
[C---:B------:R-:W-:Y:S01]  /*11da0*/  IMAD.WIDE.U32 R8, R11.reuse, UR4, R8 ;  /* 0x000000040b087c25 */ /* 0x040fe2000f8e0008 */
[----:B------:R-:W-:Y:S01]  /*11db0*/  @!PT LDS RZ, [RZ] ;  /* 0x00000000fffff984 */ /* 0x000fe20000000800 */
[----:B------:R-:W-:Y:S01]  /*11dc0*/  @!PT LDS RZ, [RZ] ;  /* 0x00000000fffff984 */ /* 0x000fe20000000800 */
[----:B------:R-:W-:Y:S01]  /*11dd0*/  @!PT LDS RZ, [RZ] ;  /* 0x00000000fffff984 */ /* 0x000fe20000000800 */
[----:B------:R-:W-:Y:S01]  /*11de0*/  @!PT LDS RZ, [RZ] ;  /* 0x00000000fffff984 */ /* 0x000fe20000000800 */
[----:B------:R1:W-:Y:S06]  /*11df0*/  MEMBAR.ALL.CTA ;  /* 0x0000000000007992 */ /* 0x0003ec0000008000 */
[----:B-1----:R-:W1:Y:S01]  /*11e00*/  FENCE.VIEW.ASYNC.S ;  /* 0x00000000000073c6 */ /* 0x002e620000000000 */
[----:B------:R-:W-:Y:S01]  /*11e10*/  IMAD R11, R11, UR5, R10 ;  /* 0x000000050b0b7c24 */ /* 0x000fe2000f8e020a */
[----:B------:R-:W-:Y:S01]  /*11e20*/  SHF.R.S32.HI R10, RZ, 0x1f, R21 ;  /* 0x0000001fff0a7819 */ /* 0x000fe20000011415 */
[----:B------:R-:W-:Y:S01]  /*11e30*/  VIADD R93, R188, 0x180 ;  /* 0x00000180bc5d7836 */ /* 0x000fe20000000000 */
[----:B------:R-:W-:Y:S01]  /*11e40*/  LOP3.LUT R20, R85, 0x10, R20, 0xe2, !PT ;  /* 0x0000001055147812 */ /* 0x000fe200078ee214 */
[----:B------:R-:W-:Y:S01]  /*11e50*/  IMAD.IADD R9, R9, 0x1, R11 ;  /* 0x0000000109097824 */ /* 0x000fe200078e020b */
[----:B------:R-:W-:Y:S01]  /*11e60*/  ULDC.64 UR4, c[0x0][0xad8] ;  /* 0x0002b60000047ab9 */ /* 0x000fe20000000a00 */
[----:B------:R-:W-:Y:S01]  /*11e70*/  IMAD.SHL.U32 R11, R4, 0x20, RZ ;  /* 0x00000020040b7824 */ /* 0x000fe200078e00ff */
[----:B------:R-:W-:Y:S01]  /*11e80*/  ISETP.GE.AND P0, PT, R93, R3, PT ;  /* 0x000000035d00720c */ /* 0x000fe20003f06270 */
[----:B------:R-:W-:-:S02]  /*11e90*/  IMAD R10, R10, UR4, RZ ;  /* 0x000000040a0a7c24 */ /* 0x000fc4000f8e02ff */
        /* <DEDUP_REMOVED lines=8> */
[----:B------:R-:W-:Y:S01]  /*11f20*/  VIADD R4, R2, 0x28c20 ;  /* 0x00028c2002047836 */ /* 0x000fe20000000000 */
[----:B------:R-:W-:Y:S01]  /*11f30*/  ISETP.GE.AND P0, PT, R91, R3, PT ;  /* 0x000000035b00720c */ /* 0x000fe20003f06270 */
[----:B------:R-:W-:Y:S01]  /*11f40*/  IMAD.IADD R11, R9, 0x1, R85 ;  /* 0x00000001090b7824 */ /* 0x000fe200078e0255 */
[----:B------:R-:W-:-:S02]  /*11f50*/  LEA R87, P2, R8, UR4, 0x1 ;  /* 0x0000000408577c11 */ /* 0x000fc4000f8408ff */
[----:B------:R-:W-:Y:S02]  /*11f60*/  PRMT R4, RZ, 0x654, R4 ;  /* 0x00000654ff047816 */ /* 0x000fe40000000004 */
[----:B------:R-:W-:Y:S02]  /*11f70*/  SEL R9, RZ, 0x80, P0 ;  /* 0x00000080ff097807 */ /* 0x000fe40000000000 */
[----:B------:R-:W-:Y:S01]  /*11f80*/  LEA.HI.X R88, R8, UR5, R11, 0x1, P2 ;  /* 0x0000000508587c11 */ /* 0x000fe200090f0c0b */
[----:B-1----:R1:W-:Y:S01]  /*11f90*/  SYNCS.ARRIVE.TRANS64.RED.A1T0 RZ, [R4+URZ], RZ ;  /* 0x000000ff04ff79a7 */ /* 0x0023e2000810043f */
[----:B------:R3:W4:Y:S01]  /*11fa0*/  SHFL.IDX PT, R8, R87, RZ, 0x181f ;  /* 0x00181fff57087589 */ /* 0x00072200000e0000 */
[----:B------:R-:W-:Y:S01]  /*11fb0*/  BSSY B1, `(.L_x_4821) ;  /* 0x000002a000017945 */ /* 0x000fe20003800000 */
[----:B------:R-:W-:Y:S02]  /*11fc0*/  SHF.R.S32.HI R152, RZ, 0x1f, R210 ;  /* 0x0000001fff987819 */ /* 0x000fe400000114d2 */
[----:B-1----:R-:W-:-:S02]  /*11fd0*/  LOP3.LUT R4, R86, R9, RZ, 0xfc, !PT ;  /* 0x0000000956047212 */ /* 0x002fc400078efcff */
[----:B------:R3:W1:Y:S01]  /*11fe0*/  SHFL.IDX PT, R9, R88, RZ, 0x181f ;  /* 0x00181fff58097589 */ /* 0x00066200000e0000 */
[----:B------:R-:W-:Y:S02]  /*11ff0*/  SHF.R.S32.HI R153, RZ, 0x1f, R211 ;  /* 0x0000001fff997819 */ /* 0x000fe400000114d3 */
[----:B------:R-:W-:Y:S02]  /*12000*/  SHF.R.S32.HI R154, RZ, 0x1f, R212 ;  /* 0x0000001fff9a7819 */ /* 0x000fe400000114d4 */
[----:B------:R-:W-:Y:S02]  /*12010*/  SHF.R.S32.HI R155, RZ, 0x1f, R213 ;  /* 0x0000001fff9b7819 */ /* 0x000fe400000114d5 */
[----:B------:R-:W-:Y:S01]  /*12020*/  SHF.R.S32.HI R156, RZ, 0x1f, R214 ;  /* 0x0000001fff9c7819 */ /* 0x000fe200000114d6 */
[----:B---3--:R-:W-:Y:S06]  /*12030*/  @P1 BRA `(.L_x_4822) ;  /* 0x0000000000841947 */ /* 0x008fec0003800000 */
[-C--:B------:R-:W-:Y:S02]  /*12040*/  ISETP.GE.AND P2, PT, R188, R3.reuse, PT ;  /* 0x00000003bc00720c */ /* 0x080fe40003f46270 */
[-C--:B------:R-:W-:Y:S02]  /*12050*/  ISETP.GE.AND P4, PT, R214, R3.reuse, PT ;  /* 0x00000003d600720c */ /* 0x080fe40003f86270 */
[-C--:B------:R-:W-:Y:S02]  /*12060*/  ISETP.GE.AND P6, PT, R213, R3.reuse, PT ;  /* 0x00000003d500720c */ /* 0x080fe40003fc6270 */
[-C--:B------:R-:W-:Y:S02]  /*12070*/  ISETP.GE.AND P0, PT, R212, R3.reuse, PT ;  /* 0x00000003d400720c */ /* 0x080fe40003f06270 */
[----:B------:R-:W-:Y:S02]  /*12080*/  ISETP.GE.AND P1, PT, R211, R3, PT ;  /* 0x00000003d300720c */ /* 0x000fe40003f26270 */
[----:B------:R-:W-:-:S03]  /*12090*/  SHF.R.S32.HI R90, RZ, 0x1f, R93 ;  /* 0x0000001fff5a7819 */ /* 0x000fc6000001145d */
[----:B-1--4-:R-:W-:Y:S02]  /*120a0*/  @!P2 IMAD.WIDE R20, R188, 0x2, R8 ;  /* 0x00000002bc14a825 */ /* 0x012fe400078e0208 */
        /* <DEDUP_REMOVED lines=13> */
[CC--:B---3--:R-:W-:Y:S02]  /*12180*/  @!P0 LEA R10, P5, R212.reuse, R8.reuse, 0x1 ;  /* 0x00000008d40a8211 */ /* 0x0c8fe400078a08ff */
        /* <DEDUP_REMOVED lines=12> */
.L_x_4822:
[----:B------:R-:W-:Y:S05]  /*12250*/  BSYNC B1 ;  /* 0x0000000000017941 */ /* 0x000fea0003800000 */
.L_x_4821:
[----:B------:R-:W-:Y:S01]  /*12260*/  VIADD R0, R0, 0x20 ;  /* 0x0000002000007836 */ /* 0x000fe20000000000 */
[----:B-1--4-:R1:W3:Y:S04]  /*12270*/  SHFL.IDX PT, R9, R88, 0x1, 0x181f ;  /* 0x00381f0058097f89 */ /* 0x0122e800000e0000 */
[----:B------:R-:W-:Y:S01]  /*12280*/  ISETP.GE.AND P0, PT, R0, R89, PT ;  /* 0x000000590000720c */ /* 0x000fe20003f06270 */
[----:B------:R1:W4:-:S12]  /*12290*/  SHFL.IDX PT, R8, R87, 0x1, 0x181f ;  /* 0x00381f0057087f89 */ /* 0x00031800000e0000 */
        /* <DEDUP_REMOVED lines=8> */
[----:B----45:R-:W-:Y:S01]  /*12320*/  @!P5 LEA R12, P1, R214, R8, 0x1 ;  /* 0x00000008d60cd211 */ /* 0x030fe200078208ff */
[----:B---3--:R-:W-:-:S03]  /*12330*/  @!P6 IMAD.WIDE R10, R188, 0x2, R8 ;  /* 0x00000002bc0ae825 */ /* 0x008fc600078e0208 */
[----:B------:R-:W-:Y:S02]  /*12340*/  @!P5 LEA.HI.X R13, R214, R9, R156, 0x1, P1 ;  /* 0x00000009d60dd211 */ /* 0x000fe400008f0c9c */
[----:B------:R-:W-:Y:S01]  /*12350*/  ISETP.GE.AND P1, PT, R210, R3, PT ;  /* 0x00000003d200720c */ /* 0x000fe20003f26270 */
[----:B------:R1:W-:Y:S04]  /*12360*/  @!P6 ST.E.128 desc[UR42][R10.64], R24 ;  /* 0x000000180a00e985 */ /* 0x0003e8000c101d2a */
[----:B------:R3:W-:Y:S01]  /*12370*/  @!P5 ST.E.128 desc[UR42][R12.64], R32 ;  /* 0x000000200c00d985 */ /* 0x0007e2000c101d2a */
[----:B-1----:R-:W-:-:S04]  /*12380*/  @!P4 LEA R10, P6, R213, R8, 0x1 ;  /* 0x00000008d50ac211 */ /* 0x002fc800078c08ff */
[-C--:B------:R-:W-:Y:S02]  /*12390*/  @!P4 LEA.HI.X R11, R213, R9.reuse, R155, 0x1, P6 ;  /* 0x00000009d50bc211 */ /* 0x080fe400030f0c9b */
[CC--:B------:R-:W-:Y:S02]  /*123a0*/  @!P2 LEA R14, P6, R211.reuse, R8.reuse, 0x1 ;  /* 0x00000008d30ea211 */ /* 0x0c0fe400078c08ff */
[CC--:B---3--:R-:W-:Y:S01]  /*123b0*/  @!P3 LEA R12, P5, R212.reuse, R8.reuse, 0x1 ;  /* 0x00000008d40cb211 */ /* 0x0c8fe200078a08ff */
        /* <DEDUP_REMOVED lines=18> */
.L_x_4820:
[----:B-1----:R-:W1:Y:S01]  /*124e0*/  LDC R10, c[0x0][0xbe8] ;  /* 0x0002fa00ff0a7b82 */ /* 0x002e620000000800 */
        /* <DEDUP_REMOVED lines=21> */
[----:B-1----:R-:W-:Y:S01]  /*12640*/  ISETP.NE.AND P0, PT, R10, 0x1, PT ;  /* 0x000000010a00780c */ /* 0x002fe20003f05270 */
[----:B------:R-:W-:Y:S01]  /*12650*/  ULDC.64 UR4, c[0x0][0xb40] ;  /* 0x0002d00000047ab9 */ /* 0x000fe20000000a00 */
[----:B------:R-:W-:Y:S01]  /*12660*/  IMAD R4, R4, R10, RZ ;  /* 0x0000000a04047224 */ /* 0x000fe200078e02ff */
        /* <DEDUP_REMOVED lines=9> */
[----:B------:R-:W1:Y:S01]  /*12700*/  @P0 LDC R12, c[0x0][0xbec] ;  /* 0x0002fb00ff0c0b82 */ /* 0x000e620000000800 */
[----:B------:R-:W-:Y:S01]  /*12710*/  IMAD.IADD R9, R9, 0x1, R0 ;  /* 0x0000000109097824 */ /* 0x000fe200078e0200 */
[----:B------:R-:W-:Y:S01]  /*12720*/  SHF.R.S32.HI R164, RZ, 0x1f, R237 ;  /* 0x0000001fffa47819 */ /* 0x000fe200000114ed */
[----:B------:R-:W-:Y:S01]  /*12730*/  VIADD R168, R193, 0x88 ;  /* 0x00000088c1a87836 */ /* 0x000fe20000000000 */
[----:B------:R-:W-:Y:S01]  /*12740*/  SHF.R.S32.HI R166, RZ, 0x1f, R166 ;  /* 0x0000001fffa67819 */ /* 0x000fe200000114a6 */
[----:B------:R-:W-:-:S03]  /*12750*/  IMAD.WIDE.U32 R8, R219, UR4, R8 ;  /* 0x00000004db087c25 */ /* 0x000fc6000f8e0008 */
        /* <DEDUP_REMOVED lines=17> */
[----:B-1----:R-:W-:Y:S01]  /*12870*/  @P0 IMAD.HI.U32 R12, R11, R12, RZ ;  /* 0x0000000c0b0c0227 */ /* 0x002fe200078e00ff */
[----:B------:R-:W-:-:S02]  /*12880*/  SHF.R.S32.HI R180, RZ, 0x1f, R180 ;  /* 0x0000001fffb47819 */ /* 0x000fc400000114b4 */
[----:B------:R-:W-:Y:S01]  /*12890*/  SHF.R.S32.HI R182, RZ, 0x1f, R182 ;  /* 0x0000001fffb67819 */ /* 0x000fe200000114b6 */
[C---:B------:R-:W-:Y:S02]  /*128a0*/  VIADD R191, R193.reuse, 0x48 ;  /* 0x00000048c1bf7836 */ /* 0x040fe40000000000 */
[C---:B------:R-:W-:Y:S01]  /*128b0*/  VIADD R196, R193.reuse, 0x40 ;  /* 0x00000040c1c47836 */ /* 0x040fe20000000000 */
[----:B---3--:R-:W-:Y:S01]  /*128c0*/  @P0 SHF.R.U32.HI R3, RZ, R0, R12 ;  /* 0x00000000ff030219 */ /* 0x008fe2000001160c */
[C---:B------:R-:W-:Y:S01]  /*128d0*/  VIADD R206, R193.reuse, 0x38 ;  /* 0x00000038c1ce7836 */ /* 0x040fe20000000000 */
[----:B------:R-:W-:Y:S01]  /*128e0*/  SHF.R.S32.HI R191, RZ, 0x1f, R191 ;  /* 0x0000001fffbf7819 */ /* 0x000fe200000114bf */
[----:B------:R-:W-:Y:S01]  /*128f0*/  VIADD R209, R193, 0x30 ;  /* 0x00000030c1d17836 */ /* 0x000fe20000000000 */
[----:B------:R-:W-:Y:S01]  /*12900*/  SHF.R.S32.HI R196, RZ, 0x1f, R196 ;  /* 0x0000001fffc47819 */ /* 0x000fe200000114c4 */
[----:B------:R-:W-:Y:S01]  /*12910*/  IMAD.MOV R0, RZ, RZ, -R3 ;  /* 0x000000ffff007224 */ /* 0x000fe200078e0a03 */
[----:B------:R-:W-:Y:S01]  /*12920*/  SHF.R.S32.HI R206, RZ, 0x1f, R206 ;  /* 0x0000001fffce7819 */ /* 0x000fe200000114ce */
[----:B------:R-:W-:Y:S01]  /*12930*/  IMAD.WIDE.U32 R8, R3, UR4, R8 ;  /* 0x0000000403087c25 */ /* 0x000fe2000f8e0008 */
[----:B------:R-:W-:-:S03]  /*12940*/  SHF.R.S32.HI R209, RZ, 0x1f, R209 ;  /* 0x0000001fffd17819 */ /* 0x000fc600000114d1 */
[----:B------:R-:W-:Y:S01]  /*12950*/  IMAD R0, R10, R0, R11 ;  /* 0x000000000a007224 */ /* 0x000fe200078e020b */
[----:B------:R-:W-:Y:S01]  /*12960*/  SHF.R.S32.HI R10, RZ, 0x1f, R3 ;  /* 0x0000001fff0a7819 */ /* 0x000fe20000011403 */
[C---:B------:R-:W-:Y:S02]  /*12970*/  VIADD R216, R193.reuse, 0x28 ;  /* 0x00000028c1d87836 */ /* 0x040fe40000000000 */
[C---:B------:R-:W-:Y:S02]  /*12980*/  VIADD R226, R193.reuse, 0x20 ;  /* 0x00000020c1e27836 */ /* 0x040fe40000000000 */
[----:B------:R-:W-:Y:S01]  /*12990*/  IMAD R10, R10, UR4, RZ ;  /* 0x000000040a0a7c24 */ /* 0x000fe2000f8e02ff */
[----:B------:R-:W-:Y:S01]  /*129a0*/  SHF.R.S32.HI R216, RZ, 0x1f, R216 ;  /* 0x0000001fffd87819 */ /* 0x000fe200000114d8 */
[----:B------:R-:W-:Y:S01]  /*129b0*/  VIADD R228, R193, 0x18 ;  /* 0x00000018c1e47836 */ /* 0x000fe20000000000 */
[----:B------:R-:W-:Y:S01]  /*129c0*/  SHF.R.S32.HI R226, RZ, 0x1f, R226 ;  /* 0x0000001fffe27819 */ /* 0x000fe200000114e2 */
[----:B------:R-:W-:Y:S01]  /*129d0*/  IMAD R10, R3, UR5, R10 ;  /* 0x00000005030a7c24 */ /* 0x000fe2000f8e020a */
[----:B------:R-:W-:Y:S01]  /*129e0*/  SHF.R.S32.HI R3, RZ, 0x1f, R0 ;  /* 0x0000001fff037819 */ /* 0x000fe20000011400 */
[----:B------:R-:W-:Y:S01]  /*129f0*/  ULDC.64 UR4, c[0x0][0xb28] ;  /* 0x0002ca0000047ab9 */ /* 0x000fe20000000a00 */
[----:B------:R-:W-:Y:S01]  /*12a00*/  VIADD R234, R193, 0x10 ;  /* 0x00000010c1ea7836 */ /* 0x000fe20000000000 */
[----:B------:R-:W-:Y:S01]  /*12a10*/  SHF.R.S32.HI R228, RZ, 0x1f, R228 ;  /* 0x0000001fffe47819 */ /* 0x000fe200000114e4 */
[----:B------:R-:W-:-:S02]  /*12a20*/  IMAD.IADD R9, R9, 0x1, R10 ;  /* 0x0000000109097824 */ /* 0x000fc400078e020a */
[----:B------:R-:W-:Y:S01]  /*12a30*/  IMAD R3, R3, UR4, RZ ;  /* 0x0000000403037c24 */ /* 0x000fe2000f8e02ff */
[----:B------:R-:W-:Y:S01]  /*12a40*/  SHF.R.S32.HI R234, RZ, 0x1f, R234 ;  /* 0x0000001fffea7819 */ /* 0x000fe200000114ea */
[----:B------:R-:W-:-:S04]  /*12a50*/  IMAD.WIDE.U32 R8, R0, UR4, R8 ;  /* 0x0000000400087c25 */ /* 0x000fc8000f8e0008 */
[----:B------:R-:W-:Y:S01]  /*12a60*/  IMAD R3, R0, UR5, R3 ;  /* 0x0000000500037c24 */ /* 0x000fe2000f8e0203 */
[----:B------:R-:W-:Y:S01]  /*12a70*/  ULDC.64 UR4, c[0x0][0xb00] ;  /* 0x0002c00000047ab9 */ /* 0x000fe20000000a00 */
[----:B------:R-:W-:Y:S01]  /*12a80*/  VIADD R207, R193, 0x8 ;  /* 0x00000008c1cf7836 */ /* 0x000fe20000000000 */
[C---:B------:R-:W-:Y:S01]  /*12a90*/  LEA R0, P0, R8.reuse, UR4, 0x2 ;  /* 0x0000000408007c11 */ /* 0x040fe2000f8010ff */
[----:B------:R-:W-:Y:S02]  /*12aa0*/  IMAD.IADD R3, R9, 0x1, R3 ;  /* 0x0000000109037824 */ /* 0x000fe400078e0203 */
[----:B------:R-:W-:Y:S01]  /*12ab0*/  VIADD R165, R193, 0x90 ;  /* 0x00000090c1a57836 */ /* 0x000fe20000000000 */
[----:B------:R-:W-:Y:S01]  /*12ac0*/  SHF.R.S32.HI R207, RZ, 0x1f, R207 ;  /* 0x0000001fffcf7819 */ /* 0x000fe200000114cf */
[----:B------:R1:W3:Y:S01]  /*12ad0*/  SHFL.IDX PT, R15, R0, RZ, 0x1c1f ;  /* 0x001c1fff000f7589 */ /* 0x0002e200000e0000 */
[----:B------:R-:W-:Y:S01]  /*12ae0*/  LEA.HI.X R3, R8, UR5, R3, 0x2, P0 ;  /* 0x0000000508037c11 */ /* 0x000fe200080f1403 */
[----:B------:R-:W-:Y:S01]  /*12af0*/  VIADD R8, R2, 0x28c20 ;  /* 0x00028c2002087836 */ /* 0x000fe20000000000 */
[----:B------:R-:W-:Y:S01]  /*12b00*/  ISETP.GE.AND P0, PT, R195, R4, PT ;  /* 0x00000004c300720c */ /* 0x000fe20003f06270 */
[----:B------:R-:W-:-:S02]  /*12b10*/  VIADD R167, R193, 0x88 ;  /* 0x00000088c1a77836 */ /* 0x000fc40000000000 */
[----:B------:R1:W4:Y:S01]  /*12b20*/  SHFL.IDX PT, R14, R3, RZ, 0x1c1f ;  /* 0x001c1fff030e7589 */ /* 0x00032200000e0000 */
[----:B------:R-:W-:Y:S01]  /*12b30*/  PRMT R8, RZ, 0x654, R8 ;  /* 0x00000654ff087816 */ /* 0x000fe20000000008 */
[C---:B------:R-:W-:Y:S02]  /*12b40*/  VIADD R169, R193.reuse, 0x80 ;  /* 0x00000080c1a97836 */ /* 0x040fe40000000000 */
[C---:B------:R-:W-:Y:S01]  /*12b50*/  VIADD R171, R193.reuse, 0x78 ;  /* 0x00000078c1ab7836 */ /* 0x040fe20000000000 */
[----:B------:R1:W-:Y:S01]  /*12b60*/  SYNCS.ARRIVE.TRANS64.RED.A1T0 RZ, [R8+URZ], RZ ;  /* 0x000000ff08ff79a7 */ /* 0x0003e2000810043f */
[C---:B------:R-:W-:Y:S02]  /*12b70*/  VIADD R173, R193.reuse, 0x70 ;  /* 0x00000070c1ad7836 */ /* 0x040fe40000000000 */
[C---:B------:R-:W-:Y:S02]  /*12b80*/  VIADD R175, R193.reuse, 0x68 ;  /* 0x00000068c1af7836 */ /* 0x040fe40000000000 */
[----:B------:R-:W-:-:S02]  /*12b90*/  VIADD R177, R193, 0x60 ;  /* 0x00000060c1b17836 */ /* 0x000fc40000000000 */
[C---:B------:R-:W-:Y:S02]  /*12ba0*/  VIADD R179, R193.reuse, 0x58 ;  /* 0x00000058c1b37836 */ /* 0x040fe40000000000 */
[C---:B------:R-:W-:Y:S02]  /*12bb0*/  VIADD R181, R193.reuse, 0x50 ;  /* 0x00000050c1b57836 */ /* 0x040fe40000000000 */
[C---:B------:R-:W-:Y:S02]  /*12bc0*/  VIADD R183, R193.reuse, 0x48 ;  /* 0x00000048c1b77836 */ /* 0x040fe40000000000 */
[C---:B--2---:R-:W-:Y:S02]  /*12bd0*/  VIADD R194, R193.reuse, 0x40 ;  /* 0x00000040c1c27836 */ /* 0x044fe40000000000 */
[C---:B------:R-:W-:Y:S02]  /*12be0*/  VIADD R201, R193.reuse, 0x38 ;  /* 0x00000038c1c97836 */ /* 0x040fe40000000000 */
[----:B------:R-:W-:-:S02]  /*12bf0*/  VIADD R208, R193, 0x30 ;  /* 0x00000030c1d07836 */ /* 0x000fc40000000000 */
[C---:B------:R-:W-:Y:S02]  /*12c00*/  VIADD R215, R193.reuse, 0x28 ;  /* 0x00000028c1d77836 */ /* 0x040fe40000000000 */
[C---:B------:R-:W-:Y:S02]  /*12c10*/  VIADD R217, R193.reuse, 0x20 ;  /* 0x00000020c1d97836 */ /* 0x040fe40000000000 */
[C---:B------:R-:W-:Y:S02]  /*12c20*/  VIADD R227, R193.reuse, 0x18 ;  /* 0x00000018c1e37836 */ /* 0x040fe40000000000 */
[C---:B------:R-:W-:Y:S02]  /*12c30*/  VIADD R231, R193.reuse, 0x10 ;  /* 0x00000010c1e77836 */ /* 0x040fe40000000000 */
[----:B------:R-:W-:Y:S01]  /*12c40*/  VIADD R205, R193, 0x8 ;  /* 0x00000008c1cd7836 */ /* 0x000fe20000000000 */
[----:B-1-34-:R-:W-:Y:S06]  /*12c50*/  @P0 BRA `(.L_x_4825) ;  /* 0x0000000800040947 */ /* 0x01afec0003800000 */
[----:B------:R-:W-:Y:S02]  /*12c60*/  ULDC UR4, c[0x0][0xac8] ;  /* 0x0002b20000047ab9 */ /* 0x000fe40000000800 */
[----:B------:R-:W-:Y:S02]  /*12c70*/  ISETP.GE.AND P0, PT, R193, UR4, PT ;  /* 0x00000004c1007c0c */ /* 0x000fe4000bf06270 */
[----:B------:R-:W-:Y:S02]  /*12c80*/  ISETP.GE.AND P4, PT, R177, UR4, PT ;  /* 0x00000004b1007c0c */ /* 0x000fe4000bf86270 */
[----:B------:R-:W-:-:S09]  /*12c90*/  ISETP.GE.AND P5, PT, R175, UR4, PT ;  /* 0x00000004af007c0c */ /* 0x000fd2000bfa6270 */
[----:B------:R-:W-:-:S04]  /*12ca0*/  @!P0 LEA R8, P1, R193, R15, 0x2 ;  /* 0x0000000fc1088211 */ /* 0x000fc800078210ff */
[----:B------:R-:W-:-:S05]  /*12cb0*/  @!P0 LEA.HI.X R9, R193, R14, R219, 0x2, P1 ;  /* 0x0000000ec1098211 */ /* 0x000fca00008f14db */
        /* <DEDUP_REMOVED lines=33> */
[-C--:B------:R-:W-:Y:S02]  /*12ed0*/  @!P1 LEA R10, P6, R181, R15.reuse, 0x2 ;  /* 0x0000000fb50a9211 */ /* 0x080fe400078c10ff */
        /* <DEDUP_REMOVED lines=64> */
[-C--:B--2---:R-:W-:Y:S01]  /*132e0*/  @!P3 LEA R12, P6, R229, R15.reuse, 0x2 ;  /* 0x0000000fe50cb211 */ /* 0x084fe200078c10ff */
        /* <DEDUP_REMOVED lines=24> */
.L_x_4825:
[----:B------:R-:W-:Y:S05]  /*13470*/  BSYNC B1 ;  /* 0x0000000000017941 */ /* 0x000fea0003800000 */
.L_x_4824:
[----:B------:R-:W-:Y:S01]  /*13480*/  VIADD R195, R195, 0x8 ;  /* 0x00000008c3c37836 */ /* 0x000fe20000000000 */
[----:B------:R2:W3:Y:S04]  /*13490*/  SHFL.IDX PT, R28, R3, 0x1, 0x1c1f ;  /* 0x003c1f00031c7f89 */ /* 0x0004e800000e0000 */
[----:B------:R-:W-:Y:S01]  /*134a0*/  ISETP.GE.AND P0, PT, R195, R4, PT ;  /* 0x00000004c300720c */ /* 0x000fe20003f06270 */
[----:B------:R-:W4:-:S12]  /*134b0*/  SHFL.IDX PT, R0, R0, 0x1, 0x1c1f ;  /* 0x003c1f0000007f89 */ /* 0x000f1800000e0000 */
[----:B--2---:R-:W-:Y:S05]  /*134c0*/  @P0 BRA `(.L_x_4823) ;  /* 0x0000001400cc0947 */ /* 0x004fea0003800000 */
[----:B------:R-:W-:Y:S02]  /*134d0*/  ULDC UR4, c[0x0][0xac8] ;  /* 0x0002b20000047ab9 */ /* 0x000fe40000000800 */
[----:B------:R-:W-:Y:S02]  /*134e0*/  ISETP.GE.AND P4, PT, R193, UR4, PT ;  /* 0x00000004c1007c0c */ /* 0x000fe4000bf86270 */
[----:B------:R-:W-:Y:S02]  /*134f0*/  ISETP.GE.AND P2, PT, R205, UR4, PT ;  /* 0x00000004cd007c0c */ /* 0x000fe4000bf46270 */
[----:B------:R-:W-:Y:S02]  /*13500*/  ISETP.GE.AND P1, PT, R231, UR4, PT ;  /* 0x00000004e7007c0c */ /* 0x000fe4000bf26270 */
[----:B------:R-:W-:-:S07]  /*13510*/  ISETP.GE.AND P0, PT, R227, UR4, PT ;  /* 0x00000004e3007c0c */ /* 0x000fce000bf06270 */
[----:B-1--4-:R-:W-:-:S04]  /*13520*/  @!P4 LEA R8, P3, R193, R0, 0x2 ;  /* 0x00000000c108c211 */ /* 0x012fc800078610ff */
[----:B---3--:R-:W-:Y:S02]  /*13530*/  @!P4 LEA.HI.X R9, R193, R28, R219, 0x2, P3 ;  /* 0x0000001cc109c211 */ /* 0x008fe400018f14db */
[----:B------:R-:W-:Y:S02]  /*13540*/  ISETP.GE.AND P3, PT, R217, UR4, PT ;  /* 0x00000004d9007c0c */ /* 0x000fe4000bf66270 */
[----:B------:R-:W-:Y:S01]  /*13550*/  @!P1 LEA R10, P5, R231, R0, 0x2 ;  /* 0x00000000e70a9211 */ /* 0x000fe200078a10ff */
[----:B------:R1:W-:Y:S01]  /*13560*/  @!P4 ST.E.64 desc[UR42][R8.64], R26 ;  /* 0x0000001a0800c985 */ /* 0x0003e2000c101b2a */
[----:B------:R-:W-:Y:S02]  /*13570*/  ISETP.GE.AND P4, PT, R215, UR4, PT ;  /* 0x00000004d7007c0c */ /* 0x000fe4000bf86270 */
[----:B------:R-:W-:Y:S02]  /*13580*/  @!P1 LEA.HI.X R11, R231, R28, R234, 0x2, P5 ;  /* 0x0000001ce70b9211 */ /* 0x000fe400028f14ea */
[----:B------:R-:W-:-:S02]  /*13590*/  ISETP.GE.AND P5, PT, R208, UR4, PT ;  /* 0x00000004d0007c0c */ /* 0x000fc4000bfa6270 */
[----:B-1----:R-:W-:-:S04]  /*135a0*/  @!P2 LEA R8, P6, R205, R0, 0x2 ;  /* 0x00000000cd08a211 */ /* 0x002fc800078c10ff */
[----:B------:R-:W-:Y:S02]  /*135b0*/  @!P2 LEA.HI.X R9, R205, R28, R207, 0x2, P6 ;  /* 0x0000001ccd09a211 */ /* 0x000fe400030f14cf */
[----:B------:R-:W-:-:S03]  /*135c0*/  @!P0 LEA R12, P6, R227, R0, 0x2 ;  /* 0x00000000e30c8211 */ /* 0x000fc600078c10ff */
[----:B------:R1:W-:Y:S01]  /*135d0*/  @!P2 ST.E.64 desc[UR42][R8.64], R30 ;  /* 0x0000001e0800a985 */ /* 0x0003e2000c101b2a */
[----:B------:R-:W-:-:S03]  /*135e0*/  @!P0 LEA.HI.X R13, R227, R28, R228, 0x2, P6 ;  /* 0x0000001ce30d8211 */ /* 0x000fc600030f14e4 */
[----:B------:R2:W-:Y:S04]  /*135f0*/  @!P1 ST.E.64 desc[UR42][R10.64], R34 ;  /* 0x000000220a009985 */ /* 0x0005e8000c101b2a */
[----:B------:R3:W-:Y:S01]  /*13600*/  @!P0 ST.E.64 desc[UR42][R12.64], R38 ;  /* 0x000000260c008985 */ /* 0x0007e2000c101b2a */
[----:B------:R-:W-:Y:S02]  /*13610*/  ISETP.GE.AND P0, PT, R201, UR4, PT ;  /* 0x00000004c9007c0c */ /* 0x000fe4000bf06270 */
[-C--:B-1----:R-:W-:Y:S02]  /*13620*/  @!P3 LEA R8, P1, R217, R0.reuse, 0x2 ;  /* 0x00000000d908b211 */ /* 0x082fe400078210ff */
[----:B--2---:R-:W-:Y:S02]  /*13630*/  @!P4 LEA R10, P2, R215, R0, 0x2 ;  /* 0x00000000d70ac211 */ /* 0x004fe400078410ff */
[----:B------:R-:W-:-:S02]  /*13640*/  @!P3 LEA.HI.X R9, R217, R28, R226, 0x2, P1 ;  /* 0x0000001cd909b211 */ /* 0x000fc400008f14e2 */
[----:B------:R-:W-:Y:S02]  /*13650*/  ISETP.GE.AND P1, PT, R194, UR4, PT ;  /* 0x00000004c2007c0c */ /* 0x000fe4000bf26270 */
[----:B------:R-:W-:Y:S01]  /*13660*/  @!P4 LEA.HI.X R11, R215, R28, R216, 0x2, P2 ;  /* 0x0000001cd70bc211 */ /* 0x000fe200010f14d8 */
[----:B------:R1:W-:Y:S01]  /*13670*/  @!P3 ST.E.64 desc[UR42][R8.64], R42 ;  /* 0x0000002a0800b985 */ /* 0x0003e2000c101b2a */
[----:B------:R-:W-:Y:S02]  /*13680*/  ISETP.GE.AND P2, PT, R183, UR4, PT ;  /* 0x00000004b7007c0c */ /* 0x000fe4000bf46270 */
[C---:B---3--:R-:W-:Y:S01]  /*13690*/  @!P5 LEA R12, P6, R208.reuse, R0, 0x2 ;  /* 0x00000000d00cd211 */ /* 0x048fe200078c10ff */
[----:B------:R2:W-:Y:S01]  /*136a0*/  @!P4 ST.E.64 desc[UR42][R10.64], R46 ;  /* 0x0000002e0a00c985 */ /* 0x0005e2000c101b2a */
[----:B------:R-:W-:Y:S02]  /*136b0*/  ISETP.GE.AND P3, PT, R181, UR4, PT ;  /* 0x00000004b5007c0c */ /* 0x000fe4000bf66270 */
[----:B------:R-:W-:-:S02]  /*136c0*/  @!P5 LEA.HI.X R13, R208, R28, R209, 0x2, P6 ;  /* 0x0000001cd00dd211 */ /* 0x000fc400030f14d1 */
[----:B------:R-:W-:-:S03]  /*136d0*/  ISETP.GE.AND P4, PT, R179, UR4, PT ;  /* 0x00000004b3007c0c */ /* 0x000fc6000bf86270 */
[----:B------:R3:W-:Y:S01]  /*136e0*/  @!P5 ST.E.64 desc[UR42][R12.64], R50 ;  /* 0x000000320c00d985 */ /* 0x0007e2000c101b2a */
[CC--:B-1----:R-:W-:Y:S02]  /*136f0*/  @!P0 LEA R8, P6, R201.reuse, R0.reuse, 0x2 ;  /* 0x00000000c9088211 */ /* 0x0c2fe400078c10ff */
[C---:B--2---:R-:W-:Y:S02]  /*13700*/  @!P1 LEA R10, P5, R194.reuse, R0, 0x2 ;  /* 0x00000000c20a9211 */ /* 0x044fe400078a10ff */
        /* <DEDUP_REMOVED lines=10> */
[-C--:B-1----:R-:W-:Y:S02]  /*137b0*/  @!P3 LEA R8, P6, R181, R0.reuse, 0x2 ;  /* 0x00000000b508b211 */ /* 0x082fe400078c10ff */
[----:B--2---:R-:W-:Y:S02]  /*137c0*/  @!P4 LEA R10, P2, R179, R0, 0x2 ;  /* 0x00000000b30ac211 */ /* 0x004fe400078410ff */
        /* <DEDUP_REMOVED lines=10> */
[----:B------:R-:W-:Y:S02]  /*13870*/  @!P0 LEA.HI.X R9, R175, R28, R176, 0x2, P4 ;  /* 0x0000001caf098211 */ /* 0x000fe400020f14b0 */
        /* <DEDUP_REMOVED lines=16> */
[----:B------:R-:W-:Y:S02]  /*13980*/  @!P4 LEA.HI.X R11, R167, R28, R168, 0x2, P0 ;  /* 0x0000001ca70bc211 */ /* 0x000fe400000f14a8 */
[----:B------:R-:W-:Y:S02]  /*13990*/  ISETP.GE.AND P0, PT, R235, UR4, PT ;  /* 0x00000004eb007c0c */ /* 0x000fe4000bf06270 */
[C---:B---3--:R-:W-:Y:S01]  /*139a0*/  @!P3 LEA R12, P6, R165.reuse, R0, 0x2 ;  /* 0x00000000a50cb211 */ /* 0x048fe200078c10ff */
[----:B------:R2:W-:Y:S01]  /*139b0*/  @!P4 ST.E.64 desc[UR42][R10.64], R94 ;  /* 0x0000005e0a00c985 */ /* 0x0005e2000c101b2a */
[----:B------:R-:W-:Y:S02]  /*139c0*/  ISETP.GE.AND P4, PT, R232, UR4, PT ;  /* 0x00000004e8007c0c */ /* 0x000fe4000bf86270 */
[----:B------:R-:W-:-:S02]  /*139d0*/  @!P3 LEA.HI.X R13, R165, R28, R166, 0x2, P6 ;  /* 0x0000001ca50db211 */ /* 0x000fc400030f14a6 */
[----:B------:R-:W-:-:S03]  /*139e0*/  @!P2 LEA R14, P6, R237, R0, 0x2 ;  /* 0x00000000ed0ea211 */ /* 0x000fc600078c10ff */
[----:B------:R3:W-:Y:S01]  /*139f0*/  @!P3 ST.E.64 desc[UR42][R12.64], R98 ;  /* 0x000000620c00b985 */ /* 0x0007e2000c101b2a */
[C---:B------:R-:W-:Y:S02]  /*13a00*/  @!P1 LEA R20, P3, R236.reuse, R0, 0x2 ;  /* 0x00000000ec149211 */ /* 0x040fe400078610ff */
[----:B------:R-:W-:Y:S02]  /*13a10*/  @!P2 LEA.HI.X R15, R237, R28, R164, 0x2, P6 ;  /* 0x0000001ced0fa211 */ /* 0x000fe400030f14a4 */
[C---:B------:R-:W-:Y:S02]  /*13a20*/  @!P0 LEA R24, P6, R235.reuse, R0, 0x2 ;  /* 0x00000000eb188211 */ /* 0x040fe400078c10ff */
[-C--:B------:R-:W-:Y:S01]  /*13a30*/  @!P1 LEA.HI.X R21, R236, R28.reuse, R163, 0x2, P3 ;  /* 0x0000001cec159211 */ /* 0x080fe200018f14a3 */
[----:B------:R4:W-:Y:S01]  /*13a40*/  @!P2 ST.E.64 desc[UR42][R14.64], R102 ;  /* 0x000000660e00a985 */ /* 0x0009e2000c101b2a */
[----:B------:R-:W-:Y:S02]  /*13a50*/  ISETP.GE.AND P3, PT, R230, UR4, PT ;  /* 0x00000004e6007c0c */ /* 0x000fe4000bf66270 */
[----:B------:R-:W-:Y:S01]  /*13a60*/  @!P0 LEA.HI.X R25, R235, R28, R162, 0x2, P6 ;  /* 0x0000001ceb198211 */ /* 0x000fe200030f14a2 */
[----:B------:R5:W-:Y:S01]  /*13a70*/  @!P1 ST.E.64 desc[UR42][R20.64], R106 ;  /* 0x0000006a14009985 */ /* 0x000be2000c101b2a */
[----:B-1----:R-:W-:-:S02]  /*13a80*/  @!P5 LEA R8, P1, R233, R0, 0x2 ;  /* 0x00000000e908d211 */ /* 0x002fc400078210ff */
[----:B--2---:R-:W-:Y:S01]  /*13a90*/  @!P4 LEA R10, P2, R232, R0, 0x2 ;  /* 0x00000000e80ac211 */ /* 0x004fe200078410ff */
[----:B------:R-:W-:Y:S01]  /*13aa0*/  @!P0 ST.E.64 desc[UR42][R24.64], R110 ;  /* 0x0000006e18008985 */ /* 0x000fe2000c101b2a */
[----:B------:R-:W-:Y:S02]  /*13ab0*/  ISETP.GE.AND P0, PT, R229, UR4, PT ;  /* 0x00000004e5007c0c */ /* 0x000fe4000bf06270 */
[----:B------:R-:W-:Y:S02]  /*13ac0*/  @!P5 LEA.HI.X R9, R233, R28, R161, 0x2, P1 ;  /* 0x0000001ce909d211 */ /* 0x000fe400008f14a1 */
[----:B------:R-:W-:Y:S02]  /*13ad0*/  ISETP.GE.AND P1, PT, R225, UR4, PT ;  /* 0x00000004e1007c0c */ /* 0x000fe4000bf26270 */
[----:B---3--:R-:W-:Y:S01]  /*13ae0*/  @!P3 LEA R12, P6, R230, R0, 0x2 ;  /* 0x00000000e60cb211 */ /* 0x008fe200078c10ff */
[----:B------:R1:W-:Y:S01]  /*13af0*/  @!P5 ST.E.64 desc[UR42][R8.64], R114 ;  /* 0x000000720800d985 */ /* 0x0003e2000c101b2a */
[----:B------:R-:W-:-:S02]  /*13b00*/  @!P4 LEA.HI.X R11, R232, R28, R160, 0x2, P2 ;  /* 0x0000001ce80bc211 */ /* 0x000fc400010f14a0 */
[----:B------:R-:W-:Y:S02]  /*13b10*/  @!P3 LEA.HI.X R13, R230, R28, R159, 0x2, P6 ;  /* 0x0000001ce60db211 */ /* 0x000fe400030f149f */
[----:B------:R-:W-:Y:S01]  /*13b20*/  ISETP.GE.AND P2, PT, R222, UR4, PT ;  /* 0x00000004de007c0c */ /* 0x000fe2000bf46270 */
[----:B------:R2:W-:Y:S01]  /*13b30*/  @!P4 ST.E.64 desc[UR42][R10.64], R118 ;  /* 0x000000760a00c985 */ /* 0x0005e2000c101b2a */
[----:B------:R-:W-:Y:S02]  /*13b40*/  ISETP.GE.AND P4, PT, R224, UR4, PT ;  /* 0x00000004e0007c0c */ /* 0x000fe4000bf86270 */
[----:B----4-:R-:W-:Y:S01]  /*13b50*/  @!P0 LEA R14, P5, R229, R0, 0x2 ;  /* 0x00000000e50e8211 */ /* 0x010fe200078a10ff */
[----:B------:R3:W-:Y:S01]  /*13b60*/  @!P3 ST.E.64 desc[UR42][R12.64], R122 ;  /* 0x0000007a0c00b985 */ /* 0x0007e2000c101b2a */
[----:B------:R-:W-:Y:S02]  /*13b70*/  ISETP.GE.AND P3, PT, R223, UR4, PT ;  /* 0x00000004df007c0c */ /* 0x000fe4000bf66270 */
[----:B------:R-:W-:-:S02]  /*13b80*/  @!P0 LEA.HI.X R15, R229, R28, R158, 0x2, P5 ;  /* 0x0000001ce50f8211 */ /* 0x000fc400028f149e */
[----:B------:R-:W-:Y:S02]  /*13b90*/  ISETP.GE.AND P5, PT, R221, UR4, PT ;  /* 0x00000004dd007c0c */ /* 0x000fe4000bfa6270 */
[CC--:B-----5:R-:W-:Y:S01]  /*13ba0*/  @!P1 LEA R20, P6, R225.reuse, R0.reuse, 0x2 ;  /* 0x00000000e1149211 */ /* 0x0e0fe200078c10ff */
[----:B------:R4:W-:Y:S02]  /*13bb0*/  @!P0 ST.E.64 desc[UR42][R14.64], R126 ;  /* 0x0000007e0e008985 */ /* 0x0009e4000c101b2a */
[C---:B-1----:R-:W-:Y:S02]  /*13bc0*/  @!P4 LEA R8, P0, R224.reuse, R0, 0x2 ;  /* 0x00000000e008c211 */ /* 0x042fe400078010ff */
[----:B------:R-:W-:Y:S02]  /*13bd0*/  @!P1 LEA.HI.X R21, R225, R28, R157, 0x2, P6 ;  /* 0x0000001ce1159211 */ /* 0x000fe400030f149d */
[----:B--2---:R-:W-:Y:S02]  /*13be0*/  @!P3 LEA R10, P6, R223, R0, 0x2 ;  /* 0x00000000df0ab211 */ /* 0x004fe400078c10ff */
[----:B------:R-:W-:Y:S01]  /*13bf0*/  @!P4 LEA.HI.X R9, R224, R28, R156, 0x2, P0 ;  /* 0x0000001ce009c211 */ /* 0x000fe200000f149c */
[----:B------:R4:W-:Y:S01]  /*13c00*/  @!P1 ST.E.64 desc[UR42][R20.64], R130 ;  /* 0x0000008214009985 */ /* 0x0009e2000c101b2a */
[----:B---3--:R-:W-:-:S02]  /*13c10*/  @!P2 LEA R12, P1, R222, R0, 0x2 ;  /* 0x00000000de0ca211 */ /* 0x008fc400078210ff */
        /* <DEDUP_REMOVED lines=14> */
.L_x_4817:
[----:B------:R-:W-:Y:S01]  /*13d00*/  ULDC.64 UR6, c[0x0][0xc08] ;  /* 0x0003020000067ab9 */ /* 0x000fe20000000a00 */
[----:B------:R-:W-:Y:S01]  /*13d10*/  ULDC.64 UR4, c[0x0][0xc00] ;  /* 0x0003000000047ab9 */ /* 0x000fe20000000a00 */
[----:B------:R-:W-:Y:S01]  /*13d20*/  ISETP.NE.U32.AND P1, PT, RZ, UR6, PT ;  /* 0x00000006ff007c0c */ /* 0x000fe2000bf25070 */
[----:B------:R-:W-:Y:S01]  /*13d30*/  IMAD.MOV.U32 R3, RZ, RZ, RZ ;  /* 0x000000ffff037224 */ /* 0x000fe200078e00ff */
[----:B------:R-:W-:Y:S02]  /*13d40*/  ISETP.NE.U32.AND P0, PT, RZ, UR4, PT ;  /* 0x00000004ff007c0c */ /* 0x000fe4000bf05070 */
[----:B------:R-:W-:Y:S02]  /*13d50*/  ISETP.NE.AND.EX P1, PT, RZ, UR7, PT, P1 ;  /* 0x00000007ff007c0c */ /* 0x000fe4000bf25310 */
[----:B------:R-:W-:Y:S02]  /*13d60*/  IADD3 R8, P2, R208, UR4, RZ ;  /* 0x00000004d0087c10 */ /* 0x000fe4000ff5e0ff */
        /* <DEDUP_REMOVED lines=9> */
[----:B---3--:R-:W3:-:S12]  /*13e00*/  S2R R4, SR_TID.X ;  /* 0x0000000000047919 */ /* 0x008ed80000002100 */
[----:B------:R-:W1:Y:S01]  /*13e10*/  @!P2 LDC R206, c[0x0][0xad4] ;  /* 0x0002b500ffceab82 */ /* 0x000e620000000800 */
[----:B---3--:R-:W-:Y:S01]  /*13e20*/  VIADD R32, R4, 0xffffff80 ;  /* 0xffffff8004207836 */ /* 0x008fe20000000000 */
[----:B-1----:R-:W-:-:S04]  /*13e30*/  ISETP.GT.AND P2, PT, R206, 0x1, PT ;  /* 0x00000001ce00780c */ /* 0x002fc80003f44270 */
[----:B------:R-:W-:Y:S01]  /*13e40*/  ISETP.GT.AND P3, PT, R32, 0x3f, PT ;  /* 0x0000003f2000780c */ /* 0x000fe20003f64270 */
[----:B----4-:R-:W-:-:S12]  /*13e50*/  @P1 BRA `(.L_x_4826) ;  /* 0x0000000000101947 */ /* 0x010fd80003800000 */
[----:B------:R-:W-:Y:S05]  /*13e60*/  @!P0 BRA `(.L_x_4826) ;  /* 0x00000000000c8947 */ /* 0x000fea0003800000 */
[----:B------:R-:W3:Y:S04]  /*13e70*/  LDG.E R11, desc[UR42][R8.64] ;  /* 0x0000002a080b7981 */ /* 0x000ee8000c1e1900 */
[----:B-----5:R-:W3:Y:S02]  /*13e80*/  LDG.E R0, desc[UR42][R8.64+0x4] ;  /* 0x0000042a08007981 */ /* 0x020ee4000c1e1900 */
[----:B---3--:R-:W-:-:S07]  /*13e90*/  IMAD.IADD R0, R0, 0x1, -R11 ;  /* 0x0000000100007824 */ /* 0x008fce00078e0a0b */
.L_x_4826:
[----:B------:R-:W3:Y:S01]  /*13ea0*/  LDL.LU R4, [R1+0x44] ;  /* 0x0000440001047983 */ /* 0x000ee20000300800 */
[----:B------:R-:W-:Y:S01]  /*13eb0*/  BSSY B1, `(.L_x_4827) ;  /* 0x0000036000017945 */ /* 0x000fe20003800000 */
[----:B------:R-:W-:Y:S02]  /*13ec0*/  SEL R207, R207, RZ, !P0 ;  /* 0x000000ffcfcf7207 */ /* 0x000fe40004000000 */
[----:B-----5:R-:W-:Y:S02]  /*13ed0*/  SHF.R.S32.HI R28, RZ, 0x1f, R3 ;  /* 0x0000001fff1c7819 */ /* 0x020fe40000011403 */
[----:B---3--:R-:W-:Y:S01]  /*13ee0*/  SEL R30, R4, RZ, !P0 ;  /* 0x000000ff041e7207 */ /* 0x008fe20004000000 */
[----:B------:R-:W-:Y:S06]  /*13ef0*/  @P3 BRA `(.L_x_4828) ;  /* 0x0000000000c43947 */ /* 0x000fec0003800000 */
[----:B------:R-:W1:Y:S01]  /*13f00*/  S2R R8, SR_TID.X ;  /* 0x0000000000087919 */ /* 0x000e620000002100 */
[----:B------:R-:W3:Y:S02]  /*13f10*/  LDC R33, c[0x0][0xbe8] ;  /* 0x0002fa00ff217b82 */ /* 0x000ee40000000800 */
[----:B---3--:R-:W-:Y:S01]  /*13f20*/  IMAD R4, R0, R33, RZ ;  /* 0x0000002100047224 */ /* 0x008fe200078e02ff */
[----:B-1----:R-:W-:-:S04]  /*13f30*/  IADD3 R31, R195, -0x80, R8 ;  /* 0xffffff80c31f7810 */ /* 0x002fc80007ffe008 */
[----:B------:R-:W-:-:S13]  /*13f40*/  ISETP.GE.AND P0, PT, R31, R4, PT ;  /* 0x000000041f00720c */ /* 0x000fda0003f06270 */
[----:B------:R-:W-:Y:S05]  /*13f50*/  @P0 BRA `(.L_x_4828) ;  /* 0x0000000000ac0947 */ /* 0x000fea0003800000 */
[----:B------:R-:W-:Y:S01]  /*13f60*/  IMAD.MOV.U32 R26, RZ, RZ, 0x9b8 ;  /* 0x000009b8ff1a7424 */ /* 0x000fe200078e00ff */
[----:B------:R-:W-:Y:S01]  /*13f70*/  ISETP.GT.AND P0, PT, R206, 0x1, PT ;  /* 0x00000001ce00780c */ /* 0x000fe20003f04270 */
[----:B------:R-:W1:Y:S01]  /*13f80*/  LDC.64 R8, c[0x0][0xba8] ;  /* 0x0002ea00ff087b82 */ /* 0x000e620000000a00 */
[----:B------:R-:W-:Y:S01]  /*13f90*/  ISETP.NE.AND P1, PT, R33, 0x1, PT ;  /* 0x000000012100780c */ /* 0x000fe20003f25270 */
[----:B------:R-:W-:Y:S01]  /*13fa0*/  IMAD.MOV.U32 R27, RZ, RZ, R31 ;  /* 0x000000ffff1b7224 */ /* 0x000fe200078e001f */
[----:B------:R-:W-:Y:S02]  /*13fb0*/  SEL R26, R26, 0x978, P0 ;  /* 0x000009781a1a7807 */ /* 0x000fe40000000000 */
[----:B------:R-:W-:-:S03]  /*13fc0*/  SEL R219, R219, RZ, P0 ;  /* 0x000000ffdbdb7207 */ /* 0x000fc60000000000 */
[----:B------:R-:W3:Y:S08]  /*13fd0*/  LDC.64 R14, c[0x0][R26+0x220] ;  /* 0x000088001a0e7b82 */ /* 0x000ef00000000a00 */
[----:B------:R-:W4:Y:S08]  /*13fe0*/  LDC.64 R24, c[0x0][R26+0x218] ;  /* 0x000086001a187b82 */ /* 0x000f300000000a00 */
[----:B------:R-:W5:Y:S08]  /*13ff0*/  LDC.64 R12, c[0x0][R26+0x228] ;  /* 0x00008a001a0c7b82 */ /* 0x000f700000000a00 */
[----:B------:R-:W0:Y:S08]  /*14000*/  LDC.64 R10, c[0x0][R26+0x210] ;  /* 0x000084001a0a7b82 */ /* 0x000e300000000a00 */
[----:B------:R-:W2:Y:S08]  /*14010*/  @P1 LDC R4, c[0x0][0xbec] ;  /* 0x0002fb00ff041b82 */ /* 0x000eb00000000800 */
[----:B------:R-:W5:Y:S01]  /*14020*/  @P1 LDC R35, c[0x0][0xbf0] ;  /* 0x0002fc00ff231b82 */ /* 0x000f620000000800 */
[----:B---3--:R-:W-:-:S07]  /*14030*/  IMAD R15, R15, R207, RZ ;  /* 0x000000cf0f0f7224 */ /* 0x008fce00078e02ff */
[----:B-1----:R-:W1:Y:S01]  /*14040*/  @!P0 LDC R8, c[0x0][0xb50] ;  /* 0x0002d400ff088b82 */ /* 0x002e620000000800 */
[----:B------:R-:W-:-:S04]  /*14050*/  IMAD.WIDE.U32 R20, R14, R207, RZ ;  /* 0x000000cf0e147225 */ /* 0x000fc800078e00ff */
[----:B------:R-:W-:Y:S02]  /*14060*/  IMAD R15, R14, R30, R15 ;  /* 0x0000001e0e0f7224 */ /* 0x000fe400078e020f */
[----:B--2---:R-:W-:Y:S01]  /*14070*/  @P1 IMAD.HI.U32 R4, R31, R4, RZ ;  /* 0x000000041f041227 */ /* 0x004fe200078e00ff */
        /* <DEDUP_REMOVED lines=13> */
[----:B------:R-:W-:Y:S02]  /*14150*/  IADD3 R12, P0, P1, R27, R24, R12 ;  /* 0x000000181b0c7210 */ /* 0x000fe4000791e00c */
[----:B------:R-:W-:-:S04]  /*14160*/  SHF.R.S32.HI R27, RZ, 0x1f, R27 ;  /* 0x0000001fff1b7819 */ /* 0x000fc8000001141b */
[----:B------:R-:W-:Y:S01]  /*14170*/  IADD3.X R13, R27, R4, R21, P0, P1 ;  /* 0x000000041b0d7210 */ /* 0x000fe200007e2415 */
[-C--:B0-----:R-:W-:Y:S01]  /*14180*/  IMAD R4, R11, R15.reuse, RZ ;  /* 0x0000000f0b047224 */ /* 0x081fe200078e02ff */
[----:B------:R-:W-:Y:S01]  /*14190*/  SHF.R.S32.HI R21, RZ, 0x1f, R15 ;  /* 0x0000001fff157819 */ /* 0x000fe2000001140f */
[----:B------:R-:W-:Y:S02]  /*141a0*/  IMAD.MOV.U32 R11, RZ, RZ, -0x800000 ;  /* 0xff800000ff0b7424 */ /* 0x000fe400078e00ff */
[----:B------:R-:W-:-:S04]  /*141b0*/  IMAD.WIDE.U32 R12, R10, R15, R12 ;  /* 0x0000000f0a0c7225 */ /* 0x000fc800078e000c */
[----:B------:R-:W-:Y:S01]  /*141c0*/  IMAD R21, R10, R21, R4 ;  /* 0x000000150a157224 */ /* 0x000fe200078e0204 */
[----:B-1----:R-:W-:-:S03]  /*141d0*/  LEA R8, P0, R12, R8, 0x2 ;  /* 0x000000080c087211 */ /* 0x002fc600078010ff */
[----:B------:R-:W-:-:S05]  /*141e0*/  IMAD.IADD R4, R13, 0x1, R21 ;  /* 0x000000010d047824 */ /* 0x000fca00078e0215 */
[----:B--2---:R-:W-:-:S05]  /*141f0*/  LEA.HI.X R9, R12, R9, R4, 0x2, P0 ;  /* 0x000000090c097211 */ /* 0x004fca00000f1404 */
[----:B------:R1:W-:Y:S02]  /*14200*/  STG.E desc[UR42][R8.64], R11 ;  /* 0x0000000b08007986 */ /* 0x0003e4000c10192a */
.L_x_4828:
[----:B------:R-:W-:Y:S05]  /*14210*/  BSYNC B1 ;  /* 0x0000000000017941 */ /* 0x000fea0003800000 */
.L_x_4827:
[----:B------:R-:W-:Y:S05]  /*14220*/  @P2 BRA `(.L_x_4823) ;  /* 0x0000000800742947 */ /* 0x000fea0003800000 */
[----:B------:R-:W3:Y:S01]  /*14230*/  LDC R13, c[0x0][0xbe8] ;  /* 0x0002fa00ff0d7b82 */ /* 0x000ee20000000800 */
[----:B------:R-:W-:Y:S01]  /*14240*/  ULDC.64 UR4, c[0x0][0xaa0] ;  /* 0x0002a80000047ab9 */ /* 0x000fe20000000a00 */
[----:B-1----:R-:W-:Y:S01]  /*14250*/  SHF.R.S32.HI R11, RZ, 0x1f, R32 ;  /* 0x0000001fff0b7819 */ /* 0x002fe20000011420 */
[----:B------:R-:W-:Y:S01]  /*14260*/  IMAD R4, R28, UR4, RZ ;  /* 0x000000041c047c24 */ /* 0x000fe2000f8e02ff */
[----:B------:R-:W-:Y:S01]  /*14270*/  BSSY B1, `(.L_x_4829) ;  /* 0x0000074000017945 */ /* 0x000fe20003800000 */
[----:B------:R-:W-:Y:S01]  /*14280*/  IMAD.WIDE.U32 R8, R3, UR4, RZ ;  /* 0x0000000403087c25 */ /* 0x000fe2000f8e00ff */
[----:B------:R-:W-:Y:S02]  /*14290*/  LEA.HI R11, R11, R32, RZ, 0x3 ;  /* 0x000000200b0b7211 */ /* 0x000fe400078f18ff */
[----:B------:R-:W1:Y:S01]  /*142a0*/  LDC R27, c[0x0][0xac8] ;  /* 0x0002b200ff1b7b82 */ /* 0x000e620000000800 */
        /* <DEDUP_REMOVED lines=15> */
[----:B---3--:R-:W-:Y:S01]  /*143a0*/  ISETP.NE.AND P0, PT, R13, 0x1, PT ;  /* 0x000000010d00780c */ /* 0x008fe20003f05270 */
[----:B------:R-:W-:Y:S01]  /*143b0*/  IMAD R4, R3, 0x20, R12 ;  /* 0x0000002003047824 */ /* 0x000fe200078e020c */
[----:B------:R-:W-:Y:S01]  /*143c0*/  ULDC.64 UR4, c[0x0][0xaf0] ;  /* 0x0002bc0000047ab9 */ /* 0x000fe20000000a00 */
[----:B------:R-:W-:Y:S01]  /*143d0*/  IMAD R29, R0, R13, RZ ;  /* 0x0000000d001d7224 */ /* 0x000fe200078e02ff */
[----:B------:R-:W-:Y:S01]  /*143e0*/  SHF.R.S32.HI R38, RZ, 0x1f, R213 ;  /* 0x0000001fff267819 */ /* 0x000fe200000114d5 */
[----:B------:R-:W-:Y:S01]  /*143f0*/  IMAD.IADD R10, R195, 0x1, R4 ;  /* 0x00000001c30a7824 */ /* 0x000fe200078e0204 */
[----:B------:R-:W-:Y:S01]  /*14400*/  SHF.R.S32.HI R39, RZ, 0x1f, R214 ;  /* 0x0000001fff277819 */ /* 0x000fe200000114d6 */
[----:B------:R-:W-:Y:S01]  /*14410*/  IMAD R3, R30, UR4, RZ ;  /* 0x000000041e037c24 */ /* 0x000fe2000f8e02ff */
[-C--:B-1----:R-:W-:Y:S01]  /*14420*/  ISETP.GE.AND P1, PT, R214, R27.reuse, PT ;  /* 0x0000001bd600720c */ /* 0x082fe20003f26270 */
[----:B------:R-:W-:Y:S01]  /*14430*/  IMAD.WIDE.U32 R8, R207, UR4, R8 ;  /* 0x00000004cf087c25 */ /* 0x000fe2000f8e0008 */
[----:B------:R-:W-:-:S03]  /*14440*/  ISETP.GE.AND P2, PT, R188, R27, PT ;  /* 0x0000001bbc00720c */ /* 0x000fc60003f46270 */
[----:B------:R-:W1:Y:S01]  /*14450*/  @P0 LDC R15, c[0x0][0xbec] ;  /* 0x0002fb00ff0f0b82 */ /* 0x000e620000000800 */
[----:B------:R-:W-:Y:S01]  /*14460*/  IMAD R11, R207, UR5, R3 ;  /* 0x00000005cf0b7c24 */ /* 0x000fe2000f8e0203 */
[----:B------:R-:W-:Y:S01]  /*14470*/  ULDC.64 UR4, c[0x0][0xae0] ;  /* 0x0002b80000047ab9 */ /* 0x000fe20000000a00 */
[----:B------:R-:W-:Y:S01]  /*14480*/  IMAD.MOV.U32 R3, RZ, RZ, R10 ;  /* 0x000000ffff037224 */ /* 0x000fe200078e000a */
[----:B------:R-:W-:Y:S01]  /*14490*/  SEL R0, RZ, 0x1, P2 ;  /* 0x00000001ff007807 */ /* 0x000fe20001000000 */
[----:B------:R-:W-:Y:S01]  /*144a0*/  IMAD.IADD R9, R9, 0x1, R11 ;  /* 0x0000000109097824 */ /* 0x000fe200078e020b */
[----:B------:R-:W-:Y:S01]  /*144b0*/  ISETP.GE.AND P2, PT, R31, R27, PT ;  /* 0x0000001b1f00720c */ /* 0x000fe20003f46270 */
[----:B------:R-:W-:Y:S01]  /*144c0*/  IMAD.IADD R30, R12, 0x1, R195 ;  /* 0x000000010c1e7824 */ /* 0x000fe200078e02c3 */
[----:B------:R-:W3:Y:S01]  /*144d0*/  @P0 LDC R21, c[0x0][0xbf0] ;  /* 0x0002fc00ff150b82 */ /* 0x000ee20000000800 */
[----:B-1----:R-:W-:-:S05]  /*144e0*/  @P0 IMAD.HI.U32 R4, R10, R15, RZ ;  /* 0x0000000f0a040227 */ /* 0x002fca00078e00ff */
[----:B---3--:R-:W-:Y:S02]  /*144f0*/  @P0 SHF.R.U32.HI R3, RZ, R21, R4 ;  /* 0x00000015ff030219 */ /* 0x008fe40000011604 */
        /* <DEDUP_REMOVED lines=10> */
[----:B------:R-:W-:Y:S01]  /*145a0*/  ISETP.GE.AND P0, PT, R212, R27, PT ;  /* 0x0000001bd400720c */ /* 0x000fe20003f06270 */
[----:B------:R-:W-:Y:S02]  /*145b0*/  IMAD.SHL.U32 R15, R10, 0x2, RZ ;  /* 0x000000020a0f7824 */ /* 0x000fe400078e00ff */
[----:B------:R-:W-:Y:S01]  /*145c0*/  IMAD.SHL.U32 R3, R3, 0x4, RZ ;  /* 0x0000000403037824 */ /* 0x000fe200078e00ff */
[----:B------:R-:W-:Y:S01]  /*145d0*/  SEL R4, RZ, 0xffffffff, P0 ;  /* 0xffffffffff047807 */ /* 0x000fe20000000000 */
[----:B------:R-:W-:Y:S01]  /*145e0*/  IMAD.IADD R9, R9, 0x1, R13 ;  /* 0x0000000109097824 */ /* 0x000fe200078e020d */
[----:B------:R-:W-:-:S02]  /*145f0*/  LOP3.LUT R0, R15, 0x2, R0, 0xe2, !PT ;  /* 0x000000020f007812 */ /* 0x000fc400078ee200 */
[-C--:B------:R-:W-:Y:S01]  /*14600*/  ISETP.GE.AND P0, PT, R211, R27.reuse, PT ;  /* 0x0000001bd300720c */ /* 0x080fe20003f06270 */
[----:B------:R-:W-:Y:S01]  /*14610*/  IMAD.SHL.U32 R10, R4, 0x8, RZ ;  /* 0x00000008040a7824 */ /* 0x000fe200078e00ff */
[----:B------:R-:W-:Y:S01]  /*14620*/  LOP3.LUT R3, R3, 0x4, R0, 0xe2, !PT ;  /* 0x0000000403037812 */ /* 0x000fe200078ee200 */
[----:B------:R-:W-:Y:S01]  /*14630*/  IMAD.WIDE.U32 R8, R11, UR4, R8 ;  /* 0x000000040b087c25 */ /* 0x000fe2000f8e0008 */
[----:B------:R-:W-:Y:S02]  /*14640*/  SEL R4, RZ, 0xffffffff, P0 ;  /* 0xffffffffff047807 */ /* 0x000fe40000000000 */
[----:B------:R-:W-:Y:S02]  /*14650*/  ISETP.GE.AND P0, PT, R210, R27, PT ;  /* 0x0000001bd200720c */ /* 0x000fe40003f06270 */
[----:B------:R-:W-:Y:S01]  /*14660*/  SHF.R.S32.HI R0, RZ, 0x1f, R11 ;  /* 0x0000001fff007819 */ /* 0x000fe2000001140b */
[----:B------:R-:W-:Y:S01]  /*14670*/  IMAD.SHL.U32 R4, R4, 0x10, RZ ;  /* 0x0000001004047824 */ /* 0x000fe200078e00ff */
        /* <DEDUP_REMOVED lines=17> */
[----:B------:R1:W3:Y:S04]  /*14790*/  SHFL.IDX PT, R8, R4, RZ, 0x181f ;  /* 0x00181fff04087589 */ /* 0x0002e800000e0000 */
[----:B------:R1:W4:Y:S01]  /*147a0*/  SHFL.IDX PT, R9, R3, RZ, 0x181f ;  /* 0x00181fff03097589 */ /* 0x00032200000e0000 */
[----:B------:R-:W-:Y:S05]  /*147b0*/  @P0 BRA `(.L_x_4830) ;  /* 0x00000000007c0947 */ /* 0x000fea0003800000 */
[-C--:B------:R-:W-:Y:S02]  /*147c0*/  ISETP.GE.AND P2, PT, R214, R27.reuse, PT ;  /* 0x0000001bd600720c */ /* 0x080fe40003f46270 */
[-C--:B------:R-:W-:Y:S02]  /*147d0*/  ISETP.GE.AND P1, PT, R188, R27.reuse, PT ;  /* 0x0000001bbc00720c */ /* 0x080fe40003f26270 */
[-C--:B------:R-:W-:Y:S02]  /*147e0*/  ISETP.GE.AND P5, PT, R213, R27.reuse, PT ;  /* 0x0000001bd500720c */ /* 0x080fe40003fa6270 */
[----:B------:R-:W-:-:S07]  /*147f0*/  ISETP.GE.AND P3, PT, R212, R27, PT ;  /* 0x0000001bd400720c */ /* 0x000fce0003f66270 */
[-C--:B---3--:R-:W-:Y:S02]  /*14800*/  @!P2 LEA R12, P0, R214, R8.reuse, 0x1 ;  /* 0x00000008d60ca211 */ /* 0x088fe400078008ff */
        /* <DEDUP_REMOVED lines=13> */
[----:B---3--:R-:W-:-:S02]  /*148e0*/  @!P1 LEA R12, P6, R210, R8, 0x1 ;  /* 0x00000008d20c9211 */ /* 0x008fc400078c08ff */
        /* <DEDUP_REMOVED lines=12> */
.L_x_4830:
[----:B------:R-:W-:Y:S05]  /*149b0*/  BSYNC B1 ;  /* 0x0000000000017941 */ /* 0x000fea0003800000 */
.L_x_4829:
[----:B------:R-:W-:Y:S01]  /*149c0*/  VIADD R0, R30, 0x20 ;  /* 0x000000201e007836 */ /* 0x000fe20000000000 */
[----:B----4-:R4:W0:Y:S04]  /*149d0*/  SHFL.IDX PT, R9, R3, 0x1, 0x181f ;  /* 0x00381f0003097f89 */ /* 0x01082800000e0000 */
[----:B------:R-:W-:Y:S01]  /*149e0*/  ISETP.GE.AND P0, PT, R0, R29, PT ;  /* 0x0000001d0000720c */ /* 0x000fe20003f06270 */
[----:B---3--:R4:W3:-:S12]  /*149f0*/  SHFL.IDX PT, R8, R4, 0x1, 0x181f ;  /* 0x00381f0004087f89 */ /* 0x0088d800000e0000 */
[----:B----4-:R-:W-:Y:S05]  /*14a00*/  @P0 BRA `(.L_x_4823) ;  /* 0x00000000007c0947 */ /* 0x010fea0003800000 */
[-C--:B------:R-:W-:Y:S02]  /*14a10*/  ISETP.GE.AND P5, PT, R214, R27.reuse, PT ;  /* 0x0000001bd600720c */ /* 0x080fe40003fa6270 */
[-C--:B------:R-:W-:Y:S02]  /*14a20*/  ISETP.GE.AND P4, PT, R188, R27.reuse, PT ;  /* 0x0000001bbc00720c */ /* 0x080fe40003f86270 */
[-C--:B------:R-:W-:Y:S02]  /*14a30*/  ISETP.GE.AND P0, PT, R213, R27.reuse, PT ;  /* 0x0000001bd500720c */ /* 0x080fe40003f06270 */
[----:B------:R-:W-:Y:S02]  /*14a40*/  ISETP.GE.AND P1, PT, R212, R27, PT ;  /* 0x0000001bd400720c */ /* 0x000fe40003f26270 */
[----:B------:R-:W-:-:S05]  /*14a50*/  LOP3.LUT P2, RZ, R26, 0x40, RZ, 0xc0, !PT ;  /* 0x000000401aff7812 */ /* 0x000fca000784c0ff */
[-C--:B---3--:R-:W-:Y:S02]  /*14a60*/  @!P5 LEA R12, P3, R214, R8.reuse, 0x1 ;  /* 0x00000008d60cd211 */ /* 0x088fe400078608ff */
        /* <DEDUP_REMOVED lines=25> */
.L_x_4823:
[----:B------:R-:W-:Y:S05]  /*14c00*/  BSYNC B0 ;  /* 0x0000000000007941 */ /* 0x000fea0003800000 */
.L_x_4816:
[----:B------:R-:W-:Y:S02]  /*14c10*/  ULDC UR4, c[0x0][0xc3c] ;  /* 0x00030f0000047ab9 */ /* 0x000fe40000000800 */
[----:B------:R-:W-:-:S13]  /*14c20*/  ISETP.GE.AND P0, PT, R7, UR4, PT ;  /* 0x0000000407007c0c */ /* 0x000fda000bf06270 */
[----:B------:R-:W-:Y:S05]  /*14c30*/  @!P0 BRA `(.L_x_4831) ;  /* 0xfffffec800688947 */ /* 0x000fea000383ffff */
[----:B------:R-:W-:Y:S05]  /*14c40*/  BRA `(.L_x_4684) ;  /* 0x0000009800bc7947 */ /* 0x000fea0003800000 */
.L_x_4682:
        /* <DEDUP_REMOVED lines=18> */
.L_x_4832:
        /* <DEDUP_REMOVED lines=43> */
.L_x_4836:
        /* <DEDUP_REMOVED lines=39> */
.L_x_4834:
        /* <DEDUP_REMOVED lines=12> */
.L_x_4837:
        /* <DEDUP_REMOVED lines=63> */
.L_x_4838:
        /* <DEDUP_REMOVED lines=61> */
.L_x_4839:
[----:B01----:R-:W-:-:S05]  /*15b10*/  LOP3.LUT R3, RZ, R2, RZ, 0x33, !PT ;  /* 0x00000002ff037212 */ /* 0x003fca00078e33ff */
[----:B------:R-:W-:-:S05]  /*15b20*/  IMAD.IADD R2, R4, 0x1, R3 ;  /* 0x0000000104027824 */ /* 0x000fca00078e0203 */
[----:B------:R1:W-:Y:S01]  /*15b30*/  STL [R1+0x4], R2 ;  /* 0x0000040201007387 */ /* 0x0003e20000100800 */
[----:B------:R-:W-:Y:S05]  /*15b40*/  BRA `(.L_x_4840) ;  /* 0x0000000000107947 */ /* 0x000fea0003800000 */
.L_x_4835:
[----:B------:R-:W-:Y:S01]  /*15b50*/  IMAD.U32 R2, RZ, RZ, UR6 ;  /* 0x00000006ff027e24 */ /* 0x000fe2000f8e00ff */
[----:B------:R0:W-:Y:S04]  /*15b60*/  STL [R1+0x4], RZ ;  /* 0x000004ff01007387 */ /* 0x0001e80000100800 */
[----:B------:R0:W-:Y:S04]  /*15b70*/  STL [R1+0x8], RZ ;  /* 0x000008ff01007387 */ /* 0x0001e80000100800 */
[----:B------:R0:W-:Y:S02]  /*15b80*/  STL [R1], R2 ;  /* 0x0000000201007387 */ /* 0x0001e40000100800 */
.L_x_4840:
        /* <DEDUP_REMOVED lines=10> */
.L_x_4833:
        /* <DEDUP_REMOVED lines=13> */
[----:B------:R-:W-:Y:S01]  /*15d00*/  ULDC.64 UR40, c[0x0][0x198] ;  /* 0x0000660000287ab9 */ /* 0x000fe20000000a00 */
[----:B------:R-:W-:Y:S01]  /*15d10*/  LOP3.LUT R3, R0, 0x1f8, RZ, 0xc0, !PT ;  /* 0x000001f800037812 */ /* 0x000fe200078ec0ff */
[----:B01----:R-:W-:Y:S01]  /*15d20*/  IMAD.SHL.U32 R2, R4, 0x8, RZ ;  /* 0x0000000804027824 */ /* 0x003fe200078e00ff */
[----:B------:R-:W-:Y:S01]  /*15d30*/  ULDC UR37, c[0x0][0xc] ;  /* 0x0000030000257ab9 */ /* 0x000fe20000000800 */
        /* <DEDUP_REMOVED lines=12> */
[----:B------:R0:W-:Y:S04]  /*15e00*/  STL [R1+0x14], RZ ;  /* 0x000014ff01007387 */ /* 0x0001e80000100800 */
[----:B------:R0:W-:Y:S04]  /*15e10*/  STL [R1+0x10], RZ ;  /* 0x000010ff01007387 */ /* 0x0001e80000100800 */
[----:B------:R0:W-:Y:S02]  /*15e20*/  STL [R1+0x18], R0 ;  /* 0x0000180001007387 */ /* 0x0001e40000100800 */
.L_x_5009:
[----:B0-2---:R-:W2:Y:S01]  /*15e30*/  LDL R0, [R1+0xc] ;  /* 0x00000c0001007983 */ /* 0x005ea20000100800 */
[----:B-1----:R-:W2:Y:S01]  /*15e40*/  LDC.64 R2, c[0x0][0xc88] ;  /* 0x00032200ff027b82 */ /* 0x002ea20000000a00 */
        /* <DEDUP_REMOVED lines=30> */
[----:B------:R-:W-:Y:S02]  /*16030*/  IADD3.X R3, R15, UR5, RZ, P4, !PT ;  /* 0x000000050f037c10 */ /* 0x000fe4000a7fe4ff */
        /* <DEDUP_REMOVED lines=9> */
[----:B------:R0:W5:Y:S04]  /*160d0*/  @P0 LDG.E R12, desc[UR42][R6.64] ;  /* 0x0000002a060c0981 */ /* 0x000168000c1e1900 */
[----:B------:R0:W5:Y:S04]  /*160e0*/  @P1 LDG.E R0, desc[UR42][R4.64] ;  /* 0x0000002a04001981 */ /* 0x000168000c1e1900 */
[----:B--2---:R1:W-:Y:S02]  /*160f0*/  STL [R1+0x40], R9 ;  /* 0x0000400901007387 */ /* 0x0043e40000100800 */
[----:B-1----:R-:W-:Y:S01]  /*16100*/  IMAD.U32 R9, RZ, RZ, UR4 ;  /* 0x00000004ff097e24 */ /* 0x002fe2000f8e00ff */
        /* <DEDUP_REMOVED lines=12> */
[----:B-1----:R-:W-:Y:S01]  /*161d0*/  IMAD.U32 R9, RZ, RZ, UR4 ;  /* 0x00000004ff097e24 */ /* 0x002fe2000f8e00ff */
[----:B0-----:R-:W-:Y:S06]  /*161e0*/  @P3 BRA `(.L_x_4842) ;  /* 0x0000000000143947 */ /* 0x001fec0003800000 */
[----:B------:R-:W-:Y:S05]  /*161f0*/  @!P2 BRA `(.L_x_4842) ;  /* 0x000000000010a947 */ /* 0x000fea0003800000 */
[----:B------:R-:W2:Y:S04]  /*16200*/  LDG.E R10, desc[UR42][R2.64] ;  /* 0x0000002a020a7981 */ /* 0x000ea8000c1e1900 */
[----:B------:R-:W2:Y:S02]  /*16210*/  LDG.E R2, desc[UR42][R2.64+0x4] ;  /* 0x0000042a02027981 */ /* 0x000ea4000c1e1900 */
[----:B--2--5:R-:W-:-:S05]  /*16220*/  IMAD.IADD R14, R2, 0x1, -R10 ;  /* 0x00000001020e7824 */ /* 0x024fca00078e0a0a */
[----:B------:R0:W-:Y:S02]  /*16230*/  STL [R1+0x44], R14 ;  /* 0x0000440e01007387 */ /* 0x0001e40000100800 */
.L_x_4842:
[----:B------:R-:W2:Y:S01]  /*16240*/  LDL.LU R3, [R1+0x8] ;  /* 0x0000080001037983 */ /* 0x000ea20000300800 */
[----:B------:R-:W-:Y:S02]  /*16250*/  ULDC.64 UR4, c[0x0][0xa20] ;  /* 0x0002880000047ab9 */ /* 0x000fe40000000a00 */
[----:B------:R-:W-:Y:S01]  /*16260*/  ISETP.NE.U32.AND P2, PT, RZ, UR4, PT ;  /* 0x00000004ff007c0c */ /* 0x000fe2000bf45070 */
[----:B------:R1:W-:Y:S03]  /*16270*/  STL [R1+0x8], R13 ;  /* 0x0000080d01007387 */ /* 0x0003e60000100800 */
[----:B------:R-:W-:Y:S02]  /*16280*/  ISETP.NE.AND.EX P2, PT, RZ, UR5, PT, P2 ;  /* 0x00000005ff007c0c */ /* 0x000fe4000bf45320 */
[C---:B--2---:R-:W-:Y:S02]  /*16290*/  LOP3.LUT R10, R3.reuse, 0xff000000, RZ, 0xc0, !PT ;  /* 0xff000000030a7812 */ /* 0x044fe400078ec0ff */
[----:B------:R-:W-:-:S02]  /*162a0*/  LOP3.LUT R2, R3, 0xff0000, RZ, 0xc0, !PT ;  /* 0x00ff000003027812 */ /* 0x000fc400078ec0ff */
        /* <DEDUP_REMOVED lines=10> */
.L_x_4843:
[----:B------:R-:W-:Y:S05]  /*16350*/  @!P0 BRA `(.L_x_4844) ;  /* 0x00000000000c8947 */ /* 0x000fea0003800000 */
[----:B------:R-:W2:Y:S04]  /*16360*/  LDG.E R9, desc[UR42][R6.64] ;  /* 0x0000002a06097981 */ /* 0x000ea8000c1e1900 */
[----:B------:R-:W2:Y:S02]  /*16370*/  LDG.E R6, desc[UR42][R6.64+0x4] ;  /* 0x0000042a06067981 */ /* 0x000ea4000c1e1900 */
[----:B--2---:R-:W-:-:S07]  /*16380*/  IMAD.IADD R9, R6, 0x1, -R9 ;  /* 0x0000000106097824 */ /* 0x004fce00078e0a09 */
.L_x_4844:
[----:B------:R-:W3:Y:S01]  /*16390*/  LDL R7, [R1+0x4] ;  /* 0x0000040001077983 */ /* 0x000ee20000100800 */
[----:B--2---:R-:W2:Y:S03]  /*163a0*/  LDC R3, c[0x0][0x448] ;  /* 0x00011200ff037b82 */ /* 0x004ea60000000800 */
[----:B-1----:R-:W4:Y:S04]  /*163b0*/  @P1 LDG.E R2, desc[UR42][R4.64] ;  /* 0x0000002a04021981 */ /* 0x002f28000c1e1900 */
[----:B------:R1:W4:Y:S01]  /*163c0*/  @P1 LDG.E R4, desc[UR42][R4.64+0x4] ;  /* 0x0000042a04041981 */ /* 0x000322000c1e1900 */
[----:B------:R-:W-:Y:S01]  /*163d0*/  LOP3.LUT R12, R10, 0xff, RZ, 0xc0, !PT ;  /* 0x000000ff0a0c7812 */ /* 0x000fe200078ec0ff */
[----:B------:R-:W-:Y:S01]  /*163e0*/  BSSY B0, `(.L_x_4845) ;  /* 0x0000037000007945 */ /* 0x000fe20003800000 */
[----:B------:R-:W-:-:S03]  /*163f0*/  SHF.R.U32.HI R10, RZ, 0x10, R10 ;  /* 0x00000010ff0a7819 */ /* 0x000fc6000001160a */
[----:B------:R0:W-:Y:S01]  /*16400*/  STL [R1+0x58], R12 ;  /* 0x0000580c01007387 */ /* 0x0001e20000100800 */
[----:B--2---:R-:W-:-:S13]  /*16410*/  ISETP.NE.AND P0, PT, R3, 0x1, PT ;  /* 0x000000010300780c */ /* 0x004fda0003f05270 */
[----:B-1----:R-:W1:Y:S08]  /*16420*/  @P0 LDC R5, c[0x0][0x44c] ;  /* 0x00011300ff050b82 */ /* 0x002e700000000800 */
[----:B------:R-:W2:Y:S01]  /*16430*/  @P0 LDC R6, c[0x0][0x450] ;  /* 0x00011400ff060b82 */ /* 0x000ea20000000800 */
[----:B---3--:R-:W-:Y:S02]  /*16440*/  IMAD.SHL.U32 R3, R7, 0x40, RZ ;  /* 0x0000004007037824 */ /* 0x008fe400078e00ff */
[----:B-----5:R-:W-:-:S02]  /*16450*/  IMAD.IADD R7, R9, 0x1, -R8 ;  /* 0x0000000109077824 */ /* 0x020fc400078e0a08 */
[----:B------:R-:W-:Y:S02]  /*16460*/  VIADD R3, R3, 0x3f ;  /* 0x0000003f03037836 */ /* 0x000fe40000000000 */
[----:B----4-:R-:W-:Y:S02]  /*16470*/  @P1 IMAD.IADD R11, R4, 0x1, -R2 ;  /* 0x00000001040b1824 */ /* 0x010fe400078e0a02 */
[----:B-1----:R-:W-:-:S05]  /*16480*/  @P0 IMAD.HI.U32 R2, R3, R5, RZ ;  /* 0x0000000503020227 */ /* 0x002fca00078e00ff */
[----:B--2---:R-:W-:Y:S01]  /*16490*/  @P0 SHF.R.U32.HI R3, RZ, R6, R2 ;  /* 0x00000006ff030219 */ /* 0x004fe20000011602 */
[----:B------:R-:W-:-:S04]  /*164a0*/  IMAD.IADD R2, R7, 0x1, R11 ;  /* 0x0000000107027824 */ /* 0x000fc800078e020b */
[C---:B------:R-:W-:Y:S01]  /*164b0*/  VIADD R4, R2.reuse, 0x3f ;  /* 0x0000003f02047836 */ /* 0x040fe20000000000 */
[----:B------:R-:W-:-:S05]  /*164c0*/  IADD3 R21, R2, 0x40, -R14 ;  /* 0x0000004002157810 */ /* 0x000fca0007ffe80e */
[----:B------:R-:W-:Y:S01]  /*164d0*/  IMAD.IADD R2, R21, 0x1, R3 ;  /* 0x0000000115027824 */ /* 0x000fe200078e0203 */
[----:B------:R-:W-:-:S04]  /*164e0*/  SHF.R.S32.HI R3, RZ, 0x1f, R4 ;  /* 0x0000001fff037819 */ /* 0x000fc80000011404 */
[----:B------:R-:W-:Y:S02]  /*164f0*/  SHF.R.S32.HI R6, RZ, 0x1f, R2 ;  /* 0x0000001fff067819 */ /* 0x000fe40000011402 */
[----:B------:R-:W-:Y:S01]  /*16500*/  LEA.HI R3, R3, R4, RZ, 0x6 ;  /* 0x0000000403037211 */ /* 0x000fe200078f30ff */
[----:B------:R-:W-:Y:S01]  /*16510*/  IMAD.MOV.U32 R4, RZ, RZ, RZ ;  /* 0x000000ffff047224 */ /* 0x000fe200078e00ff */
[----:B------:R-:W-:Y:S02]  /*16520*/  LEA.HI R6, R6, R2, RZ, 0x6 ;  /* 0x0000000206067211 */ /* 0x000fe400078f30ff */
[----:B------:R-:W-:Y:S02]  /*16530*/  SHF.R.S32.HI R20, RZ, 0x6, R3 ;  /* 0x00000006ff147819 */ /* 0x000fe40000011403 */
[----:B------:R-:W-:-:S04]  /*16540*/  SHF.R.S32.HI R6, RZ, 0x6, R6 ;  /* 0x00000006ff067819 */ /* 0x000fc80000011406 */
[----:B------:R-:W-:-:S04]  /*16550*/  VIMNMX R6, R20, R6, PT ;  /* 0x0000000614067248 */ /* 0x000fc80003fe0100 */
[----:B------:R-:W-:-:S13]  /*16560*/  ISETP.GE.AND P0, PT, R6, 0x1, PT ;  /* 0x000000010600780c */ /* 0x000fda0003f06270 */
[----:B0-----:R-:W-:Y:S05]  /*16570*/  @!P0 BRA `(.L_x_4846) ;  /* 0x0000000000748947 */ /* 0x001fea0003800000 */
        /* <DEDUP_REMOVED lines=29> */
.L_x_4846:
[----:B------:R-:W-:Y:S05]  /*16750*/  BSYNC B0 ;  /* 0x0000000000007941 */ /* 0x000fea0003800000 */
.L_x_4845:
        /* <DEDUP_REMOVED lines=23> */
[----:B------:R0:W1:Y:S02]  /*168d0*/  SHFL.IDX PT, R14, R4, RZ, 0x1f ;  /* 0x00001fff040e7589 */ /* 0x00006400000e0000 */
.L_x_5053:
[----:B-1----:R-:W-:Y:S02]  /*168e0*/  ISETP.NE.AND P0, PT, R14, RZ, PT ;  /* 0x000000ff0e00720c */ /* 0x002fe40003f05270 */
[----:B------:R-:W-:-:S11]  /*168f0*/  PLOP3.LUT P6, PT, PT, PT, PT, 0x8, 0x0 ;  /* 0x000000000000781c */ /* 0x000fd60003fce170 */
[----:B------:R-:W-:Y:S05]  /*16900*/  @P0 BRA `(.L_x_4850) ;  /* 0x00000000000c0947 */ /* 0x000fea0003800000 */
[----:B------:R-:W-:-:S03]  /*16910*/  UMOV UR4, 0xffffffff ;  /* 0xffffffff00047882 */ /* 0x000fc60000000000 */
[----:B------:R-:W-:Y:S05]  /*16920*/  BRA.DIV UR4, `(.L_x_4851) ;  /* 0x0000008a04ac7947 */ /* 0x000fea000b800000 */
[----:B------:R-:W-:-:S13]  /*16930*/  ELECT P6, URZ, PT ;  /* 0x00000000003f782f */ /* 0x000fda00038c0000 */
.L_x_4850:
        /* <DEDUP_REMOVED lines=9> */
.L_x_5056:
[----:B------:R-:W-:Y:S05]  /*169d0*/  BSYNC B1 ;  /* 0x0000000000017941 */ /* 0x000fea0003800000 */
.L_x_4852:
        /* <DEDUP_REMOVED lines=12> */
.L_x_5057:
[----:B------:R-:W-:Y:S05]  /*16aa0*/  BSYNC B2 ;  /* 0x0000000000027941 */ /* 0x000fea0003800000 */
.L_x_4856:
        /* <DEDUP_REMOVED lines=9> */
.L_x_4859:
[----:B------:R-:W-:Y:S05]  /*16b40*/  BSYNC B2 ;  /* 0x0000000000027941 */ /* 0x000fea0003800000 */
.L_x_4858:
        /* <DEDUP_REMOVED lines=13> */
.L_x_4860:
        /* <DEDUP_REMOVED lines=13> */
.L_x_5058:
[----:B------:R-:W-:Y:S05]  /*16cf0*/  BSYNC B2 ;  /* 0x0000000000027941 */ /* 0x000fea0003800000 */
.L_x_4861:
        /* <DEDUP_REMOVED lines=11> */
.L_x_4864:
[----:B------:R-:W-:Y:S05]  /*16db0*/  BSYNC B2 ;  /* 0x0000000000027941 */ /* 0x000fea0003800000 */
.L_x_4863:
        /* <DEDUP_REMOVED lines=10> */
.L_x_4865:
        /* <DEDUP_REMOVED lines=15> */
.L_x_4866:
        /* <DEDUP_REMOVED lines=15> */
.L_x_4867:
        /* <DEDUP_REMOVED lines=15> */
.L_x_4868:
        /* <DEDUP_REMOVED lines=15> */
.L_x_4869:
        /* <DEDUP_REMOVED lines=15> */
.L_x_4870:
        /* <DEDUP_REMOVED lines=15> */
.L_x_4871:
        /* <DEDUP_REMOVED lines=15> */
.L_x_4872:
        /* <DEDUP_REMOVED lines=10> */
.L_x_4855:
[----:B------:R-:W-:Y:S05]  /*17590*/  BSYNC B1 ;  /* 0x0000000000017941 */ /* 0x000fea0003800000 */
.L_x_4854:
        /* <DEDUP_REMOVED lines=13> */
.L_x_4892:
        /* <DEDUP_REMOVED lines=13> */
.L_x_5059:
[----:B------:R-:W-:Y:S05]  /*17740*/  BSYNC B2 ;  /* 0x0000000000027941 */ /* 0x000fea0003800000 */
.L_x_4875:
        /* <DEDUP_REMOVED lines=9> */
.L_x_4878:
[----:B------:R-:W-:Y:S05]  /*177e0*/  BSYNC B2 ;  /* 0x0000000000027941 */ /* 0x000fea0003800000 */
.L_x_4877:
        /* <DEDUP_REMOVED lines=12> */
.L_x_4879:
        /* <DEDUP_REMOVED lines=13> */
.L_x_5060:
[----:B------:R-:W-:Y:S05]  /*17980*/  BSYNC B2 ;  /* 0x0000000000027941 */ /* 0x000fea0003800000 */
.L_x_4880:
        /* <DEDUP_REMOVED lines=11> */
.L_x_4883:
[----:B------:R-:W-:Y:S05]  /*17a40*/  BSYNC B2 ;  /* 0x0000000000027941 */ /* 0x000fea0003800000 */
.L_x_4882:
        /* <DEDUP_REMOVED lines=10> */
.L_x_4884:
        /* <DEDUP_REMOVED lines=15> */
.L_x_4885:
        /* <DEDUP_REMOVED lines=15> */
.L_x_4886:
        /* <DEDUP_REMOVED lines=15> */
.L_x_4887:
        /* <DEDUP_REMOVED lines=15> */
.L_x_4888:
        /* <DEDUP_REMOVED lines=15> */
.L_x_4889:
        /* <DEDUP_REMOVED lines=15> */
.L_x_4890:
        /* <DEDUP_REMOVED lines=15> */
.L_x_4891:
        /* <DEDUP_REMOVED lines=10> */
.L_x_4874:
[----:B------:R-:W-:Y:S05]  /*18220*/  BSYNC B1 ;  /* 0x0000000000017941 */ /* 0x000fea0003800000 */
.L_x_4873:
        /* <DEDUP_REMOVED lines=12> */
.L_x_4848:
[----:B------:R-:W-:Y:S05]  /*182f0*/  BSYNC B0 ;  /* 0x0000000000007941 */ /* 0x000fea0003800000 */
.L_x_4847:
[----:B01----:R-:W2:Y:S01]  /*18300*/  LDL R5, [R1+0x4] ;  /* 0x0000040001057983 */ /* 0x003ea20000100800 */
[----:B------:R-:W0:Y:S01]  /*18310*/  LDC R0, c[0x0][0x448] ;  /* 0x00011200ff007b82 */ /* 0x000e220000000800 */
[----:B------:R-:W-:Y:S01]  /*18320*/  ISETP.NE.AND P2, PT, R10, RZ, PT ;  /* 0x000000ff0a00720c */ /* 0x000fe20003f45270 */
[----:B------:R-:W-:Y:S05]  /*18330*/  @!P0 WARPSYNC.ALL ;  /* 0x0000000000008948 */ /* 0x000fea0003800000 */
[----:B------:R-:W-:Y:S07]  /*18340*/  BSSY B0, `(.L_x_4893) ;  /* 0x000002d000007945 */ /* 0x000fee0003800000 */
[----:B------:R-:W1:Y:S08]  /*18350*/  @!P2 LDC R10, c[0x0][0x9f0] ;  /* 0x00027c00ff0aab82 */ /* 0x000e700000000800 */
[----:B------:R-:W-:Y:S01]  /*18360*/  @!P0 BAR.SYNC.DEFER_BLOCKING 0xc, 0x180 ;  /* 0x0306000000008b1d */ /* 0x000fe20000010000 */
[----:B0-----:R-:W-:-:S13]  /*18370*/  ISETP.NE.AND P1, PT, R0, 0x1, PT ;  /* 0x000000010000780c */ /* 0x001fda0003f25270 */
[----:B------:R-:W0:Y:S08]  /*18380*/  @P1 LDC R2, c[0x0][0x44c] ;  /* 0x00011300ff021b82 */ /* 0x000e300000000800 */
[----:B------:R-:W3:Y:S01]  /*18390*/  @P1 LDC R3, c[0x0][0x450] ;  /* 0x00011400ff031b82 */ /* 0x000ee20000000800 */
[----:B--2---:R-:W-:-:S05]  /*183a0*/  LEA R0, R5, 0x3f, 0x6 ;  /* 0x0000003f05007811 */ /* 0x004fca00078e30ff */
[----:B0-----:R-:W-:-:S05]  /*183b0*/  @P1 IMAD.HI.U32 R2, R0, R2, RZ ;  /* 0x0000000200021227 */ /* 0x001fca00078e00ff */
[----:B---3--:R-:W-:-:S05]  /*183c0*/  @P1 SHF.R.U32.HI R0, RZ, R3, R2 ;  /* 0x00000003ff001219 */ /* 0x008fca0000011602 */
[----:B------:R-:W-:-:S05]  /*183d0*/  IMAD.IADD R0, R21, 0x1, R0 ;  /* 0x0000000115007824 */ /* 0x000fca00078e0200 */
[----:B------:R-:W-:-:S04]  /*183e0*/  SHF.R.S32.HI R2, RZ, 0x1f, R0 ;  /* 0x0000001fff027819 */ /* 0x000fc80000011400 */
[----:B------:R-:W-:-:S04]  /*183f0*/  LEA.HI R0, R2, R0, RZ, 0x6 ;  /* 0x0000000002007211 */ /* 0x000fc800078f30ff */
[----:B------:R-:W-:-:S04]  /*18400*/  SHF.R.S32.HI R0, RZ, 0x6, R0 ;  /* 0x00000006ff007819 */ /* 0x000fc80000011400 */
[----:B------:R-:W-:-:S04]  /*18410*/  VIMNMX R7, R20, R0, PT ;  /* 0x0000000014077248 */ /* 0x000fc80003fe0100 */
[----:B------:R-:W-:Y:S01]  /*18420*/  ISETP.GE.AND P1, PT, R7, 0x1, PT ;  /* 0x000000010700780c */ /* 0x000fe20003f26270 */
[----:B------:R0:W-:Y:S04]  /*18430*/  STL [R1+0x38], R7 ;  /* 0x0000380701007387 */ /* 0x0001e80000100800 */
[----:B------:R0:W-:Y:S08]  /*18440*/  STL [R1+0x3c], RZ ;  /* 0x00003cff01007387 */ /* 0x0001f00000100800 */
[----:B01----:R-:W-:Y:S05]  /*18450*/  @!P1 BRA `(.L_x_4894) ;  /* 0x00000000006c9947 */ /* 0x003fea0003800000 */
        /* <DEDUP_REMOVED lines=27> */
.L_x_4894:
[----:B------:R-:W-:Y:S05]  /*18610*/  BSYNC B0 ;  /* 0x0000000000007941 */ /* 0x000fea0003800000 */
.L_x_4893:
[----:B------:R-:W2:Y:S04]  /*18620*/  LDL R0, [R1+0x3c] ;  /* 0x00003c0001007983 */ /* 0x000ea80000100800 */
[----:B0-----:R-:W2:Y:S01]  /*18630*/  LDL R2, [R1+0x58] ;  /* 0x0000580001027983 */ /* 0x001ea20000100800 */
[----:B------:R-:W-:Y:S01]  /*18640*/  BSSY B7, `(.L_x_4895) ;  /* 0x00004b7000077945 */ /* 0x000fe20003800000 */
[----:B--2---:R-:W-:-:S05]  /*18650*/  IMAD R2, R2, R0, RZ ;  /* 0x0000000002027224 */ /* 0x004fca00078e02ff */
[----:B------:R-:W-:Y:S01]  /*18660*/  VIADDMNMX R0, R2, R0, R7, PT ;  /* 0x0000000002007246 */ /* 0x000fe20003800107 */
[----:B------:R0:W-:Y:S03]  /*18670*/  STL [R1+0x28], R2 ;  /* 0x0000280201007387 */ /* 0x0001e60000100800 */
[----:B------:R-:W-:Y:S01]  /*18680*/  ISETP.GT.AND P0, PT, R0, R2, PT ;  /* 0x000000020000720c */ /* 0x000fe20003f04270 */
[----:B------:R0:W-:-:S12]  /*18690*/  STL [R1+0x34], R0 ;  /* 0x0000340001007387 */ /* 0x0001d80000100800 */
[----:B0-----:R-:W-:Y:S05]  /*186a0*/  @P0 BRA `(.L_x_4896) ;  /* 0x0000000000480947 */ /* 0x001fea0003800000 */
[----:B------:R-:W0:Y:S02]  /*186b0*/  S2R R0, SR_TID.X ;  /* 0x0000000000007919 */ /* 0x000e240000002100 */
[----:B0-----:R-:W-:-:S04]  /*186c0*/  LOP3.LUT R0, R0, 0x7f, RZ, 0xc0, !PT ;  /* 0x0000007f00007812 */ /* 0x001fc800078ec0ff */
[----:B------:R-:W-:-:S13]  /*186d0*/  ISETP.NE.AND P0, PT, R0, RZ, PT ;  /* 0x000000ff0000720c */ /* 0x000fda0003f05270 */
[----:B------:R-:W-:Y:S05]  /*186e0*/  @P0 BRA `(.L_x_4897) ;  /* 0x0000004800b00947 */ /* 0x000fea0003800000 */
[----:B------:R-:W0:Y:S01]  /*186f0*/  S2R R5, SR_LANEID ;  /* 0x0000000000057919 */ /* 0x000e220000000000 */
[----:B------:R-:W-:Y:S01]  /*18700*/  VOTEU.ANY UR4, UPT, PT ;  /* 0x0000000000047886 */ /* 0x000fe200038e0100 */
[----:B------:R-:W1:Y:S01]  /*18710*/  LDC.64 R2, c[0x0][0xc60] ;  /* 0x00031800ff027b82 */ /* 0x000e620000000a00 */
[----:B------:R-:W0:Y:S02]  /*18720*/  FLO.U32 R0, UR4 ;  /* 0x0000000400007d00 */ /* 0x000e2400080e0000 */
[----:B0-----:R-:W-:-:S06]  /*18730*/  ISETP.EQ.U32.AND P0, PT, R0, R5, PT ;  /* 0x000000050000720c */ /* 0x001fcc0003f02070 */
[----:B------:R-:W1:Y:S07]  /*18740*/  POPC R5, UR4 ;  /* 0x0000000400057d09 */ /* 0x000e6e0008000000 */
[----:B-1----:R-:W2:Y:S01]  /*18750*/  @P0 ATOMG.E.ADD.STRONG.GPU PT, R3, desc[UR42][R2.64], R5 ;  /* 0x00000005020309a8 */ /* 0x002ea200081ee1ea */
[----:B------:R-:W0:Y:S02]  /*18760*/  S2R R4, SR_LTMASK ;  /* 0x0000000000047919 */ /* 0x000e240000003900 */
[----:B0-----:R-:W-:-:S04]  /*18770*/  LOP3.LUT R4, R4, UR4, RZ, 0xc0, !PT ;  /* 0x0000000404047c12 */ /* 0x001fc8000f8ec0ff */
[----:B------:R-:W0:Y:S01]  /*18780*/  POPC R7, R4 ;  /* 0x0000000400077309 */ /* 0x000e220000000000 */
[----:B--2---:R-:W0:Y:S02]  /*18790*/  SHFL.IDX PT, R0, R3, R0, 0x1f ;  /* 0x00001f0003007589 */ /* 0x004e2400000e0000 */
[----:B0-----:R-:W-:-:S05]  /*187a0*/  IADD3 R0, R0, UR37, R7 ;  /* 0x0000002500007c10 */ /* 0x001fca000fffe007 */
[----:B------:R4:W-:Y:S01]  /*187b0*/  STL [R1], R0 ;  /* 0x0000000001007387 */ /* 0x0009e20000100800 */
[----:B------:R-:W-:Y:S05]  /*187c0*/  BRA `(.L_x_4897) ;  /* 0x0000004800787947 */ /* 0x000fea0003800000 */
.L_x_4896:
        /* <DEDUP_REMOVED lines=20> */
.L_x_4899:
[----:B------:R-:W-:Y:S05]  /*18910*/  BSYNC B6 ;  /* 0x0000000000067941 */ /* 0x000fea0003800000 */
.L_x_4898:
        /* <DEDUP_REMOVED lines=20> */
.L_x_4902:
        /* <DEDUP_REMOVED lines=16> */
.L_x_4901:
[----:B------:R-:W-:Y:S05]  /*18b60*/  BSYNC B6 ;  /* 0x0000000000067941 */ /* 0x000fea0003800000 */
.L_x_4900:
        /* <DEDUP_REMOVED lines=10> */
[----:B0-----:R-:W0:Y:S01]  /*18c10*/  LDC.64 R2, c[0x0][0x418] ;  /* 0x00010600ff027b82 */ /* 0x001e220000000a00 */
[----:B----4-:R-:W-:Y:S01]  /*18c20*/  VIADD R0, R0, 0xffffffff ;  /* 0xffffffff00007836 */ /* 0x010fe20000000000 */
        /* <DEDUP_REMOVED lines=11> */
[----:B------:R0:W1:Y:S02]  /*18ce0*/  SHFL.IDX PT, R14, R4, RZ, 0x1f ;  /* 0x00001fff040e7589 */ /* 0x00006400000e0000 */
.L_x_5063:
        /* <DEDUP_REMOVED lines=9> */
.L_x_5066:
        /* <DEDUP_REMOVED lines=24> */
.L_x_4906:
[----:B------:R-:W2:Y:S04]  /*18f00*/  LDL R0, [R1+0x10] ;  /* 0x0000100001007983 */ /* 0x000ea80000100800 */
[----:B-1----:R-:W3:Y:S01]  /*18f10*/  LDL R2, [R1+0x18] ;  /* 0x0000180001027983 */ /* 0x002ee20000100800 */
[----:B--2---:R-:W-:Y:S01]  /*18f20*/  IMAD R0, R0, 0x8, R18 ;  /* 0x0000000800007824 */ /* 0x004fe200078e0212 */
[----:B---3--:R-:W-:-:S04]  /*18f30*/  SHF.L.U32 R2, R2, 0x1f, RZ ;  /* 0x0000001f02027819 */ /* 0x008fc800000006ff */
[----:B------:R-:W1:Y:S02]  /*18f40*/  SYNCS.PHASECHK.TRANS64.TRYWAIT P0, [R0+URZ+0x28c40], R2 ;  /* 0x028c4002000075a7 */ /* 0x000e64000800017f */
[----:B-1----:R-:W-:Y:S05]  /*18f50*/  @!P0 BRA `(.L_x_4907) ;  /* 0x0000006400f88947 */ /* 0x002fea0003800000 */
.L_x_5067:
        /* <DEDUP_REMOVED lines=11> */
.L_x_4908:
[----:B------:R-:W2:Y:S04]  /*19010*/  LDL R3, [R1+0x10] ;  /* 0x0000100001037983 */ /* 0x000ea80000100800 */
[----:B0-----:R-:W3:Y:S04]  /*19020*/  LDL R4, [R1+0x30] ;  /* 0x0000300001047983 */ /* 0x001ee80000100800 */
[----:B-1----:R-:W4:Y:S01]  /*19030*/  LDL R2, [R1+0x24] ;  /* 0x0000240001027983 */ /* 0x002f220000100800 */
        /* <DEDUP_REMOVED lines=11> */
[----:B--2---:R-:W-:Y:S01]  /*190f0*/  IMAD R0, R3, 0x2000, R18 ;  /* 0x0000200003007824 */ /* 0x004fe200078e0212 */
[----:B---3--:R-:W-:-:S04]  /*19100*/  R2UR UR11, R4 ;  /* 0x00000000040b72ca */ /* 0x008fc800000e0000 */
[----:B------:R-:W-:Y:S02]  /*19110*/  R2UR UR8, R0 ;  /* 0x00000000000872ca */ /* 0x000fe400000e0000 */
[----:B----4-:R-:W-:-:S11]  /*19120*/  R2UR UR4, R2 ;  /* 0x00000000020472ca */ /* 0x010fd600000e0000 */
[----:B------:R-:W-:Y:S02]  /*19130*/  UIADD3 UR8, UR8, 0x22400, URZ ;  /* 0x0002240008087890 */ /* 0x000fe4000fffe03f */
[----:B------:R-:W-:-:S03]  /*19140*/  ULEA UR11, UR11, UR4, 0x6 ;  /* 0x000000040b0b7291 */ /* 0x000fc6000f8e303f */
[----:B------:R-:W-:-:S06]  /*19150*/  UMOV UR4, 0x0 ;  /* 0x0000000000047882 */ /* 0x000fcc0000000000 */
[----:B------:R1:W-:Y:S02]  /*19160*/  UTMALDG.4D [UR8], [UR6], desc[UR4] ;  /* 0x00000408060075b4 */ /* 0x0003e40008019000 */
[----:B-1----:R-:W-:Y:S01]  /*19170*/  NOP ;  /* 0x0000000000007918 */ /* 0x002fe20000000000 */
.L_x_4904:
[----:B------:R-:W2:Y:S04]  /*19180*/  LDL.LU R3, [R1+0x40] ;  /* 0x0000400001037983 */ /* 0x000ea80000300800 */
[----:B------:R-:W3:Y:S04]  /*19190*/  LDL.LU R5, [R1+0x2c] ;  /* 0x00002c0001057983 */ /* 0x000ee80000300800 */
[----:B0-----:R-:W4:Y:S01]  /*191a0*/  LDL.LU R4, [R1+0x48] ;  /* 0x0000480001047983 */ /* 0x001f220000300800 */
        /* <DEDUP_REMOVED lines=37> */
.L_x_4910:
[----:B------:R-:W-:Y:S05]  /*19400*/  BSYNC B6 ;  /* 0x0000000000067941 */ /* 0x000fea0003800000 */
.L_x_4909:
        /* <DEDUP_REMOVED lines=89> */
.L_x_5076:
        /* <DEDUP_REMOVED lines=10> */
.L_x_4912:
        /* <DEDUP_REMOVED lines=18> */
.L_x_5077:
[----:B------:R-:W-:Y:S05]  /*19b60*/  BSYNC B0 ;  /* 0x0000000000007941 */ /* 0x000fea0003800000 */
.L_x_4913:
[----:B------:R-:W-:Y:S01]  /*19b70*/  LOP3.LUT P0, RZ, R19, 0x1, RZ, 0xc0, !PT ;  /* 0x0000000113ff7812 */ /* 0x000fe2000780c0ff */
[----:B------:R-:W-:-:S12]  /*19b80*/  BSSY B0, `(.L_x_4915) ;  /* 0x0000097000007945 */ /* 0x000fd80003800000 */
[----:B------:R-:W-:Y:S05]  /*19b90*/  @!P0 BRA `(.L_x_4916) ;  /* 0x0000000800548947 */ /* 0x000fea0003800000 */
[----:B------:R-:W0:Y:S04]  /*19ba0*/  LDL R4, [R1+0x10] ;  /* 0x0000100001047983 */ /* 0x000e280000100800 */
        /* <DEDUP_REMOVED lines=9> */
.L_x_5078:
[----:B------:R-:W-:Y:S05]  /*19c40*/  BSYNC B1 ;  /* 0x0000000000017941 */ /* 0x000fea0003800000 */
.L_x_4917:
        /* <DEDUP_REMOVED lines=9> */
.L_x_4920:
[----:B------:R-:W-:Y:S05]  /*19ce0*/  BSYNC B1 ;  /* 0x0000000000017941 */ /* 0x000fea0003800000 */
.L_x_4919:
        /* <DEDUP_REMOVED lines=13> */
.L_x_4921:
        /* <DEDUP_REMOVED lines=15> */
.L_x_4922:
        /* <DEDUP_REMOVED lines=15> */
.L_x_4923:
        /* <DEDUP_REMOVED lines=15> */
.L_x_4924:
        /* <DEDUP_REMOVED lines=15> */
.L_x_4925:
        /* <DEDUP_REMOVED lines=15> */
.L_x_4926:
        /* <DEDUP_REMOVED lines=15> */
.L_x_4927:
        /* <DEDUP_REMOVED lines=15> */
.L_x_4928:
        /* <DEDUP_REMOVED lines=10> */
.L_x_4916:
[----:B------:R-:W-:Y:S05]  /*1a4f0*/  BSYNC B0 ;  /* 0x0000000000007941 */ /* 0x000fea0003800000 */
.L_x_4915:
        /* <DEDUP_REMOVED lines=55> */
.L_x_4935:
        /* <DEDUP_REMOVED lines=8> */
.L_x_5079:
[----:B------:R-:W-:Y:S05]  /*1a8f0*/  BSYNC B3 ;  /* 0x0000000000037941 */ /* 0x000fea0003800000 */
.L_x_4936:
        /* <DEDUP_REMOVED lines=9> */
.L_x_4939:
[----:B------:R-:W-:Y:S05]  /*1a990*/  BSYNC B3 ;  /* 0x0000000000037941 */ /* 0x000fea0003800000 */
.L_x_4938:
        /* <DEDUP_REMOVED lines=13> */
.L_x_4940:
        /* <DEDUP_REMOVED lines=13> */
.L_x_5080:
[----:B------:R-:W-:Y:S05]  /*1ab40*/  BSYNC B3 ;  /* 0x0000000000037941 */ /* 0x000fea0003800000 */
.L_x_4941:
        /* <DEDUP_REMOVED lines=11> */
.L_x_4944:
[----:B------:R-:W-:Y:S05]  /*1ac00*/  BSYNC B3 ;  /* 0x0000000000037941 */ /* 0x000fea0003800000 */
.L_x_4943:
        /* <DEDUP_REMOVED lines=10> */
.L_x_4945:
        /* <DEDUP_REMOVED lines=15> */
.L_x_4946:
        /* <DEDUP_REMOVED lines=15> */
.L_x_4947:
        /* <DEDUP_REMOVED lines=15> */
.L_x_4948:
        /* <DEDUP_REMOVED lines=15> */
.L_x_4949:
        /* <DEDUP_REMOVED lines=15> */
.L_x_4950:
        /* <DEDUP_REMOVED lines=15> */
.L_x_4951:
        /* <DEDUP_REMOVED lines=15> */
.L_x_4952:
        /* <DEDUP_REMOVED lines=10> */
.L_x_4934:
[----:B------:R-:W-:Y:S05]  /*1b3e0*/  BSYNC B1 ;  /* 0x0000000000017941 */ /* 0x000fea0003800000 */
.L_x_4933:
[----:B------:R-:W2:Y:S02]  /*1b3f0*/  LDL.LU R5, [R1+0x34] ;  /* 0x0000340001057983 */ /* 0x000ea40000300800 */
[----:B--2---:R-:W-:-:S07]  /*1b400*/  VIADD R0, R5, 0xfffffffd ;  /* 0xfffffffd05007836 */ /* 0x004fce0000000000 */
.L_x_4932:
[----:B------:R-:W-:Y:S05]  /*1b410*/  BSYNC B2 ;  /* 0x0000000000027941 */ /* 0x000fea0003800000 */
.L_x_4931:
[----:B------:R-:W-:Y:S01]  /*1b420*/  VIADD R8, R8, 0xfffffffe ;  /* 0xfffffffe08087836 */ /* 0x000fe20000000000 */
[----:B------:R-:W-:-:S04]  /*1b430*/  LOP3.LUT R4, RZ, R4, RZ, 0x33, !PT ;  /* 0x00000004ff047212 */ /* 0x000fc800078e33ff */
[----:B------:R-:W-:-:S13]  /*1b440*/  ISETP.NE.AND P0, PT, R8, R4, PT ;  /* 0x000000040800720c */ /* 0x000fda0003f05270 */
[----:B------:R-:W-:Y:S05]  /*1b450*/  @!P0 BRA `(.L_x_4930) ;  /* 0x0000001800e08947 */ /* 0x000fea0003800000 */
.L_x_4993:
        /* <DEDUP_REMOVED lines=35> */
.L_x_4955:
        /* <DEDUP_REMOVED lines=8> */
.L_x_5081:
[----:B------:R-:W-:Y:S05]  /*1b710*/  BSYNC B2 ;  /* 0x0000000000027941 */ /* 0x000fea0003800000 */
.L_x_4956:
        /* <DEDUP_REMOVED lines=9> */
.L_x_4959:
[----:B------:R-:W-:Y:S05]  /*1b7b0*/  BSYNC B2 ;  /* 0x0000000000027941 */ /* 0x000fea0003800000 */
.L_x_4958:
        /* <DEDUP_REMOVED lines=12> */
.L_x_4960:
        /* <DEDUP_REMOVED lines=13> */
.L_x_5082:
[----:B------:R-:W-:Y:S05]  /*1b950*/  BSYNC B2 ;  /* 0x0000000000027941 */ /* 0x000fea0003800000 */
.L_x_4961:
        /* <DEDUP_REMOVED lines=11> */
.L_x_4964:
[----:B------:R-:W-:Y:S05]  /*1ba10*/  BSYNC B2 ;  /* 0x0000000000027941 */ /* 0x000fea0003800000 */
.L_x_4963:
        /* <DEDUP_REMOVED lines=9> */
.L_x_4965:
        /* <DEDUP_REMOVED lines=15> */
.L_x_4966:
        /* <DEDUP_REMOVED lines=15> */
.L_x_4967:
        /* <DEDUP_REMOVED lines=15> */
.L_x_4968:
        /* <DEDUP_REMOVED lines=15> */
.L_x_4969:
        /* <DEDUP_REMOVED lines=15> */
.L_x_4970:
        /* <DEDUP_REMOVED lines=15> */
.L_x_4971:
        /* <DEDUP_REMOVED lines=15> */
.L_x_4972:
        /* <DEDUP_REMOVED lines=10> */
.L_x_4954:
[----:B------:R-:W-:Y:S05]  /*1c1e0*/  BSYNC B1 ;  /* 0x0000000000017941 */ /* 0x000fea0003800000 */
.L_x_4953:
        /* <DEDUP_REMOVED lines=35> */
.L_x_4975:
        /* <DEDUP_REMOVED lines=8> */
.L_x_5083:
[----:B------:R-:W-:Y:S05]  /*1c4a0*/  BSYNC B2 ;  /* 0x0000000000027941 */ /* 0x000fea0003800000 */
.L_x_4976:
        /* <DEDUP_REMOVED lines=9> */
.L_x_4979:
[----:B------:R-:W-:Y:S05]  /*1c540*/  BSYNC B2 ;  /* 0x0000000000027941 */ /* 0x000fea0003800000 */
.L_x_4978:
        /* <DEDUP_REMOVED lines=13> */
.L_x_4980:
        /* <DEDUP_REMOVED lines=13> */
.L_x_5084:
[----:B------:R-:W-:Y:S05]  /*1c6f0*/  BSYNC B2 ;  /* 0x0000000000027941 */ /* 0x000fea0003800000 */
.L_x_4981:
        /* <DEDUP_REMOVED lines=11> */
.L_x_4984:
[----:B------:R-:W-:Y:S05]  /*1c7b0*/  BSYNC B2 ;  /* 0x0000000000027941 */ /* 0x000fea0003800000 */
.L_x_4983:
        /* <DEDUP_REMOVED lines=10> */
.L_x_4985:
        /* <DEDUP_REMOVED lines=15> */
.L_x_4986:
        /* <DEDUP_REMOVED lines=15> */
.L_x_4987:
        /* <DEDUP_REMOVED lines=15> */
.L_x_4988:
        /* <DEDUP_REMOVED lines=15> */
.L_x_4989:
        /* <DEDUP_REMOVED lines=15> */
.L_x_4990:
        /* <DEDUP_REMOVED lines=15> */
.L_x_4991:
        /* <DEDUP_REMOVED lines=15> */
.L_x_4992:
        /* <DEDUP_REMOVED lines=10> */
.L_x_4974:
[----:B------:R-:W-:Y:S05]  /*1cf90*/  BSYNC B1 ;  /* 0x0000000000017941 */ /* 0x000fea0003800000 */
.L_x_4973:
[----:B------:R-:W2:Y:S01]  /*1cfa0*/  LDL R5, [R1+0x28] ;  /* 0x0000280001057983 */ /* 0x000ea20000100800 */
[----:B------:R-:W-:Y:S01]  /*1cfb0*/  VIADD R0, R0, 0xfffffffe ;  /* 0xfffffffe00007836 */ /* 0x000fe20000000000 */
[----:B--2---:R-:W-:-:S13]  /*1cfc0*/  ISETP.GT.AND P0, PT, R6, R5, PT ;  /* 0x000000050600720c */ /* 0x004fda0003f04270 */
[----:B------:R-:W-:Y:S05]  /*1cfd0*/  @P0 BRA `(.L_x_4993) ;  /* 0xffffffe400200947 */ /* 0x000fea000383ffff */
.L_x_4930:
[----:B------:R-:W-:Y:S05]  /*1cfe0*/  BSYNC B0 ;  /* 0x0000000000007941 */ /* 0x000fea0003800000 */
.L_x_4929:
        /* <DEDUP_REMOVED lines=25> */
.L_x_4995:
[----:B------:R-:W-:Y:S05]  /*1d180*/  BSYNC B0 ;  /* 0x0000000000007941 */ /* 0x000fea0003800000 */
.L_x_4994:
[----:B------:R-:W-:-:S05]  /*1d190*/  SEL R0, R0, RZ, P0 ;  /* 0x000000ff00007207 */ /* 0x000fca0000000000 */
[----:B------:R3:W-:Y:S02]  /*1d1a0*/  STL [R1+0x10], R0 ;  /* 0x0000100001007387 */ /* 0x0007e40000100800 */
.L_x_4897:
[----:B------:R-:W-:Y:S05]  /*1d1b0*/  BSYNC B7 ;  /* 0x0000000000077941 */ /* 0x000fea0003800000 */
.L_x_4895:
        /* <DEDUP_REMOVED lines=8> */
[----:B------:R-:W5:Y:S04]  /*1d240*/  LDS.128 R4, [R18+0x28cd0] ;  /* 0x028cd00012047984 */ /* 0x000f680000000c00 */
[----:B-----5:R0:W-:Y:S04]  /*1d250*/  STL.64 [R1], R4 ;  /* 0x0000000401007387 */ /* 0x0201e80000100a00 */
[----:B------:R0:W-:Y:S01]  /*1d260*/  STL.64 [R1+0x8], R6 ;  /* 0x0000080601007387 */ /* 0x0001e20000100a00 */
[----:B------:R-:W-:Y:S06]  /*1d270*/  BAR.ARV 0x4, 0x180 ;  /* 0x0106000000007b1d */ /* 0x000fec0000002000 */
[----:B------:R-:W-:Y:S05]  /*1d280*/  BRA `(.L_x_4997) ;  /* 0x0000001000307947 */ /* 0x000fea0003800000 */
.L_x_4996:
[----:B------:R-:W5:Y:S01]  /*1d290*/  S2R R16, SR_TID.X ;  /* 0x0000000000107919 */ /* 0x000f620000002100 */
[----:B------:R-:W-:Y:S01]  /*1d2a0*/  UMOV UR4, 0xffffffff ;  /* 0xffffffff00047882 */ /* 0x000fe20000000000 */
[----:B-----5:R-:W-:-:S04]  /*1d2b0*/  LOP3.LUT R16, R16, 0x1f, RZ, 0xc0, !PT ;  /* 0x0000001f10107812 */ /* 0x020fc800078ec0ff */
[----:B------:R-:W-:Y:S01]  /*1d2c0*/  ISETP.NE.AND P0, PT, R16, 0x1f, PT ;  /* 0x0000001f1000780c */ /* 0x000fe20003f05270 */
[----:B------:R-:W-:-:S12]  /*1d2d0*/  BRA.DIV UR4, `(.L_x_4998) ;  /* 0x0000002e04187947 */ /* 0x000fd8000b800000 */
[----:B--2---:R-:W0:Y:S01]  /*1d2e0*/  LDL.LU R2, [R1] ;  /* 0x0000000001027983 */ /* 0x004e220000300800 */
[----:B------:R-:W-:-:S03]  /*1d2f0*/  ULDC UR4, c[0x0][0xc3c] ;  /* 0x00030f0000047ab9 */ /* 0x000fc60000000800 */
[----:B------:R-:W3:Y:S01]  /*1d300*/  LDL R7, [R1+0xc] ;  /* 0x00000c0001077983 */ /* 0x000ee20000100800 */
[----:B0-----:R-:W-:Y:S02]  /*1d310*/  IMAD.MOV.U32 R10, RZ, RZ, R2 ;  /* 0x000000ffff0a7224 */ /* 0x001fe400078e0002 */
[----:B---34-:R-:W-:-:S05]  /*1d320*/  IMAD.IADD R0, R7, 0x1, R16 ;  /* 0x0000000107007824 */ /* 0x018fca00078e0210 */
[----:B------:R-:W-:-:S13]  /*1d330*/  ISETP.GE.OR P1, PT, R0, UR4, !P0 ;  /* 0x0000000400007c0c */ /* 0x000fda000c726670 */
[----:B-1----:R-:W0:Y:S08]  /*1d340*/  @!P1 LDC.64 R2, c[0x0][0xc80] ;  /* 0x00032000ff029b82 */ /* 0x002e300000000a00 */
        /* <DEDUP_REMOVED lines=9> */
[----:B------:R-:W-:Y:S01]  /*1d3e0*/  SHFL.IDX PT, R0, R10, 0x1, 0x1f ;  /* 0x00201f000a007f89 */ /* 0x000fe200000e0000 */
[C---:B------:R-:W-:Y:S02]  /*1d3f0*/  ISETP.GE.U32.AND P4, PT, R16.reuse, 0x8, PT ;  /* 0x000000081000780c */ /* 0x040fe40003f86070 */
[----:B------:R-:W-:Y:S01]  /*1d400*/  ISETP.GE.U32.AND P5, PT, R16, 0x10, PT ;  /* 0x000000101000780c */ /* 0x000fe20003fa6070 */
[----:B--2---:R-:W-:Y:S02]  /*1d410*/  @!P1 IMAD.MOV.U32 R4, RZ, RZ, R8 ;  /* 0x000000ffff049224 */ /* 0x004fe400078e0008 */
[----:B------:R-:W-:-:S02]  /*1d420*/  IMAD.MOV.U32 R8, RZ, RZ, RZ ;  /* 0x000000ffff087224 */ /* 0x000fc400078e00ff */
[----:B---3--:R-:W-:Y:S01]  /*1d430*/  @!P1 IMAD.MOV.U32 R6, RZ, RZ, R2 ;  /* 0x000000ffff069224 */ /* 0x008fe200078e0002 */
[----:B------:R-:W-:-:S03]  /*1d440*/  ISETP.NE.AND P1, PT, R16, RZ, PT ;  /* 0x000000ff1000720c */ /* 0x000fc60003f25270 */
[----:B------:R-:W-:-:S05]  /*1d450*/  IMAD R2, R6, R4, RZ ;  /* 0x0000000406027224 */ /* 0x000fca00078e02ff */
[----:B------:R-:W0:Y:S02]  /*1d460*/  SHFL.UP PT, R3, R2, 0x1, RZ ;  /* 0x0420000002037989 */ /* 0x000e2400000e00ff */
[----:B0-----:R-:W-:-:S05]  /*1d470*/  SEL R5, R3, RZ, P1 ;  /* 0x000000ff03057207 */ /* 0x001fca0000800000 */
[----:B------:R-:W-:Y:S02]  /*1d480*/  IMAD.IADD R2, R2, 0x1, R5 ;  /* 0x0000000102027824 */ /* 0x000fe400078e0205 */
[----:B------:R-:W-:Y:S04]  /*1d490*/  SHFL.IDX PT, R5, R10, RZ, 0x1f ;  /* 0x00001fff0a057589 */ /* 0x000fe800000e0000 */
        /* <DEDUP_REMOVED lines=13> */
.L_x_5094:
[----:B------:R-:W-:Y:S02]  /*1d570*/  ULDC UR4, c[0x0][0xc38] ;  /* 0x00030e0000047ab9 */ /* 0x000fe40000000800 */
[----:B------:R-:W-:-:S04]  /*1d580*/  IMAD.U32 R2, RZ, RZ, UR4 ;  /* 0x00000004ff027e24 */ /* 0x000fc8000f8e00ff */
[----:B-1----:R-:W-:-:S04]  /*1d590*/  IMAD R9, R9, R2, RZ ;  /* 0x0000000209097224 */ /* 0x002fc800078e02ff */
[----:B------:R-:W-:-:S05]  /*1d5a0*/  IMAD.IADD R0, R0, 0x1, R9 ;  /* 0x0000000100007824 */ /* 0x000fca00078e0209 */
[----:B------:R-:W-:-:S13]  /*1d5b0*/  ISETP.GT.AND P6, PT, R0, R5, PT ;  /* 0x000000050000720c */ /* 0x000fda0003fc4270 */
[----:B------:R-:W-:Y:S05]  /*1d5c0*/  @P6 BRA `(.L_x_4999) ;  /* 0x0000000000ac6947 */ /* 0x000fea0003800000 */
.L_x_5002:
        /* <DEDUP_REMOVED lines=37> */
.L_x_5102:
[----:B------:R-:W-:Y:S02]  /*1d820*/  ULDC UR4, c[0x0][0xc38] ;  /* 0x00030e0000047ab9 */ /* 0x000fe40000000800 */
[----:B------:R-:W-:-:S04]  /*1d830*/  IMAD.U32 R2, RZ, RZ, UR4 ;  /* 0x00000004ff027e24 */ /* 0x000fc8000f8e00ff */
[----:B-1----:R-:W-:-:S04]  /*1d840*/  IMAD R9, R9, R2, RZ ;  /* 0x0000000209097224 */ /* 0x002fc800078e02ff */
[----:B------:R-:W-:-:S05]  /*1d850*/  IMAD.IADD R0, R9, 0x1, R0 ;  /* 0x0000000109007824 */ /* 0x000fca00078e0200 */
[----:B------:R-:W-:-:S13]  /*1d860*/  ISETP.GT.AND P6, PT, R0, R5, PT ;  /* 0x000000050000720c */ /* 0x000fda0003fc4270 */
[----:B------:R-:W-:Y:S05]  /*1d870*/  @!P6 BRA `(.L_x_5002) ;  /* 0xfffffffc0054e947 */ /* 0x000fea000383ffff */
.L_x_4999:
        /* <DEDUP_REMOVED lines=12> */
.L_x_5107:
[----:B------:R-:W-:-:S13]  /*1d940*/  ISETP.NE.AND P0, PT, R0, RZ, PT ;  /* 0x000000ff0000720c */ /* 0x000fda0003f05270 */
[----:B------:R-:W-:Y:S05]  /*1d950*/  @!P0 BRA `(.L_x_5004) ;  /* 0x0000000000108947 */ /* 0x000fea0003800000 */
[----:B------:R-:W-:Y:S01]  /*1d960*/  UMOV UR4, 0xffffffff ;  /* 0xffffffff00047882 */ /* 0x000fe20000000000 */
[----:B-1----:R-:W-:Y:S02]  /*1d970*/  VIADD R7, R7, 0xffffffff ;  /* 0xffffffff07077836 */ /* 0x002fe40000000000 */
[----:B------:R-:W-:Y:S05]  /*1d980*/  BRA.DIV UR4, `(.L_x_5005) ;  /* 0x00000032040c7947 */ /* 0x000fea000b800000 */
[----:B------:R2:W3:Y:S02]  /*1d990*/  SHFL.IDX PT, R8, R3, R7, 0x1f ;  /* 0x00001f0703087589 */ /* 0x0004e400000e0000 */
.L_x_5004:
[----:B------:R-:W-:Y:S01]  /*1d9a0*/  ISETP.NE.AND P0, PT, R6, 0x1, PT ;  /* 0x000000010600780c */ /* 0x000fe20003f05270 */
[----:B---3--:R-:W-:-:S05]  /*1d9b0*/  IMAD R0, R8, R2, R9 ;  /* 0x0000000208007224 */ /* 0x008fca00078e0209 */
[----:B------:R3:W-:Y:S02]  /*1d9c0*/  STL [R1], R0 ;  /* 0x0000000001007387 */ /* 0x0007e40000100800 */
[----:B---3--:R-:W-:-:S05]  /*1d9d0*/  IMAD.IADD R0, R5, 0x1, -R0 ;  /* 0x0000000105007824 */ /* 0x008fca00078e0a00 */
[----:B------:R-:W-:Y:S05]  /*1d9e0*/  @!P0 BRA `(.L_x_5006) ;  /* 0x0000000000e48947 */ /* 0x000fea0003800000 */
[----:B------:R-:W-:-:S04]  /*1d9f0*/  IABS R5, R4 ;  /* 0x0000000400057213 */ /* 0x000fc80000000000 */
[----:B-12---:R-:W1:Y:S08]  /*1da00*/  I2F.RP R7, R5 ;  /* 0x0000000500077306 */ /* 0x006e700000209400 */
        /* <DEDUP_REMOVED lines=55> */
.L_x_5006:
[----:B0-2---:R-:W2:Y:S01]  /*1dd80*/  LDL R3, [R1+0xc] ;  /* 0x00000c0001037983 */ /* 0x005ea20000100800 */
[----:B-1----:R-:W2:Y:S02]  /*1dd90*/  LDC.64 R6, c[0x0][0xc90] ;  /* 0x00032400ff067b82 */ /* 0x002ea40000000a00 */
        /* <DEDUP_REMOVED lines=61> */
.L_x_5007:
[----:B------:R-:W-:-:S05]  /*1e170*/  LOP3.LUT R3, RZ, R0, RZ, 0x33, !PT ;  /* 0x00000000ff037212 */ /* 0x000fca00078e33ff */
[----:B------:R-:W-:-:S05]  /*1e180*/  IMAD.IADD R0, R4, 0x1, R3 ;  /* 0x0000000104007824 */ /* 0x000fca00078e0203 */
[----:B------:R2:W-:Y:S01]  /*1e190*/  STL [R1+0x4], R0 ;  /* 0x0000040001007387 */ /* 0x0005e20000100800 */
[----:B------:R-:W-:Y:S05]  /*1e1a0*/  BRA `(.L_x_5008) ;  /* 0x0000000000287947 */ /* 0x000fea0003800000 */
.L_x_5000:
        /* <DEDUP_REMOVED lines=10> */
.L_x_5008:
[----:B---3--:R-:W3:Y:S04]  /*1e250*/  LDL R3, [R1+0x8] ;  /* 0x0000080001037983 */ /* 0x008ee80000100800 */
[----:B01----:R-:W4:Y:S04]  /*1e260*/  LDL R2, [R1+0xc] ;  /* 0x00000c0001027983 */ /* 0x003f280000100800 */
        /* <DEDUP_REMOVED lines=14> */
.L_x_4997:
[----:B---34-:R-:W3:Y:S01]  /*1e350*/  LDL R0, [R1+0xc] ;  /* 0x00000c0001007983 */ /* 0x018ee20000100800 */
[----:B------:R-:W-:Y:S02]  /*1e360*/  ULDC UR4, c[0x0][0xc3c] ;  /* 0x00030f0000047ab9 */ /* 0x000fe40000000800 */
[----:B---3--:R-:W-:-:S13]  /*1e370*/  ISETP.GE.AND P0, PT, R0, UR4, PT ;  /* 0x0000000400007c0c */ /* 0x008fda000bf06270 */
[----:B------:R-:W-:Y:S05]  /*1e380*/  @!P0 BRA `(.L_x_5009) ;  /* 0xffffff7800a88947 */ /* 0x000fea000383ffff */
[----:B------:R-:W-:Y:S05]  /*1e390*/  BSYNC B8 ;  /* 0x0000000000087941 */ /* 0x000fea0003800000 */
.L_x_4841:
[----:B---3--:R-:W3:Y:S01]  /*1e3a0*/  LDL.LU R0, [R1+0x5c] ;  /* 0x00005c0001007983 */ /* 0x008ee20000300800 */
[----:B------:R-:W-:Y:S01]  /*1e3b0*/  BSSY B0, `(.L_x_5010) ;  /* 0x000000b000007945 */ /* 0x000fe20003800000 */
[----:B0-----:R-:W0:Y:S01]  /*1e3c0*/  S2R R5, SR_CgaCtaId ;  /* 0x0000000000057919 */ /* 0x001e220000008800 */
[----:B---3--:R-:W-:-:S05]  /*1e3d0*/  VIADD R0, R0, 0x1 ;  /* 0x0000000100007836 */ /* 0x008fca0000000000 */
[----:B-12---:R-:W-:-:S04]  /*1e3e0*/  LEA.HI R2, R0, R0, RZ, 0x1 ;  /* 0x0000000000027211 */ /* 0x006fc800078f08ff */
[----:B------:R-:W-:-:S05]  /*1e3f0*/  LOP3.LUT R3, R2, 0xfffffffe, RZ, 0xc0, !PT ;  /* 0xfffffffe02037812 */ /* 0x000fca00078ec0ff */
[----:B------:R-:W-:Y:S01]  /*1e400*/  IMAD.IADD R3, R0, 0x1, -R3 ;  /* 0x0000000100037824 */ /* 0x000fe200078e0a03 */
[----:B------:R-:W-:-:S04]  /*1e410*/  MOV R0, 0x400 ;  /* 0x0000040000007802 */ /* 0x000fc80000000f00 */
[----:B0-----:R-:W-:Y:S02]  /*1e420*/  LEA R0, R5, R0, 0x18 ;  /* 0x0000000005007211 */ /* 0x001fe400078ec0ff */
[----:B------:R-:W-:-:S04]  /*1e430*/  SHF.L.U32 R3, R3, 0x1f, RZ ;  /* 0x0000001f03037819 */ /* 0x000fc800000006ff */
[----:B------:R-:W0:Y:S02]  /*1e440*/  SYNCS.PHASECHK.TRANS64.TRYWAIT P0, [R0+URZ+0x28c20], R3 ;  /* 0x028c2003000075a7 */ /* 0x000e24000800017f */
[----:B0-----:R-:W-:Y:S05]  /*1e450*/  @!P0 BRA `(.L_x_5011) ;  /* 0x0000002400848947 */ /* 0x001fea0003800000 */
.L_x_5110:
[----:B------:R-:W-:Y:S05]  /*1e460*/  BSYNC B0 ;  /* 0x0000000000007941 */ /* 0x000fea0003800000 */
.L_x_5010:
[----:B------:R-:W-:-:S03]  /*1e470*/  UMOV UR4, 0xffffffff ;  /* 0xffffffff00047882 */ /* 0x000fc60000000000 */
[----:B------:R-:W-:Y:S05]  /*1e480*/  BRA.DIV UR4, `(.L_x_5012) ;  /* 0x00000026048c7947 */ /* 0x000fea000b800000 */
[----:B------:R-:W1:Y:S02]  /*1e490*/  S2R R2, SR_TID.X ;  /* 0x0000000000027919 */ /* 0x000e640000002100 */
[----:B-1----:R-:W-:-:S04]  /*1e4a0*/  SHF.R.U32.HI R2, RZ, 0x5, R2 ;  /* 0x00000005ff027819 */ /* 0x002fc80000011602 */
[----:B------:R-:W-:-:S05]  /*1e4b0*/  LOP3.LUT R2, R2, 0x3, RZ, 0xc0, !PT ;  /* 0x0000000302027812 */ /* 0x000fca00078ec0ff */
[----:B------:R1:W2:Y:S02]  /*1e4c0*/  SHFL.IDX PT, R14, R2, RZ, 0x1f ;  /* 0x00001fff020e7589 */ /* 0x0002a400000e0000 */
.L_x_5113:
[----:B--2---:R-:W-:-:S13]  /*1e4d0*/  ISETP.NE.AND P0, PT, R14, RZ, PT ;  /* 0x000000ff0e00720c */ /* 0x004fda0003f05270 */
[----:B------:R-:W-:Y:S05]  /*1e4e0*/  @P0 BRA `(.L_x_4684) ;  /* 0x0000000000940947 */ /* 0x000fea0003800000 */
[----:B------:R-:W-:-:S03]  /*1e4f0*/  UMOV UR4, 0xffffffff ;  /* 0xffffffff00047882 */ /* 0x000fc60000000000 */
[----:B------:R-:W-:Y:S05]  /*1e500*/  BRA.DIV UR4, `(.L_x_5013) ;  /* 0x0000002604a07947 */ /* 0x000fea000b800000 */
[----:B------:R-:W-:-:S13]  /*1e510*/  ELECT P6, URZ, PT ;  /* 0x00000000003f782f */ /* 0x000fda00038c0000 */
.L_x_5116:
[----:B------:R-:W-:Y:S05]  /*1e520*/  @!P6 BRA `(.L_x_4684) ;  /* 0x000000000084e947 */ /* 0x000fea0003800000 */
[----:B------:R-:W-:-:S06]  /*1e530*/  ULOP3.LUT UR4, UR36, 0x2, URZ, 0xfc, !UPT ;  /* 0x0000000224047892 */ /* 0x000fcc000f8efc3f */
[----:B-1----:R-:W-:-:S05]  /*1e540*/  IMAD.U32 R2, RZ, RZ, UR4 ;  /* 0x00000004ff027e24 */ /* 0x002fca000f8e00ff */
[----:B------:R-:W-:-:S13]  /*1e550*/  ISETP.NE.AND P2, PT, R2, 0x3, PT ;  /* 0x000000030200780c */ /* 0x000fda0003f45270 */
[----:B------:R-:W-:Y:S05]  /*1e560*/  @!P2 BRA `(.L_x_5014) ;  /* 0x000000000004a947 */ /* 0x000fea0003800000 */
[----:B------:R-:W-:Y:S01]  /*1e570*/  BPT.TRAP 0x1 ;  /* 0x000000040000795c */ /* 0x000fe20000300000 */
.L_x_5014:
        /* <DEDUP_REMOVED lines=14> */
.L_x_5117:
[----:B------:R-:W1:Y:S02]  /*1e660*/  SYNCS.PHASECHK.TRANS64.TRYWAIT P0, [R7+URZ], R2 ;  /* 0x00000002070075a7 */ /* 0x000e64000800017f */
[----:B-1----:R-:W-:Y:S05]  /*1e670*/  @!P0 BRA `(.L_x_5016) ;  /* 0x0000002400788947 */ /* 0x002fea0003800000 */
.L_x_5118:
[----:B------:R-:W-:Y:S05]  /*1e680*/  @!P2 BRA `(.L_x_5017) ;  /* 0x000000000004a947 */ /* 0x000fea0003800000 */
[----:B------:R-:W-:Y:S01]  /*1e690*/  BPT.TRAP 0x1 ;  /* 0x000000040000795c */ /* 0x000fe20000300000 */
.L_x_5017:
[----:B------:R-:W2:Y:S01]  /*1e6a0*/  LDL.LU R4, [R1+0x10] ;  /* 0x0000100001047983 */ /* 0x000ea20000300800 */
[----:B------:R-:W-:-:S04]  /*1e6b0*/  VIADD R0, R0, 0x28c60 ;  /* 0x00028c6000007836 */ /* 0x000fc80000000000 */
[----:B--2---:R-:W-:-:S04]  /*1e6c0*/  IMAD R4, R4, 0x8, R0 ;  /* 0x0000000804047824 */ /* 0x004fc800078e0200 */
[----:B------:R-:W2:Y:S02]  /*1e6d0*/  SYNCS.PHASECHK.TRANS64.TRYWAIT P0, [R4+URZ], R5 ;  /* 0x00000005040075a7 */ /* 0x000ea4000800017f */
[----:B--2---:R-:W-:Y:S05]  /*1e6e0*/  @!P0 BRA `(.L_x_5018) ;  /* 0x0000002400708947 */ /* 0x004fea0003800000 */
.L_x_5119:
[----:B------:R-:W-:-:S07]  /*1e6f0*/  IMAD R3, R3, 0x8, R0 ;  /* 0x0000000803037824 */ /* 0x000fce00078e0200 */
.L_x_5019:
[----:B---3--:R3:W4:Y:S02]  /*1e700*/  SYNCS.PHASECHK.TRANS64.TRYWAIT P0, [R3+URZ], R2 ;  /* 0x00000002030075a7 */ /* 0x008724000800017f */
[----:B----4-:R-:W-:Y:S05]  /*1e710*/  @!P0 NANOSLEEP.SYNCS 0x989680 ;  /* 0x009896800000895d */ /* 0x010fea0003900000 */
[----:B------:R-:W4:Y:S02]  /*1e720*/  @!P0 SYNCS.PHASECHK.TRANS64 P0, [R3+URZ], R2 ;  /* 0x00000002030085a7 */ /* 0x000f24000800007f */
[----:B----4-:R-:W-:Y:S05]  /*1e730*/  @!P0 BRA `(.L_x_5019) ;  /* 0xfffffffc00f08947 */ /* 0x010fea000383ffff */
.L_x_4684:
[----:B------:R-:W-:Y:S05]  /*1e740*/  BSYNC B9 ;  /* 0x0000000000097941 */ /* 0x000fea0003800000 */
.L_x_4681:
[----:B------:R-:W-:Y:S05]  /*1e750*/  EXIT ;  /* 0x000000000000794d */ /* 0x000fea0003800000 */
.L_x_4702:
[----:B0-----:R0:W1:Y:S02]  /*1e760*/  SYNCS.PHASECHK.TRANS64.TRYWAIT P5, [R75+URZ+0x28c90], R78 ;  /* 0x028c904e4b0075a7 */ /* 0x00106400080a017f */
[----:B-1----:R-:W-:Y:S05]  /*1e770*/  @!P5 NANOSLEEP.SYNCS 0x989680 ;  /* 0x009896800000d95d */ /* 0x002fea0003900000 */
[----:B------:R-:W1:Y:S02]  /*1e780*/  @!P5 SYNCS.PHASECHK.TRANS64 P5, [R75+URZ+0x28c90], R78 ;  /* 0x028c904e4b00d5a7 */ /* 0x000e6400080a007f */
[----:B-1----:R-:W-:Y:S05]  /*1e790*/  @!P5 BRA `(.L_x_4702) ;  /* 0xfffffffc00f0d947 */ /* 0x002fea000383ffff */
[----:B------:R-:W-:Y:S05]  /*1e7a0*/  BRA `(.L_x_5020) ;  /* 0xfffffe4400887947 */ /* 0x000fea000383ffff */
.L_x_4712:
[----:B0-----:R0:W1:Y:S02]  /*1e7b0*/  SYNCS.PHASECHK.TRANS64.TRYWAIT P5, [R75+URZ+0x28c90], R78 ;  /* 0x028c904e4b0075a7 */ /* 0x00106400080a017f */
[----:B-1----:R-:W-:Y:S05]  /*1e7c0*/  @!P5 NANOSLEEP.SYNCS 0x989680 ;  /* 0x009896800000d95d */ /* 0x002fea0003900000 */
[----:B------:R-:W1:Y:S02]  /*1e7d0*/  @!P5 SYNCS.PHASECHK.TRANS64 P5, [R75+URZ+0x28c90], R78 ;  /* 0x028c904e4b00d5a7 */ /* 0x000e6400080a007f */
[----:B-1----:R-:W-:Y:S05]  /*1e7e0*/  @!P5 BRA `(.L_x_4712) ;  /* 0xfffffffc00f0d947 */ /* 0x002fea000383ffff */
[----:B------:R-:W-:Y:S05]  /*1e7f0*/  BRA `(.L_x_5021) ;  /* 0xfffffe5000087947 */ /* 0x000fea000383ffff */
.L_x_4717:
[----:B0-----:R0:W1:Y:S02]  /*1e800*/  SYNCS.PHASECHK.TRANS64.TRYWAIT P5, [R75+URZ+0x28c90], R78 ;  /* 0x028c904e4b0075a7 */ /* 0x00106400080a017f */
[----:B-1----:R-:W-:Y:S05]  /*1e810*/  @!P5 NANOSLEEP.SYNCS 0x989680 ;  /* 0x009896800000d95d */ /* 0x002fea0003900000 */
[----:B------:R-:W1:Y:S02]  /*1e820*/  @!P5 SYNCS.PHASECHK.TRANS64 P5, [R75+URZ+0x28c90], R78 ;  /* 0x028c904e4b00d5a7 */ /* 0x000e6400080a007f */
[----:B-1----:R-:W-:Y:S05]  /*1e830*/  @!P5 BRA `(.L_x_4717) ;  /* 0xfffffffc00f0d947 */ /* 0x002fea000383ffff */
[----:B------:R-:W-:Y:S05]  /*1e840*/  BRA `(.L_x_5022) ;  /* 0xfffffe5800447947 */ /* 0x000fea000383ffff */
.L_x_4721:
[----:B--2---:R2:W0:Y:S02]  /*1e850*/  SYNCS.PHASECHK.TRANS64.TRYWAIT P5, [R75+URZ+0x28cb0], R78 ;  /* 0x028cb04e4b0075a7 */ /* 0x00442400080a017f */
[----:B0-----:R-:W-:Y:S05]  /*1e860*/  @!P5 NANOSLEEP.SYNCS 0x989680 ;  /* 0x009896800000d95d */ /* 0x001fea0003900000 */
[----:B------:R-:W0:Y:S02]  /*1e870*/  @!P5 SYNCS.PHASECHK.TRANS64 P5, [R75+URZ+0x28cb0], R78 ;  /* 0x028cb04e4b00d5a7 */ /* 0x000e2400080a007f */
[----:B0-----:R-:W-:Y:S05]  /*1e880*/  @!P5 BRA `(.L_x_4721) ;  /* 0xfffffffc00f0d947 */ /* 0x001fea000383ffff */
[----:B------:R-:W-:Y:S05]  /*1e890*/  BRA `(.L_x_5023) ;  /* 0xfffffe5800c07947 */ /* 0x000fea000383ffff */
.L_x_4734:
[----:B0-----:R0:W1:Y:S02]  /*1e8a0*/  SYNCS.PHASECHK.TRANS64.TRYWAIT P1, [R5+URZ+0x28c50], R10 ;  /* 0x028c500a050075a7 */ /* 0x001064000802017f */
[----:B-1----:R-:W-:Y:S05]  /*1e8b0*/  @!P1 NANOSLEEP.SYNCS 0x989680 ;  /* 0x009896800000995d */ /* 0x002fea0003900000 */
[----:B------:R-:W1:Y:S02]  /*1e8c0*/  @!P1 SYNCS.PHASECHK.TRANS64 P1, [R5+URZ+0x28c50], R10 ;  /* 0x028c500a050095a7 */ /* 0x000e64000802007f */
[----:B-1----:R-:W-:Y:S05]  /*1e8d0*/  @!P1 BRA `(.L_x_4734) ;  /* 0xfffffffc00f09947 */ /* 0x002fea000383ffff */
[----:B------:R-:W-:Y:S05]  /*1e8e0*/  BRA `(.L_x_5024) ;  /* 0xfffffe68009c7947 */ /* 0x000fea000383ffff */
.L_x_4741:
[----:B-1----:R1:W2:Y:S02]  /*1e8f0*/  SYNCS.PHASECHK.TRANS64.TRYWAIT P2, [R21+URZ+0x28c50], R4 ;  /* 0x028c5004150075a7 */ /* 0x0022a4000804017f */
[----:B--2---:R-:W-:Y:S05]  /*1e900*/  @!P2 NANOSLEEP.SYNCS 0x989680 ;  /* 0x009896800000a95d */ /* 0x004fea0003900000 */
[----:B------:R-:W2:Y:S02]  /*1e910*/  @!P2 SYNCS.PHASECHK.TRANS64 P2, [R21+URZ+0x28c50], R4 ;  /* 0x028c50041500a5a7 */ /* 0x000ea4000804007f */
[----:B--2---:R-:W-:Y:S05]  /*1e920*/  @!P2 BRA `(.L_x_4741) ;  /* 0xfffffffc00f0a947 */ /* 0x004fea000383ffff */
[----:B------:R-:W-:Y:S05]  /*1e930*/  BRA `(.L_x_4740) ;  /* 0xfffffe7400cc7947 */ /* 0x000fea000383ffff */
.L_x_4756:
        /* <DEDUP_REMOVED lines=8> */
.L_x_5026:
[----:B------:R-:W-:Y:S05]  /*1e9c0*/  BSYNC B1 ;  /* 0x0000000000017941 */ /* 0x000fea0003800000 */
.L_x_5025:
        /* <DEDUP_REMOVED lines=8> */
.L_x_5027:
[----:B------:R-:W-:Y:S02]  /*1ea50*/  IMAD.MOV.U32 R13, RZ, RZ, R33 ;  /* 0x000000ffff0d7224 */ /* 0x000fe400078e0021 */
[----:B------:R-:W-:-:S07]  /*1ea60*/  IMAD.MOV.U32 R4, RZ, RZ, R14 ;  /* 0x000000ffff047224 */ /* 0x000fce00078e000e */
[----:B------:R-:W-:Y:S05]  /*1ea70*/  WARPSYNC.COLLECTIVE R15, `(.L_x_5028) ;  /* 0x000000000f087348 */ /* 0x000fea0003c00000 */
[----:B------:R0:W1:Y:S02]  /*1ea80*/  SHFL.IDX P6, R14, R13, R12, R11 ;  /* 0x0000000c0d0e7389 */ /* 0x00006400000c000b */
[----:B01----:R-:W-:Y:S01]  /*1ea90*/  ENDCOLLECTIVE ;  /* 0x000000000000791b */ /* 0x003fe20003800000 */
.L_x_5028:
[----:B------:R-:W-:Y:S02]  /*1eaa0*/  IMAD.MOV.U32 R13, RZ, RZ, R30 ;  /* 0x000000ffff0d7224 */ /* 0x000fe400078e001e */
[----:B------:R-:W-:-:S07]  /*1eab0*/  IMAD.MOV.U32 R0, RZ, RZ, R14 ;  /* 0x000000ffff007224 */ /* 0x000fce00078e000e */
[----:B------:R-:W-:Y:S05]  /*1eac0*/  WARPSYNC.COLLECTIVE R15, `(.L_x_5029) ;  /* 0x000000000f087348 */ /* 0x000fea0003c00000 */
[----:B------:R0:W1:Y:S02]  /*1ead0*/  SHFL.IDX P6, R14, R13, R12, R11 ;  /* 0x0000000c0d0e7389 */ /* 0x00006400000c000b */
[----:B01----:R-:W-:Y:S01]  /*1eae0*/  ENDCOLLECTIVE ;  /* 0x000000000000791b */ /* 0x003fe20003800000 */
.L_x_5029:
[----:B------:R-:W-:Y:S01]  /*1eaf0*/  IMAD.MOV.U32 R8, RZ, RZ, R14 ;  /* 0x000000ffff087224 */ /* 0x000fe200078e000e */
[----:B------:R-:W-:Y:S06]  /*1eb00*/  BRA `(.L_x_5030) ;  /* 0xfffffe9000187947 */ /* 0x000fec000383ffff */
.L_x_4759:
[----:B------:R-:W-:Y:S01]  /*1eb10*/  BSSY B1, `(.L_x_5031) ;  /* 0x0000008000017945 */ /* 0x000fe20003800000 */
[----:B------:R-:W-:Y:S02]  /*1eb20*/  IMAD.MOV.U32 R13, RZ, RZ, R32 ;  /* 0x000000ffff0d7224 */ /* 0x000fe400078e0020 */
[----:B------:R-:W-:Y:S02]  /*1eb30*/  IMAD.MOV.U32 R12, RZ, RZ, 0x1 ;  /* 0x00000001ff0c7424 */ /* 0x000fe400078e00ff */
[----:B------:R-:W-:Y:S02]  /*1eb40*/  IMAD.MOV.U32 R11, RZ, RZ, 0x1c1f ;  /* 0x00001c1fff0b7424 */ /* 0x000fe400078e00ff */
[----:B------:R-:W-:-:S07]  /*1eb50*/  IMAD.MOV.U32 R15, RZ, RZ, -0x1 ;  /* 0xffffffffff0f7424 */ /* 0x000fce00078e00ff */
[----:B0-----:R-:W-:Y:S05]  /*1eb60*/  WARPSYNC.COLLECTIVE R15, `(.L_x_5032) ;  /* 0x000000000f087348 */ /* 0x001fea0003c00000 */
[----:B------:R1:W2:Y:S02]  /*1eb70*/  SHFL.IDX P6, R14, R13, R12, R11 ;  /* 0x0000000c0d0e7389 */ /* 0x0002a400000c000b */
[----:B012---:R-:W-:Y:S01]  /*1eb80*/  ENDCOLLECTIVE ;  /* 0x000000000000791b */ /* 0x007fe20003800000 */
.L_x_5032:
[----:B------:R-:W-:Y:S05]  /*1eb90*/  BSYNC B1 ;  /* 0x0000000000017941 */ /* 0x000fea0003800000 */
.L_x_5031:
        /* <DEDUP_REMOVED lines=8> */
.L_x_5033:
[----:B------:R-:W-:Y:S02]  /*1ec20*/  IMAD.MOV.U32 R13, RZ, RZ, R33 ;  /* 0x000000ffff0d7224 */ /* 0x000fe400078e0021 */
[----:B------:R-:W-:-:S07]  /*1ec30*/  IMAD.MOV.U32 R3, RZ, RZ, R14 ;  /* 0x000000ffff037224 */ /* 0x000fce00078e000e */
[----:B------:R-:W-:Y:S05]  /*1ec40*/  WARPSYNC.COLLECTIVE R15, `(.L_x_5034) ;  /* 0x000000000f087348 */ /* 0x000fea0003c00000 */
[----:B------:R0:W1:Y:S02]  /*1ec50*/  SHFL.IDX P6, R14, R13, R12, R11 ;  /* 0x0000000c0d0e7389 */ /* 0x00006400000c000b */
[----:B01----:R-:W-:Y:S01]  /*1ec60*/  ENDCOLLECTIVE ;  /* 0x000000000000791b */ /* 0x003fe20003800000 */
.L_x_5034:
[----:B------:R-:W-:Y:S02]  /*1ec70*/  IMAD.MOV.U32 R13, RZ, RZ, R30 ;  /* 0x000000ffff0d7224 */ /* 0x000fe400078e001e */
[----:B------:R-:W-:-:S07]  /*1ec80*/  IMAD.MOV.U32 R7, RZ, RZ, R14 ;  /* 0x000000ffff077224 */ /* 0x000fce00078e000e */
[----:B------:R-:W-:Y:S05]  /*1ec90*/  WARPSYNC.COLLECTIVE R15, `(.L_x_5035) ;  /* 0x000000000f087348 */ /* 0x000fea0003c00000 */
[----:B------:R0:W1:Y:S02]  /*1eca0*/  SHFL.IDX P6, R14, R13, R12, R11 ;  /* 0x0000000c0d0e7389 */ /* 0x00006400000c000b */
[----:B01----:R-:W-:Y:S01]  /*1ecb0*/  ENDCOLLECTIVE ;  /* 0x000000000000791b */ /* 0x003fe20003800000 */
.L_x_5035:
[----:B------:R-:W-:Y:S01]  /*1ecc0*/  IMAD.MOV.U32 R30, RZ, RZ, R14 ;  /* 0x000000ffff1e7224 */ /* 0x000fe200078e000e */
[----:B------:R-:W-:Y:S06]  /*1ecd0*/  BRA `(.L_x_5036) ;  /* 0xfffffe9000707947 */ /* 0x000fec000383ffff */
.L_x_4763:
[----:B0-----:R0:W1:Y:S02]  /*1ece0*/  SYNCS.PHASECHK.TRANS64.TRYWAIT P0, [R2+URZ+0x28c00], R35 ;  /* 0x028c0023020075a7 */ /* 0x001064000800017f */
[----:B-1----:R-:W-:Y:S05]  /*1ecf0*/  @!P0 NANOSLEEP.SYNCS 0x989680 ;  /* 0x009896800000895d */ /* 0x002fea0003900000 */
[----:B------:R-:W1:Y:S02]  /*1ed00*/  @!P0 SYNCS.PHASECHK.TRANS64 P0, [R2+URZ+0x28c00], R35 ;  /* 0x028c0023020085a7 */ /* 0x000e64000800007f */
[----:B-1----:R-:W-:Y:S05]  /*1ed10*/  @!P0 BRA `(.L_x_4763) ;  /* 0xfffffffc00f08947 */ /* 0x002fea000383ffff */
[----:B------:R-:W-:Y:S05]  /*1ed20*/  BRA `(.L_x_5037) ;  /* 0xfffffe9400587947 */ /* 0x000fea000383ffff */
.L_x_4771:
        /* <DEDUP_REMOVED lines=8> */
.L_x_5039:
[----:B------:R-:W-:Y:S05]  /*1edb0*/  BSYNC B1 ;  /* 0x0000000000017941 */ /* 0x000fea0003800000 */
.L_x_5038:
        /* <DEDUP_REMOVED lines=8> */
.L_x_5040:
[----:B------:R-:W-:Y:S02]  /*1ee40*/  IMAD.MOV.U32 R13, RZ, RZ, R9 ;  /* 0x000000ffff0d7224 */ /* 0x000fe400078e0009 */
[----:B------:R-:W-:-:S07]  /*1ee50*/  IMAD.MOV.U32 R4, RZ, RZ, R14 ;  /* 0x000000ffff047224 */ /* 0x000fce00078e000e */
[----:B------:R-:W-:Y:S05]  /*1ee60*/  WARPSYNC.COLLECTIVE R15, `(.L_x_5041) ;  /* 0x000000000f087348 */ /* 0x000fea0003c00000 */
[----:B------:R0:W1:Y:S02]  /*1ee70*/  SHFL.IDX P6, R14, R13, R12, R11 ;  /* 0x0000000c0d0e7389 */ /* 0x00006400000c000b */
[----:B01----:R-:W-:Y:S01]  /*1ee80*/  ENDCOLLECTIVE ;  /* 0x000000000000791b */ /* 0x003fe20003800000 */
.L_x_5041:
[----:B------:R-:W-:Y:S02]  /*1ee90*/  IMAD.MOV.U32 R13, RZ, RZ, R8 ;  /* 0x000000ffff0d7224 */ /* 0x000fe400078e0008 */
[----:B------:R-:W-:-:S07]  /*1eea0*/  IMAD.MOV.U32 R7, RZ, RZ, R14 ;  /* 0x000000ffff077224 */ /* 0x000fce00078e000e */
[----:B------:R-:W-:Y:S05]  /*1eeb0*/  WARPSYNC.COLLECTIVE R15, `(.L_x_5042) ;  /* 0x000000000f087348 */ /* 0x000fea0003c00000 */
[----:B------:R0:W1:Y:S02]  /*1eec0*/  SHFL.IDX P6, R14, R13, R12, R11 ;  /* 0x0000000c0d0e7389 */ /* 0x00006400000c000b */
[----:B01----:R-:W-:Y:S01]  /*1eed0*/  ENDCOLLECTIVE ;  /* 0x000000000000791b */ /* 0x003fe20003800000 */
.L_x_5042:
[----:B------:R-:W-:Y:S01]  /*1eee0*/  IMAD.MOV.U32 R6, RZ, RZ, R14 ;  /* 0x000000ffff067224 */ /* 0x000fe200078e000e */
[----:B------:R-:W-:Y:S06]  /*1eef0*/  BRA `(.L_x_5043) ;  /* 0xfffffea000ac7947 */ /* 0x000fec000383ffff */
.L_x_4774:
        /* <DEDUP_REMOVED lines=8> */
.L_x_5045:
[----:B------:R-:W-:Y:S05]  /*1ef80*/  BSYNC B1 ;  /* 0x0000000000017941 */ /* 0x000fea0003800000 */
.L_x_5044:
        /* <DEDUP_REMOVED lines=8> */
.L_x_5046:
[----:B------:R-:W-:Y:S02]  /*1f010*/  IMAD.MOV.U32 R13, RZ, RZ, R9 ;  /* 0x000000ffff0d7224 */ /* 0x000fe400078e0009 */
[----:B------:R-:W-:-:S07]  /*1f020*/  IMAD.MOV.U32 R3, RZ, RZ, R14 ;  /* 0x000000ffff037224 */ /* 0x000fce00078e000e */
[----:B------:R-:W-:Y:S05]  /*1f030*/  WARPSYNC.COLLECTIVE R15, `(.L_x_5047) ;  /* 0x000000000f087348 */ /* 0x000fea0003c00000 */
[----:B------:R0:W1:Y:S02]  /*1f040*/  SHFL.IDX P6, R14, R13, R12, R11 ;  /* 0x0000000c0d0e7389 */ /* 0x00006400000c000b */
[----:B01----:R-:W-:Y:S01]  /*1f050*/  ENDCOLLECTIVE ;  /* 0x000000000000791b */ /* 0x003fe20003800000 */
.L_x_5047:
[----:B------:R-:W-:Y:S02]  /*1f060*/  IMAD.MOV.U32 R13, RZ, RZ, R8 ;  /* 0x000000ffff0d7224 */ /* 0x000fe400078e0008 */
[----:B------:R-:W-:-:S07]  /*1f070*/  IMAD.MOV.U32 R6, RZ, RZ, R14 ;  /* 0x000000ffff067224 */ /* 0x000fce00078e000e */
[----:B------:R-:W-:Y:S05]  /*1f080*/  WARPSYNC.COLLECTIVE R15, `(.L_x_5048) ;  /* 0x000000000f087348 */ /* 0x000fea0003c00000 */
[----:B------:R0:W1:Y:S02]  /*1f090*/  SHFL.IDX P6, R14, R13, R12, R11 ;  /* 0x0000000c0d0e7389 */ /* 0x00006400000c000b */
[----:B01----:R-:W-:Y:S01]  /*1f0a0*/  ENDCOLLECTIVE ;  /* 0x000000000000791b */ /* 0x003fe20003800000 */
.L_x_5048:
[----:B------:R-:W-:Y:S02]  /*1f0b0*/  IMAD.MOV.U32 R12, RZ, RZ, R3 ;  /* 0x000000ffff0c7224 */ /* 0x000fe400078e0003 */
[----:B------:R-:W-:Y:S01]  /*1f0c0*/  IMAD.MOV.U32 R13, RZ, RZ, R0 ;  /* 0x000000ffff0d7224 */ /* 0x000fe200078e0000 */
[----:B------:R-:W-:Y:S06]  /*1f0d0*/  BRA `(.L_x_5049) ;  /* 0xfffffea000d47947 */ /* 0x000fec000383ffff */
.L_x_4778:
[----:B0-----:R0:W1:Y:S02]  /*1f0e0*/  SYNCS.PHASECHK.TRANS64.TRYWAIT P1, [R2+URZ+0x28c00], R33 ;  /* 0x028c0021020075a7 */ /* 0x001064000802017f */
[----:B-1----:R-:W-:Y:S05]  /*1f0f0*/  @!P1 NANOSLEEP.SYNCS 0x989680 ;  /* 0x009896800000995d */ /* 0x002fea0003900000 */
[----:B------:R-:W1:Y:S02]  /*1f100*/  @!P1 SYNCS.PHASECHK.TRANS64 P1, [R2+URZ+0x28c00], R33 ;  /* 0x028c0021020095a7 */ /* 0x000e64000802007f */
[----:B-1----:R-:W-:Y:S05]  /*1f110*/  @!P1 BRA `(.L_x_4778) ;  /* 0xfffffffc00f09947 */ /* 0x002fea000383ffff */
[----:B------:R-:W-:Y:S05]  /*1f120*/  BRA `(.L_x_5050) ;  /* 0xfffffea400747947 */ /* 0x000fea000383ffff */
.L_x_4784:
[----:B0-----:R0:W1:Y:S02]  /*1f130*/  SYNCS.PHASECHK.TRANS64.TRYWAIT P2, [R20+URZ+0x28c30], R21 ;  /* 0x028c3015140075a7 */ /* 0x001064000804017f */
[----:B-1----:R-:W-:Y:S05]  /*1f140*/  @!P2 NANOSLEEP.SYNCS 0x989680 ;  /* 0x009896800000a95d */ /* 0x002fea0003900000 */
[----:B------:R-:W1:Y:S02]  /*1f150*/  @!P2 SYNCS.PHASECHK.TRANS64 P2, [R20+URZ+0x28c30], R21 ;  /* 0x028c30151400a5a7 */ /* 0x000e64000804007f */
[----:B-1----:R-:W-:Y:S05]  /*1f160*/  @!P2 BRA `(.L_x_4784) ;  /* 0xfffffffc00f0a947 */ /* 0x002fea000383ffff */
[----:B------:R-:W-:Y:S05]  /*1f170*/  BRA `(.L_x_4783) ;  /* 0xfffffeb400287947 */ /* 0x000fea000383ffff */
.L_x_4789:
[----:B--2---:R2:W0:Y:S02]  /*1f180*/  SYNCS.PHASECHK.TRANS64.TRYWAIT P2, [R20+URZ+0x28c50], R21 ;  /* 0x028c5015140075a7 */ /* 0x004424000804017f */
[----:B0-----:R-:W-:Y:S05]  /*1f190*/  @!P2 NANOSLEEP.SYNCS 0x989680 ;  /* 0x009896800000a95d */ /* 0x001fea0003900000 */
[----:B------:R-:W0:Y:S02]  /*1f1a0*/  @!P2 SYNCS.PHASECHK.TRANS64 P2, [R20+URZ+0x28c50], R21 ;  /* 0x028c50151400a5a7 */ /* 0x000e24000804007f */
[----:B0-----:R-:W-:Y:S05]  /*1f1b0*/  @!P2 BRA `(.L_x_4789) ;  /* 0xfffffffc00f0a947 */ /* 0x001fea000383ffff */
[----:B------:R-:W-:Y:S05]  /*1f1c0*/  BRA `(.L_x_4788) ;  /* 0xfffffec400e87947 */ /* 0x000fea000383ffff */
.L_x_4796:
[----:B-1----:R1:W2:Y:S02]  /*1f1d0*/  SYNCS.PHASECHK.TRANS64.TRYWAIT P2, [R217+URZ+0x28c30], R20 ;  /* 0x028c3014d90075a7 */ /* 0x0022a4000804017f */
[----:B--2---:R-:W-:Y:S05]  /*1f1e0*/  @!P2 NANOSLEEP.SYNCS 0x989680 ;  /* 0x009896800000a95d */ /* 0x004fea0003900000 */
[----:B------:R-:W2:Y:S02]  /*1f1f0*/  @!P2 SYNCS.PHASECHK.TRANS64 P2, [R217+URZ+0x28c30], R20 ;  /* 0x028c3014d900a5a7 */ /* 0x000ea4000804007f */
[----:B--2---:R-:W-:Y:S05]  /*1f200*/  @!P2 BRA `(.L_x_4796) ;  /* 0xfffffffc00f0a947 */ /* 0x004fea000383ffff */
[----:B------:R-:W-:Y:S05]  /*1f210*/  BRA `(.L_x_4795) ;  /* 0xfffffecc00207947 */ /* 0x000fea000383ffff */
.L_x_4801:
[----:B--2---:R2:W3:Y:S02]  /*1f220*/  SYNCS.PHASECHK.TRANS64.TRYWAIT P2, [R217+URZ+0x28c50], R20 ;  /* 0x028c5014d90075a7 */ /* 0x0044e4000804017f */
[----:B---3--:R-:W-:Y:S05]  /*1f230*/  @!P2 NANOSLEEP.SYNCS 0x989680 ;  /* 0x009896800000a95d */ /* 0x008fea0003900000 */
[----:B------:R-:W3:Y:S02]  /*1f240*/  @!P2 SYNCS.PHASECHK.TRANS64 P2, [R217+URZ+0x28c50], R20 ;  /* 0x028c5014d900a5a7 */ /* 0x000ee4000804007f */
[----:B---3--:R-:W-:Y:S05]  /*1f250*/  @!P2 BRA `(.L_x_4801) ;  /* 0xfffffffc00f0a947 */ /* 0x008fea000383ffff */
[----:B------:R-:W-:Y:S05]  /*1f260*/  BRA `(.L_x_4800) ;  /* 0xfffffee400f87947 */ /* 0x000fea000383ffff */
.L_x_4809:
[----:B--2---:R2:W3:Y:S02]  /*1f270*/  SYNCS.PHASECHK.TRANS64.TRYWAIT P2, [R194+URZ+0x28c30], R20 ;  /* 0x028c3014c20075a7 */ /* 0x0044e4000804017f */
[----:B---3--:R-:W-:Y:S05]  /*1f280*/  @!P2 NANOSLEEP.SYNCS 0x989680 ;  /* 0x009896800000a95d */ /* 0x008fea0003900000 */
[----:B------:R-:W3:Y:S02]  /*1f290*/  @!P2 SYNCS.PHASECHK.TRANS64 P2, [R194+URZ+0x28c30], R20 ;  /* 0x028c3014c200a5a7 */ /* 0x000ee4000804007f */
[----:B---3--:R-:W-:Y:S05]  /*1f2a0*/  @!P2 BRA `(.L_x_4809) ;  /* 0xfffffffc00f0a947 */ /* 0x008fea000383ffff */
[----:B------:R-:W-:Y:S05]  /*1f2b0*/  BRA `(.L_x_4808) ;  /* 0xfffffeec000c7947 */ /* 0x000fea000383ffff */
.L_x_4814:
[----:B--2---:R2:W3:Y:S02]  /*1f2c0*/  SYNCS.PHASECHK.TRANS64.TRYWAIT P2, [R194+URZ+0x28c50], R20 ;  /* 0x028c5014c20075a7 */ /* 0x0044e4000804017f */
[----:B---3--:R-:W-:Y:S05]  /*1f2d0*/  @!P2 NANOSLEEP.SYNCS 0x989680 ;  /* 0x009896800000a95d */ /* 0x008fea0003900000 */
[----:B------:R-:W3:Y:S02]  /*1f2e0*/  @!P2 SYNCS.PHASECHK.TRANS64 P2, [R194+URZ+0x28c50], R20 ;  /* 0x028c5014c200a5a7 */ /* 0x000ee4000804007f */
[----:B---3--:R-:W-:Y:S05]  /*1f2f0*/  @!P2 BRA `(.L_x_4814) ;  /* 0xfffffffc00f0a947 */ /* 0x008fea000383ffff */
[----:B------:R-:W-:Y:S05]  /*1f300*/  BRA `(.L_x_4813) ;  /* 0xffffff0000607947 */ /* 0x000fea000383ffff */
.L_x_4849:
        /* <DEDUP_REMOVED lines=11> */
.L_x_5052:
[----:B------:R-:W-:Y:S05]  /*1f3c0*/  BSYNC B1 ;  /* 0x0000000000017941 */ /* 0x000fea0003800000 */
.L_x_5051:
[----:B------:R-:W-:Y:S05]  /*1f3d0*/  BRA `(.L_x_5053) ;  /* 0xffffff7400407947 */ /* 0x000fea000383ffff */
.L_x_4851:
[----:B------:R-:W-:Y:S01]  /*1f3e0*/  BSSY B1, `(.L_x_5054) ;  /* 0x0000006000017945 */ /* 0x000fe20003800000 */
[----:B------:R-:W-:-:S07]  /*1f3f0*/  IMAD.MOV.U32 R15, RZ, RZ, -0x1 ;  /* 0xffffffffff0f7424 */ /* 0x000fce00078e00ff */
[----:B0-----:R-:W-:Y:S05]  /*1f400*/  WARPSYNC.COLLECTIVE R15, `(.L_x_5055) ;  /* 0x000000000f0c7348 */ /* 0x001fea0003c00000 */
[----:B------:R-:W-:Y:S02]  /*1f410*/  ELECT P6, UR62, PT ;  /* 0x00000000003e782f */ /* 0x000fe400038c0000 */
[----:B------:R-:W-:Y:S01]  /*1f420*/  MOV R14, UR62 ;  /* 0x0000003e000e7c02 */ /* 0x000fe20008000f00 */
[----:B0-----:R-:W-:Y:S10]  /*1f430*/  ENDCOLLECTIVE ;  /* 0x000000000000791b */ /* 0x001ff40003800000 */
.L_x_5055:
[----:B------:R-:W-:Y:S05]  /*1f440*/  BSYNC B1 ;  /* 0x0000000000017941 */ /* 0x000fea0003800000 */
.L_x_5054:
[----:B------:R-:W-:Y:S05]  /*1f450*/  BRA `(.L_x_4850) ;  /* 0xffffff7400387947 */ /* 0x000fea000383ffff */
.L_x_4853:
[----:B0-----:R0:W1:Y:S02]  /*1f460*/  SYNCS.PHASECHK.TRANS64.TRYWAIT P0, [R18+URZ+0x28c20], R4 ;  /* 0x028c2004120075a7 */ /* 0x001064000800017f */
[----:B-1----:R-:W-:Y:S05]  /*1f470*/  @!P0 NANOSLEEP.SYNCS 0x989680 ;  /* 0x009896800000895d */ /* 0x002fea0003900000 */
[----:B------:R-:W1:Y:S02]  /*1f480*/  @!P0 SYNCS.PHASECHK.TRANS64 P0, [R18+URZ+0x28c20], R4 ;  /* 0x028c2004120085a7 */ /* 0x000e64000800007f */
[----:B-1----:R-:W-:Y:S05]  /*1f490*/  @!P0 BRA `(.L_x_4853) ;  /* 0xfffffffc00f08947 */ /* 0x002fea000383ffff */
[----:B------:R-:W-:Y:S05]  /*1f4a0*/  BRA `(.L_x_5056) ;  /* 0xffffff7400487947 */ /* 0x000fea000383ffff */
.L_x_4857:
[----:B-1----:R1:W2:Y:S02]  /*1f4b0*/  SYNCS.PHASECHK.TRANS64.TRYWAIT P0, [R5+URZ+0x28ca0], R9 ;  /* 0x028ca009050075a7 */ /* 0x0022a4000800017f */
[----:B--2---:R-:W-:Y:S05]  /*1f4c0*/  @!P0 NANOSLEEP.SYNCS 0x989680 ;  /* 0x009896800000895d */ /* 0x004fea0003900000 */
[----:B------:R-:W2:Y:S02]  /*1f4d0*/  @!P0 SYNCS.PHASECHK.TRANS64 P0, [R5+URZ+0x28ca0], R9 ;  /* 0x028ca009050085a7 */ /* 0x000ea4000800007f */
[----:B--2---:R-:W-:Y:S05]  /*1f4e0*/  @!P0 BRA `(.L_x_4857) ;  /* 0xfffffffc00f08947 */ /* 0x004fea000383ffff */
[----:B------:R-:W-:Y:S05]  /*1f4f0*/  BRA `(.L_x_5057) ;  /* 0xffffff7400687947 */ /* 0x000fea000383ffff */
.L_x_4862:
[----:B0-----:R0:W2:Y:S02]  /*1f500*/  SYNCS.PHASECHK.TRANS64.TRYWAIT P0, [R5+URZ+0x28cc0], R9 ;  /* 0x028cc009050075a7 */ /* 0x0010a4000800017f */
[----:B--2---:R-:W-:Y:S05]  /*1f510*/  @!P0 NANOSLEEP.SYNCS 0x989680 ;  /* 0x009896800000895d */ /* 0x004fea0003900000 */
[----:B------:R-:W2:Y:S02]  /*1f520*/  @!P0 SYNCS.PHASECHK.TRANS64 P0, [R5+URZ+0x28cc0], R9 ;  /* 0x028cc009050085a7 */ /* 0x000ea4000800007f */
[----:B--2---:R-:W-:Y:S05]  /*1f530*/  @!P0 BRA `(.L_x_4862) ;  /* 0xfffffffc00f08947 */ /* 0x004fea000383ffff */
[----:B------:R-:W-:Y:S05]  /*1f540*/  BRA `(.L_x_5058) ;  /* 0xffffff7400e87947 */ /* 0x000fea000383ffff */
.L_x_4876:
[----:B0-----:R0:W1:Y:S02]  /*1f550*/  SYNCS.PHASECHK.TRANS64.TRYWAIT P1, [R5+URZ+0x28ca0], R6 ;  /* 0x028ca006050075a7 */ /* 0x001064000802017f */
[----:B-1----:R-:W-:Y:S05]  /*1f560*/  @!P1 NANOSLEEP.SYNCS 0x989680 ;  /* 0x009896800000995d */ /* 0x002fea0003900000 */
[----:B------:R-:W1:Y:S02]  /*1f570*/  @!P1 SYNCS.PHASECHK.TRANS64 P1, [R5+URZ+0x28ca0], R6 ;  /* 0x028ca006050095a7 */ /* 0x000e64000802007f */
[----:B-1----:R-:W-:Y:S05]  /*1f580*/  @!P1 BRA `(.L_x_4876) ;  /* 0xfffffffc00f09947 */ /* 0x002fea000383ffff */
[----:B------:R-:W-:Y:S05]  /*1f590*/  BRA `(.L_x_5059) ;  /* 0xffffff8000687947 */ /* 0x000fea000383ffff */
.L_x_4881:
[----:B-1----:R1:W2:Y:S02]  /*1f5a0*/  SYNCS.PHASECHK.TRANS64.TRYWAIT P1, [R5+URZ+0x28cc0], R6 ;  /* 0x028cc006050075a7 */ /* 0x0022a4000802017f */
[----:B--2---:R-:W-:Y:S05]  /*1f5b0*/  @!P1 NANOSLEEP.SYNCS 0x989680 ;  /* 0x009896800000995d */ /* 0x004fea0003900000 */
[----:B------:R-:W2:Y:S02]  /*1f5c0*/  @!P1 SYNCS.PHASECHK.TRANS64 P1, [R5+URZ+0x28cc0], R6 ;  /* 0x028cc006050095a7 */ /* 0x000ea4000802007f */
[----:B--2---:R-:W-:Y:S05]  /*1f5d0*/  @!P1 BRA `(.L_x_4881) ;  /* 0xfffffffc00f09947 */ /* 0x004fea000383ffff */
[----:B------:R-:W-:Y:S05]  /*1f5e0*/  BRA `(.L_x_5060) ;  /* 0xffffff8000e47947 */ /* 0x000fea000383ffff */
.L_x_4903:
        /* <DEDUP_REMOVED lines=11> */
.L_x_5062:
[----:B------:R-:W-:Y:S05]  /*1f6a0*/  BSYNC B0 ;  /* 0x0000000000007941 */ /* 0x000fea0003800000 */
.L_x_5061:
[----:B------:R-:W-:Y:S05]  /*1f6b0*/  BRA `(.L_x_5063) ;  /* 0xffffff94008c7947 */ /* 0x000fea000383ffff */
.L_x_4905:
[----:B------:R-:W-:Y:S01]  /*1f6c0*/  BSSY B0, `(.L_x_5064) ;  /* 0x0000006000007945 */ /* 0x000fe20003800000 */
[----:B------:R-:W-:-:S07]  /*1f6d0*/  IMAD.MOV.U32 R15, RZ, RZ, -0x1 ;  /* 0xffffffffff0f7424 */ /* 0x000fce00078e00ff */
[----:B0-----:R-:W-:Y:S05]  /*1f6e0*/  WARPSYNC.COLLECTIVE R15, `(.L_x_5065) ;  /* 0x000000000f0c7348 */ /* 0x001fea0003c00000 */
[----:B------:R-:W-:Y:S02]  /*1f6f0*/  ELECT P6, UR62, PT ;  /* 0x00000000003e782f */ /* 0x000fe400038c0000 */
[----:B------:R-:W-:Y:S01]  /*1f700*/  MOV R14, UR62 ;  /* 0x0000003e000e7c02 */ /* 0x000fe20008000f00 */
[----:B0-----:R-:W-:Y:S10]  /*1f710*/  ENDCOLLECTIVE ;  /* 0x000000000000791b */ /* 0x001ff40003800000 */
.L_x_5065:
[----:B------:R-:W-:Y:S05]  /*1f720*/  BSYNC B0 ;  /* 0x0000000000007941 */ /* 0x000fea0003800000 */
.L_x_5064:
[----:B------:R-:W-:Y:S05]  /*1f730*/  BRA `(.L_x_5066) ;  /* 0xffffff9400907947 */ /* 0x000fea000383ffff */
.L_x_4907:
[----:B-1----:R1:W2:Y:S02]  /*1f740*/  SYNCS.PHASECHK.TRANS64.TRYWAIT P0, [R0+URZ+0x28c40], R2 ;  /* 0x028c4002000075a7 */ /* 0x0022a4000800017f */
[----:B--2---:R-:W-:Y:S05]  /*1f750*/  @!P0 NANOSLEEP.SYNCS 0x989680 ;  /* 0x009896800000895d */ /* 0x004fea0003900000 */
[----:B------:R-:W2:Y:S02]  /*1f760*/  @!P0 SYNCS.PHASECHK.TRANS64 P0, [R0+URZ+0x28c40], R2 ;  /* 0x028c4002000085a7 */ /* 0x000ea4000800007f */
[----:B--2---:R-:W-:Y:S05]  /*1f770*/  @!P0 BRA `(.L_x_4907) ;  /* 0xfffffffc00f08947 */ /* 0x004fea000383ffff */
[----:B------:R-:W-:Y:S05]  /*1f780*/  BRA `(.L_x_5067) ;  /* 0xffffff9400f47947 */ /* 0x000fea000383ffff */
.L_x_4911:
        /* <DEDUP_REMOVED lines=15> */
.L_x_5068:
[----:B------:R-:W-:Y:S02]  /*1f880*/  IMAD.MOV.U32 R13, RZ, RZ, R4 ;  /* 0x000000ffff0d7224 */ /* 0x000fe400078e0004 */
[----:B------:R-:W-:-:S07]  /*1f890*/  IMAD.MOV.U32 R6, RZ, RZ, R14 ;  /* 0x000000ffff067224 */ /* 0x000fce00078e000e */
[----:B------:R-:W-:Y:S05]  /*1f8a0*/  WARPSYNC.COLLECTIVE R15, `(.L_x_5069) ;  /* 0x000000000f087348 */ /* 0x000fea0003c00000 */
[----:B------:R0:W1:Y:S02]  /*1f8b0*/  SHFL.IDX P6, R14, R13, R12, R11 ;  /* 0x0000000c0d0e7389 */ /* 0x00006400000c000b */
[----:B01----:R-:W-:Y:S01]  /*1f8c0*/  ENDCOLLECTIVE ;  /* 0x000000000000791b */ /* 0x003fe20003800000 */
.L_x_5069:
[----:B------:R-:W-:Y:S02]  /*1f8d0*/  IMAD.MOV.U32 R13, RZ, RZ, R3 ;  /* 0x000000ffff0d7224 */ /* 0x000fe400078e0003 */
[----:B------:R-:W-:Y:S02]  /*1f8e0*/  IMAD.MOV.U32 R12, RZ, RZ, 0x1 ;  /* 0x00000001ff0c7424 */ /* 0x000fe400078e00ff */
[----:B------:R-:W-:-:S07]  /*1f8f0*/  IMAD.MOV.U32 R7, RZ, RZ, R14 ;  /* 0x000000ffff077224 */ /* 0x000fce00078e000e */
[----:B------:R-:W-:Y:S05]  /*1f900*/  WARPSYNC.COLLECTIVE R15, `(.L_x_5070) ;  /* 0x000000000f087348 */ /* 0x000fea0003c00000 */
[----:B------:R0:W1:Y:S02]  /*1f910*/  SHFL.IDX P6, R14, R13, R12, R11 ;  /* 0x0000000c0d0e7389 */ /* 0x00006400000c000b */
[----:B01----:R-:W-:Y:S01]  /*1f920*/  ENDCOLLECTIVE ;  /* 0x000000000000791b */ /* 0x003fe20003800000 */
.L_x_5070:
        /* <DEDUP_REMOVED lines=15> */
.L_x_5071:
[----:B------:R-:W-:Y:S02]  /*1fa20*/  IMAD.MOV.U32 R13, RZ, RZ, R3 ;  /* 0x000000ffff0d7224 */ /* 0x000fe400078e0003 */
[----:B------:R-:W-:Y:S02]  /*1fa30*/  IMAD.MOV.U32 R12, RZ, RZ, 0x2 ;  /* 0x00000002ff0c7424 */ /* 0x000fe400078e00ff */
[----:B------:R-:W-:-:S07]  /*1fa40*/  IMAD.MOV.U32 R5, RZ, RZ, R14 ;  /* 0x000000ffff057224 */ /* 0x000fce00078e000e */
[----:B------:R-:W-:Y:S05]  /*1fa50*/  WARPSYNC.COLLECTIVE R15, `(.L_x_5072) ;  /* 0x000000000f087348 */ /* 0x000fea0003c00000 */
[----:B------:R0:W1:Y:S02]  /*1fa60*/  SHFL.IDX P6, R14, R13, R12, R11 ;  /* 0x0000000c0d0e7389 */ /* 0x00006400000c000b */
[----:B01----:R-:W-:Y:S01]  /*1fa70*/  ENDCOLLECTIVE ;  /* 0x000000000000791b */ /* 0x003fe20003800000 */
.L_x_5072:
        /* <DEDUP_REMOVED lines=15> */
.L_x_5073:
[----:B------:R-:W-:Y:S02]  /*1fb70*/  IMAD.MOV.U32 R13, RZ, RZ, R3 ;  /* 0x000000ffff0d7224 */ /* 0x000fe400078e0003 */
[----:B------:R-:W-:Y:S02]  /*1fb80*/  IMAD.MOV.U32 R12, RZ, RZ, 0x3 ;  /* 0x00000003ff0c7424 */ /* 0x000fe400078e00ff */
[----:B------:R-:W-:-:S07]  /*1fb90*/  IMAD.MOV.U32 R5, RZ, RZ, R14 ;  /* 0x000000ffff057224 */ /* 0x000fce00078e000e */
[----:B------:R-:W-:Y:S05]  /*1fba0*/  WARPSYNC.COLLECTIVE R15, `(.L_x_5074) ;  /* 0x000000000f087348 */ /* 0x000fea0003c00000 */
[----:B------:R0:W1:Y:S02]  /*1fbb0*/  SHFL.IDX P6, R14, R13, R12, R11 ;  /* 0x0000000c0d0e7389 */ /* 0x00006400000c000b */
[----:B01----:R-:W-:Y:S01]  /*1fbc0*/  ENDCOLLECTIVE ;  /* 0x000000000000791b */ /* 0x003fe20003800000 */
.L_x_5074:
        /* <DEDUP_REMOVED lines=13> */
.L_x_5075:
[----:B------:R-:W-:Y:S01]  /*1fca0*/  IMAD.MOV.U32 R3, RZ, RZ, R14 ;  /* 0x000000ffff037224 */ /* 0x000fe200078e000e */
[----:B------:R-:W-:Y:S06]  /*1fcb0*/  BRA `(.L_x_5076) ;  /* 0xffffff9c00387947 */ /* 0x000fec000383ffff */
.L_x_4914:
[----:B0-----:R0:W1:Y:S02]  /*1fcc0*/  SYNCS.PHASECHK.TRANS64.TRYWAIT P0, [R18+URZ+0x28c20], R0 ;  /* 0x028c2000120075a7 */ /* 0x001064000800017f */
[----:B-1----:R-:W-:Y:S05]  /*1fcd0*/  @!P0 NANOSLEEP.SYNCS 0x989680 ;  /* 0x009896800000895d */ /* 0x002fea0003900000 */
[----:B------:R-:W1:Y:S02]  /*1fce0*/  @!P0 SYNCS.PHASECHK.TRANS64 P0, [R18+URZ+0x28c20], R0 ;  /* 0x028c2000120085a7 */ /* 0x000e64000800007f */
[----:B-1----:R-:W-:Y:S05]  /*1fcf0*/  @!P0 BRA `(.L_x_4914) ;  /* 0xfffffffc00f08947 */ /* 0x002fea000383ffff */
[----:B------:R-:W-:Y:S05]  /*1fd00*/  BRA `(.L_x_5077) ;  /* 0xffffff9c00947947 */ /* 0x000fea000383ffff */
.L_x_4918:
[----:B0-----:R0:W1:Y:S02]  /*1fd10*/  SYNCS.PHASECHK.TRANS64.TRYWAIT P0, [R0+URZ+0x28c60], R2 ;  /* 0x028c6002000075a7 */ /* 0x001064000800017f */
[----:B-1----:R-:W-:Y:S05]  /*1fd20*/  @!P0 NANOSLEEP.SYNCS 0x989680 ;  /* 0x009896800000895d */ /* 0x002fea0003900000 */
[----:B------:R-:W1:Y:S02]  /*1fd30*/  @!P0 SYNCS.PHASECHK.TRANS64 P0, [R0+URZ+0x28c60], R2 ;  /* 0x028c6002000085a7 */ /* 0x000e64000800007f */
[----:B-1----:R-:W-:Y:S05]  /*1fd40*/  @!P0 BRA `(.L_x_4918) ;  /* 0xfffffffc00f08947 */ /* 0x002fea000383ffff */
[----:B------:R-:W-:Y:S05]  /*1fd50*/  BRA `(.L_x_5078) ;  /* 0xffffff9c00b87947 */ /* 0x000fea000383ffff */
.L_x_4937:
[----:B-1----:R1:W2:Y:S02]  /*1fd60*/  SYNCS.PHASECHK.TRANS64.TRYWAIT P0, [R2+URZ+0x28c40], R6 ;  /* 0x028c4006020075a7 */ /* 0x0022a4000800017f */
[----:B--2---:R-:W-:Y:S05]  /*1fd70*/  @!P0 NANOSLEEP.SYNCS 0x989680 ;  /* 0x009896800000895d */ /* 0x004fea0003900000 */
[----:B------:R-:W2:Y:S02]  /*1fd80*/  @!P0 SYNCS.PHASECHK.TRANS64 P0, [R2+URZ+0x28c40], R6 ;  /* 0x028c4006020085a7 */ /* 0x000ea4000800007f */
[----:B--2---:R-:W-:Y:S05]  /*1fd90*/  @!P0 BRA `(.L_x_4937) ;  /* 0xfffffffc00f08947 */ /* 0x004fea000383ffff */
[----:B------:R-:W-:Y:S05]  /*1fda0*/  BRA `(.L_x_5079) ;  /* 0xffffffa800d07947 */ /* 0x000fea000383ffff */
.L_x_4942:
[----:B0-----:R0:W2:Y:S02]  /*1fdb0*/  SYNCS.PHASECHK.TRANS64.TRYWAIT P0, [R2+URZ+0x28c60], R6 ;  /* 0x028c6006020075a7 */ /* 0x0010a4000800017f */
[----:B--2---:R-:W-:Y:S05]  /*1fdc0*/  @!P0 NANOSLEEP.SYNCS 0x989680 ;  /* 0x009896800000895d */ /* 0x004fea0003900000 */
[----:B------:R-:W2:Y:S02]  /*1fdd0*/  @!P0 SYNCS.PHASECHK.TRANS64 P0, [R2+URZ+0x28c60], R6 ;  /* 0x028c6006020085a7 */ /* 0x000ea4000800007f */
[----:B--2---:R-:W-:Y:S05]  /*1fde0*/  @!P0 BRA `(.L_x_4942) ;  /* 0xfffffffc00f08947 */ /* 0x004fea000383ffff */
[----:B------:R-:W-:Y:S05]  /*1fdf0*/  BRA `(.L_x_5080) ;  /* 0xffffffac00507947 */ /* 0x000fea000383ffff */
.L_x_4957:
[----:B-1----:R1:W2:Y:S02]  /*1fe00*/  SYNCS.PHASECHK.TRANS64.TRYWAIT P0, [R2+URZ+0x28c40], R3 ;  /* 0x028c4003020075a7 */ /* 0x0022a4000800017f */
[----:B--2---:R-:W-:Y:S05]  /*1fe10*/  @!P0 NANOSLEEP.SYNCS 0x989680 ;  /* 0x009896800000895d */ /* 0x004fea0003900000 */
[----:B------:R-:W2:Y:S02]  /*1fe20*/  @!P0 SYNCS.PHASECHK.TRANS64 P0, [R2+URZ+0x28c40], R3 ;  /* 0x028c4003020085a7 */ /* 0x000ea4000800007f */
[----:B--2---:R-:W-:Y:S05]  /*1fe30*/  @!P0 BRA `(.L_x_4957) ;  /* 0xfffffffc00f08947 */ /* 0x004fea000383ffff */
[----:B------:R-:W-:Y:S05]  /*1fe40*/  BRA `(.L_x_5081) ;  /* 0xffffffb800307947 */ /* 0x000fea000383ffff */
.L_x_4962:
[----:B0-----:R0:W2:Y:S02]  /*1fe50*/  SYNCS.PHASECHK.TRANS64.TRYWAIT P0, [R2+URZ+0x28c60], R3 ;  /* 0x028c6003020075a7 */ /* 0x0010a4000800017f */
[----:B--2---:R-:W-:Y:S05]  /*1fe60*/  @!P0 NANOSLEEP.SYNCS 0x989680 ;  /* 0x009896800000895d */ /* 0x004fea0003900000 */
[----:B------:R-:W2:Y:S02]  /*1fe70*/  @!P0 SYNCS.PHASECHK.TRANS64 P0, [R2+URZ+0x28c60], R3 ;  /* 0x028c6003020085a7 */ /* 0x000ea4000800007f */
[----:B--2---:R-:W-:Y:S05]  /*1fe80*/  @!P0 BRA `(.L_x_4962) ;  /* 0xfffffffc00f08947 */ /* 0x004fea000383ffff */
[----:B------:R-:W-:Y:S05]  /*1fe90*/  BRA `(.L_x_5082) ;  /* 0xffffffb800ac7947 */ /* 0x000fea000383ffff */
.L_x_4977:
[----:B-1----:R1:W2:Y:S02]  /*1fea0*/  SYNCS.PHASECHK.TRANS64.TRYWAIT P0, [R3+URZ+0x28c40], R2 ;  /* 0x028c4002030075a7 */ /* 0x0022a4000800017f */
[----:B--2---:R-:W-:Y:S05]  /*1feb0*/  @!P0 NANOSLEEP.SYNCS 0x989680 ;  /* 0x009896800000895d */ /* 0x004fea0003900000 */
[----:B------:R-:W2:Y:S02]  /*1fec0*/  @!P0 SYNCS.PHASECHK.TRANS64 P0, [R3+URZ+0x28c40], R2 ;  /* 0x028c4002030085a7 */ /* 0x000ea4000800007f */
[----:B--2---:R-:W-:Y:S05]  /*1fed0*/  @!P0 BRA `(.L_x_4977) ;  /* 0xfffffffc00f08947 */ /* 0x004fea000383ffff */
[----:B------:R-:W-:Y:S05]  /*1fee0*/  BRA `(.L_x_5083) ;  /* 0xffffffc4006c7947 */ /* 0x000fea000383ffff */
.L_x_4982:
[----:B--2---:R2:W3:Y:S02]  /*1fef0*/  SYNCS.PHASECHK.TRANS64.TRYWAIT P0, [R3+URZ+0x28c60], R2 ;  /* 0x028c6002030075a7 */ /* 0x0044e4000800017f */
[----:B---3--:R-:W-:Y:S05]  /*1ff00*/  @!P0 NANOSLEEP.SYNCS 0x989680 ;  /* 0x009896800000895d */ /* 0x008fea0003900000 */
[----:B------:R-:W3:Y:S02]  /*1ff10*/  @!P0 SYNCS.PHASECHK.TRANS64 P0, [R3+URZ+0x28c60], R2 ;  /* 0x028c6002030085a7 */ /* 0x000ee4000800007f */
[----:B---3--:R-:W-:Y:S05]  /*1ff20*/  @!P0 BRA `(.L_x_4982) ;  /* 0xfffffffc00f08947 */ /* 0x008fea000383ffff */
[----:B------:R-:W-:Y:S05]  /*1ff30*/  BRA `(.L_x_5084) ;  /* 0xffffffc400ec7947 */ /* 0x000fea000383ffff */
.L_x_4998:
        /* <DEDUP_REMOVED lines=9> */
.L_x_5086:
[----:B------:R-:W-:Y:S05]  /*1ffd0*/  BSYNC B0 ;  /* 0x0000000000007941 */ /* 0x000fea0003800000 */
.L_x_5085:
        /* <DEDUP_REMOVED lines=9> */
.L_x_5087:
        /* <DEDUP_REMOVED lines=26> */
.L_x_5088:
        /* <DEDUP_REMOVED lines=8> */
.L_x_5089:
        /* <DEDUP_REMOVED lines=8> */
.L_x_5090:
        /* <DEDUP_REMOVED lines=8> */
.L_x_5091:
        /* <DEDUP_REMOVED lines=8> */
.L_x_5092:
        /* <DEDUP_REMOVED lines=9> */
.L_x_5093:
[----:B------:R-:W-:Y:S01]  /*204a0*/  IMAD.MOV.U32 R9, RZ, RZ, R14 ;  /* 0x000000ffff097224 */ /* 0x000fe200078e000e */
[----:B------:R-:W-:Y:S06]  /*204b0*/  BRA `(.L_x_5094) ;  /* 0xffffffd0002c7947 */ /* 0x000fec000383ffff */
.L_x_5001:
        /* <DEDUP_REMOVED lines=8> */
.L_x_5096:
[----:B------:R-:W-:Y:S05]  /*20540*/  BSYNC B0 ;  /* 0x0000000000007941 */ /* 0x000fea0003800000 */
.L_x_5095:
        /* <DEDUP_REMOVED lines=10> */
.L_x_5097:
        /* <DEDUP_REMOVED lines=8> */
.L_x_5098:
        /* <DEDUP_REMOVED lines=8> */
.L_x_5099:
        /* <DEDUP_REMOVED lines=8> */
.L_x_5100:
        /* <DEDUP_REMOVED lines=9> */
.L_x_5101:
[----:B------:R-:W-:Y:S01]  /*20800*/  IMAD.MOV.U32 R9, RZ, RZ, R14 ;  /* 0x000000ffff097224 */ /* 0x000fe200078e000e */
[----:B------:R-:W-:Y:S06]  /*20810*/  BRA `(.L_x_5102) ;  /* 0xffffffd000007947 */ /* 0x000fec000383ffff */
.L_x_5003:
[----:B------:R-:W-:Y:S01]  /*20820*/  BSSY B0, `(.L_x_5103) ;  /* 0x0000006000007945 */ /* 0x000fe20003800000 */
[----:B------:R-:W-:Y:S01]  /*20830*/  PLOP3.LUT P6, PT, P6, PT, PT, 0x8, 0x0 ;  /* 0x000000000000781c */ /* 0x000fe200037ce170 */
[----:B------:R-:W-:-:S12]  /*20840*/  IMAD.MOV.U32 R15, RZ, RZ, -0x1 ;  /* 0xffffffffff0f7424 */ /* 0x000fd800078e00ff */
[----:B0-----:R-:W-:Y:S05]  /*20850*/  WARPSYNC.COLLECTIVE R15, `(.L_x_5104) ;  /* 0x000000000f087348 */ /* 0x001fea0003c00000 */
[----:B------:R-:W-:Y:S01]  /*20860*/  VOTE.ANY R14, PT, P6 ;  /* 0x00000000000e7806 */ /* 0x000fe200030e0100 */
[----:B0-----:R-:W-:Y:S06]  /*20870*/  ENDCOLLECTIVE ;  /* 0x000000000000791b */ /* 0x001fec0003800000 */
.L_x_5104:
[----:B------:R-:W-:Y:S05]  /*20880*/  BSYNC B0 ;  /* 0x0000000000007941 */ /* 0x000fea0003800000 */
.L_x_5103:
        /* <DEDUP_REMOVED lines=10> */
.L_x_5105:
[----:B------:R-:W-:Y:S02]  /*20930*/  IMAD.MOV.U32 R13, RZ, RZ, R6 ;  /* 0x000000ffff0d7224 */ /* 0x000fe400078e0006 */
[----:B------:R-:W-:-:S07]  /*20940*/  IMAD.MOV.U32 R4, RZ, RZ, R14 ;  /* 0x000000ffff047224 */ /* 0x000fce00078e000e */
[----:B------:R-:W-:Y:S05]  /*20950*/  WARPSYNC.COLLECTIVE R15, `(.L_x_5106) ;  /* 0x000000000f087348 */ /* 0x000fea0003c00000 */
[----:B------:R0:W1:Y:S02]  /*20960*/  SHFL.IDX P6, R14, R13, R12, R11 ;  /* 0x0000000c0d0e7389 */ /* 0x00006400000c000b */
[----:B01----:R-:W-:Y:S01]  /*20970*/  ENDCOLLECTIVE ;  /* 0x000000000000791b */ /* 0x003fe20003800000 */
.L_x_5106:
[----:B------:R-:W-:Y:S02]  /*20980*/  IMAD.MOV.U32 R6, RZ, RZ, R14 ;  /* 0x000000ffff067224 */ /* 0x000fe400078e000e */
[----:B------:R-:W-:-:S05]  /*20990*/  IMAD.IADD R10, R7, 0x1, R10 ;  /* 0x00000001070a7824 */ /* 0x000fca00078e020a */
[----:B------:R0:W-:Y:S01]  /*209a0*/  STL [R1+0xc], R10 ;  /* 0x00000c0a01007387 */ /* 0x0001e20000100800 */
[----:B------:R-:W-:Y:S05]  /*209b0*/  BRA `(.L_x_5107) ;  /* 0xffffffcc00e07947 */ /* 0x000fea000383ffff */
.L_x_5005:
[----:B------:R-:W-:Y:S01]  /*209c0*/  BSSY B0, `(.L_x_5108) ;  /* 0x0000008000007945 */ /* 0x000fe20003800000 */
[----:B------:R-:W-:Y:S02]  /*209d0*/  IMAD.MOV.U32 R13, RZ, RZ, R3 ;  /* 0x000000ffff0d7224 */ /* 0x000fe400078e0003 */
[----:B------:R-:W-:Y:S02]  /*209e0*/  IMAD.MOV.U32 R12, RZ, RZ, R7 ;  /* 0x000000ffff0c7224 */ /* 0x000fe400078e0007 */
[----:B------:R-:W-:Y:S02]  /*209f0*/  IMAD.MOV.U32 R11, RZ, RZ, 0x1f ;  /* 0x0000001fff0b7424 */ /* 0x000fe400078e00ff */
[----:B------:R-:W-:-:S07]  /*20a00*/  IMAD.MOV.U32 R15, RZ, RZ, -0x1 ;  /* 0xffffffffff0f7424 */ /* 0x000fce00078e00ff */
[----:B0-----:R-:W-:Y:S05]  /*20a10*/  WARPSYNC.COLLECTIVE R15, `(.L_x_5109) ;  /* 0x000000000f087348 */ /* 0x001fea0003c00000 */
[----:B------:R1:W2:Y:S02]  /*20a20*/  SHFL.IDX P6, R14, R13, R12, R11 ;  /* 0x0000000c0d0e7389 */ /* 0x0002a400000c000b */
[----:B012---:R-:W-:Y:S01]  /*20a30*/  ENDCOLLECTIVE ;  /* 0x000000000000791b */ /* 0x007fe20003800000 */
.L_x_5109:
[----:B------:R-:W-:Y:S05]  /*20a40*/  BSYNC B0 ;  /* 0x0000000000007941 */ /* 0x000fea0003800000 */
.L_x_5108:
[----:B------:R-:W-:Y:S01]  /*20a50*/  IMAD.MOV.U32 R8, RZ, RZ, R14 ;  /* 0x000000ffff087224 */ /* 0x000fe200078e000e */
[----:B------:R-:W-:Y:S06]  /*20a60*/  BRA `(.L_x_5004) ;  /* 0xffffffcc00cc7947 */ /* 0x000fec000383ffff */
.L_x_5011:
[----:B0-----:R0:W1:Y:S02]  /*20a70*/  SYNCS.PHASECHK.TRANS64.TRYWAIT P0, [R0+URZ+0x28c20], R3 ;  /* 0x028c2003000075a7 */ /* 0x001064000800017f */
[----:B-1----:R-:W-:Y:S05]  /*20a80*/  @!P0 NANOSLEEP.SYNCS 0x989680 ;  /* 0x009896800000895d */ /* 0x002fea0003900000 */
[----:B------:R-:W1:Y:S02]  /*20a90*/  @!P0 SYNCS.PHASECHK.TRANS64 P0, [R0+URZ+0x28c20], R3 ;  /* 0x028c2003000085a7 */ /* 0x000e64000800007f */
[----:B-1----:R-:W-:Y:S05]  /*20aa0*/  @!P0 BRA `(.L_x_5011) ;  /* 0xfffffffc00f08947 */ /* 0x002fea000383ffff */
[----:B------:R-:W-:Y:S05]  /*20ab0*/  BRA `(.L_x_5110) ;  /* 0xffffffd800687947 */ /* 0x000fea000383ffff */
.L_x_5012:
        /* <DEDUP_REMOVED lines=11> */
.L_x_5112:
[----:B------:R-:W-:Y:S05]  /*20b70*/  BSYNC B0 ;  /* 0x0000000000007941 */ /* 0x000fea0003800000 */
.L_x_5111:
[----:B------:R-:W-:Y:S05]  /*20b80*/  BRA `(.L_x_5113) ;  /* 0xffffffd800507947 */ /* 0x000fea000383ffff */
.L_x_5013:
[----:B------:R-:W-:Y:S01]  /*20b90*/  BSSY B0, `(.L_x_5114) ;  /* 0x0000006000007945 */ /* 0x000fe20003800000 */
[----:B------:R-:W-:-:S07]  /*20ba0*/  IMAD.MOV.U32 R15, RZ, RZ, -0x1 ;  /* 0xffffffffff0f7424 */ /* 0x000fce00078e00ff */
[----:B01----:R-:W-:Y:S05]  /*20bb0*/  WARPSYNC.COLLECTIVE R15, `(.L_x_5115) ;  /* 0x000000000f0c7348 */ /* 0x003fea0003c00000 */
[----:B------:R-:W-:Y:S02]  /*20bc0*/  ELECT P6, UR62, PT ;  /* 0x00000000003e782f */ /* 0x000fe400038c0000 */
[----:B------:R-:W-:Y:S01]  /*20bd0*/  MOV R14, UR62 ;  /* 0x0000003e000e7c02 */ /* 0x000fe20008000f00 */
[----:B01----:R-:W-:Y:S10]  /*20be0*/  ENDCOLLECTIVE ;  /* 0x000000000000791b */ /* 0x003ff40003800000 */
.L_x_5115:
[----:B------:R-:W-:Y:S05]  /*20bf0*/  BSYNC B0 ;  /* 0x0000000000007941 */ /* 0x000fea0003800000 */
.L_x_5114:
[----:B------:R-:W-:Y:S05]  /*20c00*/  BRA `(.L_x_5116) ;  /* 0xffffffd800447947 */ /* 0x000fea000383ffff */
.L_x_5015:
[----:B0-----:R0:W1:Y:S02]  /*20c10*/  SYNCS.PHASECHK.TRANS64.TRYWAIT P0, [R6+URZ], R5 ;  /* 0x00000005060075a7 */ /* 0x001064000800017f */
[----:B-1----:R-:W-:Y:S05]  /*20c20*/  @!P0 NANOSLEEP.SYNCS 0x989680 ;  /* 0x009896800000895d */ /* 0x002fea0003900000 */
[----:B------:R-:W1:Y:S02]  /*20c30*/  @!P0 SYNCS.PHASECHK.TRANS64 P0, [R6+URZ], R5 ;  /* 0x00000005060085a7 */ /* 0x000e64000800007f */
[----:B-1----:R-:W-:Y:S05]  /*20c40*/  @!P0 BRA `(.L_x_5015) ;  /* 0xfffffffc00f08947 */ /* 0x002fea000383ffff */
[----:B------:R-:W-:Y:S05]  /*20c50*/  BRA `(.L_x_5117) ;  /* 0xffffffd800807947 */ /* 0x000fea000383ffff */
.L_x_5016:
[----:B-1----:R1:W2:Y:S02]  /*20c60*/  SYNCS.PHASECHK.TRANS64.TRYWAIT P0, [R7+URZ], R2 ;  /* 0x00000002070075a7 */ /* 0x0022a4000800017f */
[----:B--2---:R-:W-:Y:S05]  /*20c70*/  @!P0 NANOSLEEP.SYNCS 0x989680 ;  /* 0x009896800000895d */ /* 0x004fea0003900000 */
[----:B------:R-:W2:Y:S02]  /*20c80*/  @!P0 SYNCS.PHASECHK.TRANS64 P0, [R7+URZ], R2 ;  /* 0x00000002070085a7 */ /* 0x000ea4000800007f */
[----:B--2---:R-:W-:Y:S05]  /*20c90*/  @!P0 BRA `(.L_x_5016) ;  /* 0xfffffffc00f08947 */ /* 0x004fea000383ffff */
[----:B------:R-:W-:Y:S05]  /*20ca0*/  BRA `(.L_x_5118) ;  /* 0xffffffd800747947 */ /* 0x000fea000383ffff */
.L_x_5018:
[----:B--2---:R2:W3:Y:S02]  /*20cb0*/  SYNCS.PHASECHK.TRANS64.TRYWAIT P0, [R4+URZ], R5 ;  /* 0x00000005040075a7 */ /* 0x0044e4000800017f */
[----:B---3--:R-:W-:Y:S05]  /*20cc0*/  @!P0 NANOSLEEP.SYNCS 0x989680 ;  /* 0x009896800000895d */ /* 0x008fea0003900000 */
[----:B------:R-:W3:Y:S02]  /*20cd0*/  @!P0 SYNCS.PHASECHK.TRANS64 P0, [R4+URZ], R5 ;  /* 0x00000005040085a7 */ /* 0x000ee4000800007f */
[----:B---3--:R-:W-:Y:S05]  /*20ce0*/  @!P0 BRA `(.L_x_5018) ;  /* 0xfffffffc00f08947 */ /* 0x008fea000383ffff */
[----:B------:R-:W-:Y:S05]  /*20cf0*/  BRA `(.L_x_5119) ;  /* 0xffffffd8007c7947 */ /* 0x000fea000383ffff */
.L_x_5120:
        /* <DEDUP_REMOVED lines=16> */
.L_x_5881:


//--------------------- .text._ZN7cutlass13device_kernelIN5flash11enable_sm90INS1_16FlashAttnFwdSm90INS1_25CollectiveMainloopFwdSm90ILi2EN4cute5tupleIJNS5_1CILi1EEES8_S8_EEENS6_IJNS7_ILi64EEESA_SA_EEELi512ENS_10bfloat16_tEfNS_4arch4Sm90ELb1ELb0ELb0ELb1ELb0ELb0ELb1ELb0ELb0ELb1ELb1ELb0EEENS1_21CollectiveEpilogueFwdINS6_IJSA_NS7_ILi512EEESA_EEES9_SC_SE_Li256ELb1ELb1ELb1ELb0EEENS1_36VarlenDynamicPersistentTileSchedulerILi64ELi64ELi256ELi128ELb1ELb1ELb1ELb1ELb1ELb1EEEEEEEEEvNT_6ParamsE --------------------------
	.section	.text._ZN7cutlass13device_kernelIN5flash11enable_sm90INS1_16FlashAttnFwdSm90INS1_25CollectiveMainloopFwdSm90ILi2EN4cute5tupleIJNS5_1CILi1EEES8_S8_EEENS6_IJNS7_ILi64EEESA_SA_EEELi512ENS_10bfloat16_tEfNS_4arch4Sm90ELb1ELb0ELb0ELb1ELb0ELb0ELb1ELb0ELb0ELb1ELb1ELb0EEENS1_21CollectiveEpilogueFwdINS6_IJSA_NS7_ILi512EEESA_EEES9_SC_SE_Li256ELb1ELb1ELb1ELb0EEENS1_36VarlenDynamicPersistentTileSchedulerILi64ELi64ELi256ELi128ELb1ELb1ELb1ELb1ELb1ELb1EEEEEEEEEvNT_6ParamsE,"ax",@progbits
	.align	128
.text._ZN7cutlass13device_kernelIN5flash11enable_sm90INS1_16FlashAttnFwdSm90INS1_25CollectiveMainloopFwdSm90ILi2EN4cute5tupleIJNS5_1CILi1EEES8_S8_EEENS6_IJNS7_ILi64EEESA_SA_EEELi512ENS_10bfloat16_tEfNS_4arch4Sm90ELb1ELb0ELb0ELb1ELb0ELb0ELb1ELb0ELb0ELb1ELb1ELb0EEENS1_21CollectiveEpilogueFwdINS6_IJSA_NS7_ILi512EEESA_EEES9_SC_SE_Li256ELb1ELb1ELb1ELb0EEENS1_36VarlenDynamicPersistentTileSchedulerILi64ELi64ELi256ELi128ELb1ELb1ELb1ELb1ELb1ELb1EEEEEEEEEvNT_6ParamsE:
        .type           _ZN7cutlass13device_kernelIN5flash11enable_sm90INS1_16FlashAttnFwdSm90INS1_25CollectiveMainloopFwdSm90ILi2EN4cute5tupleIJNS5_1CILi1EEES8_S8_EEENS6_IJNS7_ILi64EEESA_SA_EEELi512ENS_10bfloat16_tEfNS_4arch4Sm90ELb1ELb0ELb0ELb1ELb0ELb0ELb1ELb0ELb0ELb1ELb1ELb0EEENS1_21CollectiveEpilogueFwdINS6_IJSA_NS7_ILi512EEESA_EEES9_SC_SE_Li256ELb1ELb1ELb1ELb0EEENS1_36VarlenDynamicPersistentTileSchedulerILi64ELi64ELi256ELi128ELb1ELb1ELb1ELb1ELb1ELb1EEEEEEEEEvNT_6ParamsE,@function
        .size           _ZN7cutlass13device_kernelIN5flash11enable_sm90INS1_16FlashAttnFwdSm90INS1_25CollectiveMainloopFwdSm90ILi2EN4cute5tupleIJNS5_1CILi1EEES8_S8_EEENS6_IJNS7_ILi64EEESA_SA_EEELi512ENS_10bfloat16_tEfNS_4arch4Sm90ELb1ELb0ELb0ELb1ELb0ELb0ELb1ELb0ELb0ELb1ELb1ELb0EEENS1_21CollectiveEpilogueFwdINS6_IJSA_NS7_ILi512EEESA_EEES9_SC_SE_Li256ELb1ELb1ELb1ELb0EEENS1_36VarlenDynamicPersistentTileSchedulerILi64ELi64ELi256ELi128ELb1ELb1ELb1ELb1ELb1ELb1EEEEEEEEEvNT_6ParamsE,(.L_x_5882 - _ZN7cutlass13device_kernelIN5flash11enable_sm90INS1_16FlashAttnFwdSm90INS1_25CollectiveMainloopFwdSm90ILi2EN4cute5tupleIJNS5_1CILi1EEES8_S8_EEENS6_IJNS7_ILi64EEESA_SA_EEELi512ENS_10bfloat16_tEfNS_4arch4Sm90ELb1ELb0ELb0ELb1ELb0ELb0ELb1ELb0ELb0ELb1ELb1ELb0EEENS1_21CollectiveEpilogueFwdINS6_IJSA_NS7_ILi512EEESA_EEES9_SC_SE_Li256ELb1ELb1ELb1ELb0EEENS1_36VarlenDynamicPersistentTileSchedulerILi64ELi64ELi256ELi128ELb1ELb1ELb1ELb1ELb1ELb1EEEEEEEEEvNT_6ParamsE)
        .other          _ZN7cutlass13device_kernelIN5flash11enable_sm90INS1_16FlashAttnFwdSm90INS1_25CollectiveMainloopFwdSm90ILi2EN4cute5tupleIJNS5_1CILi1EEES8_S8_EEENS6_IJNS7_ILi64EEESA_SA_EEELi512ENS_10bfloat16_tEfNS_4arch4Sm90ELb1ELb0ELb0ELb1ELb0ELb0ELb1ELb0ELb0ELb1ELb1ELb0EEENS1_21CollectiveEpilogueFwdINS6_IJSA_NS7_ILi512EEESA_EEES9_SC_SE_Li256ELb1ELb1ELb1ELb0EEENS1_36VarlenDynamicPersistentTileSchedulerILi64ELi64ELi256ELi128ELb1ELb1ELb1ELb1ELb1ELb1EEEEEEEEEvNT_6ParamsE,@"STO_CUDA_ENTRY STV_DEFAULT"
_ZN7cutlass13device_kernelIN5flash11enable_sm90INS1_16FlashAttnFwdSm90INS1_25CollectiveMainloopFwdSm90ILi2EN4cute5tupleIJNS5_1CILi1EEES8_S8_EEENS6_IJNS7_ILi64EEESA_SA_EEELi512ENS_10bfloat16_tEfNS_4arch4Sm90ELb1ELb0ELb0ELb1ELb0ELb0ELb1ELb0ELb0ELb1ELb1ELb0EEENS1_21CollectiveEpilogueFwdINS6_IJSA_NS7_ILi512EEESA_EEES9_SC_SE_Li256ELb1ELb1ELb1ELb0EEENS1_36VarlenDynamicPersistentTileSchedulerILi64ELi64ELi256ELi128ELb1ELb1ELb1ELb1ELb1ELb1EEEEEEEEEvNT_6ParamsE:
        /* <DEDUP_REMOVED lines=18> */
.L_x_5122:
[----:B------:R-:W-:Y:S05]  /*0120*/  BSYNC B0 ;  /* 0x0000000000007941 */ /* 0x000fea0003800000 */
.L_x_5121:
        /* <DEDUP_REMOVED lines=39> */
.L_x_5123:
        /* <DEDUP_REMOVED lines=22> */
.L_x_5124:
        /* <DEDUP_REMOVED lines=18> */
.L_x_5125:
        /* <DEDUP_REMOVED lines=22> */
.L_x_5126:
        /* <DEDUP_REMOVED lines=22> */
.L_x_5127:
[----:B------:R-:W-:Y:S01]  /*08e0*/  PLOP3.LUT P0, PT, PT, PT, UP0, 0x80, 0x0 ;  /* 0x000000000000781c */ /* 0x000fe20003f0f008 */
[----:B------:R-:W-:Y:S01]  /*08f0*/  UMOV UR36, 0x1 ;  /* 0x0000000100247882 */ /* 0x000fe20000000000 */
[----:B------:R-:W-:Y:S01]  /*0900*/  NOP ;  /* 0x0000000000007918 */ /* 0x000fe20000000000 */
[----:B------:R-:W-:Y:S01]  /*0910*/  USEL UR36, UR36, 0x2, !UP0 ;  /* 0x0000000224247887 */ /* 0x000fe2000c000000 */
[----:B------:R-:W-:Y:S01]  /*0920*/  ULDC.64 UR38, c[0x0][0x208] ;  /* 0x0000820000267ab9 */ /* 0x000fe20000000a00 */
[----:B0123--:R-:W-:Y:S08]  /*0930*/  BAR.SYNC.DEFER_BLOCKING 0x0 ;  /* 0x0000000000007b1d */ /* 0x00fff00000010000 */
[----:B------:R-:W-:Y:S05]  /*0940*/  @!P0 BRA `(.L_x_5128) ;  /* 0x0000011400ac8947 */ /* 0x000fea0003800000 */
.L_x_5129:
        /* <DEDUP_REMOVED lines=25> */
[----:B------:R-:W-:-:S03]  /*0ae0*/  UMOV UR40, URZ ;  /* 0x0000003f00287c82 */ /* 0x000fc60008000000 */
        /* <DEDUP_REMOVED lines=8> */
[----:B------:R-:W-:Y:S01]  /*0b70*/  LEA.HI R0, R0, R7, RZ, 0x1 ;  /* 0x0000000700007211 */ /* 0x000fe200078f08ff */
[----:B------:R-:W-:Y:S01]  /*0b80*/  IMAD.IADD R3, R6, 0x1, -R3 ;  /* 0x0000000106037824 */ /* 0x000fe200078e0a03 */
[----:B------:R-:W-:Y:S01]  /*0b90*/  LOP3.LUT R13, R8, 0xfffffff8, RZ, 0xc0, !PT ;  /* 0xfffffff8080d7812 */ /* 0x000fe200078ec0ff */
[C---:B------:R-:W-:Y:S01]  /*0ba0*/  IMAD.IADD R15, R6.reuse, 0x1, -R15 ;  /* 0x00000001060f7824 */ /* 0x040fe200078e0a0f */
[----:B------:R-:W-:Y:S02]  /*0bb0*/  LOP3.LUT R11, R5, 0xffffff80, RZ, 0xc0, !PT ;  /* 0xffffff80050b7812 */ /* 0x000fe400078ec0ff */
[--C-:B------:R-:W-:Y:S01]  /*0bc0*/  SHF.R.S32.HI R4, RZ, 0x5, R2.reuse ;  /* 0x00000005ff047819 */ /* 0x100fe20000011402 */
[C---:B------:R-:W-:Y:S01]  /*0bd0*/  IMAD.IADD R13, R6.reuse, 0x1, -R13 ;  /* 0x00000001060d7824 */ /* 0x040fe200078e0a0d */
[----:B------:R-:W-:Y:S01]  /*0be0*/  SHF.R.S32.HI R9, RZ, 0x1f, R2 ;  /* 0x0000001fff097819 */ /* 0x000fe20000011402 */
[----:B------:R-:W-:Y:S01]  /*0bf0*/  IMAD.IADD R11, R6, 0x1, -R11 ;  /* 0x00000001060b7824 */ /* 0x000fe200078e0a0b */
[----:B------:R-:W-:-:S02]  /*0c00*/  LOP3.LUT R0, R0, 0x1ffffffe, RZ, 0xc0, !PT ;  /* 0x1ffffffe00007812 */ /* 0x000fc400078ec0ff */
[----:B------:R-:W-:Y:S02]  /*0c10*/  SHF.R.S32.HI R2, RZ, 0x1f, R3 ;  /* 0x0000001fff027819 */ /* 0x000fe40000011403 */
[----:B------:R-:W-:Y:S01]  /*0c20*/  LEA.HI R9, R9, R4, RZ, 0x2 ;  /* 0x0000000409097211 */ /* 0x000fe200078f10ff */
[----:B------:R-:W-:Y:S01]  /*0c30*/  IMAD.IADD R0, R7, 0x1, -R0 ;  /* 0x0000000107007824 */ /* 0x000fe200078e0a00 */
[----:B------:R-:W-:Y:S02]  /*0c40*/  LEA.HI R6, R15, R15, RZ, 0x1 ;  /* 0x0000000f0f067211 */ /* 0x000fe400078f08ff */
[----:B------:R-:W-:Y:S01]  /*0c50*/  LEA.HI R7, R2, R3, RZ, 0x3 ;  /* 0x0000000302077211 */ /* 0x000fe200078f18ff */
[----:B------:R-:W-:Y:S01]  /*0c60*/  IMAD.SHL.U32 R0, R0, 0x8, RZ ;  /* 0x0000000800007824 */ /* 0x000fe200078e00ff */
[----:B------:R-:W-:Y:S02]  /*0c70*/  SHF.R.S32.HI R230, RZ, 0x7, R5 ;  /* 0x00000007ffe67819 */ /* 0x000fe40000011405 */
[----:B------:R-:W-:-:S02]  /*0c80*/  LOP3.LUT R9, R9, 0x3ffffc, RZ, 0xc0, !PT ;  /* 0x003ffffc09097812 */ /* 0x000fc400078ec0ff */
[----:B------:R-:W-:Y:S01]  /*0c90*/  LOP3.LUT R6, R6, 0x1ffffffe, RZ, 0xc0, !PT ;  /* 0x1ffffffe06067812 */ /* 0x000fe200078ec0ff */
[----:B------:R-:W-:Y:S01]  /*0ca0*/  IMAD R10, R230, 0x100, R3 ;  /* 0x00000100e60a7824 */ /* 0x000fe200078e0203 */
[----:B------:R-:W-:Y:S01]  /*0cb0*/  SHF.R.S32.HI R2, RZ, 0x1f, R11 ;  /* 0x0000001fff027819 */ /* 0x000fe2000001140b */
[----:B------:R-:W-:Y:S01]  /*0cc0*/  IMAD.IADD R9, R4, 0x1, -R9 ;  /* 0x0000000104097824 */ /* 0x000fe200078e0a09 */
[C---:B------:R-:W-:Y:S01]  /*0cd0*/  LOP3.LUT R8, R7.reuse, 0xfffffff8, RZ, 0xc0, !PT ;  /* 0xfffffff807087812 */ /* 0x040fe200078ec0ff */
[----:B------:R-:W-:Y:S01]  /*0ce0*/  IMAD.SHL.U32 R7, R7, 0x40, RZ ;  /* 0x0000004007077824 */ /* 0x000fe200078e00ff */
[----:B------:R-:W-:Y:S01]  /*0cf0*/  LEA.HI R5, R5, R230, RZ, 0x1 ;  /* 0x000000e605057211 */ /* 0x000fe200078f08ff */
[----:B------:R-:W-:Y:S01]  /*0d00*/  IMAD.IADD R15, R15, 0x1, -R6 ;  /* 0x000000010f0f7824 */ /* 0x000fe200078e0a06 */
[CC--:B------:R-:W-:Y:S01]  /*0d10*/  LEA.HI R6, R2.reuse, R11.reuse, RZ, 0x2 ;  /* 0x0000000b02067211 */ /* 0x0c0fe200078f10ff */
[----:B------:R-:W-:Y:S01]  /*0d20*/  IMAD.IADD R8, R3, 0x1, -R8 ;  /* 0x0000000103087824 */ /* 0x000fe200078e0a08 */
[----:B------:R-:W-:Y:S01]  /*0d30*/  LEA.HI R3, R2, R11, RZ, 0x5 ;  /* 0x0000000b02037211 */ /* 0x000fe200078f28ff */
[----:B------:R-:W-:Y:S01]  /*0d40*/  IMAD R17, R9, 0x10, R10 ;  /* 0x0000001009117824 */ /* 0x000fe200078e020a */
[----:B------:R-:W-:-:S02]  /*0d50*/  LOP3.LUT R9, R7, 0x7ffffe00, RZ, 0xc0, !PT ;  /* 0x7ffffe0007097812 */ /* 0x000fc400078ec0ff */
[----:B------:R-:W-:Y:S02]  /*0d60*/  LOP3.LUT R10, R6, 0x7ffffffc, RZ, 0xc0, !PT ;  /* 0x7ffffffc060a7812 */ /* 0x000fe400078ec0ff */
[--C-:B------:R-:W-:Y:S01]  /*0d70*/  SHF.R.S32.HI R2, RZ, 0x2, R6.reuse ;  /* 0x00000002ff027819 */ /* 0x100fe20000011406 */
[----:B------:R-:W-:Y:S01]  /*0d80*/  IMAD R4, R4, 0x400, R9 ;  /* 0x0000040004047824 */ /* 0x000fe200078e0209 */
[----:B------:R-:W-:Y:S01]  /*0d90*/  SHF.R.S32.HI R7, RZ, 0x1f, R6 ;  /* 0x0000001fff077819 */ /* 0x000fe20000011406 */
[----:B------:R-:W-:Y:S01]  /*0da0*/  IMAD.SHL.U32 R6, R8, 0x40, RZ ;  /* 0x0000004008067824 */ /* 0x000fe200078e00ff */
[----:B------:R-:W-:Y:S01]  /*0db0*/  LOP3.LUT R5, R5, 0xfffffe, RZ, 0xc0, !PT ;  /* 0x00fffffe05057812 */ /* 0x000fe200078ec0ff */
[----:B------:R-:W-:Y:S01]  /*0dc0*/  IMAD.IADD R10, R11, 0x1, -R10 ;  /* 0x000000010b0a7824 */ /* 0x000fe200078e0a0a */
[----:B------:R-:W-:Y:S02]  /*0dd0*/  LEA.HI R7, R7, R2, RZ, 0x3 ;  /* 0x0000000207077211 */ /* 0x000fe400078f18ff */
[----:B------:R-:W-:Y:S01]  /*0de0*/  LOP3.LUT R9, R6, 0x1c0, RZ, 0xc0, !PT ;  /* 0x000001c006097812 */ /* 0x000fe200078ec0ff */
[----:B------:R-:W-:Y:S01]  /*0df0*/  IMAD.IADD R5, R230, 0x1, -R5 ;  /* 0x00000001e6057824 */ /* 0x000fe200078e0a05 */
[----:B------:R-:W-:Y:S01]  /*0e00*/  LOP3.LUT R7, R7, 0xfffffff8, RZ, 0xc0, !PT ;  /* 0xfffffff807077812 */ /* 0x000fe200078ec0ff */
[--C-:B------:R-:W-:Y:S01]  /*0e10*/  IMAD.U32 R6, R17, 0x40, R0.reuse ;  /* 0x0000004011067824 */ /* 0x100fe200078e0000 */
[----:B------:R-:W-:Y:S01]  /*0e20*/  LOP3.LUT R0, R9, 0x8, R0, 0xf8, !PT ;  /* 0x0000000809007812 */ /* 0x000fe200078ef800 */
[----:B------:R-:W-:Y:S01]  /*0e30*/  IMAD.SHL.U32 R11, R5, 0x100, RZ ;  /* 0x00000100050b7824 */ /* 0x000fe200078e00ff */
[----:B------:R-:W-:Y:S01]  /*0e40*/  SHF.R.U32.HI R9, RZ, 0x3, R9 ;  /* 0x00000003ff097819 */ /* 0x000fe20000011609 */
[----:B------:R-:W-:Y:S01]  /*0e50*/  IMAD.SHL.U32 R189, R10, 0x2, RZ ;  /* 0x000000020abd7824 */ /* 0x000fe200078e00ff */
[----:B------:R0:W-:Y:S01]  /*0e60*/  STL [R1+0x6c], R6 ;  /* 0x00006c0601007387 */ /* 0x0001e20000100800 */
[----:B------:R-:W-:Y:S01]  /*0e70*/  R2P PR, R8, 0x6 ;  /* 0x0000000608007804 */ /* 0x000fe20000000000 */
[----:B------:R-:W-:Y:S01]  /*0e80*/  IMAD.SHL.U32 R17, R13, 0x8, RZ ;  /* 0x000000080d117824 */ /* 0x000fe200078e00ff */
[----:B------:R-:W-:Y:S01]  /*0e90*/  LOP3.LUT R9, R0, R9, RZ, 0x3c, !PT ;  /* 0x0000000900097212 */ /* 0x000fe200078e3cff */
[----:B------:R1:W-:Y:S01]  /*0ea0*/  STL [R1+0x68], R11 ;  /* 0x0000680b01007387 */ /* 0x0003e20000100800 */
[----:B------:R-:W-:Y:S01]  /*0eb0*/  IMAD.IADD R22, R189, 0x1, R11 ;  /* 0x00000001bd167824 */ /* 0x000fe200078e020b */
[----:B------:R-:W-:Y:S01]  /*0ec0*/  SHF.R.S32.HI R3, RZ, 0x5, R3 ;  /* 0x00000005ff037819 */ /* 0x000fe20000011403 */
[----:B------:R-:W-:Y:S01]  /*0ed0*/  IMAD.IADD R18, R2, 0x1, -R7 ;  /* 0x0000000102127824 */ /* 0x000fe200078e0a07 */
[----:B------:R-:W-:Y:S01]  /*0ee0*/  SEL R185, R185, 0xffffffc0, !P2 ;  /* 0xffffffc0b9b97807 */ /* 0x000fe20005000000 */
[----:B------:R-:W-:Y:S01]  /*0ef0*/  IMAD.IADD R9, R4, 0x1, R9 ;  /* 0x0000000104097824 */ /* 0x000fe200078e0209 */
[----:B------:R-:W-:Y:S01]  /*0f00*/  SHF.R.S32.HI R0, RZ, 0x1f, R22 ;  /* 0x0000001fff007819 */ /* 0x000fe20000011416 */
[----:B------:R-:W-:-:S02]  /*0f10*/  VIADD R194, R17, 0x40 ;  /* 0x0000004011c27836 */ /* 0x000fc40000000000 */
[C---:B------:R-:W-:Y:S02]  /*0f20*/  VIADD R227, R22.reuse, 0x8 ;  /* 0x0000000816e37836 */ /* 0x040fe40000000000 */
[C---:B------:R-:W-:Y:S02]  /*0f30*/  VIADD R226, R22.reuse, 0x10 ;  /* 0x0000001016e27836 */ /* 0x040fe40000000000 */
[C---:B------:R-:W-:Y:S01]  /*0f40*/  VIADD R224, R22.reuse, 0x20 ;  /* 0x0000002016e07836 */ /* 0x040fe20000000000 */
[----:B------:R-:W-:Y:S01]  /*0f50*/  SHF.R.S32.HI R0, RZ, 0x1f, R227 ;  /* 0x0000001fff007819 */ /* 0x000fe200000114e3 */
[----:B------:R-:W-:Y:S02]  /*0f60*/  IMAD R23, R9, 0x2, R16 ;  /* 0x0000000209177824 */ /* 0x000fe400078e0210 */
[C---:B------:R-:W-:Y:S01]  /*0f70*/  VIADD R225, R22.reuse, 0x18 ;  /* 0x0000001816e17836 */ /* 0x040fe20000000000 */
[----:B------:R-:W-:Y:S01]  /*0f80*/  SHF.R.S32.HI R0, RZ, 0x1f, R224 ;  /* 0x0000001fff007819 */ /* 0x000fe200000114e0 */
[----:B------:R-:W-:-:S02]  /*0f90*/  VIADD R223, R22, 0x28 ;  /* 0x0000002816df7836 */ /* 0x000fc40000000000 */
        /* <DEDUP_REMOVED lines=61> */
[----:B0-----:R-:W-:-:S02]  /*1370*/  IMAD.MOV.U32 R6, RZ, RZ, R14 ;  /* 0x000000ffff067224 */ /* 0x001fc400078e000e */
[----:B------:R-:W-:Y:S02]  /*1380*/  IMAD.MOV.U32 R2, RZ, RZ, RZ ;  /* 0x000000ffff027224 */ /* 0x000fe400078e00ff */
[----:B------:R-:W-:Y:S02]  /*1390*/  VIADD R193, R17, 0x80 ;  /* 0x0000008011c17836 */ /* 0x000fe40000000000 */
[----:B------:R-:W-:Y:S02]  /*13a0*/  IMAD R190, R15, 0x8, R18 ;  /* 0x000000080fbe7824 */ /* 0x000fe400078e0212 */
[----:B-1----:R-:W-:-:S07]  /*13b0*/  IMAD.IADD R185, R185, 0x1, R184 ;  /* 0x00000001b9b97824 */ /* 0x002fce00078e02b8 */
.L_x_5185:
[----:B------:R-:W-:Y:S01]  /*13c0*/  ULDC.64 UR6, c[0x0][0xd88] ;  /* 0x0003620000067ab9 */ /* 0x000fe20000000a00 */
[----:B------:R-:W-:Y:S01]  /*13d0*/  ULDC.64 UR8, c[0x0][0xb10] ;  /* 0x0002c40000087ab9 */ /* 0x000fe20000000a00 */
[----:B------:R-:W-:Y:S01]  /*13e0*/  UIMAD.WIDE UR6, UR5, 0x4, UR6 ;  /* 0x00000004050678a5 */ /* 0x000fe2000f8e0206 */
[----:B0-----:R-:W0:Y:S05]  /*13f0*/  LDC R188, c[0x0][0x288] ;  /* 0x0000a200ffbc7b82 */ /* 0x001e2a0000000800 */
[----:B-1234-:R-:W-:Y:S02]  /*1400*/  IMAD.U32 R8, RZ, RZ, UR6 ;  /* 0x00000006ff087e24 */ /* 0x01efe4000f8e00ff */
[----:B------:R-:W-:Y:S01]  /*1410*/  IMAD.U32 R9, RZ, RZ, UR7 ;  /* 0x00000007ff097e24 */ /* 0x000fe2000f8e00ff */
[----:B------:R-:W-:Y:S01]  /*1420*/  ULDC.64 UR6, c[0x0][0xb20] ;  /* 0x0002c80000067ab9 */ /* 0x000fe20000000a00 */
[----:B-----5:R-:W1:Y:S03]  /*1430*/  LDC.64 R12, c[0x0][0x418] ;  /* 0x00010600ff0c7b82 */ /* 0x020e660000000a00 */
[----:B------:R-:W2:Y:S01]  /*1440*/  LDG.E R191, desc[UR38][R8.64] ;  /* 0x0000002608bf7981 */ /* 0x000ea2000c1e1900 */
[----:B------:R-:W-:Y:S01]  /*1450*/  ISETP.NE.U32.AND P1, PT, RZ, UR6, PT ;  /* 0x00000006ff007c0c */ /* 0x000fe2000bf25070 */
[----:B------:R-:W-:Y:S01]  /*1460*/  IMAD.MOV.U32 R10, RZ, RZ, RZ ;  /* 0x000000ffff0a7224 */ /* 0x000fe200078e00ff */
[----:B------:R-:W-:-:S02]  /*1470*/  ISETP.NE.U32.AND P0, PT, RZ, UR8, PT ;  /* 0x00000008ff007c0c */ /* 0x000fc4000bf05070 */
[----:B------:R-:W-:Y:S01]  /*1480*/  ISETP.NE.AND.EX P1, PT, RZ, UR7, PT, P1 ;  /* 0x00000007ff007c0c */ /* 0x000fe2000bf25310 */
[----:B------:R-:W3:Y:S01]  /*1490*/  LDC R3, c[0x0][0x424] ;  /* 0x00010900ff037b82 */ /* 0x000ee20000000800 */
[----:B------:R-:W-:-:S07]  /*14a0*/  ISETP.NE.AND.EX P0, PT, RZ, UR9, PT, P0 ;  /* 0x00000009ff007c0c */ /* 0x000fce000bf05300 */
[----:B------:R-:W4:Y:S01]  /*14b0*/  LDC R14, c[0x0][0x2f0] ;  /* 0x0000bc00ff0e7b82 */ /* 0x000f220000000800 */
[----:B--2---:R-:W-:-:S03]  /*14c0*/  SHF.R.S32.HI R196, RZ, 0x1f, R191 ;  /* 0x0000001fffc47819 */ /* 0x004fc600000114bf */
[----:B------:R-:W-:-:S04]  /*14d0*/  @P1 LEA R4, P2, R191, UR6, 0x2 ;  /* 0x00000006bf041c11 */ /* 0x000fc8000f8410ff */
[C---:B------:R-:W-:Y:S02]  /*14e0*/  @P1 LEA.HI.X R5, R191.reuse, UR7, R196, 0x2, P2 ;  /* 0x00000007bf051c11 */ /* 0x040fe400090f14c4 */
[----:B------:R-:W-:-:S03]  /*14f0*/  @P0 LEA R8, P2, R191, UR8, 0x2 ;  /* 0x00000008bf080c11 */ /* 0x000fc6000f8410ff */
[----:B------:R2:W5:Y:S01]  /*1500*/  @P1 LDG.E R10, desc[UR38][R4.64] ;  /* 0x00000026040a1981 */ /* 0x000562000c1e1900 */
[----:B------:R-:W-:Y:S01]  /*1510*/  @P0 LEA.HI.X R9, R191, UR9, R196, 0x2, P2 ;  /* 0x00000009bf090c11 */ /* 0x000fe200090f14c4 */
[----:B------:R-:W-:-:S04]  /*1520*/  ULDC.64 UR8, c[0x0][0xb18] ;  /* 0x0002c60000087ab9 */ /* 0x000fc80000000a00 */
[----:B0-----:R2:W5:Y:S01]  /*1530*/  @P0 LDG.E R188, desc[UR38][R8.64] ;  /* 0x0000002608bc0981 */ /* 0x001562000c1e1900 */
[----:B-1----:R-:W-:Y:S02]  /*1540*/  ISETP.NE.U32.AND P1, PT, R12, RZ, PT ;  /* 0x000000ff0c00720c */ /* 0x002fe40003f25070 */
[----:B------:R-:W-:Y:S02]  /*1550*/  ISETP.NE.U32.AND P2, PT, RZ, UR8, PT ;  /* 0x00000008ff007c0c */ /* 0x000fe4000bf45070 */
[C---:B------:R-:W-:Y:S02]  /*1560*/  LOP3.LUT R0, R6.reuse, 0xff000000, RZ, 0xc0, !PT ;  /* 0xff00000006007812 */ /* 0x040fe400078ec0ff */
[----:B------:R-:W-:Y:S02]  /*1570*/  ISETP.NE.AND.EX P1, PT, R13, RZ, PT, P1 ;  /* 0x000000ff0d00720c */ /* 0x000fe40003f25310 */
[----:B------:R-:W-:Y:S02]  /*1580*/  ISETP.NE.AND.EX P2, PT, RZ, UR9, PT, P2 ;  /* 0x00000009ff007c0c */ /* 0x000fe4000bf45320 */
[----:B------:R-:W-:-:S02]  /*1590*/  LOP3.LUT R192, R6, 0xffff, RZ, 0xc0, !PT ;  /* 0x0000ffff06c07812 */ /* 0x000fc400078ec0ff */
[----:B------:R-:W-:Y:S02]  /*15a0*/  LOP3.LUT R195, R6, 0xff0000, RZ, 0xc0, !PT ;  /* 0x00ff000006c37812 */ /* 0x000fe400078ec0ff */
[----:B------:R-:W-:Y:S02]  /*15b0*/  SHF.R.U32.HI R0, RZ, 0x8, R0 ;  /* 0x00000008ff007819 */ /* 0x000fe40000011600 */
[----:B---3--:R-:W-:Y:S01]  /*15c0*/  SEL R3, R3, 0x1, P1 ;  /* 0x0000000103037807 */ /* 0x008fe20000800000 */
[----:B--2-4-:R-:W-:Y:S06]  /*15d0*/  @P0 BRA `(.L_x_5130) ;  /* 0x0000000000240947 */ /* 0x014fec0003800000 */
        /* <DEDUP_REMOVED lines=9> */
.L_x_5130:
[----:B------:R-:W-:Y:S01]  /*1670*/  LEA.HI R195, R195, R0, RZ, 0x10 ;  /* 0x00000000c3c37211 */ /* 0x000fe200078f80ff */
[----:B------:R-:W-:Y:S01]  /*1680*/  IMAD R187, R3, R14, RZ ;  /* 0x0000000e03bb7224 */ /* 0x000fe200078e02ff */
[----:B------:R-:W-:Y:S06]  /*1690*/  @!P2 BRA `(.L_x_5131) ;  /* 0x000000000010a947 */ /* 0x000fec0003800000 */
[----:B------:R-:W-:-:S04]  /*16a0*/  LEA R4, P0, R191, UR8, 0x2 ;  /* 0x00000008bf047c11 */ /* 0x000fc8000f8010ff */
[----:B------:R-:W-:-:S05]  /*16b0*/  LEA.HI.X R5, R191, UR9, R196, 0x2, P0 ;  /* 0x00000009bf057c11 */ /* 0x000fca00080f14c4 */
[----:B------:R0:W5:Y:S01]  /*16c0*/  LDG.E R187, desc[UR38][R4.64] ;  /* 0x0000002604bb7981 */ /* 0x000162000c1e1900 */
[----:B------:R-:W-:Y:S05]  /*16d0*/  BRA `(.L_x_5132) ;  /* 0x0000000000247947 */ /* 0x000fea0003800000 */
.L_x_5131:
[----:B------:R-:W-:Y:S02]  /*16e0*/  ULDC.64 UR6, c[0x0][0xb00] ;  /* 0x0002c00000067ab9 */ /* 0x000fe40000000a00 */
[----:B------:R-:W-:-:S04]  /*16f0*/  ISETP.NE.U32.AND P0, PT, RZ, UR6, PT ;  /* 0x00000006ff007c0c */ /* 0x000fc8000bf05070 */
[----:B------:R-:W-:-:S13]  /*1700*/  ISETP.NE.AND.EX P0, PT, RZ, UR7, PT, P0 ;  /* 0x00000007ff007c0c */ /* 0x000fda000bf05300 */
[----:B------:R-:W-:Y:S05]  /*1710*/  @!P0 BRA `(.L_x_5132) ;  /* 0x0000000000148947 */ /* 0x000fea0003800000 */
[----:B------:R-:W0:Y:S02]  /*1720*/  LDC.64 R4, c[0x0][0xb00] ;  /* 0x0002c000ff047b82 */ /* 0x000e240000000a00 */
[----:B0-----:R-:W-:-:S05]  /*1730*/  IMAD.WIDE R4, R191, 0x4, R4 ;  /* 0x00000004bf047825 */ /* 0x001fca00078e0204 */
[----:B------:R-:W2:Y:S04]  /*1740*/  LDG.E R187, desc[UR38][R4.64] ;  /* 0x0000002604bb7981 */ /* 0x000ea8000c1e1900 */
[----:B------:R-:W2:Y:S02]  /*1750*/  LDG.E R0, desc[UR38][R4.64+0x4] ;  /* 0x0000042604007981 */ /* 0x000ea4000c1e1900 */
[----:B--2---:R-:W-:-:S07]  /*1760*/  IMAD.IADD R187, R0, 0x1, -R187 ;  /* 0x0000000100bb7824 */ /* 0x004fce00078e0abb */
.L_x_5132:
[----:B------:R-:W-:Y:S01]  /*1770*/  UISETP.NE.AND UP0, UPT, UR41, 0x1, UPT ;  /* 0x000000012900788c */ /* 0x000fe2000bf05270 */
[----:B-----5:R-:W-:Y:S01]  /*1780*/  IMAD.IADD R187, R187, 0x1, -R10 ;  /* 0x00000001bbbb7824 */ /* 0x020fe200078e0a0a */
[----:B------:R-:W-:-:S03]  /*1790*/  USHF.L.U32 UR42, UR4, 0x6, URZ ;  /* 0x00000006042a7899 */ /* 0x000fc6000800063f */
[----:B------:R-:W-:Y:S01]  /*17a0*/  VIADD R0, R187, 0x3f ;  /* 0x0000003fbb007836 */ /* 0x000fe20000000000 */
[----:B------:R-:W-:-:S04]  /*17b0*/  PLOP3.LUT P0, PT, PT, PT, UP0, 0x80, 0x0 ;  /* 0x000000000000781c */ /* 0x000fc80003f0f008 */
[----:B------:R-:W-:-:S04]  /*17c0*/  SHF.R.S32.HI R3, RZ, 0x1f, R0 ;  /* 0x0000001fff037819 */ /* 0x000fc80000011400 */
[----:B------:R-:W-:-:S04]  /*17d0*/  LEA.HI R3, R3, R0, RZ, 0x6 ;  /* 0x0000000003037211 */ /* 0x000fc800078f30ff */
[----:B------:R-:W-:Y:S01]  /*17e0*/  SHF.R.S32.HI R6, RZ, 0x6, R3 ;  /* 0x00000006ff067819 */ /* 0x000fe20000011403 */
[----:B------:R-:W-:Y:S06]  /*17f0*/  @!P0 BRA `(.L_x_5133) ;  /* 0x0000001c00d88947 */ /* 0x000fec0003800000 */
[----:B------:R-:W1:Y:S01]  /*1800*/  LDC R0, c[0x0][0x448] ;  /* 0x00011200ff007b82 */ /* 0x000e620000000800 */
[----:B------:R-:W-:Y:S01]  /*1810*/  UIADD3 UR4, UR42, 0x3f, URZ ;  /* 0x0000003f2a047890 */ /* 0x000fe2000fffe03f */
[----:B------:R-:W-:Y:S02]  /*1820*/  IADD3 R187, R187, 0x40, -R188 ;  /* 0x00000040bbbb7810 */ /* 0x000fe40007ffe8bc */
[----:B------:R-:W-:Y:S02]  /*1830*/  LOP3.LUT R8, R195, 0xff, RZ, 0xc0, !PT ;  /* 0x000000ffc3087812 */ /* 0x000fe400078ec0ff */
[----:B-1----:R-:W-:Y:S01]  /*1840*/  ISETP.NE.AND P0, PT, R0, 0x1, PT ;  /* 0x000000010000780c */ /* 0x002fe20003f05270 */
[----:B------:R-:W-:-:S12]  /*1850*/  IMAD.U32 R0, RZ, RZ, UR4 ;  /* 0x00000004ff007e24 */ /* 0x000fd8000f8e00ff */
[----:B------:R-:W1:Y:S08]  /*1860*/  @P0 LDC R3, c[0x0][0x44c] ;  /* 0x00011300ff030b82 */ /* 0x000e700000000800 */
[----:B0-----:R-:W0:Y:S01]  /*1870*/  @P0 LDC R4, c[0x0][0x450] ;  /* 0x00011400ff040b82 */ /* 0x001e220000000800 */
[----:B-1----:R-:W-:-:S05]  /*1880*/  @P0 IMAD.HI.U32 R3, R3, UR4, RZ ;  /* 0x0000000403030c27 */ /* 0x002fca000f8e00ff */
[----:B0-----:R-:W-:-:S05]  /*1890*/  @P0 SHF.R.U32.HI R0, RZ, R4, R3 ;  /* 0x00000004ff000219 */ /* 0x001fca0000011603 */
[----:B------:R-:W-:-:S05]  /*18a0*/  IMAD.IADD R0, R187, 0x1, R0 ;  /* 0x00000001bb007824 */ /* 0x000fca00078e0200 */
[----:B------:R-:W-:-:S04]  /*18b0*/  SHF.R.S32.HI R3, RZ, 0x1f, R0 ;  /* 0x0000001fff037819 */ /* 0x000fc80000011400 */
[----:B------:R-:W-:-:S04]  /*18c0*/  LEA.HI R3, R3, R0, RZ, 0x6 ;  /* 0x0000000003037211 */ /* 0x000fc800078f30ff */
[----:B------:R-:W-:-:S04]  /*18d0*/  SHF.R.S32.HI R3, RZ, 0x6, R3 ;  /* 0x00000006ff037819 */ /* 0x000fc80000011403 */
[----:B------:R-:W-:Y:S01]  /*18e0*/  VIMNMX R11, R6, R3, PT ;  /* 0x00000003060b7248 */ /* 0x000fe20003fe0100 */
[----:B------:R-:W-:-:S03]  /*18f0*/  IMAD.MOV.U32 R3, RZ, RZ, RZ ;  /* 0x000000ffff037224 */ /* 0x000fc600078e00ff */
[----:B------:R-:W-:-:S13]  /*1900*/  ISETP.GE.AND P0, PT, R11, 0x1, PT ;  /* 0x000000010b00780c */ /* 0x000fda0003f06270 */
[----:B------:R-:W-:Y:S05]  /*1910*/  @!P0 BRA `(.L_x_5134) ;  /* 0x0000000000788947 */ /* 0x000fea0003800000 */
[----:B------:R-:W-:-:S04]  /*1920*/  SHF.R.U32.HI R0, RZ, 0x10, R195 ;  /* 0x00000010ff007819 */ /* 0x000fc800000116c3 */
[----:B------:R-:W-:-:S13]  /*1930*/  ISETP.NE.AND P0, PT, R0, RZ, PT ;  /* 0x000000ff0000720c */ /* 0x000fda0003f05270 */
[----:B------:R-:W0:Y:S02]  /*1940*/  @!P0 LDC R0, c[0x0][0xae8] ;  /* 0x0002ba00ff008b82 */ /* 0x000e240000000800 */
        /* <DEDUP_REMOVED lines=27> */
.L_x_5134:
        /* <DEDUP_REMOVED lines=82> */
[----:B0-----:R-:W-:-:S04]  /*2020*/  LEA.HI R4, R3, R3, RZ, 0x1 ;  /* 0x0000000303047211 */ /* 0x001fc800078f08ff */
[----:B------:R-:W-:Y:S01]  /*2030*/  LOP3.LUT R4, R4, 0x1fffe, RZ, 0xc0, !PT ;  /* 0x0001fffe04047812 */ /* 0x000fe200078ec0ff */
[----:B------:R-:W-:-:S04]  /*2040*/  WARPGROUP.ARRIVE ;  /* 0x00000000000079c5 */ /* 0x000fc80000000000 */
        /* <DEDUP_REMOVED lines=11> */
[----:B------:R-:W-:-:S02]  /*2100*/  LOP3.LUT R3, R3, 0x2000000, RZ, 0xfc, !PT ;  /* 0x0200000003037812 */ /* 0x000fc400078efcff */
[----:B-1----:R-:W-:Y:S02]  /*2110*/  LOP3.LUT R9, R9, 0x7f, RZ, 0xc0, !PT ;  /* 0x0000007f09097812 */ /* 0x002fe400078ec0ff */
[----:B------:R-:W-:Y:S01]  /*2120*/  R2UR UR12, R7 ;  /* 0x00000000070c72ca */ /* 0x000fe200000e0000 */
[----:B------:R-:W-:Y:S01]  /*2130*/  IMAD R4, R2, 0x1000, R3 ;  /* 0x0000100002047824 */ /* 0x000fe200078e0203 */
[----:B------:R-:W-:Y:S01]  /*2140*/  ISETP.NE.AND P1, PT, R9, RZ, PT ;  /* 0x000000ff0900720c */ /* 0x000fe20003f25270 */
[C---:B------:R-:W-:Y:S02]  /*2150*/  VIADD R7, R5.reuse, 0x4 ;  /* 0x0000000405077836 */ /* 0x040fe40000000000 */
[C---:B------:R-:W-:Y:S01]  /*2160*/  VIADD R6, R4.reuse, 0x80 ;  /* 0x0000008004067836 */ /* 0x040fe20000000000 */
[----:B------:R-:W-:Y:S01]  /*2170*/  R2UR UR18, R4 ;  /* 0x00000000041272ca */ /* 0x000fe200000e0000 */
[----:B------:R-:W-:Y:S01]  /*2180*/  VIADD R5, R5, 0x6 ;  /* 0x0000000605057836 */ /* 0x000fe20000000000 */
[----:B------:R-:W-:-:S02]  /*2190*/  R2UR UR8, R7 ;  /* 0x00000000070872ca */ /* 0x000fc400000e0000 */
[----:B------:R-:W-:Y:S01]  /*21a0*/  R2UR UR14, R6 ;  /* 0x00000000060e72ca */ /* 0x000fe200000e0000 */
[C---:B------:R-:W-:Y:S01]  /*21b0*/  VIADD R6, R4.reuse, 0x100 ;  /* 0x0000010004067836 */ /* 0x040fe20000000000 */
[----:B------:R-:W-:Y:S01]  /*21c0*/  R2UR UR7, R5 ;  /* 0x00000000050772ca */ /* 0x000fe200000e0000 */
[----:B------:R-:W-:-:S03]  /*21d0*/  VIADD R4, R4, 0x180 ;  /* 0x0000018004047836 */ /* 0x000fc60000000000 */
[----:B------:R-:W-:Y:S02]  /*21e0*/  R2UR UR10, R6 ;  /* 0x00000000060a72ca */ /* 0x000fe400000e0000 */
[----:B------:R-:W-:Y:S01]  /*21f0*/  R2UR UR6, R4 ;  /* 0x00000000040672ca */ /* 0x000fe200000e0000 */
[----:B------:R-:W-:Y:S01]  /*2200*/  HGMMA.64x256x16.F32.BF16 R24, gdesc[UR16].tnspB, RZ, !UPT, gsb0 ;  /* 0x43e00000101879f0 */ /* 0x000fe2000c0018ff */
[----:B------:R-:W-:-:S04]  /*2210*/  @!P1 IMAD R4, R2, 0x8, R16 ;  /* 0x0000000802049824 */ /* 0x000fc800078e0210 */
[----:B------:R-:W-:-:S05]  /*2220*/  @!P1 VIADD R4, R4, 0x38860 ;  /* 0x0003886004049836 */ /* 0x000fca0000000000 */
[----:B------:R-:W-:Y:S01]  /*2230*/  @!P1 PRMT R4, RZ, 0x654, R4 ;  /* 0x00000654ff049816 */ /* 0x000fe20000000004 */
[----:B------:R-:W-:Y:S02]  /*2240*/  WARPGROUP.DEPBAR.LE gsb0, 0x0 ;  /* 0x00008000000079c5 */ /* 0x000fe40000010000 */
[----:B------:R-:W-:-:S15]  /*2250*/  WARPGROUP.ARRIVE ;  /* 0x00000000000079c5 */ /* 0x000fde0000000000 */
[----:B------:R-:W-:Y:S03]  /*2260*/  HGMMA.64x256x16.F32.BF16 R24, gdesc[UR12].tnspB, R24, gsb0 ;  /* 0x43e000000c1879f0 */ /* 0x000fe60008001818 */
[----:B------:R-:W-:Y:S02]  /*2270*/  WARPGROUP.DEPBAR.LE gsb0, 0x0 ;  /* 0x00008000000079c5 */ /* 0x000fe40000010000 */
[----:B------:R-:W-:-:S15]  /*2280*/  WARPGROUP.ARRIVE ;  /* 0x00000000000079c5 */ /* 0x000fde0000000000 */
[----:B------:R-:W-:-:S08]  /*2290*/  NOP ;  /* 0x0000000000007918 */ /* 0x000fd00000000000 */
[----:B------:R-:W-:Y:S01]  /*22a0*/  HGMMA.64x256x16.F32.BF16 R24, gdesc[UR8].tnspB, R24, gsb0 ;  /* 0x43e00000081879f0 */ /* 0x000fe20008001818 */
[----:B------:R-:W-:-:S03]  /*22b0*/  UIADD3 UR10, UR4, -0x2, URZ ;  /* 0xfffffffe040a7890 */ /* 0x000fc6000fffe03f */
[----:B------:R-:W-:Y:S01]  /*22c0*/  UMOV UR4, UR7 ;  /* 0x0000000700047c82 */ /* 0x000fe20008000000 */
[----:B------:R-:W-:Y:S02]  /*22d0*/  UMOV UR7, 0x40000040 ;  /* 0x4000004000077882 */ /* 0x000fe40000000000 */
[----:B------:R-:W-:Y:S01]  /*22e0*/  ISETP.LE.AND P0, PT, R0, UR10, PT ;  /* 0x0000000a00007c0c */ /* 0x000fe2000bf03270 */
[----:B------:R-:W-:Y:S02]  /*22f0*/  WARPGROUP.DEPBAR.LE gsb0, 0x0 ;  /* 0x00008000000079c5 */ /* 0x000fe40000010000 */
[----:B------:R-:W-:-:S15]  /*2300*/  WARPGROUP.ARRIVE ;  /* 0x00000000000079c5 */ /* 0x000fde0000000000 */
[----:B------:R-:W-:-:S03]  /*2310*/  NOP ;  /* 0x0000000000007918 */ /* 0x000fc60000000000 */
[----:B------:R-:W-:Y:S03]  /*2320*/  HGMMA.64x256x16.F32.BF16 R24, gdesc[UR4].tnspB, R24, gsb0 ;  /* 0x43e00000041879f0 */ /* 0x000fe60008001818 */
[----:B------:R-:W-:Y:S02]  /*2330*/  WARPGROUP.DEPBAR.LE gsb0, 0x0 ;  /* 0x00008000000079c5 */ /* 0x000fe40000010000 */
[----:B------:R-:W-:Y:S06]  /*2340*/  BAR.ARV 0xf, 0x100 ;  /* 0x03c4000000007b1d */ /* 0x000fec0000002000 */
[----:B------:R0:W-:Y:S01]  /*2350*/  @!P1 SYNCS.ARRIVE.TRANS64.RED.A1T0 RZ, [R4+URZ], RZ ;  /* 0x000000ff04ff99a7 */ /* 0x0001e2000810043f */
[----:B------:R-:W-:Y:S05]  /*2360*/  @!P0 BRA `(.L_x_5136) ;  /* 0x0000000800bc8947 */ /* 0x000fea0003800000 */
[----:B------:R-:W-:-:S05]  /*2370*/  UMOV UR20, UR10 ;  /* 0x0000000a00147c82 */ /* 0x000fca0008000000 */
.L_x_5137:
[----:B------:R-:W-:Y:S01]  /*2380*/  BAR.SYNC.DEFER_BLOCKING 0xe, 0x100 ;  /* 0x0384000000007b1d */ /* 0x000fe20000010000 */
[C---:B------:R-:W-:Y:S02]  /*2390*/  IMAD R5, R2.reuse, 0x40, R18 ;  /* 0x0000004002057824 */ /* 0x040fe400078e0212 */
[----:B------:R-:W-:Y:S02]  /*23a0*/  VIADD R2, R2, 0x1 ;  /* 0x0000000102027836 */ /* 0x000fe40000000000 */
[----:B------:R-:W-:Y:S01]  /*23b0*/  IMAD R5, R5, 0x4, R16 ;  /* 0x0000000405057824 */ /* 0x000fe200078e0210 */
[----:B------:R-:W-:Y:S01]  /*23c0*/  UMOV UR19, 0x40000040 ;  /* 0x4000004000137882 */ /* 0x000fe20000000000 */
[----:B------:R-:W-:Y:S01]  /*23d0*/  UMOV UR15, 0x40000040 ;  /* 0x40000040000f7882 */ /* 0x000fe20000000000 */
[----:B------:R-:W-:Y:S01]  /*23e0*/  ISETP.NE.AND P0, PT, R2, 0x2, PT ;  /* 0x000000020200780c */ /* 0x000fe20003f05270 */
[----:B------:R-:W-:Y:S01]  /*23f0*/  UMOV UR11, 0x40000040 ;  /* 0x40000040000b7882 */ /* 0x000fe20000000000 */
[----:B------:R-:W-:-:S02]  /*2400*/  UMOV UR7, 0x40000040 ;  /* 0x4000004000077882 */ /* 0x000fc40000000000 */
[----:B------:R-:W-:Y:S01]  /*2410*/  SEL R2, R2, RZ, P0 ;  /* 0x000000ff02027207 */ /* 0x000fe20000000000 */
        /* <DEDUP_REMOVED lines=67> */
[-C--:B-1----:R-:W-:Y:S01]  /*2850*/  FMUL.FTZ R26, R26, R6.reuse ;  /* 0x000000061a1a7220 */ /* 0x082fe20000410000 */
[-C--:B------:R-:W-:Y:S01]  /*2860*/  FMUL.FTZ R27, R27, R6.reuse ;  /* 0x000000061b1b7220 */ /* 0x080fe20000410000 */
[-C--:B------:R-:W-:Y:S01]  /*2870*/  FMUL.FTZ R30, R30, R6.reuse ;  /* 0x000000061e1e7220 */ /* 0x080fe20000410000 */
[-C--:B------:R-:W-:Y:S01]  /*2880*/  FMUL.FTZ R31, R31, R6.reuse ;  /* 0x000000061f1f7220 */ /* 0x080fe20000410000 */
[----:B------:R-:W-:Y:S01]  /*2890*/  R2UR UR18, R4 ;  /* 0x00000000041272ca */ /* 0x000fe200000e0000 */
        /* <DEDUP_REMOVED lines=60> */
[----:B------:R-:W-:-:S05]  /*2c60*/  VIADD R5, R4, 0x80 ;  /* 0x0000008004057836 */ /* 0x000fca0000000000 */
[----:B------:R-:W-:Y:S01]  /*2c70*/  WARPGROUP.ARRIVE ;  /* 0x00000000000079c5 */ /* 0x000fe20000000000 */
[----:B------:R-:W-:Y:S01]  /*2c80*/  R2UR UR14, R5 ;  /* 0x00000000050e72ca */ /* 0x000fe200000e0000 */
[C---:B------:R-:W-:Y:S02]  /*2c90*/  VIADD R5, R4.reuse, 0x100 ;  /* 0x0000010004057836 */ /* 0x040fe40000000000 */
[----:B------:R-:W-:Y:S02]  /*2ca0*/  VIADD R4, R4, 0x180 ;  /* 0x0000018004047836 */ /* 0x000fe40000000000 */
[----:B------:R-:W-:Y:S01]  /*2cb0*/  HGMMA.64x256x16.F32.BF16 R24, gdesc[UR16].tnspB, R24, gsb0 ;  /* 0x43e00000101879f0 */ /* 0x000fe20008001818 */
[----:B------:R-:W-:Y:S02]  /*2cc0*/  R2UR UR10, R5 ;  /* 0x00000000050a72ca */ /* 0x000fe400000e0000 */
[----:B------:R-:W-:Y:S01]  /*2cd0*/  R2UR UR6, R4 ;  /* 0x00000000040672ca */ /* 0x000fe200000e0000 */
[----:B------:R-:W-:Y:S01]  /*2ce0*/  @!P1 IMAD R4, R2, 0x8, R16 ;  /* 0x0000000802049824 */ /* 0x000fe200078e0210 */
[----:B------:R-:W-:-:S03]  /*2cf0*/  SEL R5, RZ, 0x1, P0 ;  /* 0x00000001ff057807 */ /* 0x000fc60000000000 */
[----:B------:R-:W-:-:S05]  /*2d00*/  @!P1 VIADD R4, R4, 0x38860 ;  /* 0x0003886004049836 */ /* 0x000fca0000000000 */
[----:B------:R-:W-:Y:S01]  /*2d10*/  @!P1 PRMT R4, RZ, 0x654, R4 ;  /* 0x00000654ff049816 */ /* 0x000fe20000000004 */
[----:B------:R-:W-:Y:S02]  /*2d20*/  WARPGROUP.DEPBAR.LE gsb0, 0x0 ;  /* 0x00008000000079c5 */ /* 0x000fe40000010000 */
[----:B------:R-:W-:-:S12]  /*2d30*/  WARPGROUP.ARRIVE ;  /* 0x00000000000079c5 */ /* 0x000fd80000000000 */
        /* <DEDUP_REMOVED lines=8> */
[----:B------:R-:W-:Y:S01]  /*2dc0*/  HGMMA.64x256x16.F32.BF16 R24, gdesc[UR4].tnspB, R24, gsb0 ;  /* 0x43e00000041879f0 */ /* 0x000fe20008001818 */
[----:B------:R-:W-:Y:S01]  /*2dd0*/  UMOV UR6, UR20 ;  /* 0x0000001400067c82 */ /* 0x000fe20008000000 */
[----:B------:R-:W-:Y:S01]  /*2de0*/  R2UR UR7, R5 ;  /* 0x00000000050772ca */ /* 0x000fe200000e0000 */
[----:B------:R-:W-:Y:S01]  /*2df0*/  UIADD3 UR20, UR20, -0x1, URZ ;  /* 0xffffffff14147890 */ /* 0x000fe2000fffe03f */
[----:B------:R-:W-:-:S11]  /*2e00*/  ISETP.LT.AND P0, PT, R0, UR6, PT ;  /* 0x0000000600007c0c */ /* 0x000fd6000bf01270 */
[----:B------:R-:W-:Y:S01]  /*2e10*/  ULOP3.LUT UR37, UR37, UR7, URZ, 0x3c, !UPT ;  /* 0x0000000725257292 */ /* 0x000fe2000f8e3c3f */
[----:B------:R-:W-:Y:S02]  /*2e20*/  WARPGROUP.DEPBAR.LE gsb0, 0x0 ;  /* 0x00008000000079c5 */ /* 0x000fe40000010000 */
[----:B------:R-:W-:Y:S06]  /*2e30*/  BAR.ARV 0xf, 0x100 ;  /* 0x03c4000000007b1d */ /* 0x000fec0000002000 */
[----:B------:R1:W-:Y:S01]  /*2e40*/  @!P1 SYNCS.ARRIVE.TRANS64.RED.A1T0 RZ, [R4+URZ], RZ ;  /* 0x000000ff04ff99a7 */ /* 0x0003e2000810043f */
[----:B------:R-:W-:Y:S05]  /*2e50*/  @P0 BRA `(.L_x_5137) ;  /* 0xfffffff400480947 */ /* 0x000fea000383ffff */
.L_x_5136:
[----:B------:R-:W-:Y:S01]  /*2e60*/  BAR.SYNC.DEFER_BLOCKING 0xe, 0x100 ;  /* 0x0384000000007b1d */ /* 0x000fe20000010000 */
[C---:B------:R-:W-:Y:S01]  /*2e70*/  IMAD R3, R2.reuse, 0x40, R18 ;  /* 0x0000004002037824 */ /* 0x040fe200078e0212 */
[----:B------:R-:W-:Y:S01]  /*2e80*/  PLOP3.LUT P0, PT, PT, PT, PT, 0x8, 0x0 ;  /* 0x000000000000781c */ /* 0x000fe20003f0e170 */
[----:B------:R-:W-:Y:S02]  /*2e90*/  VIADD R2, R2, 0x1 ;  /* 0x0000000102027836 */ /* 0x000fe40000000000 */
[----:B------:R-:W-:Y:S02]  /*2ea0*/  IMAD R16, R3, 0x4, R16 ;  /* 0x0000000403107824 */ /* 0x000fe400078e0210 */
[----:B------:R-:W-:Y:S01]  /*2eb0*/  IMAD.MOV.U32 R19, RZ, RZ, RZ ;  /* 0x000000ffff137224 */ /* 0x000fe200078e00ff */
[----:B------:R-:W-:-:S04]  /*2ec0*/  ISETP.NE.AND P1, PT, R2, 0x2, PT ;  /* 0x000000020200780c */ /* 0x000fc80003f25270 */
[----:B01----:R-:W-:Y:S02]  /*2ed0*/  SEL R4, RZ, 0x1, P1 ;  /* 0x00000001ff047807 */ /* 0x003fe40000800000 */
[----:B------:R-:W-:Y:S02]  /*2ee0*/  SEL R2, R2, RZ, P1 ;  /* 0x000000ff02027207 */ /* 0x000fe40000800000 */
[----:B------:R-:W-:Y:S01]  /*2ef0*/  R2UR UR4, R4 ;  /* 0x00000000040472ca */ /* 0x000fe200000e0000 */
[----:B------:R-:W0:Y:S04]  /*2f00*/  LDS R3, [R16+0x38400] ;  /* 0x0384000010037984 */ /* 0x000e280000000800 */
[----:B------:R-:W1:Y:S08]  /*2f10*/  LDS R0, [R16+0x38420] ;  /* 0x0384200010007984 */ /* 0x000e700000000800 */
[----:B------:R-:W-:Y:S01]  /*2f20*/  ULOP3.LUT UR37, UR37, UR4, URZ, 0x3c, !UPT ;  /* 0x0000000425257292 */ /* 0x000fe2000f8e3c3f */
        /* <DEDUP_REMOVED lines=131> */
.L_x_5133:
[----:B------:R-:W1:Y:S01]  /*3760*/  LDC R0, c[0x0][0x448] ;  /* 0x00011200ff007b82 */ /* 0x000e620000000800 */
[----:B------:R-:W-:Y:S01]  /*3770*/  UIADD3 UR4, UR42, 0x3f, URZ ;  /* 0x0000003f2a047890 */ /* 0x000fe2000fffe03f */
[----:B0-----:R-:W-:Y:S02]  /*3780*/  IADD3 R5, R187, 0x40, -R188 ;  /* 0x00000040bb057810 */ /* 0x001fe40007ffe8bc */
[----:B-1----:R-:W-:-:S13]  /*3790*/  ISETP.NE.AND P0, PT, R0, 0x1, PT ;  /* 0x000000010000780c */ /* 0x002fda0003f05270 */
[----:B------:R-:W0:Y:S08]  /*37a0*/  @P0 LDC R0, c[0x0][0x44c] ;  /* 0x00011300ff000b82 */ /* 0x000e300000000800 */
[----:B------:R-:W1:Y:S01]  /*37b0*/  @P0 LDC R4, c[0x0][0x450] ;  /* 0x00011400ff040b82 */ /* 0x000e620000000800 */
[----:B0-----:R-:W-:-:S04]  /*37c0*/  @P0 IMAD.HI.U32 R3, R0, UR4, RZ ;  /* 0x0000000400030c27 */ /* 0x001fc8000f8e00ff */
[----:B------:R-:W-:Y:S01]  /*37d0*/  IMAD.U32 R0, RZ, RZ, UR4 ;  /* 0x00000004ff007e24 */ /* 0x000fe2000f8e00ff */
[----:B------:R-:W-:Y:S01]  /*37e0*/  UMOV UR4, URZ ;  /* 0x0000003f00047c82 */ /* 0x000fe20008000000 */
[----:B-1----:R-:W-:-:S05]  /*37f0*/  @P0 SHF.R.U32.HI R0, RZ, R4, R3 ;  /* 0x00000004ff000219 */ /* 0x002fca0000011603 */
[----:B------:R-:W-:-:S05]  /*3800*/  IMAD.IADD R0, R5, 0x1, R0 ;  /* 0x0000000105007824 */ /* 0x000fca00078e0200 */
[----:B------:R-:W-:-:S04]  /*3810*/  SHF.R.S32.HI R3, RZ, 0x1f, R0 ;  /* 0x0000001fff037819 */ /* 0x000fc80000011400 */
[----:B------:R-:W-:Y:S02]  /*3820*/  LEA.HI R3, R3, R0, RZ, 0x6 ;  /* 0x0000000003037211 */ /* 0x000fe400078f30ff */
[----:B------:R-:W-:Y:S02]  /*3830*/  LOP3.LUT R0, R195, 0xff, RZ, 0xc0, !PT ;  /* 0x000000ffc3007812 */ /* 0x000fe400078ec0ff */
[----:B------:R-:W-:Y:S02]  /*3840*/  SHF.R.S32.HI R3, RZ, 0x6, R3 ;  /* 0x00000006ff037819 */ /* 0x000fe40000011403 */
[----:B------:R-:W-:Y:S02]  /*3850*/  R2UR UR43, R0 ;  /* 0x00000000002b72ca */ /* 0x000fe400000e0000 */
[----:B------:R-:W-:-:S04]  /*3860*/  VIMNMX R6, R6, R3, PT ;  /* 0x0000000306067248 */ /* 0x000fc80003fe0100 */
[----:B------:R-:W-:-:S13]  /*3870*/  ISETP.GE.AND P0, PT, R6, 0x1, PT ;  /* 0x000000010600780c */ /* 0x000fda0003f06270 */
[----:B------:R-:W-:Y:S05]  /*3880*/  @!P0 BRA `(.L_x_5138) ;  /* 0x0000000000948947 */ /* 0x000fea0003800000 */
[----:B------:R-:W-:Y:S01]  /*3890*/  SHF.R.U32.HI R5, RZ, 0x10, R195 ;  /* 0x00000010ff057819 */ /* 0x000fe200000116c3 */
[----:B------:R-:W-:-:S03]  /*38a0*/  UMOV UR4, URZ ;  /* 0x0000003f00047c82 */ /* 0x000fc60008000000 */
[----:B------:R-:W-:-:S13]  /*38b0*/  ISETP.NE.AND P0, PT, R5, RZ, PT ;  /* 0x000000ff0500720c */ /* 0x000fda0003f05270 */
[----:B------:R-:W0:Y:S02]  /*38c0*/  @!P0 LDC R5, c[0x0][0xae8] ;  /* 0x0002ba00ff058b82 */ /* 0x000e240000000800 */
[-C--:B0-----:R-:W-:Y:S02]  /*38d0*/  IABS R0, R5.reuse ;  /* 0x0000000500007213 */ /* 0x081fe40000000000 */
[----:B------:R-:W-:Y:S02]  /*38e0*/  IABS R8, R5 ;  /* 0x0000000500087213 */ /* 0x000fe40000000000 */
[----:B------:R-:W-:Y:S02]  /*38f0*/  R2UR UR8, R0 ;  /* 0x00000000000872ca */ /* 0x000fe400000e0000 */
[C---:B------:R-:W-:Y:S02]  /*3900*/  IADD3 R0, R5.reuse, -0x1, R6 ;  /* 0xffffffff05007810 */ /* 0x040fe40007ffe006 */
[----:B------:R-:W-:-:S02]  /*3910*/  R2UR UR9, R5 ;  /* 0x00000000050972ca */ /* 0x000fc400000e0000 */
[----:B------:R-:W-:Y:S02]  /*3920*/  IABS R7, R0 ;  /* 0x0000000000077213 */ /* 0x000fe40000000000 */
[----:B------:R-:W-:Y:S02]  /*3930*/  LOP3.LUT R0, R0, R5, RZ, 0x3c, !PT ;  /* 0x0000000500007212 */ /* 0x000fe400078e3cff */
[----:B------:R-:W-:-:S03]  /*3940*/  R2UR UR7, R7 ;  /* 0x00000000070772ca */ /* 0x000fc600000e0000 */
[----:B------:R-:W0:Y:S04]  /*3950*/  I2F.RP R3, UR8 ;  /* 0x0000000800037d06 */ /* 0x000e280008209400 */
[----:B------:R-:W-:-:S06]  /*3960*/  UISETP.NE.AND UP1, UPT, UR9, URZ, UPT ;  /* 0x0000003f0900728c */ /* 0x000fcc000bf25270 */
[----:B------:R-:W-:Y:S01]  /*3970*/  PLOP3.LUT P0, PT, PT, PT, UP1, 0x80, 0x0 ;  /* 0x000000000000781c */ /* 0x000fe20003f0f018 */
        /* <DEDUP_REMOVED lines=16> */
[----:B------:R-:W-:Y:S01]  /*3a80*/  UISETP.GE.AND UP2, UPT, UR6, URZ, UPT ;  /* 0x0000003f0600728c */ /* 0x000fe2000bf46270 */
[----:B------:R-:W-:-:S08]  /*3a90*/  @!P0 R2UR UR6, R5 ;  /* 0x00000000050682ca */ /* 0x000fd000000e0000 */
[----:B------:R-:W-:-:S07]  /*3aa0*/  @UP0 UIADD3 UR5, UR5, 0x1, URZ ;  /* 0x0000000105050890 */ /* 0x000fce000fffe03f */
[----:B------:R-:W-:Y:S02]  /*3ab0*/  UMOV UR4, UR5 ;  /* 0x0000000500047c82 */ /* 0x000fe40008000000 */
[----:B------:R-:W-:Y:S02]  /*3ac0*/  @!UP2 UIADD3 UR4, -UR4, URZ, URZ ;  /* 0x0000003f0404a290 */ /* 0x000fe4000fffe13f */
[----:B------:R-:W-:-:S12]  /*3ad0*/  @!UP1 ULOP3.LUT UR4, URZ, UR6, URZ, 0x33, !UPT ;  /* 0x000000063f049292 */ /* 0x000fd8000f8e333f */
.L_x_5138:
[----:B------:R-:W-:Y:S02]  /*3ae0*/  UIMAD UR43, UR43, UR4, URZ ;  /* 0x000000042b2b72a4 */ /* 0x000fe4000f8e023f */
[----:B------:R-:W-:Y:S01]  /*3af0*/  IMAD.U32 R5, RZ, RZ, UR4 ;  /* 0x00000004ff057e24 */ /* 0x000fe2000f8e00ff */
[----:B------:R-:W-:Y:S01]  /*3b00*/  PLOP3.LUT P0, PT, PT, PT, PT, 0x80, 0x0 ;  /* 0x000000000000781c */ /* 0x000fe20003f0f070 */
[----:B------:R-:W-:Y:S01]  /*3b10*/  IMAD.MOV.U32 R3, RZ, RZ, RZ ;  /* 0x000000ffff037224 */ /* 0x000fe200078e00ff */
[----:B------:R-:W-:Y:S01]  /*3b20*/  CS2R R150, SRZ ;  /* 0x0000000000967805 */ /* 0x000fe2000001ff00 */
[----:B------:R-:W-:Y:S01]  /*3b30*/  IMAD.MOV.U32 R19, RZ, RZ, RZ ;  /* 0x000000ffff137224 */ /* 0x000fe200078e00ff */
[----:B------:R-:W-:Y:S02]  /*3b40*/  VIADDMNMX R152, R5, UR43, R6, PT ;  /* 0x0000002b05987c46 */ /* 0x000fe4000b800106 */
[----:B------:R-:W-:Y:S02]  /*3b50*/  CS2R R148, SRZ ;  /* 0x0000000000947805 */ /* 0x000fe4000001ff00 */
        /* <DEDUP_REMOVED lines=64> */
[----:B------:R-:W0:Y:S02]  /*3f60*/  SHFL.IDX PT, R0, R230, RZ, 0x1f ;  /* 0x00001fffe6007589 */ /* 0x000e2400000e0000 */
        /* <DEDUP_REMOVED lines=27> */
.L_x_5139:
        /* <DEDUP_REMOVED lines=10> */
[----:B------:R-:W0:Y:S02]  /*41c0*/  SYNCS.PHASECHK.TRANS64.TRYWAIT P1, [R16+URZ+0x38800], R5 ;  /* 0x03880005100075a7 */ /* 0x000e24000802017f */
[----:B0-----:R-:W-:Y:S05]  /*41d0*/  @!P1 BRA `(.L_x_5140) ;  /* 0x0000016800a09947 */ /* 0x001fea0003800000 */
.L_x_5334:
[----:B------:R-:W-:Y:S05]  /*41e0*/  @!P0 BRA `(.L_x_5141) ;  /* 0x0000000000048947 */ /* 0x000fea0003800000 */
[----:B------:R-:W-:Y:S01]  /*41f0*/  BPT.TRAP 0x1 ;  /* 0x000000040000795c */ /* 0x000fe20000300000 */
.L_x_5141:
[----:B------:R-:W-:Y:S02]  /*4200*/  IMAD.U32 R6, RZ, RZ, UR37 ;  /* 0x00000025ff067e24 */ /* 0x000fe4000f8e00ff */
[----:B------:R-:W-:-:S03]  /*4210*/  IMAD R9, R2, 0x8, R16 ;  /* 0x0000000802097824 */ /* 0x000fc600078e0210 */
[----:B------:R-:W-:-:S04]  /*4220*/  SHF.L.U32 R6, R6, 0x1f, RZ ;  /* 0x0000001f06067819 */ /* 0x000fc800000006ff */
[----:B------:R1:W2:Y:S01]  /*4230*/  SYNCS.PHASECHK.TRANS64.TRYWAIT P1, [R9+URZ+0x38830], R6 ;  /* 0x03883006090075a7 */ /* 0x0002a2000802017f */
[----:B------:R-:W-:Y:S05]  /*4240*/  @!P0 BRA `(.L_x_5142) ;  /* 0x0000000000048947 */ /* 0x000fea0003800000 */
[----:B------:R-:W-:Y:S01]  /*4250*/  BPT.TRAP 0x1 ;  /* 0x000000040000795c */ /* 0x000fe20000300000 */
.L_x_5142:
[----:B------:R-:W-:-:S05]  /*4260*/  VIADD R0, R16, 0x22400 ;  /* 0x0002240010007836 */ /* 0x000fca0000000000 */
[----:B------:R-:W-:-:S04]  /*4270*/  SHF.R.U32.HI R0, RZ, 0x4, R0 ;  /* 0x00000004ff007819 */ /* 0x000fc80000011600 */
[----:B------:R-:W-:Y:S01]  /*4280*/  LOP3.LUT R0, R0, 0x3fff, RZ, 0xc0, !PT ;  /* 0x00003fff00007812 */ /* 0x000fe200078ec0ff */
[----:B--2---:R-:W-:Y:S06]  /*4290*/  @P1 BRA `(.L_x_5143) ;  /* 0x0000000000081947 */ /* 0x004fec0003800000 */
[----:B------:R-:W2:Y:S02]  /*42a0*/  SYNCS.PHASECHK.TRANS64.TRYWAIT P1, [R9+URZ+0x38830], R6 ;  /* 0x03883006090075a7 */ /* 0x000ea4000802017f */
[----:B--2---:R-:W-:Y:S05]  /*42b0*/  @!P1 BRA `(.L_x_5144) ;  /* 0x00000168007c9947 */ /* 0x004fea0003800000 */
.L_x_5143:
[----:B------:R-:W-:Y:S05]  /*42c0*/  WARPSYNC.ALL ;  /* 0x0000000000007948 */ /* 0x000fea0003800000 */
[----:B------:R-:W-:Y:S01]  /*42d0*/  LOP3.LUT R0, R0, 0x10000, RZ, 0xfc, !PT ;  /* 0x0001000000007812 */ /* 0x000fe200078efcff */
[----:B------:R-:W-:Y:S01]  /*42e0*/  VIADD R3, R16, 0x20400 ;  /* 0x0002040010037836 */ /* 0x000fe20000000000 */
[----:B------:R-:W-:-:S03]  /*42f0*/  WARPGROUP.ARRIVE ;  /* 0x00000000000079c5 */ /* 0x000fc60000000000 */
[----:B------:R-:W-:Y:S01]  /*4300*/  IMAD R4, R2, 0x200, R0 ;  /* 0x0000020002047824 */ /* 0x000fe200078e0200 */
[----:B------:R-:W-:Y:S01]  /*4310*/  UMOV UR11, 0x40000040 ;  /* 0x40000040000b7882 */ /* 0x000fe20000000000 */
[----:B------:R-:W-:Y:S01]  /*4320*/  UMOV UR9, 0x40000040 ;  /* 0x4000004000097882 */ /* 0x000fe20000000000 */
[----:B------:R-:W-:Y:S01]  /*4330*/  SHF.R.U32.HI R3, RZ, 0x4, R3 ;  /* 0x00000004ff037819 */ /* 0x000fe20000011603 */
[----:B------:R-:W-:Y:S01]  /*4340*/  UMOV UR15, 0x40000040 ;  /* 0x40000040000f7882 */ /* 0x000fe20000000000 */
[----:B------:R-:W-:Y:S01]  /*4350*/  R2UR UR10, R4 ;  /* 0x00000000040a72ca */ /* 0x000fe200000e0000 */
[----:B------:R-:W-:Y:S01]  /*4360*/  UMOV UR13, 0x40000040 ;  /* 0x40000040000d7882 */ /* 0x000fe20000000000 */
[----:B------:R-:W-:Y:S01]  /*4370*/  LOP3.LUT R3, R3, 0x3fff, RZ, 0xc0, !PT ;  /* 0x00003fff03037812 */ /* 0x000fe200078ec0ff */
[----:B------:R-:W-:Y:S01]  /*4380*/  UMOV UR19, 0x40000040 ;  /* 0x4000004000137882 */ /* 0x000fe20000000000 */
[----:B------:R-:W-:Y:S01]  /*4390*/  UMOV UR17, 0x40000040 ;  /* 0x4000004000117882 */ /* 0x000fe20000000000 */
[----:B------:R-:W-:Y:S01]  /*43a0*/  UMOV UR23, 0x40000040 ;  /* 0x4000004000177882 */ /* 0x000fe20000000000 */
[----:B------:R-:W-:Y:S01]  /*43b0*/  LOP3.LUT R3, R3, 0x10000, RZ, 0xfc, !PT ;  /* 0x0001000003037812 */ /* 0x000fe200078efcff */
[----:B------:R-:W-:-:S03]  /*43c0*/  UMOV UR21, 0x40000040 ;  /* 0x4000004000157882 */ /* 0x000fc60000000000 */
[C---:B------:R-:W-:Y:S01]  /*43d0*/  R2UR UR8, R3.reuse ;  /* 0x00000000030872ca */ /* 0x040fe200000e0000 */
[C---:B------:R-:W-:Y:S02]  /*43e0*/  VIADD R4, R3.reuse, 0x2 ;  /* 0x0000000203047836 */ /* 0x040fe40000000000 */
[----:B------:R-:W-:Y:S02]  /*43f0*/  UIADD3 UR14, UR10, 0x2, URZ ;  /* 0x000000020a0e7890 */ /* 0x000fe4000fffe03f */
[----:B------:R-:W-:Y:S01]  /*4400*/  UIADD3 UR18, UR10, 0x4, URZ ;  /* 0x000000040a127890 */ /* 0x000fe2000fffe03f */
[----:B------:R-:W-:Y:S01]  /*4410*/  R2UR UR12, R4 ;  /* 0x00000000040c72ca */ /* 0x000fe200000e0000 */
[C---:B------:R-:W-:Y:S01]  /*4420*/  VIADD R4, R3.reuse, 0x4 ;  /* 0x0000000403047836 */ /* 0x040fe20000000000 */
[----:B------:R-:W-:Y:S01]  /*4430*/  UIADD3 UR22, UR10, 0x6, URZ ;  /* 0x000000060a167890 */ /* 0x000fe2000fffe03f */
[----:B------:R-:W-:-:S03]  /*4440*/  VIADD R3, R3, 0x6 ;  /* 0x0000000603037836 */ /* 0x000fc60000000000 */
[----:B------:R-:W-:Y:S01]  /*4450*/  R2UR UR16, R4 ;  /* 0x00000000041072ca */ /* 0x000fe200000e0000 */
[----:B------:R-:W-:Y:S01]  /*4460*/  HGMMA.64x64x16.F32.BF16 R24, gdesc[UR8], RZ, !UPT, gsb0 ;  /* 0x00e00000081879f0 */ /* 0x000fe2000c0018ff */
[----:B------:R-:W-:Y:S02]  /*4470*/  R2UR UR20, R3 ;  /* 0x00000000031472ca */ /* 0x000fe400000e0000 */
        /* <DEDUP_REMOVED lines=10> */
[----:B------:R-:W3:Y:S02]  /*4520*/  SYNCS.PHASECHK.TRANS64.TRYWAIT P1, [R16+URZ+0x38810], R5 ;  /* 0x03881005100075a7 */ /* 0x000ee4000802017f */
[----:B---3--:R-:W-:Y:S05]  /*4530*/  @!P1 BRA `(.L_x_5145) ;  /* 0x0000016400f09947 */ /* 0x008fea0003800000 */
.L_x_5335:
[----:B------:R-:W-:Y:S05]  /*4540*/  @!P0 BRA `(.L_x_5146) ;  /* 0x0000000000048947 */ /* 0x000fea0003800000 */
[----:B------:R-:W-:Y:S01]  /*4550*/  BPT.TRAP 0x1 ;  /* 0x000000040000795c */ /* 0x000fe20000300000 */
.L_x_5146:
[----:B------:R4:W0:Y:S01]  /*4560*/  SYNCS.PHASECHK.TRANS64.TRYWAIT P1, [R9+URZ+0x38850], R6 ;  /* 0x03885006090075a7 */ /* 0x000822000802017f */
[----:B------:R-:W-:Y:S05]  /*4570*/  @!P0 BRA `(.L_x_5147) ;  /* 0x0000000000048947 */ /* 0x000fea0003800000 */
[----:B------:R-:W-:Y:S01]  /*4580*/  BPT.TRAP 0x1 ;  /* 0x000000040000795c */ /* 0x000fe20000300000 */
.L_x_5147:
[C---:B------:R-:W-:Y:S02]  /*4590*/  VIADD R3, R16.reuse, 0x400 ;  /* 0x0000040010037836 */ /* 0x040fe40000000000 */
[----:B------:R-:W-:-:S03]  /*45a0*/  VIADD R4, R16, 0x26400 ;  /* 0x0002640010047836 */ /* 0x000fc60000000000 */
[----:B------:R-:W-:Y:S02]  /*45b0*/  SHF.R.U32.HI R3, RZ, 0x4, R3 ;  /* 0x00000004ff037819 */ /* 0x000fe40000011603 */
[----:B------:R-:W-:Y:S02]  /*45c0*/  SHF.R.U32.HI R4, RZ, 0x4, R4 ;  /* 0x00000004ff047819 */ /* 0x000fe40000011604 */
[----:B------:R-:W-:Y:S02]  /*45d0*/  LOP3.LUT R3, R3, 0x3fff, RZ, 0xc0, !PT ;  /* 0x00003fff03037812 */ /* 0x000fe400078ec0ff */
[----:B------:R-:W-:Y:S02]  /*45e0*/  LOP3.LUT R4, R4, 0x3fff, RZ, 0xc0, !PT ;  /* 0x00003fff04047812 */ /* 0x000fe400078ec0ff */
[----:B------:R-:W-:Y:S02]  /*45f0*/  LOP3.LUT R3, R3, 0x10000, RZ, 0xfc, !PT ;  /* 0x0001000003037812 */ /* 0x000fe400078efcff */
[----:B------:R-:W-:-:S03]  /*4600*/  LOP3.LUT R4, R4, 0x10000, RZ, 0xfc, !PT ;  /* 0x0001000004047812 */ /* 0x000fc600078efcff */
[----:B0--3--:R-:W-:Y:S01]  /*4610*/  IMAD R5, R2, 0x1000, R3 ;  /* 0x0000100002057824 */ /* 0x009fe200078e0203 */
[----:B------:R-:W-:Y:S06]  /*4620*/  @P1 BRA `(.L_x_5148) ;  /* 0x0000000000081947 */ /* 0x000fec0003800000 */
[----:B------:R-:W0:Y:S02]  /*4630*/  SYNCS.PHASECHK.TRANS64.TRYWAIT P1, [R9+URZ+0x38850], R6 ;  /* 0x03885006090075a7 */ /* 0x000e24000802017f */
[----:B0-----:R-:W-:Y:S05]  /*4640*/  @!P1 BRA `(.L_x_5149) ;  /* 0x0000016400c09947 */ /* 0x001fea0003800000 */
.L_x_5148:
[C---:B------:R-:W-:Y:S01]  /*4650*/  R2UR UR24, R4.reuse ;  /* 0x00000000041872ca */ /* 0x040fe200000e0000 */
[----:B------:R-:W-:Y:S01]  /*4660*/  WARPGROUP.ARRIVE ;  /* 0x00000000000079c5 */ /* 0x000fe20000000000 */
[C---:B------:R-:W-:Y:S01]  /*4670*/  R2UR UR26, R5.reuse ;  /* 0x00000000051a72ca */ /* 0x040fe200000e0000 */
[----:B------:R-:W-:Y:S01]  /*4680*/  UMOV UR25, 0x40000040 ;  /* 0x4000004000197882 */ /* 0x000fe20000000000 */
[----:B------:R-:W-:Y:S01]  /*4690*/  UMOV UR27, 0x40000040 ;  /* 0x40000040001b7882 */ /* 0x000fe20000000000 */
[C---:B------:R-:W-:Y:S01]  /*46a0*/  VIADD R7, R4.reuse, 0x2 ;  /* 0x0000000204077836 */ /* 0x040fe20000000000 */
[----:B------:R-:W-:Y:S01]  /*46b0*/  UMOV UR5, 0x40000040 ;  /* 0x4000004000057882 */ /* 0x000fe20000000000 */
[----:B012-4-:R-:W-:Y:S01]  /*46c0*/  VIADD R6, R5, 0x2 ;  /* 0x0000000205067836 */ /* 0x017fe20000000000 */
[----:B------:R-:W-:Y:S01]  /*46d0*/  UMOV UR7, 0x40000040 ;  /* 0x4000004000077882 */ /* 0x000fe20000000000 */
[----:B------:R-:W0:Y:S01]  /*46e0*/  S2R R8, SR_TID.X ;  /* 0x0000000000087919 */ /* 0x000e220000002100 */
[----:B------:R-:W-:Y:S01]  /*46f0*/  R2UR UR4, R7 ;  /* 0x00000000070472ca */ /* 0x000fe200000e0000 */
[----:B------:R-:W-:Y:S01]  /*4700*/  VIADD R7, R4, 0x4 ;  /* 0x0000000404077836 */ /* 0x000fe20000000000 */
[----:B------:R-:W-:Y:S01]  /*4710*/  R2UR UR6, R6 ;  /* 0x00000000060672ca */ /* 0x000fe200000e0000 */
[C---:B------:R-:W-:Y:S01]  /*4720*/  VIADD R6, R5.reuse, 0x4 ;  /* 0x0000000405067836 */ /* 0x040fe20000000000 */
[----:B------:R-:W1:Y:S01]  /*4730*/  S2R R14, SR_TID.X ;  /* 0x00000000000e7919 */ /* 0x000e620000002100 */
[----:B------:R-:W-:Y:S01]  /*4740*/  HGMMA.64x64x16.F32.BF16 R24, gdesc[UR24], R24, gsb0 ;  /* 0x00e00000181879f0 */ /* 0x000fe20008001818 */
[----:B------:R-:W-:Y:S01]  /*4750*/  VIADD R11, R5, 0x800 ;  /* 0x00000800050b7836 */ /* 0x000fe20000000000 */
[----:B------:R-:W-:Y:S01]  /*4760*/  UMOV UR11, 0x40000040 ;  /* 0x40000040000b7882 */ /* 0x000fe20000000000 */
[----:B------:R-:W-:Y:S01]  /*4770*/  IMAD.U32 R15, RZ, RZ, UR42 ;  /* 0x0000002aff0f7e24 */ /* 0x000fe2000f8e00ff */
[----:B------:R-:W-:Y:S01]  /*4780*/  UMOV UR15, 0x40000040 ;  /* 0x40000040000f7882 */ /* 0x000fe20000000000 */
[----:B0-----:R-:W-:-:S02]  /*4790*/  SHF.R.U32.HI R8, RZ, 0x7, R8 ;  /* 0x00000007ff087819 */ /* 0x001fc40000011608 */
[----:B-1----:R-:W-:Y:S01]  /*47a0*/  LOP3.LUT R14, R14, 0x7f, RZ, 0xc0, !PT ;  /* 0x0000007f0e0e7812 */ /* 0x002fe200078ec0ff */
        /* <DEDUP_REMOVED lines=124> */
[----:B------:R-:W0:Y:S01]  /*4f70*/  SHFL.IDX PT, R6, R8, RZ, 0x1f ;  /* 0x00001fff08067589 */ /* 0x000e2200000e0000 */
[----:B------:R-:W-:Y:S01]  /*4f80*/  VIADD R7, R4, 0x800 ;  /* 0x0000080004077836 */ /* 0x000fe20000000000 */
[----:B0-----:R-:W-:-:S04]  /*4f90*/  ISETP.GT.AND P1, PT, R6, 0x7f, PT ;  /* 0x0000007f0600780c */ /* 0x001fc80003f24270 */
[----:B------:R-:W-:-:S05]  /*4fa0*/  SEL R6, RZ, 0x2, !P1 ;  /* 0x00000002ff067807 */ /* 0x000fca0004800000 */
[C---:B------:R-:W-:Y:S02]  /*4fb0*/  IMAD.IADD R8, R6.reuse, 0x1, R7 ;  /* 0x0000000106087824 */ /* 0x040fe400078e0207 */
        /* <DEDUP_REMOVED lines=12> */
[----:B------:R-:W-:Y:S02]  /*5080*/  IMAD.IADD R13, R11, 0x1, R8 ;  /* 0x000000010b0d7824 */ /* 0x000fe400078e0208 */
[--C-:B------:R-:W-:Y:S02]  /*5090*/  IMAD.IADD R7, R7, 0x1, R10.reuse ;  /* 0x0000000107077824 */ /* 0x100fe400078e020a */
        /* <DEDUP_REMOVED lines=42> */
[----:B------:R-:W-:Y:S02]  /*5340*/  IMAD.IADD R13, R8, 0x1, R11 ;  /* 0x00000001080d7824 */ /* 0x000fe400078e020b */
        /* <DEDUP_REMOVED lines=89> */
[----:B------:R-:W-:-:S02]  /*58e0*/  IMAD.IADD R10, R10, 0x1, R11 ;  /* 0x000000010a0a7824 */ /* 0x000fc400078e020b */
[----:B------:R-:W-:Y:S01]  /*58f0*/  IMAD.MOV.U32 R11, RZ, RZ, 0x40 ;  /* 0x00000040ff0b7424 */ /* 0x000fe200078e00ff */
[----:B------:R-:W-:Y:S02]  /*5900*/  WARPGROUP.DEPBAR.LE gsb0, 0x0 ;  /* 0x00008000000079c5 */ /* 0x000fe40000010000 */
[----:B------:R-:W-:-:S06]  /*5910*/  WARPGROUP.ARRIVE ;  /* 0x00000000000079c5 */ /* 0x000fcc0000000000 */
[----:B------:R-:W-:Y:S01]  /*5920*/  HGMMA.64x64x16.F32.BF16 R24, gdesc[UR4], R24, gsb0 ;  /* 0x00e00000041879f0 */ /* 0x000fe20008001818 */
[----:B------:R-:W-:Y:S01]  /*5930*/  R2UR UR4, R6 ;  /* 0x00000000060472ca */ /* 0x000fe200000e0000 */
[----:B------:R-:W-:Y:S01]  /*5940*/  UMOV UR5, 0x40000040 ;  /* 0x4000004000057882 */ /* 0x000fe20000000000 */
[----:B------:R-:W-:Y:S01]  /*5950*/  R2UR UR6, R8 ;  /* 0x00000000080672ca */ /* 0x000fe200000e0000 */
[----:B------:R-:W-:Y:S01]  /*5960*/  UMOV UR7, 0x40000040 ;  /* 0x4000004000077882 */ /* 0x000fe20000000000 */
        /* <DEDUP_REMOVED lines=9> */
[----:B------:R-:W-:Y:S01]  /*5a00*/  IMAD.MOV.U32 R7, RZ, RZ, 0x1000 ;  /* 0x00001000ff077424 */ /* 0x000fe200078e00ff */
[----:B------:R-:W0:Y:S04]  /*5a10*/  LDC R10, c[0x0][0x448] ;  /* 0x00011200ff0a7b82 */ /* 0x000e280000000800 */
[----:B------:R-:W-:-:S04]  /*5a20*/  SEL R7, R7, 0xf80, P1 ;  /* 0x00000f8007077807 */ /* 0x000fc80000800000 */
[----:B------:R-:W-:-:S04]  /*5a30*/  LOP3.LUT R7, R7, 0x1e00, RZ, 0xc0, !PT ;  /* 0x00001e0007077812 */ /* 0x000fc800078ec0ff */
[CC--:B------:R-:W-:Y:S02]  /*5a40*/  IADD3 R8, R6.reuse, R7.reuse, R4 ;  /* 0x0000000706087210 */ /* 0x0c0fe40007ffe004 */
[----:B------:R-:W-:Y:S02]  /*5a50*/  IADD3 R5, R6, R7, R5 ;  /* 0x0000000706057210 */ /* 0x000fe40007ffe005 */
[----:B0-----:R-:W-:-:S13]  /*5a60*/  ISETP.NE.AND P1, PT, R10, 0x1, PT ;  /* 0x000000010a00780c */ /* 0x001fda0003f25270 */
[----:B------:R-:W0:Y:S08]  /*5a70*/  @P1 LDC R6, c[0x0][0x44c] ;  /* 0x00011300ff061b82 */ /* 0x000e300000000800 */
[----:B------:R-:W1:Y:S08]  /*5a80*/  @P1 LDC R7, c[0x0][0x450] ;  /* 0x00011400ff071b82 */ /* 0x000e700000000800 */
[----:B------:R-:W2:Y:S01]  /*5a90*/  @P1 LDC R13, c[0x0][0x44c] ;  /* 0x00011300ff0d1b82 */ /* 0x000ea20000000800 */
[----:B------:R-:W-:-:S02]  /*5aa0*/  WARPGROUP.DEPBAR.LE gsb0, 0x0 ;  /* 0x00008000000079c5 */ /* 0x000fc40000010000 */
[----:B------:R-:W-:Y:S01]  /*5ab0*/  WARPGROUP.ARRIVE ;  /* 0x00000000000079c5 */ /* 0x000fe20000000000 */
[----:B--2---:R-:W-:-:S05]  /*5ac0*/  @P1 IMAD.HI.U32 R13, R13, UR42, RZ ;  /* 0x0000002a0d0d1c27 */ /* 0x004fca000f8e00ff */
[----:B------:R-:W-:Y:S01]  /*5ad0*/  HGMMA.64x64x16.F32.BF16 R24, gdesc[UR4], R24, gsb0 ;  /* 0x00e00000041879f0 */ /* 0x000fe20008001818 */
[----:B------:R-:W-:Y:S01]  /*5ae0*/  R2UR UR4, R8 ;  /* 0x00000000080472ca */ /* 0x000fe200000e0000 */
[----:B------:R-:W-:Y:S01]  /*5af0*/  UMOV UR5, 0x40000040 ;  /* 0x4000004000057882 */ /* 0x000fe20000000000 */
[----:B------:R-:W-:Y:S01]  /*5b00*/  R2UR UR6, R5 ;  /* 0x00000000050672ca */ /* 0x000fe200000e0000 */
[----:B------:R-:W-:Y:S01]  /*5b10*/  UMOV UR7, 0x40000040 ;  /* 0x4000004000077882 */ /* 0x000fe20000000000 */
[----:B------:R-:W-:-:S04]  /*5b20*/  VIADD R5, R190, UR42 ;  /* 0x0000002abe057c36 */ /* 0x000fc80008000000 */
[----:B0-----:R-:W-:-:S05]  /*5b30*/  @P1 IMAD.HI.U32 R6, R5, R6, RZ ;  /* 0x0000000605061227 */ /* 0x001fca00078e00ff */
[----:B-1----:R-:W-:Y:S01]  /*5b40*/  @P1 SHF.R.U32.HI R5, RZ, R7, R6 ;  /* 0x00000007ff051219 */ /* 0x002fe20000011606 */
[C---:B------:R-:W-:Y:S02]  /*5b50*/  IMAD R6, R152.reuse, -0x40, R11 ;  /* 0xffffffc098067824 */ /* 0x040fe400078e020b */
[----:B------:R-:W-:Y:S02]  /*5b60*/  VIADD R152, R152, 0xfffffffe ;  /* 0xfffffffe98987836 */ /* 0x000fe40000000000 */
[----:B------:R-:W0:Y:S01]  /*5b70*/  SHFL.IDX PT, R8, R5, RZ, 0x1c1f ;  /* 0x001c1fff05087589 */ /* 0x000e2200000e0000 */
[----:B------:R-:W-:Y:S02]  /*5b80*/  IADD3 R7, R187, 0x1, R6 ;  /* 0x00000001bb077810 */ /* 0x000fe40007ffe006 */
[----:B------:R-:W-:Y:S01]  /*5b90*/  IADD3 R6, -R189, R6, R187 ;  /* 0x00000006bd067210 */ /* 0x000fe20007ffe1bb */
[----:B------:R-:W1:Y:S01]  /*5ba0*/  SHFL.IDX PT, R5, R5, 0x1, 0x1c1f ;  /* 0x003c1f0005057f89 */ /* 0x000e6200000e0000 */
[----:B------:R-:W-:-:S04]  /*5bb0*/  IADD3 R7, -R188, R7, -R189 ;  /* 0x00000007bc077210 */ /* 0x000fc80007ffe9bd */
[----:B0-----:R-:W-:-:S04]  /*5bc0*/  VIADDMNMX R8, R8, R7, R6, PT ;  /* 0x0000000708087246 */ /* 0x001fc80003800106 */
[C---:B------:R-:W-:Y:S02]  /*5bd0*/  ISETP.GT.AND P2, PT, R8.reuse, RZ, PT ;  /* 0x000000ff0800720c */ /* 0x040fe40003f44270 */
[C---:B------:R-:W-:Y:S02]  /*5be0*/  ISETP.GT.AND P3, PT, R8.reuse, 0x1, PT ;  /* 0x000000010800780c */ /* 0x040fe40003f64270 */
[----:B------:R-:W-:Y:S02]  /*5bf0*/  ISETP.GT.AND P4, PT, R8, 0x8, PT ;  /* 0x000000080800780c */ /* 0x000fe40003f84270 */
[----:B-1----:R-:W-:Y:S01]  /*5c00*/  VIADDMNMX R7, R5, R7, R6, PT ;  /* 0x0000000705077246 */ /* 0x002fe20003800106 */
[----:B------:R-:W-:Y:S02]  /*5c10*/  WARPGROUP.DEPBAR.LE gsb0, 0x0 ;  /* 0x00008000000079c5 */ /* 0x000fe40000010000 */
[----:B------:R-:W-:-:S06]  /*5c20*/  WARPGROUP.ARRIVE ;  /* 0x00000000000079c5 */ /* 0x000fcc0000000000 */
[----:B------:R-:W-:Y:S01]  /*5c30*/  HGMMA.64x64x16.F32.BF16 R24, gdesc[UR4], R24, gsb0 ;  /* 0x00e00000041879f0 */ /* 0x000fe20008001818 */
[----:B------:R-:W-:Y:S01]  /*5c40*/  ULDC UR4, c[0x0][0xa80] ;  /* 0x0002a00000047ab9 */ /* 0x000fe20000000800 */
[----:B------:R-:W-:Y:S01]  /*5c50*/  R2UR UR6, R152 ;  /* 0x00000000980672ca */ /* 0x000fe200000e0000 */
        /* <DEDUP_REMOVED lines=116> */
[----:B0-----:R-:W-:Y:S01]  /*63a0*/  FMNMX.FTZ R7, R8, R5, !PT ;  /* 0x0000000508077209 */ /* 0x001fe20007810000 */
[--C-:B------:R-:W-:Y:S01]  /*63b0*/  FFMA.FTZ R52, R52, UR4, -R10.reuse ;  /* 0x0000000434347c23 */ /* 0x100fe2000801080a */
[----:B------:R-:W-:-:S03]  /*63c0*/  FFMA.FTZ R10, R53, UR4, -R10 ;  /* 0x00000004350a7c23 */ /* 0x000fc6000801080a */
[----:B------:R-:W0:Y:S01]  /*63d0*/  SHFL.BFLY PT, R8, R7, 0x1, 0x1f ;  /* 0x0c201f0007087f89 */ /* 0x000e2200000e0000 */
[----:B------:R-:W-:Y:S08]  /*63e0*/  MUFU.EX2 R28, R28 ;  /* 0x0000001c001c7308 */ /* 0x000ff00000000800 */
[----:B------:R-:W2:Y:S01]  /*63f0*/  MUFU.EX2 R29, R29 ;  /* 0x0000001d001d7308 */ /* 0x000ea20000000800 */
[----:B-1----:R-:W-:-:S07]  /*6400*/  F2FP.BF16.F32.PACK_AB R152, R25, R24 ;  /* 0x000000181998723e */ /* 0x002fce00000010ff */
[----:B------:R1:W-:Y:S01]  /*6410*/  MUFU.EX2 R11, R10 ;  /* 0x0000000a000b7308 */ /* 0x0003e20000000800 */
[----:B0-----:R-:W-:-:S07]  /*6420*/  FMNMX.FTZ R5, R7, R8, !PT ;  /* 0x0000000807057209 */ /* 0x001fce0007810000 */
[----:B------:R-:W-:Y:S01]  /*6430*/  MUFU.EX2 R32, R32 ;  /* 0x0000002000207308 */ /* 0x000fe20000000800 */
[----:B-1----:R-:W-:Y:S01]  /*6440*/  IMAD R10, R2, 0x1000, R19 ;  /* 0x00001000020a7824 */ /* 0x002fe200078e0213 */
[----:B--2---:R-:W-:Y:S01]  /*6450*/  F2FP.BF16.F32.PACK_AB R154, R29, R28 ;  /* 0x0000001c1d9a723e */ /* 0x004fe200000010ff */
[C---:B------:R-:W-:Y:S01]  /*6460*/  FMUL.FTZ R7, R5.reuse, UR4 ;  /* 0x0000000405077c20 */ /* 0x040fe20008410000 */
[----:B------:R-:W-:Y:S01]  /*6470*/  FSETP.NEU.FTZ.AND P2, PT, R5, -INF , PT ;  /* 0xff8000000500780b */ /* 0x000fe20003f5d000 */
[C---:B------:R-:W-:Y:S01]  /*6480*/  VIADD R12, R10.reuse, 0x80 ;  /* 0x000000800a0c7836 */ /* 0x040fe20000000000 */
[----:B------:R-:W-:Y:S02]  /*6490*/  R2UR UR10, R10 ;  /* 0x000000000a0a72ca */ /* 0x000fe400000e0000 */
[----:B------:R-:W0:Y:S01]  /*64a0*/  MUFU.EX2 R33, R33 ;  /* 0x0000002100217308 */ /* 0x000e220000000800 */
[----:B------:R-:W-:Y:S02]  /*64b0*/  FSEL R8, R7, RZ, P2 ;  /* 0x000000ff07087208 */ /* 0x000fe40001000000 */
[----:B------:R-:W-:-:S02]  /*64c0*/  ISETP.NE.AND P2, PT, R14, RZ, PT ;  /* 0x000000ff0e00720c */ /* 0x000fc40003f45270 */
[----:B------:R-:W1:Y:S01]  /*64d0*/  @P1 LDC R14, c[0x0][0x450] ;  /* 0x00011400ff0e1b82 */ /* 0x000e620000000800 */
        /* <DEDUP_REMOVED lines=9> */
[----:B------:R-:W-:Y:S01]  /*6570*/  R2UR UR14, R12 ;  /* 0x000000000c0e72ca */ /* 0x000fe200000e0000 */
[----:B------:R-:W-:-:S02]  /*6580*/  @!P2 VIADD R7, R9, 0x38840 ;  /* 0x000388400907a836 */ /* 0x000fc40000000000 */
[--C-:B------:R-:W-:Y:S01]  /*6590*/  FFMA.FTZ R42, R42, UR4, -R8.reuse ;  /* 0x000000042a2a7c23 */ /* 0x100fe20008010808 */
[--C-:B------:R-:W-:Y:S01]  /*65a0*/  FFMA.FTZ R43, R43, UR4, -R8.reuse ;  /* 0x000000042b2b7c23 */ /* 0x100fe20008010808 */
[--C-:B------:R-:W-:Y:S01]  /*65b0*/  FFMA.FTZ R46, R46, UR4, -R8.reuse ;  /* 0x000000042e2e7c23 */ /* 0x100fe20008010808 */
[----:B------:R-:W2:Y:S01]  /*65c0*/  MUFU.EX2 R27, R27 ;  /* 0x0000001b001b7308 */ /* 0x000ea20000000800 */
[----:B------:R-:W-:Y:S01]  /*65d0*/  @!P2 PRMT R7, RZ, 0x654, R7 ;  /* 0x00000654ff07a816 */ /* 0x000fe20000000007 */
[--C-:B------:R-:W-:Y:S01]  /*65e0*/  FFMA.FTZ R47, R47, UR4, -R8.reuse ;  /* 0x000000042f2f7c23 */ /* 0x100fe20008010808 */
[--C-:B------:R-:W-:Y:S01]  /*65f0*/  FFMA.FTZ R50, R50, UR4, -R8.reuse ;  /* 0x0000000432327c23 */ /* 0x100fe20008010808 */
[--C-:B------:R-:W-:Y:S01]  /*6600*/  FFMA.FTZ R51, R51, UR4, -R8.reuse ;  /* 0x0000000433337c23 */ /* 0x100fe20008010808 */
[----:B------:R3:W-:Y:S01]  /*6610*/  @!P2 SYNCS.ARRIVE.TRANS64.RED.A1T0 RZ, [R7+URZ], RZ ;  /* 0x000000ff07ffa9a7 */ /* 0x0007e2000810043f */
[--C-:B------:R-:W-:Y:S01]  /*6620*/  FFMA.FTZ R54, R54, UR4, -R8.reuse ;  /* 0x0000000436367c23 */ /* 0x100fe20008010808 */
[----:B------:R-:W-:Y:S01]  /*6630*/  FFMA.FTZ R8, R55, UR4, -R8 ;  /* 0x0000000437087c23 */ /* 0x000fe20008010808 */
[----:B------:R-:W4:Y:S01]  /*6640*/  MUFU.EX2 R30, R30 ;  /* 0x0000001e001e7308 */ /* 0x000f220000000800 */
[----:B-1----:R-:W-:Y:S01]  /*6650*/  @P1 SHF.R.U32.HI R15, RZ, R14, R13 ;  /* 0x0000000eff0f1219 */ /* 0x002fe2000001160d */
[----:B------:R-:W-:Y:S01]  /*6660*/  @!P2 VIADD R9, R9, 0x38860 ;  /* 0x000388600909a836 */ /* 0x000fe20000000000 */
[----:B0-----:R-:W-:Y:S01]  /*6670*/  F2FP.BF16.F32.PACK_AB R156, R33, R32 ;  /* 0x00000020219c723e */ /* 0x001fe200000010ff */
[----:B---3--:R-:W-:Y:S01]  /*6680*/  FADD.FTZ R7, R24, R25 ;  /* 0x0000001918077221 */ /* 0x008fe20000010000 */
[----:B------:R-:W-:-:S03]  /*6690*/  IADD3 R15, R15, R187, -R188 ;  /* 0x000000bb0f0f7210 */ /* 0x000fc60007ffe8bc */
[----:B------:R-:W0:Y:S01]  /*66a0*/  MUFU.EX2 R31, R31 ;  /* 0x0000001f001f7308 */ /* 0x000e220000000800 */
[----:B--2---:R-:W-:Y:S01]  /*66b0*/  FADD.FTZ R13, R26, R27 ;  /* 0x0000001b1a0d7221 */ /* 0x004fe20000010000 */
[----:B------:R-:W-:Y:S01]  /*66c0*/  FADD.FTZ R12, R28, R7 ;  /* 0x000000071c0c7221 */ /* 0x000fe20000010000 */
[----:B------:R-:W-:Y:S02]  /*66d0*/  F2FP.BF16.F32.PACK_AB R153, R27, R26 ;  /* 0x0000001a1b99723e */ /* 0x000fe400000010ff */
[----:B------:R-:W-:Y:S01]  /*66e0*/  R2UR UR5, R15 ;  /* 0x000000000f0572ca */ /* 0x000fe200000e0000 */
[----:B------:R-:W-:Y:S01]  /*66f0*/  FADD.FTZ R7, R29, R12 ;  /* 0x0000000c1d077221 */ /* 0x000fe20000010000 */
[----:B------:R-:W-:Y:S01]  /*6700*/  @!P2 PRMT R9, RZ, 0x654, R9 ;  /* 0x00000654ff09a816 */ /* 0x000fe20000000009 */
[----:B------:R-:W1:Y:S01]  /*6710*/  MUFU.EX2 R34, R34 ;  /* 0x0000002200227308 */ /* 0x000e620000000800 */
[----:B----4-:R-:W-:Y:S01]  /*6720*/  FADD.FTZ R14, R30, R13 ;  /* 0x0000000d1e0e7221 */ /* 0x010fe20000010000 */
[----:B------:R-:W-:-:S04]  /*6730*/  FADD.FTZ R12, R32, R7 ;  /* 0x00000007200c7221 */ /* 0x000fc80000010000 */
[----:B------:R-:W-:Y:S02]  /*6740*/  FADD.FTZ R7, R33, R12 ;  /* 0x0000000c21077221 */ /* 0x000fe40000010000 */
[----:B------:R-:W2:Y:S01]  /*6750*/  MUFU.EX2 R35, R35 ;  /* 0x0000002300237308 */ /* 0x000ea20000000800 */
[C---:B0-----:R-:W-:Y:S01]  /*6760*/  FADD.FTZ R13, R31.reuse, R14 ;  /* 0x0000000e1f0d7221 */ /* 0x041fe20000010000 */
[----:B------:R-:W-:Y:S01]  /*6770*/  F2FP.BF16.F32.PACK_AB R155, R31, R30 ;  /* 0x0000001e1f9b723e */ /* 0x000fe200000010ff */
[----:B------:R-:W-:Y:S01]  /*6780*/  BAR.SYNC.DEFER_BLOCKING 0xf, 0x100 ;  /* 0x03c4000000007b1d */ /* 0x000fe20000010000 */
[----:B------:R-:W-:-:S04]  /*6790*/  USHF.R.S32.HI UR7, URZ, 0x1f, UR5 ;  /* 0x0000001f3f077899 */ /* 0x000fc80008011405 */
[----:B------:R-:W-:Y:S01]  /*67a0*/  ULEA.HI UR7, UR7, UR5, URZ, 0x6 ;  /* 0x0000000507077291 */ /* 0x000fe2000f8f303f */
[----:B------:R-:W0:Y:S01]  /*67b0*/  MUFU.EX2 R36, R36 ;  /* 0x0000002400247308 */ /* 0x000e220000000800 */
[----:B-1----:R-:W-:Y:S02]  /*67c0*/  FADD.FTZ R14, R34, R13 ;  /* 0x0000000d220e7221 */ /* 0x002fe40000010000 */
[----:B------:R-:W-:-:S04]  /*67d0*/  USHF.R.S32.HI UR7, URZ, 0x6, UR7 ;  /* 0x000000063f077899 */ /* 0x000fc80008011407 */
[----:B------:R-:W-:Y:S01]  /*67e0*/  UISETP.LT.AND UP0, UPT, UR43, UR7, UPT ;  /* 0x000000072b00728c */ /* 0x000fe2000bf01270 */
[----:B------:R-:W1:Y:S01]  /*67f0*/  MUFU.EX2 R38, R38 ;  /* 0x0000002600267308 */ /* 0x000e620000000800 */
[C---:B--2---:R-:W-:Y:S01]  /*6800*/  FADD.FTZ R13, R35.reuse, R14 ;  /* 0x0000000e230d7221 */ /* 0x044fe20000010000 */
[----:B------:R-:W-:Y:S01]  /*6810*/  F2FP.BF16.F32.PACK_AB R157, R35, R34 ;  /* 0x00000022239d723e */ /* 0x000fe200000010ff */
[----:B------:R-:W-:-:S04]  /*6820*/  USEL UR5, UR43, UR7, !UP0 ;  /* 0x000000072b057287 */ /* 0x000fc8000c000000 */
[----:B------:R-:W-:Y:S01]  /*6830*/  UISETP.GE.AND UP0, UPT, UR6, UR5, UPT ;  /* 0x000000050600728c */ /* 0x000fe2000bf06270 */
[----:B------:R-:W2:Y:S01]  /*6840*/  MUFU.EX2 R37, R37 ;  /* 0x0000002500257308 */ /* 0x000ea20000000800 */
[----:B0-----:R-:W-:Y:S01]  /*6850*/  FADD.FTZ R12, R36, R7 ;  /* 0x00000007240c7221 */ /* 0x001fe20000010000 */
[----:B------:R0:W-:Y:S03]  /*6860*/  STSM.16.M88.4 [R23+0x36400], R152 ;  /* 0x0364009817007844 */ /* 0x0001e60000000200 */
[----:B------:R-:W-:-:S03]  /*6870*/  PLOP3.LUT P3, PT, PT, PT, UP0, 0x80, 0x0 ;  /* 0x000000000000781c */ /* 0x000fc60003f6f008 */
[----:B------:R-:W3:Y:S01]  /*6880*/  MUFU.EX2 R39, R39 ;  /* 0x0000002700277308 */ /* 0x000ee20000000800 */
[----:B-1----:R-:W-:-:S07]  /*6890*/  FADD.FTZ R14, R38, R13 ;  /* 0x0000000d260e7221 */ /* 0x002fce0000010000 */
[----:B------:R-:W1:Y:S01]  /*68a0*/  MUFU.EX2 R40, R40 ;  /* 0x0000002800287308 */ /* 0x000e620000000800 */
[C---:B--2---:R-:W-:Y:S01]  /*68b0*/  FADD.FTZ R7, R37.reuse, R12 ;  /* 0x0000000c25077221 */ /* 0x044fe20000010000 */
[----:B------:R-:W-:-:S06]  /*68c0*/  F2FP.BF16.F32.PACK_AB R158, R37, R36 ;  /* 0x00000024259e723e */ /* 0x000fcc00000010ff */
[----:B------:R-:W2:Y:S01]  /*68d0*/  MUFU.EX2 R42, R42 ;  /* 0x0000002a002a7308 */ /* 0x000ea20000000800 */
[C---:B---3--:R-:W-:Y:S01]  /*68e0*/  FADD.FTZ R13, R39.reuse, R14 ;  /* 0x0000000e270d7221 */ /* 0x048fe20000010000 */
[----:B------:R-:W-:-:S05]  /*68f0*/  F2FP.BF16.F32.PACK_AB R159, R39, R38 ;  /* 0x00000026279f723e */ /* 0x000fca00000010ff */
[----:B------:R0:W-:Y:S01]  /*6900*/  STSM.16.M88.4 [R184], R156 ;  /* 0x0000009cb8007844 */ /* 0x0001e20000000200 */
        /* <DEDUP_REMOVED lines=9> */
[----:B------:R-:W-:-:S06]  /*69a0*/  F2FP.BF16.F32.PACK_AB R161, R43, R42 ;  /* 0x0000002a2ba1723e */ /* 0x000fcc00000010ff */
[----:B------:R-:W1:Y:S01]  /*69b0*/  MUFU.EX2 R45, R45 ;  /* 0x0000002d002d7308 */ /* 0x000e620000000800 */
[----:B--2---:R-:W-:-:S07]  /*69c0*/  FADD.FTZ R12, R44, R7 ;  /* 0x000000072c0c7221 */ /* 0x004fce0000010000 */
[----:B------:R-:W2:Y:S01]  /*69d0*/  MUFU.EX2 R47, R47 ;  /* 0x0000002f002f7308 */ /* 0x000ea20000000800 */
[----:B---3--:R-:W-:-:S07]  /*69e0*/  FADD.FTZ R14, R46, R13 ;  /* 0x0000000d2e0e7221 */ /* 0x008fce0000010000 */
[----:B------:R-:W3:Y:S01]  /*69f0*/  MUFU.EX2 R48, R48 ;  /* 0x0000003000307308 */ /* 0x000ee20000000800 */
[C---:B-1----:R-:W-:Y:S01]  /*6a00*/  FADD.FTZ R7, R45.reuse, R12 ;  /* 0x0000000c2d077221 */ /* 0x042fe20000010000 */
[----:B------:R-:W-:-:S06]  /*6a10*/  F2FP.BF16.F32.PACK_AB R162, R45, R44 ;  /* 0x0000002c2da2723e */ /* 0x000fcc00000010ff */
[----:B------:R-:W1:Y:S01]  /*6a20*/  MUFU.EX2 R50, R50 ;  /* 0x0000003200327308 */ /* 0x000e620000000800 */
[C---:B--2---:R-:W-:Y:S01]  /*6a30*/  FADD.FTZ R13, R47.reuse, R14 ;  /* 0x0000000e2f0d7221 */ /* 0x044fe20000010000 */
[----:B------:R-:W-:-:S05]  /*6a40*/  F2FP.BF16.F32.PACK_AB R163, R47, R46 ;  /* 0x0000002e2fa3723e */ /* 0x000fca00000010ff */
[----:B------:R0:W-:Y:S01]  /*6a50*/  STSM.16.M88.4 [R186], R160 ;  /* 0x000000a0ba007844 */ /* 0x0001e20000000200 */
[----:B------:R-:W2:Y:S01]  /*6a60*/  MUFU.EX2 R49, R49 ;  /* 0x0000003100317308 */ /* 0x000ea20000000800 */
[----:B---3--:R-:W-:-:S07]  /*6a70*/  FADD.FTZ R12, R48, R7 ;  /* 0x00000007300c7221 */ /* 0x008fce0000010000 */
[----:B------:R-:W3:Y:S01]  /*6a80*/  MUFU.EX2 R51, R51 ;  /* 0x0000003300337308 */ /* 0x000ee20000000800 */
[----:B-1----:R-:W-:-:S07]  /*6a90*/  FADD.FTZ R14, R50, R13 ;  /* 0x0000000d320e7221 */ /* 0x002fce0000010000 */
[----:B------:R-:W1:Y:S01]  /*6aa0*/  MUFU.EX2 R52, R52 ;  /* 0x0000003400347308 */ /* 0x000e620000000800 */
[C---:B--2---:R-:W-:Y:S01]  /*6ab0*/  FADD.FTZ R7, R49.reuse, R12 ;  /* 0x0000000c31077221 */ /* 0x044fe20000010000 */
[----:B------:R-:W-:-:S06]  /*6ac0*/  F2FP.BF16.F32.PACK_AB R164, R49, R48 ;  /* 0x0000003031a4723e */ /* 0x000fcc00000010ff */
[----:B------:R-:W2:Y:S01]  /*6ad0*/  MUFU.EX2 R54, R54 ;  /* 0x0000003600367308 */ /* 0x000ea20000000800 */
[C---:B---3--:R-:W-:Y:S01]  /*6ae0*/  FADD.FTZ R13, R51.reuse, R14 ;  /* 0x0000000e330d7221 */ /* 0x048fe20000010000 */
[----:B------:R-:W-:-:S06]  /*6af0*/  F2FP.BF16.F32.PACK_AB R165, R51, R50 ;  /* 0x0000003233a5723e */ /* 0x000fcc00000010ff */
[----:B------:R3:W4:Y:S01]  /*6b00*/  MUFU.EX2 R167, R8 ;  /* 0x0000000800a77308 */ /* 0x0007220000000800 */
[----:B-1----:R-:W-:Y:S01]  /*6b10*/  F2FP.BF16.F32.PACK_AB R166, R11, R52 ;  /* 0x000000340ba6723e */ /* 0x002fe200000010ff */
[----:B---3--:R-:W-:Y:S01]  /*6b20*/  FADD.FTZ R8, R52, R7 ;  /* 0x0000000734087221 */ /* 0x008fe20000010000 */
[----:B--2---:R-:W-:-:S03]  /*6b30*/  FADD.FTZ R12, R54, R13 ;  /* 0x0000000d360c7221 */ /* 0x004fc60000010000 */
[----:B------:R-:W-:Y:S01]  /*6b40*/  FADD.FTZ R7, R11, R8 ;  /* 0x000000080b077221 */ /* 0x000fe20000010000 */
[C---:B------:R-:W-:Y:S02]  /*6b50*/  VIADD R11, R10.reuse, 0x100 ;  /* 0x000001000a0b7836 */ /* 0x040fe40000000000 */
[----:B------:R-:W-:Y:S02]  /*6b60*/  VIADD R10, R10, 0x180 ;  /* 0x000001800a0a7836 */ /* 0x000fe40000000000 */
[C---:B----4-:R-:W-:Y:S01]  /*6b70*/  FADD.FTZ R8, R167.reuse, R12 ;  /* 0x0000000ca7087221 */ /* 0x050fe20000010000 */
[----:B------:R-:W-:-:S05]  /*6b80*/  F2FP.BF16.F32.PACK_AB R167, R167, R54 ;  /* 0x00000036a7a7723e */ /* 0x000fca00000010ff */
[----:B------:R0:W-:Y:S01]  /*6b90*/  STSM.16.M88.4 [R185], R164 ;  /* 0x000000a4b9007844 */ /* 0x0001e20000000200 */
[----:B------:R-:W-:-:S06]  /*6ba0*/  WARPGROUP.ARRIVE ;  /* 0x00000000000079c5 */ /* 0x000fcc0000000000 */
[----:B------:R-:W-:Y:S01]  /*6bb0*/  HGMMA.64x256x16.F32.BF16 R24, R152, gdesc[UR8].tnspB, RZ, !UPT, gsb0 ;  /* 0x43e0000898187df0 */ /* 0x000fe2000c0018ff */
[----:B------:R-:W-:Y:S01]  /*6bc0*/  R2UR UR10, R11 ;  /* 0x000000000b0a72ca */ /* 0x000fe200000e0000 */
        /* <DEDUP_REMOVED lines=27> */
[----:B------:R-:W-:Y:S01]  /*6d80*/  ULDC UR4, c[0x0][0xa80] ;  /* 0x0002a00000047ab9 */ /* 0x000fe20000000800 */
[----:B------:R-:W-:Y:S02]  /*6d90*/  IMAD.MOV.U32 R10, RZ, RZ, R6 ;  /* 0x000000ffff0a7224 */ /* 0x000fe400078e0006 */
[----:B------:R-:W-:-:S07]  /*6da0*/  IMAD.MOV.U32 R12, RZ, RZ, R2 ;  /* 0x000000ffff0c7224 */ /* 0x000fce00078e0002 */
.L_x_5159:
        /* <DEDUP_REMOVED lines=8> */
.L_x_5151:
[----:B------:R-:W-:Y:S02]  /*6e30*/  IMAD.U32 R5, RZ, RZ, UR37 ;  /* 0x00000025ff057e24 */ /* 0x000fe4000f8e00ff */
[----:B0-----:R-:W-:-:S03]  /*6e40*/  IMAD R9, R2, 0x8, R16 ;  /* 0x0000000802097824 */ /* 0x001fc600078e0210 */
[----:B------:R-:W-:-:S04]  /*6e50*/  SHF.L.U32 R5, R5, 0x1f, RZ ;  /* 0x0000001f05057819 */ /* 0x000fc800000006ff */
[----:B------:R0:W1:Y:S01]  /*6e60*/  SYNCS.PHASECHK.TRANS64.TRYWAIT P3, [R9+URZ+0x38830], R5 ;  /* 0x03883005090075a7 */ /* 0x000062000806017f */
[----:B------:R-:W-:Y:S05]  /*6e70*/  @!P0 BRA `(.L_x_5152) ;  /* 0x0000000000048947 */ /* 0x000fea0003800000 */
[----:B------:R-:W-:Y:S01]  /*6e80*/  BPT.TRAP 0x1 ;  /* 0x000000040000795c */ /* 0x000fe20000300000 */
.L_x_5152:
[----:B------:R-:W-:Y:S01]  /*6e90*/  IMAD R6, R2, 0x200, R0 ;  /* 0x0000020002067824 */ /* 0x000fe200078e0200 */
[----:B-1----:R-:W-:Y:S06]  /*6ea0*/  @P3 BRA `(.L_x_5153) ;  /* 0x0000000000083947 */ /* 0x002fec0003800000 */
[----:B------:R-:W1:Y:S02]  /*6eb0*/  SYNCS.PHASECHK.TRANS64.TRYWAIT P3, [R9+URZ+0x38830], R5 ;  /* 0x03883005090075a7 */ /* 0x000e64000806017f */
[----:B-1----:R-:W-:Y:S05]  /*6ec0*/  @!P3 BRA `(.L_x_5154) ;  /* 0x0000013c00b4b947 */ /* 0x002fea0003800000 */
.L_x_5153:
[----:B------:R-:W-:Y:S01]  /*6ed0*/  R2UR UR10, R6 ;  /* 0x00000000060a72ca */ /* 0x000fe200000e0000 */
[----:B------:R-:W-:Y:S01]  /*6ee0*/  WARPGROUP.ARRIVE ;  /* 0x00000000000079c5 */ /* 0x000fe20000000000 */
[----:B------:R-:W-:Y:S01]  /*6ef0*/  UMOV UR11, 0x40000040 ;  /* 0x40000040000b7882 */ /* 0x000fe20000000000 */
[----:B------:R-:W-:Y:S01]  /*6f00*/  UMOV UR15, 0x40000040 ;  /* 0x40000040000f7882 */ /* 0x000fe20000000000 */
[----:B------:R-:W-:Y:S01]  /*6f10*/  UMOV UR19, 0x40000040 ;  /* 0x4000004000137882 */ /* 0x000fe20000000000 */
[----:B------:R-:W-:-:S08]  /*6f20*/  UMOV UR23, 0x40000040 ;  /* 0x4000004000177882 */ /* 0x000fd00000000000 */
[----:B------:R-:W-:Y:S01]  /*6f30*/  HGMMA.64x64x16.F32.BF16 R152, gdesc[UR8], RZ, !UPT, gsb0 ;  /* 0x00e00000089879f0 */ /* 0x000fe2000c0018ff */
[----:B------:R-:W-:Y:S02]  /*6f40*/  UIADD3 UR14, UR10, 0x2, URZ ;  /* 0x000000020a0e7890 */ /* 0x000fe4000fffe03f */
[----:B------:R-:W-:Y:S02]  /*6f50*/  UIADD3 UR18, UR10, 0x4, URZ ;  /* 0x000000040a127890 */ /* 0x000fe4000fffe03f */
        /* <DEDUP_REMOVED lines=13> */
.L_x_5155:
[----:B------:R2:W3:Y:S01]  /*7030*/  SYNCS.PHASECHK.TRANS64.TRYWAIT P3, [R9+URZ+0x38850], R5 ;  /* 0x03885005090075a7 */ /* 0x0004e2000806017f */
[----:B------:R-:W-:Y:S05]  /*7040*/  @!P0 BRA `(.L_x_5156) ;  /* 0x0000000000048947 */ /* 0x000fea0003800000 */
[----:B------:R-:W-:Y:S01]  /*7050*/  BPT.TRAP 0x1 ;  /* 0x000000040000795c */ /* 0x000fe20000300000 */
.L_x_5156:
[----:B---3--:R-:W-:Y:S05]  /*7060*/  @P3 BRA `(.L_x_5157) ;  /* 0x0000000000083947 */ /* 0x008fea0003800000 */
[----:B------:R-:W3:Y:S02]  /*7070*/  SYNCS.PHASECHK.TRANS64.TRYWAIT P3, [R9+URZ+0x38850], R5 ;  /* 0x03885005090075a7 */ /* 0x000ee4000806017f */
[----:B---3--:R-:W-:Y:S05]  /*7080*/  @!P3 BRA `(.L_x_5158) ;  /* 0x0000013c0058b947 */ /* 0x008fea0003800000 */
.L_x_5157:
[----:B0123--:R-:W-:Y:S01]  /*7090*/  IMAD R5, R2, 0x1000, R3 ;  /* 0x0000100002057824 */ /* 0x00ffe200078e0203 */
[----:B------:R-:W-:Y:S01]  /*70a0*/  WARPGROUP.ARRIVE ;  /* 0x00000000000079c5 */ /* 0x000fe20000000000 */
[----:B------:R-:W-:Y:S01]  /*70b0*/  UMOV UR27, 0x40000040 ;  /* 0x40000040001b7882 */ /* 0x000fe20000000000 */
[----:B------:R-:W-:Y:S01]  /*70c0*/  VIADD R6, R4, 0x2 ;  /* 0x0000000204067836 */ /* 0x000fe20000000000 */
[----:B------:R-:W-:Y:S01]  /*70d0*/  UMOV UR29, 0x40000040 ;  /* 0x40000040001d7882 */ /* 0x000fe20000000000 */
[C---:B------:R-:W-:Y:S01]  /*70e0*/  R2UR UR26, R5.reuse ;  /* 0x00000000051a72ca */ /* 0x040fe200000e0000 */
[----:B------:R-:W-:Y:S01]  /*70f0*/  UMOV UR31, 0x40000040 ;  /* 0x40000040001f7882 */ /* 0x000fe20000000000 */
[----:B------:R-:W0:Y:S01]  /*7100*/  S2R R13, SR_TID.X ;  /* 0x00000000000d7919 */ /* 0x000e220000002100 */
[----:B------:R-:W-:Y:S01]  /*7110*/  R2UR UR28, R6 ;  /* 0x00000000061c72ca */ /* 0x000fe200000e0000 */
[C---:B------:R-:W-:Y:S01]  /*7120*/  VIADD R6, R5.reuse, 0x2 ;  /* 0x0000000205067836 */ /* 0x040fe20000000000 */
[----:B------:R-:W-:Y:S01]  /*7130*/  UMOV UR7, 0xffffffc0 ;  /* 0xffffffc000077882 */ /* 0x000fe20000000000 */
[----:B------:R-:W-:Y:S01]  /*7140*/  VIADD R20, R5, 0x800 ;  /* 0x0000080005147836 */ /* 0x000fe20000000000 */
[----:B------:R-:W-:Y:S01]  /*7150*/  UIMAD UR7, UR6, UR7, 0x1 ;  /* 0x00000001060774a4 */ /* 0x000fe2000f8e0207 */
[----:B------:R-:W-:Y:S01]  /*7160*/  IMAD.MOV.U32 R15, RZ, RZ, 0x4 ;  /* 0x00000004ff0f7424 */ /* 0x000fe200078e00ff */
[----:B------:R-:W-:Y:S01]  /*7170*/  R2UR UR30, R6 ;  /* 0x00000000061e72ca */ /* 0x000fe200000e0000 */
[----:B------:R-:W-:Y:S01]  /*7180*/  VIADD R6, R4, 0x4 ;  /* 0x0000000404067836 */ /* 0x000fe20000000000 */
[----:B------:R-:W-:Y:S01]  /*7190*/  UMOV UR11, 0x40000040 ;  /* 0x40000040000b7882 */ /* 0x000fe20000000000 */
[----:B------:R-:W-:Y:S01]  /*71a0*/  UISETP.GT.AND UP0, UPT, UR6, UR5, UPT ;  /* 0x000000050600728c */ /* 0x000fe2000bf04270 */
[----:B------:R-:W-:Y:S01]  /*71b0*/  HGMMA.64x64x16.F32.BF16 R152, gdesc[UR24], R152, gsb0 ;  /* 0x00e00000189879f0 */ /* 0x000fe20008001898 */
[----:B------:R-:W-:Y:S01]  /*71c0*/  UIADD3 UR6, UR6, -0x1, URZ ;  /* 0xffffffff06067890 */ /* 0x000fe2000fffe03f */
[----:B0-----:R-:W-:Y:S01]  /*71d0*/  SHF.R.U32.HI R13, RZ, 0x7, R13 ;  /* 0x00000007ff0d7819 */ /* 0x001fe2000001160d */
[----:B------:R-:W-:-:S02]  /*71e0*/  WARPGROUP.DEPBAR.LE gsb0, 0x0 ;  /* 0x00008000000079c5 */ /* 0x000fc40000010000 */
[----:B------:R-:W-:-:S06]  /*71f0*/  WARPGROUP.ARRIVE ;  /* 0x00000000000079c5 */ /* 0x000fcc0000000000 */
[----:B------:R-:W-:Y:S01]  /*7200*/  HGMMA.64x64x16.F32.BF16 R152, gdesc[UR28], R152, gsb0 ;  /* 0x00e000001c9879f0 */ /* 0x000fe20008001898 */
[----:B------:R-:W-:Y:S01]  /*7210*/  R2UR UR28, R6 ;  /* 0x00000000061c72ca */ /* 0x000fe200000e0000 */
[----:B------:R-:W-:Y:S01]  /*7220*/  VIADD R6, R5, 0x4 ;  /* 0x0000000405067836 */ /* 0x000fe20000000000 */
[----:B------:R-:W-:Y:S01]  /*7230*/  UMOV UR29, 0x40000040 ;  /* 0x40000040001d7882 */ /* 0x000fe20000000000 */
[----:B------:R-:W-:-:S03]  /*7240*/  UMOV UR31, 0x40000040 ;  /* 0x40000040001f7882 */ /* 0x000fc60000000000 */
[----:B------:R-:W-:Y:S01]  /*7250*/  R2UR UR30, R6 ;  /* 0x00000000061e72ca */ /* 0x000fe200000e0000 */
[----:B------:R-:W-:Y:S01]  /*7260*/  VIADD R6, R4, 0x6 ;  /* 0x0000000604067836 */ /* 0x000fe20000000000 */
[----:B------:R-:W-:Y:S02]  /*7270*/  WARPGROUP.DEPBAR.LE gsb0, 0x0 ;  /* 0x00008000000079c5 */ /* 0x000fe40000010000 */
[----:B------:R-:W-:-:S09]  /*7280*/  WARPGROUP.ARRIVE ;  /* 0x00000000000079c5 */ /* 0x000fd20000000000 */
        /* <DEDUP_REMOVED lines=113> */
[----:B------:R-:W-:Y:S02]  /*79a0*/  R2UR UR30, R6 ;  /* 0x00000000061e72ca */ /* 0x000fe400000e0000 */
[----:B------:R0:W1:Y:S02]  /*79b0*/  SHFL.IDX PT, R6, R13, RZ, 0x1f ;  /* 0x00001fff0d067589 */ /* 0x00006400000e0000 */
[----:B0-----:R-:W-:Y:S01]  /*79c0*/  VIADD R13, R4, 0x800 ;  /* 0x00000800040d7836 */ /* 0x001fe20000000000 */
[----:B-1----:R-:W-:-:S04]  /*79d0*/  ISETP.GT.AND P3, PT, R6, 0x7f, PT ;  /* 0x0000007f0600780c */ /* 0x002fc80003f64270 */
[----:B------:R-:W-:-:S05]  /*79e0*/  SEL R14, RZ, 0x2, !P3 ;  /* 0x00000002ff0e7807 */ /* 0x000fca0005800000 */
[----:B------:R-:W-:Y:S01]  /*79f0*/  IMAD.IADD R6, R13, 0x1, R14 ;  /* 0x000000010d067824 */ /* 0x000fe200078e020e */
[----:B------:R-:W-:Y:S02]  /*7a00*/  WARPGROUP.DEPBAR.LE gsb0, 0x0 ;  /* 0x00008000000079c5 */ /* 0x000fe40000010000 */
[----:B------:R-:W-:-:S06]  /*7a10*/  WARPGROUP.ARRIVE ;  /* 0x00000000000079c5 */ /* 0x000fcc0000000000 */
[----:B------:R-:W-:Y:S01]  /*7a20*/  HGMMA.64x64x16.F32.BF16 R152, gdesc[UR28], R152, gsb0 ;  /* 0x00e000001c9879f0 */ /* 0x000fe20008001898 */
[----:B------:R-:W-:Y:S01]  /*7a30*/  R2UR UR28, R6 ;  /* 0x00000000061c72ca */ /* 0x000fe200000e0000 */
[----:B------:R-:W-:Y:S01]  /*7a40*/  IMAD.IADD R6, R14, 0x1, R20 ;  /* 0x000000010e067824 */ /* 0x000fe200078e0214 */
[----:B------:R-:W-:Y:S01]  /*7a50*/  UMOV UR29, 0x40000040 ;  /* 0x40000040001d7882 */ /* 0x000fe20000000000 */
[----:B------:R-:W-:-:S03]  /*7a60*/  UMOV UR31, 0x40000040 ;  /* 0x40000040001f7882 */ /* 0x000fc60000000000 */
[----:B------:R-:W-:Y:S02]  /*7a70*/  R2UR UR30, R6 ;  /* 0x00000000061e72ca */ /* 0x000fe400000e0000 */
[C---:B------:R-:W-:Y:S02]  /*7a80*/  SEL R6, R15.reuse, 0x2, P3 ;  /* 0x000000020f067807 */ /* 0x040fe40001800000 */
[----:B------:R-:W-:-:S03]  /*7a90*/  SEL R15, R15, 0x6, !P3 ;  /* 0x000000060f0f7807 */ /* 0x000fc60005800000 */
[C---:B------:R-:W-:Y:S02]  /*7aa0*/  IMAD.IADD R21, R13.reuse, 0x1, R6 ;  /* 0x000000010d157824 */ /* 0x040fe400078e0206 */
[----:B------:R-:W-:Y:S01]  /*7ab0*/  IMAD.IADD R13, R13, 0x1, R15 ;  /* 0x000000010d0d7824 */ /* 0x000fe200078e020f */
[----:B------:R-:W-:Y:S02]  /*7ac0*/  WARPGROUP.DEPBAR.LE gsb0, 0x0 ;  /* 0x00008000000079c5 */ /* 0x000fe40000010000 */
[----:B------:R-:W-:-:S06]  /*7ad0*/  WARPGROUP.ARRIVE ;  /* 0x00000000000079c5 */ /* 0x000fcc0000000000 */
[----:B------:R-:W-:Y:S01]  /*7ae0*/  HGMMA.64x64x16.F32.BF16 R152, gdesc[UR28], R152, gsb0 ;  /* 0x00e000001c9879f0 */ /* 0x000fe20008001898 */
[----:B------:R-:W-:Y:S01]  /*7af0*/  R2UR UR28, R21 ;  /* 0x00000000151c72ca */ /* 0x000fe200000e0000 */
[C---:B------:R-:W-:Y:S01]  /*7b00*/  IMAD.IADD R21, R20.reuse, 0x1, R6 ;  /* 0x0000000114157824 */ /* 0x040fe200078e0206 */
[----:B------:R-:W-:Y:S01]  /*7b10*/  UMOV UR29, 0x40000040 ;  /* 0x40000040001d7882 */ /* 0x000fe20000000000 */
[----:B------:R-:W-:Y:S01]  /*7b20*/  UMOV UR31, 0x40000040 ;  /* 0x40000040001f7882 */ /* 0x000fe20000000000 */
[----:B------:R-:W-:Y:S02]  /*7b30*/  IMAD.IADD R20, R20, 0x1, R15 ;  /* 0x0000000114147824 */ /* 0x000fe400078e020f */
[----:B------:R-:W-:Y:S01]  /*7b40*/  R2UR UR30, R21 ;  /* 0x00000000151e72ca */ /* 0x000fe200000e0000 */
[----:B------:R-:W-:Y:S02]  /*7b50*/  WARPGROUP.DEPBAR.LE gsb0, 0x0 ;  /* 0x00008000000079c5 */ /* 0x000fe40000010000 */
[----:B------:R-:W-:-:S10]  /*7b60*/  WARPGROUP.ARRIVE ;  /* 0x00000000000079c5 */ /* 0x000fd40000000000 */
        /* <DEDUP_REMOVED lines=26> */
[----:B------:R-:W-:Y:S01]  /*7d10*/  VIADD R20, R5, 0xa00 ;  /* 0x00000a0005147836 */ /* 0x000fe20000000000 */
[----:B------:R-:W-:Y:S01]  /*7d20*/  UMOV UR29, 0x40000040 ;  /* 0x40000040001d7882 */ /* 0x000fe20000000000 */
[----:B------:R-:W-:Y:S02]  /*7d30*/  UMOV UR31, 0x40000040 ;  /* 0x40000040001f7882 */ /* 0x000fe40000000000 */
[----:B------:R-:W-:-:S05]  /*7d40*/  IMAD.IADD R21, R14, 0x1, R20 ;  /* 0x000000010e157824 */ /* 0x000fca00078e0214 */
[----:B------:R-:W-:Y:S01]  /*7d50*/  R2UR UR30, R21 ;  /* 0x00000000151e72ca */ /* 0x000fe200000e0000 */
[C---:B------:R-:W-:Y:S02]  /*7d60*/  IMAD.IADD R21, R13.reuse, 0x1, R6 ;  /* 0x000000010d157824 */ /* 0x040fe400078e0206 */
[----:B------:R-:W-:Y:S01]  /*7d70*/  IMAD.IADD R13, R13, 0x1, R15 ;  /* 0x000000010d0d7824 */ /* 0x000fe200078e020f */
[----:B------:R-:W-:Y:S02]  /*7d80*/  WARPGROUP.DEPBAR.LE gsb0, 0x0 ;  /* 0x00008000000079c5 */ /* 0x000fe40000010000 */
[----:B------:R-:W-:-:S07]  /*7d90*/  WARPGROUP.ARRIVE ;  /* 0x00000000000079c5 */ /* 0x000fce0000000000 */
[----:B------:R-:W-:Y:S01]  /*7da0*/  HGMMA.64x64x16.F32.BF16 R152, gdesc[UR28], R152, gsb0 ;  /* 0x00e000001c9879f0 */ /* 0x000fe20008001898 */
[----:B------:R-:W-:Y:S01]  /*7db0*/  R2UR UR28, R21 ;  /* 0x00000000151c72ca */ /* 0x000fe200000e0000 */
[--C-:B------:R-:W-:Y:S01]  /*7dc0*/  IMAD.IADD R21, R6, 0x1, R20.reuse ;  /* 0x0000000106157824 */ /* 0x100fe200078e0214 */
        /* <DEDUP_REMOVED lines=82> */
[--C-:B------:R-:W-:Y:S02]  /*82f0*/  IMAD.IADD R6, R6, 0x1, R20.reuse ;  /* 0x0000000106067824 */ /* 0x100fe400078e0214 */
        /* <DEDUP_REMOVED lines=21> */
[----:B------:R-:W-:-:S04]  /*8450*/  LOP3.LUT R13, R13, 0x6, RZ, 0xc0, !PT ;  /* 0x000000060d0d7812 */ /* 0x000fc800078ec0ff */
[CC--:B------:R-:W-:Y:S02]  /*8460*/  IADD3 R5, R13.reuse, R6.reuse, R5 ;  /* 0x000000060d057210 */ /* 0x0c0fe40007ffe005 */
[----:B------:R-:W-:Y:S02]  /*8470*/  IADD3 R6, R13, R6, R4 ;  /* 0x000000060d067210 */ /* 0x000fe40007ffe004 */
[----:B------:R-:W0:Y:S01]  /*8480*/  @P1 LDC R13, c[0x0][0x44c] ;  /* 0x00011300ff0d1b82 */ /* 0x000e220000000800 */
[----:B------:R-:W-:Y:S02]  /*8490*/  WARPGROUP.DEPBAR.LE gsb0, 0x0 ;  /* 0x00008000000079c5 */ /* 0x000fe40000010000 */
[----:B------:R-:W-:-:S06]  /*84a0*/  WARPGROUP.ARRIVE ;  /* 0x00000000000079c5 */ /* 0x000fcc0000000000 */
[----:B------:R-:W-:Y:S01]  /*84b0*/  HGMMA.64x64x16.F32.BF16 R152, gdesc[UR28], R152, gsb0 ;  /* 0x00e000001c9879f0 */ /* 0x000fe20008001898 */
[----:B------:R-:W-:Y:S01]  /*84c0*/  R2UR UR28, R6 ;  /* 0x00000000061c72ca */ /* 0x000fe200000e0000 */
[----:B------:R-:W-:Y:S01]  /*84d0*/  UMOV UR29, 0x40000040 ;  /* 0x40000040001d7882 */ /* 0x000fe20000000000 */
[----:B------:R-:W-:Y:S01]  /*84e0*/  R2UR UR30, R5 ;  /* 0x00000000051e72ca */ /* 0x000fe200000e0000 */
[----:B------:R-:W-:Y:S01]  /*84f0*/  UMOV UR31, 0x40000040 ;  /* 0x40000040001f7882 */ /* 0x000fe20000000000 */
[----:B------:R-:W1:Y:S01]  /*8500*/  @P1 LDC R5, c[0x0][0x450] ;  /* 0x00011400ff051b82 */ /* 0x000e620000000800 */
[----:B------:R-:W-:-:S04]  /*8510*/  VIADD R6, R190, UR42 ;  /* 0x0000002abe067c36 */ /* 0x000fc80008000000 */
[----:B0-----:R-:W-:-:S05]  /*8520*/  @P1 IMAD.HI.U32 R13, R6, R13, RZ ;  /* 0x0000000d060d1227 */ /* 0x001fca00078e00ff */
[----:B-1----:R-:W-:Y:S02]  /*8530*/  @P1 SHF.R.U32.HI R6, RZ, R5, R13 ;  /* 0x00000005ff061219 */ /* 0x002fe4000001160d */
[----:B------:R-:W-:-:S03]  /*8540*/  IADD3 R5, R187, UR7, -R189 ;  /* 0x00000007bb057c10 */ /* 0x000fc6000fffe8bd */
[----:B------:R-:W0:Y:S02]  /*8550*/  SHFL.IDX PT, R13, R6, RZ, 0x1c1f ;  /* 0x001c1fff060d7589 */ /* 0x000e2400000e0000 */
[----:B------:R-:W-:-:S04]  /*8560*/  IMAD.IADD R5, R5, 0x1, -R188 ;  /* 0x0000000105057824 */ /* 0x000fc800078e0abc */
[----:B0-----:R-:W-:-:S05]  /*8570*/  IMAD.IADD R13, R5, 0x1, R13 ;  /* 0x00000001050d7824 */ /* 0x001fca00078e020d */
[C---:B------:R-:W-:Y:S02]  /*8580*/  ISETP.GT.AND P3, PT, R13.reuse, RZ, PT ;  /* 0x000000ff0d00720c */ /* 0x040fe40003f64270 */
[C---:B------:R-:W-:Y:S02]  /*8590*/  ISETP.GT.AND P4, PT, R13.reuse, 0x1, PT ;  /* 0x000000010d00780c */ /* 0x040fe40003f84270 */
[C---:B------:R-:W-:Y:S02]  /*85a0*/  ISETP.GT.AND P6, PT, R13.reuse, 0x28, PT ;  /* 0x000000280d00780c */ /* 0x040fe40003fc4270 */
        /* <DEDUP_REMOVED lines=42> */
[----:B------:R-:W-:Y:S02]  /*8850*/  ISETP.GT.AND P6, PT, R13, 0x38, PT ;  /* 0x000000380d00780c */ /* 0x000fe40003fc4270 */
[----:B------:R-:W-:Y:S02]  /*8860*/  FMNMX.FTZ R14, R177, R14, !PT ;  /* 0x0000000eb10e7209 */ /* 0x000fe40007810000 */
[----:B------:R-:W-:-:S02]  /*8870*/  FSEL R180, R180, -INF , P6 ;  /* 0xff800000b4b47808 */ /* 0x000fc40003000000 */
[----:B------:R-:W-:Y:S02]  /*8880*/  ISETP.GT.AND P5, PT, R13, 0x39, PT ;  /* 0x000000390d00780c */ /* 0x000fe40003fa4270 */
[----:B------:R-:W-:Y:S02]  /*8890*/  FMNMX.FTZ R13, R180, R14, !PT ;  /* 0x0000000eb40d7209 */ /* 0x000fe40007810000 */
[----:B------:R-:W0:Y:S01]  /*88a0*/  SHFL.IDX PT, R14, R6, 0x1, 0x1c1f ;  /* 0x003c1f00060e7f89 */ /* 0x000e2200000e0000 */
[----:B------:R-:W-:-:S04]  /*88b0*/  FSEL R181, R181, -INF , P5 ;  /* 0xff800000b5b57808 */ /* 0x000fc80002800000 */
[----:B------:R-:W-:-:S05]  /*88c0*/  FMNMX.FTZ R13, R181, R13, !PT ;  /* 0x0000000db50d7209 */ /* 0x000fca0007810000 */
[----:B------:R-:W1:Y:S01]  /*88d0*/  SHFL.BFLY PT, R6, R13, 0x2, 0x1f ;  /* 0x0c401f000d067f89 */ /* 0x000e6200000e0000 */
[----:B0-----:R-:W-:-:S05]  /*88e0*/  IMAD.IADD R5, R5, 0x1, R14 ;  /* 0x0000000105057824 */ /* 0x001fca00078e020e */
[C---:B------:R-:W-:Y:S02]  /*88f0*/  ISETP.GT.AND P4, PT, R5.reuse, RZ, PT ;  /* 0x000000ff0500720c */ /* 0x040fe40003f84270 */
[C---:B------:R-:W-:Y:S02]  /*8900*/  ISETP.GT.AND P5, PT, R5.reuse, 0x1, PT ;  /* 0x000000010500780c */ /* 0x040fe40003fa4270 */
        /* <DEDUP_REMOVED lines=10> */
[C---:B------:R-:W-:Y:S02]  /*89b0*/  ISETP.GT.AND P5, PT, R5.reuse, 0x11, PT ;  /* 0x000000110500780c */ /* 0x040fe40003fa4270 */
[C---:B------:R-:W-:Y:S02]  /*89c0*/  ISETP.GT.AND P6, PT, R5.reuse, 0x18, PT ;  /* 0x000000180500780c */ /* 0x040fe40003fc4270 */
[----:B------:R-:W-:Y:S02]  /*89d0*/  ISETP.GT.AND P3, PT, R5, 0x19, PT ;  /* 0x000000190500780c */ /* 0x000fe40003f64270 */
[----:B------:R-:W-:Y:S02]  /*89e0*/  FSEL R162, R162, -INF , P4 ;  /* 0xff800000a2a27808 */ /* 0x000fe40002000000 */
[----:B------:R-:W-:Y:S02]  /*89f0*/  FMNMX.FTZ R14, R159, R14, !PT ;  /* 0x0000000e9f0e7209 */ /* 0x000fe40007810000 */
        /* <DEDUP_REMOVED lines=9> */
[----:B------:R-:W-:Y:S02]  /*8a90*/  FSEL R171, R171, -INF , P5 ;  /* 0xff800000abab7808 */ /* 0x000fe40002800000 */
[----:B------:R-:W-:Y:S02]  /*8aa0*/  FSEL R174, R174, -INF , P6 ;  /* 0xff800000aeae7808 */ /* 0x000fe40003000000 */
[----:B------:R-:W-:Y:S02]  /*8ab0*/  FSEL R175, R175, -INF , P3 ;  /* 0xff800000afaf7808 */ /* 0x000fe40001800000 */
[----:B------:R-:W-:-:S02]  /*8ac0*/  ISETP.GT.AND P4, PT, R5, 0x30, PT ;  /* 0x000000300500780c */ /* 0x000fc40003f84270 */
[C---:B------:R-:W-:Y:S02]  /*8ad0*/  ISETP.GT.AND P5, PT, R5.reuse, 0x31, PT ;  /* 0x000000310500780c */ /* 0x040fe40003fa4270 */
[C---:B------:R-:W-:Y:S02]  /*8ae0*/  ISETP.GT.AND P6, PT, R5.reuse, 0x38, PT ;  /* 0x000000380500780c */ /* 0x040fe40003fc4270 */
[----:B------:R-:W-:Y:S02]  /*8af0*/  ISETP.GT.AND P3, PT, R5, 0x39, PT ;  /* 0x000000390500780c */ /* 0x000fe40003f64270 */
[----:B------:R-:W-:Y:S02]  /*8b00*/  FMNMX.FTZ R5, R163, R14, !PT ;  /* 0x0000000ea3057209 */ /* 0x000fe40007810000 */
[----:B------:R-:W-:Y:S02]  /*8b10*/  FSEL R178, R178, -INF , P4 ;  /* 0xff800000b2b27808 */ /* 0x000fe40002000000 */
[----:B------:R-:W-:-:S02]  /*8b20*/  FMNMX.FTZ R5, R166, R5, !PT ;  /* 0x00000005a6057209 */ /* 0x000fc40007810000 */
[----:B-1----:R-:W-:Y:S02]  /*8b30*/  FMNMX.FTZ R6, R13, R6, !PT ;  /* 0x000000060d067209 */ /* 0x002fe40007810000 */
[----:B------:R-:W-:Y:S02]  /*8b40*/  FMNMX.FTZ R5, R167, R5, !PT ;  /* 0x00000005a7057209 */ /* 0x000fe40007810000 */
[----:B------:R-:W-:Y:S01]  /*8b50*/  FSEL R179, R179, -INF , P5 ;  /* 0xff800000b3b37808 */ /* 0x000fe20002800000 */
[----:B------:R-:W0:Y:S01]  /*8b60*/  SHFL.BFLY PT, R13, R6, 0x1, 0x1f ;  /* 0x0c201f00060d7f89 */ /* 0x000e2200000e0000 */
[----:B------:R-:W-:Y:S02]  /*8b70*/  FMNMX.FTZ R5, R170, R5, !PT ;  /* 0x00000005aa057209 */ /* 0x000fe40007810000 */
[----:B------:R-:W-:Y:S02]  /*8b80*/  FSEL R182, R182, -INF , P6 ;  /* 0xff800000b6b67808 */ /* 0x000fe40003000000 */
[----:B------:R-:W-:-:S02]  /*8b90*/  FMNMX.FTZ R5, R171, R5, !PT ;  /* 0x00000005ab057209 */ /* 0x000fc40007810000 */
[----:B------:R-:W-:Y:S02]  /*8ba0*/  FSEL R229, R183, -INF , P3 ;  /* 0xff800000b7e57808 */ /* 0x000fe40001800000 */
        /* <DEDUP_REMOVED lines=9> */
[----:B------:R-:W-:Y:S01]  /*8c40*/  FSEL R228, R228, RZ, P4 ;  /* 0x000000ffe4e47208 */ /* 0x000fe20002000000 */
[----:B------:R-:W0:Y:S04]  /*8c50*/  SHFL.BFLY PT, R15, R5, 0x2, 0x1f ;  /* 0x0c401f00050f7f89 */ /* 0x000e2800000e0000 */
        /* <DEDUP_REMOVED lines=14> */
[----:B------:R-:W-:-:S03]  /*8d40*/  FFMA.FTZ R173, R181, UR4, -R228 ;  /* 0x00000004b5ad7c23 */ /* 0x000fc600080108e4 */
[----:B------:R-:W-:Y:S01]  /*8d50*/  MUFU.EX2 R152, R152 ;  /* 0x0000009800987308 */ /* 0x000fe20000000800 */
[----:B0-----:R-:W-:Y:S01]  /*8d60*/  FMNMX.FTZ R5, R5, R15, !PT ;  /* 0x0000000f05057209 */ /* 0x001fe20007810000 */
[--C-:B------:R-:W-:Y:S01]  /*8d70*/  FFMA.FTZ R15, R169, UR4, -R228.reuse ;  /* 0x00000004a90f7c23 */ /* 0x100fe200080108e4 */
[----:B------:R-:W-:-:S03]  /*8d80*/  FFMA.FTZ R169, R177, UR4, -R228 ;  /* 0x00000004b1a97c23 */ /* 0x000fc600080108e4 */
[----:B------:R-:W0:Y:S02]  /*8d90*/  SHFL.BFLY PT, R164, R5, 0x1, 0x1f ;  /* 0x0c201f0005a47f89 */ /* 0x000e2400000e0000 */
[----:B------:R-:W-:Y:S08]  /*8da0*/  MUFU.EX2 R153, R153 ;  /* 0x0000009900997308 */ /* 0x000ff00000000800 */
[----:B------:R-:W-:Y:S08]  /*8db0*/  MUFU.EX2 R156, R156 ;  /* 0x0000009c009c7308 */ /* 0x000ff00000000800 */
[----:B------:R-:W-:Y:S01]  /*8dc0*/  MUFU.EX2 R157, R157 ;  /* 0x0000009d009d7308 */ /* 0x000fe20000000800 */
[----:B0-----:R-:W-:-:S07]  /*8dd0*/  FMNMX.FTZ R5, R5, R164, !PT ;  /* 0x000000a405057209 */ /* 0x001fce0007810000 */
[----:B------:R-:W-:Y:S01]  /*8de0*/  MUFU.EX2 R161, R161 ;  /* 0x000000a100a17308 */ /* 0x000fe20000000800 */
[C---:B------:R-:W-:Y:S01]  /*8df0*/  FSETP.NEU.FTZ.AND P3, PT, R5.reuse, -INF , PT ;  /* 0xff8000000500780b */ /* 0x040fe20003f7d000 */
[----:B------:R-:W-:-:S06]  /*8e00*/  FMUL.FTZ R164, R5, UR4 ;  /* 0x0000000405a47c20 */ /* 0x000fcc0008410000 */
[----:B------:R-:W-:Y:S01]  /*8e10*/  MUFU.EX2 R160, R160 ;  /* 0x000000a000a07308 */ /* 0x000fe20000000800 */
[----:B------:R-:W-:-:S05]  /*8e20*/  FSEL R164, R164, RZ, P3 ;  /* 0x000000ffa4a47208 */ /* 0x000fca0001800000 */
[--C-:B------:R-:W-:Y:S01]  /*8e30*/  FFMA.FTZ R165, R155, UR4, -R164.reuse ;  /* 0x000000049ba57c23 */ /* 0x100fe200080108a4 */
[--C-:B------:R-:W-:Y:S01]  /*8e40*/  FFMA.FTZ R155, R158, UR4, -R164.reuse ;  /* 0x000000049e9b7c23 */ /* 0x100fe200080108a4 */
[--C-:B------:R-:W-:Y:S01]  /*8e50*/  FFMA.FTZ R158, R162, UR4, -R164.reuse ;  /* 0x00000004a29e7c23 */ /* 0x100fe200080108a4 */
[--C-:B------:R-:W-:Y:S01]  /*8e60*/  FFMA.FTZ R162, R163, UR4, -R164.reuse ;  /* 0x00000004a3a27c23 */ /* 0x100fe200080108a4 */
[--C-:B------:R-:W-:Y:S01]  /*8e70*/  FFMA.FTZ R176, R166, UR4, -R164.reuse ;  /* 0x00000004a6b07c23 */ /* 0x100fe200080108a4 */
[----:B------:R-:W-:Y:S01]  /*8e80*/  FSEL R163, R6, RZ, P4 ;  /* 0x000000ff06a37208 */ /* 0x000fe20002000000 */
[--C-:B------:R-:W-:Y:S01]  /*8e90*/  FFMA.FTZ R154, R154, UR4, -R164.reuse ;  /* 0x000000049a9a7c23 */ /* 0x100fe200080108a4 */
[----:B------:R-:W-:Y:S01]  /*8ea0*/  FSEL R166, R5, RZ, P3 ;  /* 0x000000ff05a67208 */ /* 0x000fe20001800000 */
[----:B------:R-:W-:Y:S01]  /*8eb0*/  FFMA.FTZ R177, R167, UR4, -R164 ;  /* 0x00000004a7b17c23 */ /* 0x000fe200080108a4 */
[----:B------:R-:W-:Y:S01]  /*8ec0*/  ISETP.NE.AND P3, PT, R22, RZ, PT ;  /* 0x000000ff1600720c */ /* 0x000fe20003f65270 */
[----:B------:R-:W-:Y:S01]  /*8ed0*/  FADD.FTZ R163, -R163, R10 ;  /* 0x0000000aa3a37221 */ /* 0x000fe20000010100 */
[----:B------:R-:W-:Y:S01]  /*8ee0*/  MUFU.EX2 R165, R165 ;  /* 0x000000a500a57308 */ /* 0x000fe20000000800 */
[----:B------:R-:W-:Y:S01]  /*8ef0*/  FADD.FTZ R166, -R166, R11 ;  /* 0x0000000ba6a67221 */ /* 0x000fe20000010100 */
[----:B------:R-:W-:-:S02]  /*8f00*/  @!P2 VIADD R11, R9, 0x38840 ;  /* 0x00038840090ba836 */ /* 0x000fc40000000000 */
[----:B------:R-:W-:Y:S01]  /*8f10*/  FMUL.FTZ R163, R163, UR4 ;  /* 0x00000004a3a37c20 */ /* 0x000fe20008410000 */
[--C-:B------:R-:W-:Y:S01]  /*8f20*/  FFMA.FTZ R159, R159, UR4, -R164.reuse ;  /* 0x000000049f9f7c23 */ /* 0x100fe200080108a4 */
[----:B------:R-:W-:Y:S01]  /*8f30*/  FMUL.FTZ R166, R166, UR4 ;  /* 0x00000004a6a67c20 */ /* 0x000fe20008410000 */
[--C-:B------:R-:W-:Y:S01]  /*8f40*/  FFMA.FTZ R10, R170, UR4, -R164.reuse ;  /* 0x00000004aa0a7c23 */ /* 0x100fe200080108a4 */
[----:B------:R-:W-:Y:S01]  /*8f50*/  @!P2 PRMT R11, RZ, 0x654, R11 ;  /* 0x00000654ff0ba816 */ /* 0x000fe2000000000b */
[----:B------:R-:W-:Y:S01]  /*8f60*/  MUFU.EX2 R154, R154 ;  /* 0x0000009a009a7308 */ /* 0x000fe20000000800 */
[--C-:B------:R-:W-:Y:S01]  /*8f70*/  FFMA.FTZ R179, R179, UR4, -R164.reuse ;  /* 0x00000004b3b37c23 */ /* 0x100fe200080108a4 */
[----:B------:R-:W-:Y:S01]  /*8f80*/  FFMA.FTZ R182, R182, UR4, -R164 ;  /* 0x00000004b6b67c23 */ /* 0x000fe200080108a4 */
[----:B------:R-:W-:Y:S01]  /*8f90*/  @!P3 IMAD R167, R12, 0x40, R18 ;  /* 0x000000400ca7b824 */ /* 0x000fe200078e0212 */
[----:B------:R0:W-:Y:S01]  /*8fa0*/  @!P2 SYNCS.ARRIVE.TRANS64.RED.A1T0 RZ, [R11+URZ], RZ ;  /* 0x000000ff0bffa9a7 */ /* 0x0001e2000810043f */
[--C-:B------:R-:W-:Y:S01]  /*8fb0*/  FFMA.FTZ R12, R174, UR4, -R164.reuse ;  /* 0x00000004ae0c7c23 */ /* 0x100fe200080108a4 */
[----:B------:R-:W-:Y:S01]  /*8fc0*/  FFMA.FTZ R171, R171, UR4, -R164 ;  /* 0x00000004abab7c23 */ /* 0x000fe200080108a4 */
[----:B------:R-:W-:Y:S01]  /*8fd0*/  @!P3 IMAD R167, R167, 0x4, R16 ;  /* 0x00000004a7a7b824 */ /* 0x000fe200078e0210 */
[----:B------:R-:W1:Y:S01]  /*8fe0*/  MUFU.EX2 R163, R163 ;  /* 0x000000a300a37308 */ /* 0x000e620000000800 */
[--C-:B------:R-:W-:Y:S01]  /*8ff0*/  FFMA.FTZ R175, R175, UR4, -R164.reuse ;  /* 0x00000004afaf7c23 */ /* 0x100fe200080108a4 */
[--C-:B------:R-:W-:Y:S01]  /*9000*/  FFMA.FTZ R178, R178, UR4, -R164.reuse ;  /* 0x00000004b2b27c23 */ /* 0x100fe200080108a4 */
[----:B------:R-:W-:Y:S01]  /*9010*/  FFMA.FTZ R164, R229, UR4, -R164 ;  /* 0x00000004e5a47c23 */ /* 0x000fe200080108a4 */
[----:B------:R-:W-:-:S04]  /*9020*/  @!P2 VIADD R9, R9, 0x38860 ;  /* 0x000388600909a836 */ /* 0x000fc80000000000 */
[----:B------:R-:W2:Y:S01]  /*9030*/  MUFU.EX2 R166, R166 ;  /* 0x000000a600a67308 */ /* 0x000ea20000000800 */
[----:B------:R-:W-:-:S07]  /*9040*/  @!P2 PRMT R9, RZ, 0x654, R9 ;  /* 0x00000654ff09a816 */ /* 0x000fce0000000009 */
[----:B------:R-:W3:Y:S01]  /*9050*/  MUFU.EX2 R155, R155 ;  /* 0x0000009b009b7308 */ /* 0x000ee20000000800 */
[----:B-1----:R-:W-:Y:S01]  /*9060*/  @!P3 STS [R167+0x38400], R163 ;  /* 0x038400a3a700b388 */ /* 0x002fe20000000800 */
[-C--:B------:R-:W-:Y:S01]  /*9070*/  FMUL.FTZ R24, R24, R163.reuse ;  /* 0x000000a318187220 */ /* 0x080fe20000410000 */
[-C--:B------:R-:W-:Y:S01]  /*9080*/  FMUL.FTZ R25, R25, R163.reuse ;  /* 0x000000a319197220 */ /* 0x080fe20000410000 */
[-C--:B------:R-:W-:Y:S01]  /*9090*/  FMUL.FTZ R28, R28, R163.reuse ;  /* 0x000000a31c1c7220 */ /* 0x080fe20000410000 */
[-C--:B------:R-:W-:Y:S01]  /*90a0*/  FMUL.FTZ R29, R29, R163.reuse ;  /* 0x000000a31d1d7220 */ /* 0x080fe20000410000 */
[-C--:B------:R-:W-:Y:S01]  /*90b0*/  FMUL.FTZ R32, R32, R163.reuse ;  /* 0x000000a320207220 */ /* 0x080fe20000410000 */
[-C--:B------:R-:W-:Y:S01]  /*90c0*/  FMUL.FTZ R33, R33, R163.reuse ;  /* 0x000000a321217220 */ /* 0x080fe20000410000 */
[----:B------:R-:W1:Y:S01]  /*90d0*/  MUFU.EX2 R159, R159 ;  /* 0x0000009f009f7308 */ /* 0x000e620000000800 */
[----:B--2---:R2:W-:Y:S01]  /*90e0*/  @!P3 STS [R167+0x38420], R166 ;  /* 0x038420a6a700b388 */ /* 0x0045e20000000800 */
[----:B------:R-:W-:Y:S01]  /*90f0*/  FFMA.FTZ R8, R166, R8, R154 ;  /* 0x00000008a6087223 */ /* 0x000fe2000001009a */
[-C--:B------:R-:W-:Y:S01]  /*9100*/  FMUL.FTZ R36, R36, R163.reuse ;  /* 0x000000a324247220 */ /* 0x080fe20000410000 */
[-C--:B------:R-:W-:Y:S01]  /*9110*/  FMUL.FTZ R37, R37, R163.reuse ;  /* 0x000000a325257220 */ /* 0x080fe20000410000 */
[-C--:B------:R-:W-:Y:S01]  /*9120*/  FMUL.FTZ R40, R40, R163.reuse ;  /* 0x000000a328287220 */ /* 0x080fe20000410000 */
[----:B------:R-:W-:Y:S01]  /*9130*/  FADD.FTZ R170, R165, R8 ;  /* 0x00000008a5aa7221 */ /* 0x000fe20000010000 */
[-C--:B------:R-:W-:Y:S01]  /*9140*/  FMUL.FTZ R41, R41, R163.reuse ;  /* 0x000000a329297220 */ /* 0x080fe20000410000 */
[----:B------:R-:W4:Y:S01]  /*9150*/  MUFU.EX2 R158, R158 ;  /* 0x0000009e009e7308 */ /* 0x000f220000000800 */
[----:B------:R-:W-:Y:S01]  /*9160*/  FMUL.FTZ R44, R44, R163 ;  /* 0x000000a32c2c7220 */ /* 0x000fe20000410000 */
[----:B---3--:R-:W-:Y:S01]  /*9170*/  FADD.FTZ R170, R155, R170 ;  /* 0x000000aa9baa7221 */ /* 0x008fe20000010000 */
[----:B--2---:R-:W-:Y:S01]  /*9180*/  FFMA.FTZ R167, R163, R7, R152 ;  /* 0x00000007a3a77223 */ /* 0x004fe20000010098 */
[----:B------:R-:W-:Y:S01]  /*9190*/  F2FP.BF16.F32.PACK_AB R152, R153, R152 ;  /* 0x000000989998723e */ /* 0x000fe200000010ff */
[-C--:B------:R-:W-:Y:S01]  /*91a0*/  FMUL.FTZ R45, R45, R163.reuse ;  /* 0x000000a32d2d7220 */ /* 0x080fe20000410000 */
[-C--:B------:R-:W-:Y:S01]  /*91b0*/  FMUL.FTZ R48, R48, R163.reuse ;  /* 0x000000a330307220 */ /* 0x080fe20000410000 */
[----:B------:R-:W-:Y:S01]  /*91c0*/  FADD.FTZ R167, R153, R167 ;  /* 0x000000a799a77221 */ /* 0x000fe20000010000 */
[----:B------:R-:W2:Y:S01]  /*91d0*/  MUFU.EX2 R162, R162 ;  /* 0x000000a200a27308 */ /* 0x000ea20000000800 */
[----:B-1----:R-:W-:Y:S01]  /*91e0*/  FADD.FTZ R170, R159, R170 ;  /* 0x000000aa9faa7221 */ /* 0x002fe20000010000 */
[----:B------:R-:W-:Y:S01]  /*91f0*/  F2FP.BF16.F32.PACK_AB R153, R165, R154 ;  /* 0x0000009aa599723e */ /* 0x000fe200000010ff */
[----:B------:R-:W-:Y:S01]  /*9200*/  FADD.FTZ R167, R156, R167 ;  /* 0x000000a79ca77221 */ /* 0x000fe20000010000 */
[----:B------:R-:W-:Y:S01]  /*9210*/  F2FP.BF16.F32.PACK_AB R154, R183, R156 ;  /* 0x0000009cb79a723e */ /* 0x000fe200000010ff */
[----:B------:R-:W-:Y:S01]  /*9220*/  FMUL.FTZ R49, R49, R163 ;  /* 0x000000a331317220 */ /* 0x000fe20000410000 */
[----:B------:R-:W-:Y:S01]  /*9230*/  F2FP.BF16.F32.PACK_AB R156, R161, R157 ;  /* 0x0000009da19c723e */ /* 0x000fe200000010ff */
[----:B------:R-:W-:Y:S01]  /*9240*/  FADD.FTZ R167, R183, R167 ;  /* 0x000000a7b7a77221 */ /* 0x000fe20000010000 */
[----:B------:R-:W1:Y:S01]  /*9250*/  MUFU.EX2 R13, R13 ;  /* 0x0000000d000d7308 */ /* 0x000e620000000800 */
[----:B----4-:R-:W-:Y:S01]  /*9260*/  FADD.FTZ R170, R158, R170 ;  /* 0x000000aa9eaa7221 */ /* 0x010fe20000010000 */
[----:B------:R-:W-:Y:S01]  /*9270*/  F2FP.BF16.F32.PACK_AB R155, R159, R155 ;  /* 0x0000009b9f9b723e */ /* 0x000fe200000010ff */
[----:B------:R-:W-:Y:S01]  /*9280*/  BAR.SYNC.DEFER_BLOCKING 0xf, 0x100 ;  /* 0x03c4000000007b1d */ /* 0x000fe20000010000 */
[----:B------:R-:W-:Y:S01]  /*9290*/  FADD.FTZ R167, R157, R167 ;  /* 0x000000a79da77221 */ /* 0x000fe20000010000 */
[-C--:B------:R-:W-:Y:S01]  /*92a0*/  FMUL.FTZ R52, R52, R163.reuse ;  /* 0x000000a334347220 */ /* 0x080fe20000410000 */
[-C--:B------:R-:W-:Y:S01]  /*92b0*/  FMUL.FTZ R53, R53, R163.reuse ;  /* 0x000000a335357220 */ /* 0x080fe20000410000 */
[-C--:B------:R-:W-:Y:S01]  /*92c0*/  FMUL.FTZ R56, R56, R163.reuse ;  /* 0x000000a338387220 */ /* 0x080fe20000410000 */
[-C--:B------:R-:W-:Y:S01]  /*92d0*/  FMUL.FTZ R57, R57, R163.reuse ;  /* 0x000000a339397220 */ /* 0x080fe20000410000 */
[----:B------:R-:W-:Y:S01]  /*92e0*/  MUFU.EX2 R176, R176 ;  /* 0x000000b000b07308 */ /* 0x000fe20000000800 */
        /* <DEDUP_REMOVED lines=54> */
[----:B-1----:R-:W-:Y:S01]  /*9650*/  F2FP.BF16.F32.PACK_AB R158, R13, R160 ;  /* 0x000000a00d9e723e */ /* 0x002fe200000010ff */
[----:B0-----:R0:W1:Y:S01]  /*9660*/  MUFU.EX2 R11, R171 ;  /* 0x000000ab000b7308 */ /* 0x0010620000000800 */
[----:B--2---:R-:W-:Y:S01]  /*9670*/  F2FP.BF16.F32.PACK_AB R159, R177, R176 ;  /* 0x000000b0b19f723e */ /* 0x004fe200000010ff */
[-C--:B------:R-:W-:Y:S01]  /*9680*/  FMUL.FTZ R26, R26, R166.reuse ;  /* 0x000000a61a1a7220 */ /* 0x080fe20000410000 */
[-C--:B------:R-:W-:Y:S01]  /*9690*/  FMUL.FTZ R27, R27, R166.reuse ;  /* 0x000000a61b1b7220 */ /* 0x080fe20000410000 */
[-C--:B------:R-:W-:Y:S01]  /*96a0*/  FMUL.FTZ R30, R30, R166.reuse ;  /* 0x000000a61e1e7220 */ /* 0x080fe20000410000 */
[-C--:B------:R-:W-:Y:S01]  /*96b0*/  FMUL.FTZ R31, R31, R166.reuse ;  /* 0x000000a61f1f7220 */ /* 0x080fe20000410000 */
[-C--:B------:R-:W-:Y:S01]  /*96c0*/  FMUL.FTZ R34, R34, R166.reuse ;  /* 0x000000a622227220 */ /* 0x080fe20000410000 */
[----:B------:R-:W-:Y:S01]  /*96d0*/  FMUL.FTZ R35, R35, R166 ;  /* 0x000000a623237220 */ /* 0x000fe20000410000 */
[----:B------:R-:W-:Y:S01]  /*96e0*/  MUFU.EX2 R12, R12 ;  /* 0x0000000c000c7308 */ /* 0x000fe20000000800 */
[----:B0-----:R-:W-:-:S02]  /*96f0*/  IMAD R171, R2, 0x1000, R19 ;  /* 0x0000100002ab7824 */ /* 0x001fc400078e0213 */
[-C--:B------:R-:W-:Y:S01]  /*9700*/  FMUL.FTZ R38, R38, R166.reuse ;  /* 0x000000a626267220 */ /* 0x080fe20000410000 */
[-C--:B------:R-:W-:Y:S01]  /*9710*/  FMUL.FTZ R39, R39, R166.reuse ;  /* 0x000000a627277220 */ /* 0x080fe20000410000 */
[-C--:B------:R-:W-:Y:S01]  /*9720*/  FMUL.FTZ R42, R42, R166.reuse ;  /* 0x000000a62a2a7220 */ /* 0x080fe20000410000 */
[-C--:B------:R-:W-:Y:S01]  /*9730*/  FMUL.FTZ R43, R43, R166.reuse ;  /* 0x000000a62b2b7220 */ /* 0x080fe20000410000 */
[----:B------:R-:W-:Y:S01]  /*9740*/  R2UR UR10, R171 ;  /* 0x00000000ab0a72ca */ /* 0x000fe200000e0000 */
        /* <DEDUP_REMOVED lines=10> */
[----:B0-----:R-:W-:Y:S01]  /*97f0*/  FADD.FTZ R175, R161, R167 ;  /* 0x000000a7a1af7221 */ /* 0x001fe20000010000 */
[-C--:B------:R-:W-:Y:S01]  /*9800*/  FMUL.FTZ R62, R62, R166.reuse ;  /* 0x000000a63e3e7220 */ /* 0x080fe20000410000 */
[-C--:B------:R-:W-:Y:S01]  /*9810*/  FMUL.FTZ R63, R63, R166.reuse ;  /* 0x000000a63f3f7220 */ /* 0x080fe20000410000 */
[-C--:B------:R-:W-:Y:S01]  /*9820*/  FMUL.FTZ R66, R66, R166.reuse ;  /* 0x000000a642427220 */ /* 0x080fe20000410000 */
[----:B------:R-:W-:Y:S01]  /*9830*/  FADD.FTZ R175, R160, R175 ;  /* 0x000000afa0af7221 */ /* 0x000fe20000010000 */
        /* <DEDUP_REMOVED lines=49> */
[----:B---3--:R-:W-:Y:S01]  /*9b50*/  F2FP.BF16.F32.PACK_AB R160, R15, R14 ;  /* 0x0000000e0fa0723e */ /* 0x008fe200000010ff */
[----:B------:R3:W4:Y:S01]  /*9b60*/  MUFU.EX2 R174, R164 ;  /* 0x000000a400ae7308 */ /* 0x0007220000000800 */
[----:B-1----:R-:W-:Y:S01]  /*9b70*/  F2FP.BF16.F32.PACK_AB R161, R11, R10 ;  /* 0x0000000a0ba1723e */ /* 0x002fe200000010ff */
[----:B------:R1:W-:Y:S01]  /*9b80*/  STSM.16.M88.4 [R23+0x36400], R152 ;  /* 0x0364009817007844 */ /* 0x0003e20000000200 */
[----:B------:R-:W-:Y:S01]  /*9b90*/  F2FP.BF16.F32.PACK_AB R162, R21, R20 ;  /* 0x0000001415a2723e */ /* 0x000fe200000010ff */
[----:B------:R-:W-:Y:S01]  /*9ba0*/  FADD.FTZ R170, R176, R170 ;  /* 0x000000aab0aa7221 */ /* 0x000fe20000010000 */
[----:B--2---:R-:W-:Y:S01]  /*9bb0*/  F2FP.BF16.F32.PACK_AB R163, R7, R12 ;  /* 0x0000000c07a3723e */ /* 0x004fe200000010ff */
[----:B------:R2:W-:Y:S01]  /*9bc0*/  STSM.16.M88.4 [R184], R156 ;  /* 0x0000009cb8007844 */ /* 0x0005e20000000200 */
[----:B0-----:R-:W-:Y:S01]  /*9bd0*/  F2FP.BF16.F32.PACK_AB R165, R179, R8 ;  /* 0x00000008b3a5723e */ /* 0x001fe200000010ff */
[----:B------:R-:W-:Y:S01]  /*9be0*/  FADD.FTZ R175, R13, R175 ;  /* 0x000000af0daf7221 */ /* 0x000fe20000010000 */
[----:B---3--:R-:W-:Y:S01]  /*9bf0*/  F2FP.BF16.F32.PACK_AB R164, R169, R168 ;  /* 0x000000a8a9a4723e */ /* 0x008fe200000010ff */
[----:B------:R2:W-:Y:S01]  /*9c00*/  STSM.16.M88.4 [R186], R160 ;  /* 0x000000a0ba007844 */ /* 0x0005e20000000200 */
[----:B------:R-:W-:Y:S01]  /*9c10*/  F2FP.BF16.F32.PACK_AB R166, R173, R172 ;  /* 0x000000acada6723e */ /* 0x000fe200000010ff */
[----:B------:R-:W-:Y:S01]  /*9c20*/  FADD.FTZ R170, R177, R170 ;  /* 0x000000aab1aa7221 */ /* 0x000fe20000010000 */
[----:B------:R-:W-:Y:S01]  /*9c30*/  FADD.FTZ R175, R14, R175 ;  /* 0x000000af0eaf7221 */ /* 0x000fe20000010000 */
[----:B------:R-:W-:-:S02]  /*9c40*/  PLOP3.LUT P3, PT, PT, PT, UP0, 0x80, 0x0 ;  /* 0x000000000000781c */ /* 0x000fc40003f6f008 */
[----:B------:R-:W-:Y:S01]  /*9c50*/  FADD.FTZ R170, R10, R170 ;  /* 0x000000aa0aaa7221 */ /* 0x000fe20000010000 */
[----:B----4-:R-:W-:Y:S01]  /*9c60*/  F2FP.BF16.F32.PACK_AB R167, R174, R182 ;  /* 0x000000b6aea7723e */ /* 0x010fe200000010ff */
[----:B------:R-:W-:Y:S01]  /*9c70*/  FADD.FTZ R175, R15, R175 ;  /* 0x000000af0faf7221 */ /* 0x000fe20000010000 */
[----:B------:R-:W-:Y:S02]  /*9c80*/  IMAD.MOV.U32 R10, RZ, RZ, R6 ;  /* 0x000000ffff0a7224 */ /* 0x000fe400078e0006 */
[----:B------:R-:W-:Y:S01]  /*9c90*/  FADD.FTZ R11, R11, R170 ;  /* 0x000000aa0b0b7221 */ /* 0x000fe20000010000 */
[----:B------:R2:W-:Y:S01]  /*9ca0*/  STSM.16.M88.4 [R185], R164 ;  /* 0x000000a4b9007844 */ /* 0x0005e20000000200 */
[----:B------:R-:W-:Y:S01]  /*9cb0*/  WARPGROUP.ARRIVE ;  /* 0x00000000000079c5 */ /* 0x000fe20000000000 */
[----:B------:R-:W-:Y:S01]  /*9cc0*/  FADD.FTZ R20, R20, R175 ;  /* 0x000000af14147221 */ /* 0x000fe20000010000 */
[----:B------:R-:W-:Y:S01]  /*9cd0*/  FADD.FTZ R12, R12, R11 ;  /* 0x0000000b0c0c7221 */ /* 0x000fe20000010000 */
[----:B------:R-:W-:-:S02]  /*9ce0*/  IMAD.MOV.U32 R11, RZ, RZ, R5 ;  /* 0x000000ffff0b7224 */ /* 0x000fc400078e0005 */
[----:B------:R-:W-:Y:S01]  /*9cf0*/  FADD.FTZ R21, R21, R20 ;  /* 0x0000001415157221 */ /* 0x000fe20000010000 */
[----:B------:R-:W-:Y:S01]  /*9d00*/  HGMMA.64x256x16.F32.BF16 R24, R152, gdesc[UR8].tnspB, R24, gsb0 ;  /* 0x43e0000898187df0 */ /* 0x000fe20008001818 */
[----:B------:R-:W-:Y:S01]  /*9d10*/  UMOV UR11, 0x40000040 ;  /* 0x40000040000b7882 */ /* 0x000fe20000000000 */
[----:B------:R-:W-:Y:S01]  /*9d20*/  FADD.FTZ R7, R7, R12 ;  /* 0x0000000c07077221 */ /* 0x000fe20000010000 */
[----:B------:R-:W-:Y:S01]  /*9d30*/  FADD.FTZ R168, R168, R21 ;  /* 0x00000015a8a87221 */ /* 0x000fe20000010000 */
[----:B------:R-:W-:Y:S02]  /*9d40*/  IMAD.MOV.U32 R12, RZ, RZ, R2 ;  /* 0x000000ffff0c7224 */ /* 0x000fe400078e0002 */
[----:B------:R-:W-:Y:S01]  /*9d50*/  FADD.FTZ R8, R8, R7 ;  /* 0x0000000708087221 */ /* 0x000fe20000010000 */
[----:B------:R-:W-:-:S03]  /*9d60*/  FADD.FTZ R169, R169, R168 ;  /* 0x000000a8a9a97221 */ /* 0x000fc60000010000 */
[----:B------:R-:W-:Y:S01]  /*9d70*/  FADD.FTZ R179, R179, R8 ;  /* 0x00000008b3b37221 */ /* 0x000fe20000010000 */
[----:B------:R-:W-:-:S03]  /*9d80*/  FADD.FTZ R172, R172, R169 ;  /* 0x000000a9acac7221 */ /* 0x000fc60000010000 */
[----:B------:R-:W-:Y:S01]  /*9d90*/  FADD.FTZ R179, R182, R179 ;  /* 0x000000b3b6b37221 */ /* 0x000fe20000010000 */
[----:B------:R-:W-:-:S03]  /*9da0*/  FADD.FTZ R7, R173, R172 ;  /* 0x000000acad077221 */ /* 0x000fc60000010000 */
[----:B------:R-:W-:Y:S01]  /*9db0*/  FADD.FTZ R8, R174, R179 ;  /* 0x000000b3ae087221 */ /* 0x000fe20000010000 */
[----:B------:R-:W-:Y:S02]  /*9dc0*/  WARPGROUP.DEPBAR.LE gsb0, 0x0 ;  /* 0x00008000000079c5 */ /* 0x000fe40000010000 */
[----:B-1----:R-:W-:Y:S01]  /*9dd0*/  VIADD R152, R171, 0x80 ;  /* 0x00000080ab987836 */ /* 0x002fe20000000000 */
[----:B------:R-:W-:-:S04]  /*9de0*/  WARPGROUP.ARRIVE ;  /* 0x00000000000079c5 */ /* 0x000fc80000000000 */
[----:B------:R-:W-:Y:S01]  /*9df0*/  R2UR UR10, R152 ;  /* 0x00000000980a72ca */ /* 0x000fe200000e0000 */
[C---:B------:R-:W-:Y:S02]  /*9e00*/  VIADD R152, R171.reuse, 0x100 ;  /* 0x00000100ab987836 */ /* 0x040fe40000000000 */
[----:B------:R-:W-:-:S10]  /*9e10*/  VIADD R171, R171, 0x180 ;  /* 0x00000180abab7836 */ /* 0x000fd40000000000 */
        /* <DEDUP_REMOVED lines=24> */
.L_x_5150:
[----:B------:R-:W-:-:S06]  /*9fa0*/  UISETP.GE.AND UP0, UPT, UR6, UR43, UPT ;  /* 0x0000002b0600728c */ /* 0x000fcc000bf06270 */
[----:B------:R-:W-:-:S13]  /*9fb0*/  PLOP3.LUT P1, PT, PT, PT, UP0, 0x80, 0x0 ;  /* 0x000000000000781c */ /* 0x000fda0003f2f008 */
[----:B------:R-:W-:Y:S05]  /*9fc0*/  @!P1 BRA `(.L_x_5160) ;  /* 0x0000002c00409947 */ /* 0x000fea0003800000 */
[----:B------:R-:W-:Y:S01]  /*9fd0*/  IMAD.MOV.U32 R228, RZ, RZ, R5 ;  /* 0x000000ffffe47224 */ /* 0x000fe200078e0005 */
[----:B------:R-:W-:Y:S01]  /*9fe0*/  ULDC UR4, c[0x0][0xa80] ;  /* 0x0002a00000047ab9 */ /* 0x000fe20000000800 */
[----:B------:R-:W-:Y:S02]  /*9ff0*/  IMAD.MOV.U32 R10, RZ, RZ, R6 ;  /* 0x000000ffff0a7224 */ /* 0x000fe400078e0006 */
[----:B------:R-:W-:-:S07]  /*a000*/  IMAD.MOV.U32 R187, RZ, RZ, R2 ;  /* 0x000000ffffbb7224 */ /* 0x000fce00078e0002 */
.L_x_5169:
[----:B------:R-:W-:-:S05]  /*a010*/  VIADD R2, R187, 0x1 ;  /* 0x00000001bb027836 */ /* 0x000fca0000000000 */
[----:B------:R-:W-:-:S04]  /*a020*/  ISETP.NE.AND P1, PT, R2, 0x2, PT ;  /* 0x000000020200780c */ /* 0x000fc80003f25270 */
[----:B------:R-:W-:Y:S02]  /*a030*/  SEL R5, RZ, 0x1, P1 ;  /* 0x00000001ff057807 */ /* 0x000fe40000800000 */
[----:B------:R-:W-:Y:S02]  /*a040*/  SEL R2, R2, RZ, P1 ;  /* 0x000000ff02027207 */ /* 0x000fe40000800000 */
[----:B------:R-:W-:-:S13]  /*a050*/  R2UR UR5, R5 ;  /* 0x00000000050572ca */ /* 0x000fda00000e0000 */
[----:B------:R-:W-:Y:S01]  /*a060*/  ULOP3.LUT UR37, UR37, UR5, URZ, 0x3c, !UPT ;  /* 0x0000000525257292 */ /* 0x000fe2000f8e3c3f */
[----:B----4-:R-:W-:Y:S11]  /*a070*/  @!P0 BRA `(.L_x_5161) ;  /* 0x0000000000048947 */ /* 0x010ff60003800000 */
[----:B------:R-:W-:Y:S01]  /*a080*/  BPT.TRAP 0x1 ;  /* 0x000000040000795c */ /* 0x000fe20000300000 */
.L_x_5161:
[----:B------:R-:W-:Y:S02]  /*a090*/  IMAD.U32 R5, RZ, RZ, UR37 ;  /* 0x00000025ff057e24 */ /* 0x000fe4000f8e00ff */
[----:B0-2---:R-:W-:-:S03]  /*a0a0*/  IMAD R9, R2, 0x8, R16 ;  /* 0x0000000802097824 */ /* 0x005fc600078e0210 */
[----:B------:R-:W-:-:S04]  /*a0b0*/  SHF.L.U32 R5, R5, 0x1f, RZ ;  /* 0x0000001f05057819 */ /* 0x000fc800000006ff */
[----:B------:R0:W1:Y:S01]  /*a0c0*/  SYNCS.PHASECHK.TRANS64.TRYWAIT P1, [R9+URZ+0x38830], R5 ;  /* 0x03883005090075a7 */ /* 0x000062000802017f */
[----:B------:R-:W-:Y:S05]  /*a0d0*/  @!P0 BRA `(.L_x_5162) ;  /* 0x0000000000048947 */ /* 0x000fea0003800000 */
[----:B------:R-:W-:Y:S01]  /*a0e0*/  BPT.TRAP 0x1 ;  /* 0x000000040000795c */ /* 0x000fe20000300000 */
.L_x_5162:
[----:B------:R-:W-:Y:S01]  /*a0f0*/  IMAD R6, R2, 0x200, R0 ;  /* 0x0000020002067824 */ /* 0x000fe200078e0200 */
[----:B-1----:R-:W-:Y:S06]  /*a100*/  @P1 BRA `(.L_x_5163) ;  /* 0x0000000000081947 */ /* 0x002fec0003800000 */
[----:B------:R-:W1:Y:S02]  /*a110*/  SYNCS.PHASECHK.TRANS64.TRYWAIT P1, [R9+URZ+0x38830], R5 ;  /* 0x03883005090075a7 */ /* 0x000e64000802017f */
[----:B-1----:R-:W-:Y:S05]  /*a120*/  @!P1 BRA `(.L_x_5164) ;  /* 0x0000010c00449947 */ /* 0x002fea0003800000 */
.L_x_5163:
        /* <DEDUP_REMOVED lines=22> */
.L_x_5165:
[----:B------:R2:W3:Y:S01]  /*a290*/  SYNCS.PHASECHK.TRANS64.TRYWAIT P1, [R9+URZ+0x38850], R5 ;  /* 0x03885005090075a7 */ /* 0x0004e2000802017f */
[----:B------:R-:W-:Y:S05]  /*a2a0*/  @!P0 BRA `(.L_x_5166) ;  /* 0x0000000000048947 */ /* 0x000fea0003800000 */
[----:B------:R-:W-:Y:S01]  /*a2b0*/  BPT.TRAP 0x1 ;  /* 0x000000040000795c */ /* 0x000fe20000300000 */
.L_x_5166:
[----:B---3--:R-:W-:Y:S05]  /*a2c0*/  @P1 BRA `(.L_x_5167) ;  /* 0x0000000000081947 */ /* 0x008fea0003800000 */
[----:B------:R-:W3:Y:S02]  /*a2d0*/  SYNCS.PHASECHK.TRANS64.TRYWAIT P1, [R9+URZ+0x38850], R5 ;  /* 0x03885005090075a7 */ /* 0x000ee4000802017f */
[----:B---3--:R-:W-:Y:S05]  /*a2e0*/  @!P1 BRA `(.L_x_5168) ;  /* 0x0000010800e89947 */ /* 0x008fea0003800000 */
.L_x_5167:
        /* <DEDUP_REMOVED lines=12> */
[----:B------:R-:W-:Y:S01]  /*a3b0*/  UISETP.GT.AND UP0, UPT, UR6, UR43, UPT ;  /* 0x0000002b0600728c */ /* 0x000fe2000bf04270 */
[----:B------:R-:W-:Y:S01]  /*a3c0*/  IMAD.MOV.U32 R13, RZ, RZ, 0x4 ;  /* 0x00000004ff0d7424 */ /* 0x000fe200078e00ff */
[----:B------:R-:W-:Y:S01]  /*a3d0*/  R2UR UR30, R6 ;  /* 0x00000000061e72ca */ /* 0x000fe200000e0000 */
[----:B------:R-:W-:Y:S01]  /*a3e0*/  VIADD R6, R4, 0x4 ;  /* 0x0000000404067836 */ /* 0x000fe20000000000 */
[----:B------:R-:W-:-:S02]  /*a3f0*/  UIADD3 UR6, UR6, -0x1, URZ ;  /* 0xffffffff06067890 */ /* 0x000fc4000fffe03f */
[----:B------:R-:W-:Y:S01]  /*a400*/  HGMMA.64x64x16.F32.BF16 R152, gdesc[UR24], R152, gsb0 ;  /* 0x00e00000189879f0 */ /* 0x000fe20008001898 */
[----:B0-----:R-:W-:Y:S02]  /*a410*/  SHF.R.U32.HI R11, RZ, 0x7, R11 ;  /* 0x00000007ff0b7819 */ /* 0x001fe4000001160b */
[----:B------:R-:W-:Y:S02]  /*a420*/  WARPGROUP.DEPBAR.LE gsb0, 0x0 ;  /* 0x00008000000079c5 */ /* 0x000fe40000010000 */
        /* <DEDUP_REMOVED lines=336> */
[----:B------:R-:W-:-:S03]  /*b930*/  FMNMX.FTZ R5, R167, R5, !PT ;  /* 0x00000005a7057209 */ /* 0x000fc60007810000 */
[----:B------:R-:W-:Y:S01]  /*b940*/  FMUL.FTZ R188, R6, UR4 ;  /* 0x0000000406bc7c20 */ /* 0x000fe20008410000 */
[----:B------:R-:W-:Y:S01]  /*b950*/  FMNMX.FTZ R5, R170, R5, !PT ;  /* 0x00000005aa057209 */ /* 0x000fe20007810000 */
[----:B------:R-:W-:Y:S02]  /*b960*/  FADD.FTZ R10, -R6, R10 ;  /* 0x0000000a060a7221 */ /* 0x000fe40000010100 */
[--C-:B------:R-:W-:Y:S01]  /*b970*/  FFMA.FTZ R229, R156, UR4, -R188.reuse ;  /* 0x000000049ce57c23 */ /* 0x100fe200080108bc */
[----:B------:R-:W-:Y:S01]  /*b980*/  FMNMX.FTZ R5, R171, R5, !PT ;  /* 0x00000005ab057209 */ /* 0x000fe20007810000 */
[--C-:B------:R-:W-:Y:S01]  /*b990*/  FFMA.FTZ R156, R160, UR4, -R188.reuse ;  /* 0x00000004a09c7c23 */ /* 0x100fe200080108bc */
[--C-:B------:R-:W-:Y:S01]  /*b9a0*/  FFMA.FTZ R160, R164, UR4, -R188.reuse ;  /* 0x00000004a4a07c23 */ /* 0x100fe200080108bc */
[----:B------:R-:W-:Y:S01]  /*b9b0*/  FMUL.FTZ R10, R10, UR4 ;  /* 0x000000040a0a7c20 */ /* 0x000fe20008410000 */
[----:B------:R-:W-:Y:S01]  /*b9c0*/  FMNMX.FTZ R5, R174, R5, !PT ;  /* 0x00000005ae057209 */ /* 0x000fe20007810000 */
[--C-:B------:R-:W-:Y:S01]  /*b9d0*/  FFMA.FTZ R20, R176, UR4, -R188.reuse ;  /* 0x00000004b0147c23 */ /* 0x100fe200080108bc */
[--C-:B------:R-:W-:Y:S01]  /*b9e0*/  FFMA.FTZ R152, R152, UR4, -R188.reuse ;  /* 0x0000000498987c23 */ /* 0x100fe200080108bc */
[----:B------:R0:W1:Y:S01]  /*b9f0*/  MUFU.EX2 R12, R10 ;  /* 0x0000000a000c7308 */ /* 0x0000620000000800 */
[----:B------:R-:W-:Y:S01]  /*ba00*/  FMNMX.FTZ R5, R175, R5, !PT ;  /* 0x00000005af057209 */ /* 0x000fe20007810000 */
[--C-:B------:R-:W-:Y:S01]  /*ba10*/  FFMA.FTZ R153, R153, UR4, -R188.reuse ;  /* 0x0000000499997c23 */ /* 0x100fe200080108bc */
[--C-:B------:R-:W-:Y:S01]  /*ba20*/  FFMA.FTZ R157, R157, UR4, -R188.reuse ;  /* 0x000000049d9d7c23 */ /* 0x100fe200080108bc */
[--C-:B------:R-:W-:Y:S01]  /*ba30*/  FFMA.FTZ R161, R161, UR4, -R188.reuse ;  /* 0x00000004a1a17c23 */ /* 0x100fe200080108bc */
[----:B------:R-:W-:Y:S01]  /*ba40*/  FMNMX.FTZ R5, R178, R5, !PT ;  /* 0x00000005b2057209 */ /* 0x000fe20007810000 */
[--C-:B------:R-:W-:Y:S01]  /*ba50*/  FFMA.FTZ R14, R172, UR4, -R188.reuse ;  /* 0x00000004ac0e7c23 */ /* 0x100fe200080108bc */
[--C-:B------:R-:W-:Y:S01]  /*ba60*/  FFMA.FTZ R15, R173, UR4, -R188.reuse ;  /* 0x00000004ad0f7c23 */ /* 0x100fe200080108bc */
[----:B------:R-:W-:Y:S01]  /*ba70*/  MUFU.EX2 R152, R152 ;  /* 0x0000009800987308 */ /* 0x000fe20000000800 */
[----:B------:R-:W-:Y:S01]  /*ba80*/  FMNMX.FTZ R5, R179, R5, !PT ;  /* 0x00000005b3057209 */ /* 0x000fe20007810000 */
[--C-:B0-----:R-:W-:Y:S01]  /*ba90*/  FFMA.FTZ R10, R165, UR4, -R188.reuse ;  /* 0x00000004a50a7c23 */ /* 0x101fe200080108bc */
[--C-:B------:R-:W-:Y:S01]  /*baa0*/  FFMA.FTZ R11, R168, UR4, -R188.reuse ;  /* 0x00000004a80b7c23 */ /* 0x100fe200080108bc */
[--C-:B------:R-:W-:Y:S01]  /*bab0*/  FFMA.FTZ R21, R177, UR4, -R188.reuse ;  /* 0x00000004b1157c23 */ /* 0x100fe200080108bc */
[----:B------:R-:W-:Y:S01]  /*bac0*/  FMNMX.FTZ R5, R182, R5, !PT ;  /* 0x00000005b6057209 */ /* 0x000fe20007810000 */
[----:B------:R-:W-:-:S02]  /*bad0*/  FFMA.FTZ R168, R180, UR4, -R188 ;  /* 0x00000004b4a87c23 */ /* 0x000fc400080108bc */
[----:B------:R-:W-:Y:S01]  /*bae0*/  MUFU.EX2 R153, R153 ;  /* 0x0000009900997308 */ /* 0x000fe20000000800 */
[----:B------:R-:W-:Y:S01]  /*baf0*/  FMNMX.FTZ R5, R183, R5, !PT ;  /* 0x00000005b7057209 */ /* 0x000fe20007810000 */
[-C--:B-1----:R-:W-:Y:S01]  /*bb00*/  FMUL.FTZ R24, R24, R12.reuse ;  /* 0x0000000c18187220 */ /* 0x082fe20000410000 */
        /* <DEDUP_REMOVED lines=28> */
[--C-:B------:R-:W-:Y:S01]  /*bcd0*/  FFMA.FTZ R13, R169, UR4, -R188.reuse ;  /* 0x00000004a90d7c23 */ /* 0x100fe200080108bc */
[----:B------:R-:W-:Y:S01]  /*bce0*/  MUFU.EX2 R161, R161 ;  /* 0x000000a100a17308 */ /* 0x000fe20000000800 */
[----:B------:R-:W-:Y:S01]  /*bcf0*/  FFMA.FTZ R169, R181, UR4, -R188 ;  /* 0x00000004b5a97c23 */ /* 0x000fe200080108bc */
        /* <DEDUP_REMOVED lines=30> */
[C---:B------:R-:W-:Y:S01]  /*bee0*/  FADD.FTZ R164, -R5.reuse, R228 ;  /* 0x000000e405a47221 */ /* 0x040fe20000010100 */
[----:B------:R-:W-:Y:S01]  /*bef0*/  FMUL.FTZ R165, R5, UR4 ;  /* 0x0000000405a57c20 */ /* 0x000fe20008410000 */
[----:B------:R-:W-:Y:S01]  /*bf00*/  MUFU.EX2 R13, R13 ;  /* 0x0000000d000d7308 */ /* 0x000fe20000000800 */
[-C--:B------:R-:W-:Y:S01]  /*bf10*/  FMUL.FTZ R121, R121, R12.reuse ;  /* 0x0000000c79797220 */ /* 0x080fe20000410000 */
[----:B------:R-:W-:Y:S01]  /*bf20*/  FMUL.FTZ R164, R164, UR4 ;  /* 0x00000004a4a47c20 */ /* 0x000fe20008410000 */
[--C-:B------:R-:W-:Y:S01]  /*bf30*/  FFMA.FTZ R176, R155, UR4, -R165.reuse ;  /* 0x000000049bb07c23 */ /* 0x100fe200080108a5 */
[--C-:B------:R-:W-:Y:S01]  /*bf40*/  FFMA.FTZ R155, R158, UR4, -R165.reuse ;  /* 0x000000049e9b7c23 */ /* 0x100fe200080108a5 */
[--C-:B------:R-:W-:Y:S01]  /*bf50*/  FFMA.FTZ R158, R162, UR4, -R165.reuse ;  /* 0x00000004a29e7c23 */ /* 0x100fe200080108a5 */
[--C-:B------:R-:W-:Y:S01]  /*bf60*/  FFMA.FTZ R162, R163, UR4, -R165.reuse ;  /* 0x00000004a3a27c23 */ /* 0x100fe200080108a5 */
[--C-:B------:R-:W-:Y:S01]  /*bf70*/  FFMA.FTZ R154, R154, UR4, -R165.reuse ;  /* 0x000000049a9a7c23 */ /* 0x100fe200080108a5 */
[----:B------:R-:W-:Y:S01]  /*bf80*/  @!P2 VIADD R163, R9, 0x38840 ;  /* 0x0003884009a3a836 */ /* 0x000fe20000000000 */
[----:B------:R-:W-:Y:S01]  /*bf90*/  MUFU.EX2 R164, R164 ;  /* 0x000000a400a47308 */ /* 0x000fe20000000800 */
[--C-:B------:R-:W-:Y:S01]  /*bfa0*/  FFMA.FTZ R159, R159, UR4, -R165.reuse ;  /* 0x000000049f9f7c23 */ /* 0x100fe200080108a5 */
[--C-:B------:R-:W-:Y:S01]  /*bfb0*/  FFMA.FTZ R172, R166, UR4, -R165.reuse ;  /* 0x00000004a6ac7c23 */ /* 0x100fe200080108a5 */
[----:B------:R-:W-:Y:S01]  /*bfc0*/  FFMA.FTZ R173, R167, UR4, -R165 ;  /* 0x00000004a7ad7c23 */ /* 0x000fe200080108a5 */
[----:B------:R-:W-:Y:S01]  /*bfd0*/  @!P2 PRMT R163, RZ, 0x654, R163 ;  /* 0x00000654ffa3a816 */ /* 0x000fe200000000a3 */
[--C-:B------:R-:W-:Y:S01]  /*bfe0*/  FFMA.FTZ R170, R170, UR4, -R165.reuse ;  /* 0x00000004aaaa7c23 */ /* 0x100fe200080108a5 */
[--C-:B------:R-:W-:Y:S01]  /*bff0*/  FFMA.FTZ R171, R171, UR4, -R165.reuse ;  /* 0x00000004abab7c23 */ /* 0x100fe200080108a5 */
[--C-:B------:R-:W-:Y:S01]  /*c000*/  FFMA.FTZ R174, R174, UR4, -R165.reuse ;  /* 0x00000004aeae7c23 */ /* 0x100fe200080108a5 */
[----:B------:R-:W0:Y:S01]  /*c010*/  MUFU.EX2 R154, R154 ;  /* 0x0000009a009a7308 */ /* 0x000e220000000800 */
[----:B------:R1:W-:Y:S01]  /*c020*/  @!P2 SYNCS.ARRIVE.TRANS64.RED.A1T0 RZ, [R163+URZ], RZ ;  /* 0x000000ffa3ffa9a7 */ /* 0x0003e2000810043f */
[--C-:B------:R-:W-:Y:S01]  /*c030*/  FFMA.FTZ R179, R179, UR4, -R165.reuse ;  /* 0x00000004b3b37c23 */ /* 0x100fe200080108a5 */
[--C-:B------:R-:W-:Y:S01]  /*c040*/  FFMA.FTZ R182, R182, UR4, -R165.reuse ;  /* 0x00000004b6b67c23 */ /* 0x100fe200080108a5 */
[--C-:B------:R-:W-:Y:S01]  /*c050*/  FFMA.FTZ R175, R175, UR4, -R165.reuse ;  /* 0x00000004afaf7c23 */ /* 0x100fe200080108a5 */
[--C-:B------:R-:W-:Y:S01]  /*c060*/  FFMA.FTZ R178, R178, UR4, -R165.reuse ;  /* 0x00000004b2b27c23 */ /* 0x100fe200080108a5 */
[----:B------:R-:W-:Y:S01]  /*c070*/  FFMA.FTZ R165, R183, UR4, -R165 ;  /* 0x00000004b7a57c23 */ /* 0x000fe200080108a5 */
[----:B------:R-:W-:Y:S01]  /*c080*/  FMUL.FTZ R124, R124, R12 ;  /* 0x0000000c7c7c7220 */ /* 0x000fe20000410000 */
[----:B------:R-:W2:Y:S01]  /*c090*/  MUFU.EX2 R176, R176 ;  /* 0x000000b000b07308 */ /* 0x000ea20000000800 */
[----:B-1----:R-:W-:-:S02]  /*c0a0*/  @!P1 IMAD R163, R187, 0x40, R18 ;  /* 0x00000040bba39824 */ /* 0x002fc400078e0212 */
[-C--:B------:R-:W-:Y:S01]  /*c0b0*/  FMUL.FTZ R125, R125, R12.reuse ;  /* 0x0000000c7d7d7220 */ /* 0x080fe20000410000 */
[-C--:B------:R-:W-:Y:S01]  /*c0c0*/  FMUL.FTZ R128, R128, R12.reuse ;  /* 0x0000000c80807220 */ /* 0x080fe20000410000 */
[-C--:B------:R-:W-:Y:S01]  /*c0d0*/  FMUL.FTZ R129, R129, R12.reuse ;  /* 0x0000000c81817220 */ /* 0x080fe20000410000 */
[----:B------:R-:W-:Y:S02]  /*c0e0*/  @!P1 IMAD R163, R163, 0x4, R16 ;  /* 0x00000004a3a39824 */ /* 0x000fe400078e0210 */
[-C--:B------:R-:W-:Y:S01]  /*c0f0*/  FMUL.FTZ R132, R132, R12.reuse ;  /* 0x0000000c84847220 */ /* 0x080fe20000410000 */
[----:B------:R-:W-:Y:S01]  /*c100*/  FMUL.FTZ R133, R133, R12 ;  /* 0x0000000c85857220 */ /* 0x000fe20000410000 */
[----:B------:R-:W1:Y:S01]  /*c110*/  MUFU.EX2 R155, R155 ;  /* 0x0000009b009b7308 */ /* 0x000e620000000800 */
[----:B0-----:R-:W-:Y:S01]  /*c120*/  FFMA.FTZ R8, R164, R8, R154 ;  /* 0x00000008a4087223 */ /* 0x001fe2000001009a */
        /* <DEDUP_REMOVED lines=11> */
[----:B------:R-:W-:Y:S01]  /*c1e0*/  FMUL.FTZ R149, R149, R12 ;  /* 0x0000000c95957220 */ /* 0x000fe20000410000 */
[-C--:B------:R-:W-:Y:S01]  /*c1f0*/  FMUL.FTZ R26, R26, R164.reuse ;  /* 0x000000a41a1a7220 */ /* 0x080fe20000410000 */
[----:B------:R-:W-:Y:S01]  /*c200*/  FMUL.FTZ R27, R27, R164 ;  /* 0x000000a41b1b7220 */ /* 0x000fe20000410000 */
[----:B0-----:R-:W-:Y:S01]  /*c210*/  FFMA.FTZ R163, R12, R7, R152 ;  /* 0x000000070ca37223 */ /* 0x001fe20000010098 */
[----:B------:R-:W0:Y:S01]  /*c220*/  MUFU.EX2 R158, R158 ;  /* 0x0000009e009e7308 */ /* 0x000e220000000800 */
[----:B-1----:R-:W-:Y:S01]  /*c230*/  FADD.FTZ R166, R155, R166 ;  /* 0x000000a69ba67221 */ /* 0x002fe20000010000 */
[C---:B------:R-:W-:Y:S01]  /*c240*/  F2FP.BF16.F32.PACK_AB R152, R153.reuse, R152 ;  /* 0x000000989998723e */ /* 0x040fe200000010ff */
[----:B------:R-:W-:Y:S01]  /*c250*/  FADD.FTZ R163, R153, R163 ;  /* 0x000000a399a37221 */ /* 0x000fe20000010000 */
[----:B------:R-:W-:Y:S01]  /*c260*/  F2FP.BF16.F32.PACK_AB R153, R176, R154 ;  /* 0x0000009ab099723e */ /* 0x000fe200000010ff */
[----:B------:R-:W-:Y:S01]  /*c270*/  IMAD R176, R2, 0x1000, R19 ;  /* 0x0000100002b07824 */ /* 0x000fe200078e0213 */
[----:B------:R-:W-:Y:S01]  /*c280*/  F2FP.BF16.F32.PACK_AB R154, R157, R229 ;  /* 0x000000e59d9a723e */ /* 0x000fe200000010ff */
[----:B------:R-:W-:Y:S01]  /*c290*/  FADD.FTZ R163, R229, R163 ;  /* 0x000000a3e5a37221 */ /* 0x000fe20000010000 */
[----:B------:R-:W1:Y:S01]  /*c2a0*/  MUFU.EX2 R162, R162 ;  /* 0x000000a200a27308 */ /* 0x000e620000000800 */
[C---:B---3--:R-:W-:Y:S01]  /*c2b0*/  FADD.FTZ R166, R159.reuse, R166 ;  /* 0x000000a69fa67221 */ /* 0x048fe20000010000 */
[----:B------:R-:W-:Y:S01]  /*c2c0*/  F2FP.BF16.F32.PACK_AB R155, R159, R155 ;  /* 0x0000009b9f9b723e */ /* 0x000fe200000010ff */
[----:B------:R-:W-:Y:S01]  /*c2d0*/  BAR.SYNC.DEFER_BLOCKING 0xf, 0x100 ;  /* 0x03c4000000007b1d */ /* 0x000fe20000010000 */
[----:B------:R-:W-:Y:S01]  /*c2e0*/  FADD.FTZ R163, R157, R163 ;  /* 0x000000a39da37221 */ /* 0x000fe20000010000 */
[----:B------:R-:W-:Y:S01]  /*c2f0*/  R2UR UR10, R176 ;  /* 0x00000000b00a72ca */ /* 0x000fe200000e0000 */
[-C--:B------:R-:W-:Y:S01]  /*c300*/  FMUL.FTZ R30, R30, R164.reuse ;  /* 0x000000a41e1e7220 */ /* 0x080fe20000410000 */
[----:B------:R-:W-:Y:S01]  /*c310*/  FMUL.FTZ R31, R31, R164 ;  /* 0x000000a41f1f7220 */ /* 0x000fe20000410000 */
[----:B------:R-:W-:Y:S01]  /*c320*/  FADD.FTZ R163, R156, R163 ;  /* 0x000000a39ca37221 */ /* 0x000fe20000010000 */
[----:B------:R-:W-:Y:S01]  /*c330*/  MUFU.EX2 R172, R172 ;  /* 0x000000ac00ac7308 */ /* 0x000fe20000000800 */
[----:B0-----:R-:W-:Y:S01]  /*c340*/  FADD.FTZ R166, R158, R166 ;  /* 0x000000a69ea67221 */ /* 0x001fe20000010000 */
[C---:B------:R-:W-:Y:S01]  /*c350*/  F2FP.BF16.F32.PACK_AB R156, R161.reuse, R156 ;  /* 0x0000009ca19c723e */ /* 0x040fe200000010ff */
[----:B------:R-:W-:Y:S01]  /*c360*/  FADD.FTZ R177, R161, R163 ;  /* 0x000000a3a1b17221 */ /* 0x000fe20000010000 */
[-C--:B------:R-:W-:Y:S01]  /*c370*/  FMUL.FTZ R34, R34, R164.reuse ;  /* 0x000000a422227220 */ /* 0x080fe20000410000 */
[-C--:B------:R-:W-:Y:S01]  /*c380*/  FMUL.FTZ R35, R35, R164.reuse ;  /* 0x000000a423237220 */ /* 0x080fe20000410000 */
[----:B------:R-:W-:Y:S01]  /*c390*/  FMUL.FTZ R38, R38, R164 ;  /* 0x000000a426267220 */ /* 0x000fe20000410000 */
[----:B------:R-:W-:Y:S01]  /*c3a0*/  FADD.FTZ R177, R160, R177 ;  /* 0x000000b1a0b17221 */ /* 0x000fe20000010000 */
[----:B------:R-:W0:Y:S01]  /*c3b0*/  MUFU.EX2 R173, R173 ;  /* 0x000000ad00ad7308 */ /* 0x000e220000000800 */
[----:B-1----:R-:W-:Y:S01]  /*c3c0*/  F2FP.BF16.F32.PACK_AB R157, R162, R158 ;  /* 0x0000009ea29d723e */ /* 0x002fe200000010ff */
[----:B------:R-:W-:Y:S01]  /*c3d0*/  FMUL.FTZ R39, R39, R164 ;  /* 0x000000a427277220 */ /* 0x000fe20000410000 */
[----:B------:R-:W-:Y:S01]  /*c3e0*/  F2FP.BF16.F32.PACK_AB R158, R10, R160 ;  /* 0x000000a00a9e723e */ /* 0x000fe200000010ff */
        /* <DEDUP_REMOVED lines=65> */
[----:B------:R-:W-:Y:S01]  /*c800*/  FMUL.FTZ R151, R151, R164 ;  /* 0x000000a497977220 */ /* 0x000fe20000410000 */
[----:B------:R-:W-:Y:S01]  /*c810*/  F2FP.BF16.F32.PACK_AB R160, R13, R11 ;  /* 0x0000000b0da0723e */ /* 0x000fe200000010ff */
[----:B------:R3:W-:Y:S01]  /*c820*/  STSM.16.M88.4 [R23+0x36400], R152 ;  /* 0x0364009817007844 */ /* 0x0007e20000000200 */
[----:B------:R-:W-:Y:S01]  /*c830*/  MUFU.EX2 R168, R168 ;  /* 0x000000a800a87308 */ /* 0x000fe20000000800 */
[----:B0-----:R-:W-:Y:S01]  /*c840*/  F2FP.BF16.F32.PACK_AB R161, R171, R170 ;  /* 0x000000aaaba1723e */ /* 0x001fe200000010ff */
[----:B------:R-:W-:Y:S01]  /*c850*/  FADD.FTZ R175, R172, R175 ;  /* 0x000000afacaf7221 */ /* 0x000fe20000010000 */
[----:B------:R-:W-:Y:S01]  /*c860*/  F2FP.BF16.F32.PACK_AB R162, R15, R14 ;  /* 0x0000000e0fa2723e */ /* 0x000fe200000010ff */
[----:B------:R4:W-:Y:S01]  /*c870*/  STSM.16.M88.4 [R184], R156 ;  /* 0x0000009cb8007844 */ /* 0x0009e20000000200 */
[----:B--2---:R-:W-:Y:S01]  /*c880*/  F2FP.BF16.F32.PACK_AB R163, R7, R174 ;  /* 0x000000ae07a3723e */ /* 0x004fe200000010ff */
[----:B------:R-:W-:Y:S01]  /*c890*/  FADD.FTZ R177, R10, R177 ;  /* 0x000000b10ab17221 */ /* 0x000fe20000010000 */
[----:B------:R-:W-:Y:S01]  /*c8a0*/  FADD.FTZ R175, R173, R175 ;  /* 0x000000afadaf7221 */ /* 0x000fe20000010000 */
[----:B------:R-:W0:Y:S01]  /*c8b0*/  MUFU.EX2 R169, R169 ;  /* 0x000000a900a97308 */ /* 0x000e220000000800 */
[----:B-1----:R-:W-:Y:S01]  /*c8c0*/  F2FP.BF16.F32.PACK_AB R164, R21, R20 ;  /* 0x0000001415a4723e */ /* 0x002fe200000010ff */
[----:B------:R4:W-:Y:S01]  /*c8d0*/  STSM.16.M88.4 [R186], R160 ;  /* 0x000000a0ba007844 */ /* 0x0009e20000000200 */
[----:B------:R-:W-:Y:S01]  /*c8e0*/  FADD.FTZ R177, R11, R177 ;  /* 0x000000b10bb17221 */ /* 0x000fe20000010000 */
[----:B------:R-:W-:Y:S01]  /*c8f0*/  FADD.FTZ R170, R170, R175 ;  /* 0x000000afaaaa7221 */ /* 0x000fe20000010000 */
[----:B------:R-:W-:Y:S01]  /*c900*/  PLOP3.LUT P1, PT, PT, PT, UP0, 0x80, 0x0 ;  /* 0x000000000000781c */ /* 0x000fe20003f2f008 */
[----:B------:R-:W-:-:S02]  /*c910*/  @!P2 VIADD R9, R9, 0x38860 ;  /* 0x000388600909a836 */ /* 0x000fc40000000000 */
[----:B------:R-:W-:Y:S01]  /*c920*/  FADD.FTZ R177, R13, R177 ;  /* 0x000000b10db17221 */ /* 0x000fe20000010000 */
[----:B------:R-:W-:Y:S01]  /*c930*/  MUFU.EX2 R8, R178 ;  /* 0x000000b200087308 */ /* 0x000fe20000000800 */
[----:B------:R-:W-:Y:S01]  /*c940*/  FADD.FTZ R171, R171, R170 ;  /* 0x000000aaabab7221 */ /* 0x000fe20000010000 */
[----:B------:R-:W-:Y:S02]  /*c950*/  IMAD.MOV.U32 R187, RZ, RZ, R2 ;  /* 0x000000ffffbb7224 */ /* 0x000fe400078e0002 */
[----:B------:R-:W-:Y:S01]  /*c960*/  FADD.FTZ R14, R14, R177 ;  /* 0x000000b10e0e7221 */ /* 0x000fe20000010000 */
[----:B------:R-:W-:Y:S01]  /*c970*/  @!P2 PRMT R9, RZ, 0x654, R9 ;  /* 0x00000654ff09a816 */ /* 0x000fe20000000009 */
[----:B------:R-:W-:Y:S01]  /*c980*/  FADD.FTZ R174, R174, R171 ;  /* 0x000000abaeae7221 */ /* 0x000fe20000010000 */
[----:B------:R-:W-:Y:S02]  /*c990*/  IMAD.MOV.U32 R228, RZ, RZ, R5 ;  /* 0x000000ffffe47224 */ /* 0x000fe400078e0005 */
[----:B------:R-:W-:Y:S01]  /*c9a0*/  FADD.FTZ R15, R15, R14 ;  /* 0x0000000e0f0f7221 */ /* 0x000fe20000010000 */
[----:B------:R-:W1:Y:S01]  /*c9b0*/  MUFU.EX2 R179, R179 ;  /* 0x000000b300b37308 */ /* 0x000e620000000800 */
[----:B0-----:R-:W-:Y:S01]  /*c9c0*/  F2FP.BF16.F32.PACK_AB R166, R169, R168 ;  /* 0x000000a8a9a6723e */ /* 0x001fe200000010ff */
[----:B------:R-:W-:Y:S01]  /*c9d0*/  FADD.FTZ R7, R7, R174 ;  /* 0x000000ae07077221 */ /* 0x000fe20000010000 */
[----:B------:R-:W-:Y:S01]  /*c9e0*/  FADD.FTZ R20, R20, R15 ;  /* 0x0000000f14147221 */ /* 0x000fe20000010000 */
[----:B------:R-:W-:-:S03]  /*c9f0*/  IMAD.MOV.U32 R10, RZ, RZ, R6 ;  /* 0x000000ffff0a7224 */ /* 0x000fc600078e0006 */
[----:B------:R-:W-:Y:S01]  /*ca00*/  FADD.FTZ R21, R21, R20 ;  /* 0x0000001415157221 */ /* 0x000fe20000010000 */
[----:B------:R-:W-:Y:S03]  /*ca10*/  MUFU.EX2 R182, R182 ;  /* 0x000000b600b67308 */ /* 0x000fe60000000800 */
[----:B------:R-:W-:-:S05]  /*ca20*/  FADD.FTZ R168, R168, R21 ;  /* 0x00000015a8a87221 */ /* 0x000fca0000010000 */
[----:B------:R1:W0:Y:S02]  /*ca30*/  MUFU.EX2 R12, R165 ;  /* 0x000000a5000c7308 */ /* 0x0002240000000800 */
[----:B-1----:R-:W-:Y:S01]  /*ca40*/  F2FP.BF16.F32.PACK_AB R165, R179, R8 ;  /* 0x00000008b3a5723e */ /* 0x002fe200000010ff */
[----:B------:R-:W-:Y:S01]  /*ca50*/  FADD.FTZ R8, R8, R7 ;  /* 0x0000000708087221 */ /* 0x000fe20000010000 */
[----:B------:R-:W-:-:S03]  /*ca60*/  FADD.FTZ R7, R169, R168 ;  /* 0x000000a8a9077221 */ /* 0x000fc60000010000 */
[----:B------:R-:W-:Y:S01]  /*ca70*/  FADD.FTZ R179, R179, R8 ;  /* 0x00000008b3b37221 */ /* 0x000fe20000010000 */
[----:B0-----:R-:W-:-:S03]  /*ca80*/  F2FP.BF16.F32.PACK_AB R167, R12, R182 ;  /* 0x000000b60ca7723e */ /* 0x001fc600000010ff */
[----:B------:R-:W-:Y:S02]  /*ca90*/  FADD.FTZ R179, R182, R179 ;  /* 0x000000b3b6b37221 */ /* 0x000fe40000010000 */
[----:B------:R4:W-:Y:S01]  /*caa0*/  STSM.16.M88.4 [R185], R164 ;  /* 0x000000a4b9007844 */ /* 0x0009e20000000200 */
[----:B------:R-:W-:Y:S01]  /*cab0*/  WARPGROUP.ARRIVE ;  /* 0x00000000000079c5 */ /* 0x000fe20000000000 */
[----:B------:R-:W-:-:S05]  /*cac0*/  FADD.FTZ R8, R12, R179 ;  /* 0x000000b30c087221 */ /* 0x000fca0000010000 */
[----:B------:R-:W-:Y:S01]  /*cad0*/  HGMMA.64x256x16.F32.BF16 R24, R152, gdesc[UR8].tnspB, R24, gsb0 ;  /* 0x43e0000898187df0 */ /* 0x000fe20008001818 */
[----:B------:R-:W-:Y:S02]  /*cae0*/  UMOV UR11, 0x40000040 ;  /* 0x40000040000b7882 */ /* 0x000fe40000000000 */
[----:B------:R-:W-:Y:S02]  /*caf0*/  WARPGROUP.DEPBAR.LE gsb0, 0x0 ;  /* 0x00008000000079c5 */ /* 0x000fe40000010000 */
[----:B---3--:R-:W-:Y:S01]  /*cb00*/  VIADD R152, R176, 0x80 ;  /* 0x00000080b0987836 */ /* 0x008fe20000000000 */
[----:B------:R-:W-:-:S04]  /*cb10*/  WARPGROUP.ARRIVE ;  /* 0x00000000000079c5 */ /* 0x000fc80000000000 */
[----:B------:R-:W-:Y:S01]  /*cb20*/  R2UR UR10, R152 ;  /* 0x00000000980a72ca */ /* 0x000fe200000e0000 */
[C---:B------:R-:W-:Y:S02]  /*cb30*/  VIADD R152, R176.reuse, 0x100 ;  /* 0x00000100b0987836 */ /* 0x040fe40000000000 */
[----:B------:R-:W-:-:S15]  /*cb40*/  VIADD R176, R176, 0x180 ;  /* 0x00000180b0b07836 */ /* 0x000fde0000000000 */
        /* <DEDUP_REMOVED lines=24> */
.L_x_5160:
[----:B------:R-:W1:Y:S01]  /*ccd0*/  SHFL.BFLY PT, R0, R7, 0x2, 0x1f ;  /* 0x0c401f0007007f89 */ /* 0x000e6200000e0000 */
[----:B------:R-:W-:Y:S01]  /*cce0*/  IMAD.MOV.U32 R19, RZ, RZ, -0x800000 ;  /* 0xff800000ff137424 */ /* 0x000fe200078e00ff */
[----:B------:R-:W-:Y:S08]  /*ccf0*/  BAR.ARV 0x8, 0x100 ;  /* 0x0204000000007b1d */ /* 0x000ff00000002000 */
[----:B------:R-:W-:Y:S01]  /*cd00*/  BAR.SYNC.DEFER_BLOCKING 0xf, 0x100 ;  /* 0x03c4000000007b1d */ /* 0x000fe20000010000 */
[----:B------:R-:W-:Y:S01]  /*cd10*/  ISETP.NE.AND P3, PT, R22, RZ, PT ;  /* 0x000000ff1600720c */ /* 0x000fe20003f65270 */
[----:B------:R-:W-:-:S04]  /*cd20*/  UIADD3 UR40, UR40, 0x1, URZ ;  /* 0x0000000128287890 */ /* 0x000fc8000fffe03f */
[----:B0-2-4-:R-:W0:Y:S01]  /*cd30*/  SHFL.BFLY PT, R9, R8, 0x2, 0x1f ;  /* 0x0c401f0008097f89 */ /* 0x015e2200000e0000 */
[----:B-1----:R-:W-:-:S07]  /*cd40*/  FADD.FTZ R0, R0, R7 ;  /* 0x0000000700007221 */ /* 0x002fce0000010000 */
[----:B------:R-:W-:Y:S01]  /*cd50*/  @!P3 IMAD R7, R2, 0x40, R18 ;  /* 0x000000400207b824 */ /* 0x000fe200078e0212 */
[----:B------:R-:W1:Y:S03]  /*cd60*/  SHFL.BFLY PT, R3, R0, 0x1, 0x1f ;  /* 0x0c201f0000037f89 */ /* 0x000e6600000e0000 */
[----:B------:R-:W-:Y:S02]  /*cd70*/  @!P3 IMAD R7, R7, 0x4, R16 ;  /* 0x000000040707b824 */ /* 0x000fe400078e0210 */
[----:B0-----:R-:W-:-:S05]  /*cd80*/  FADD.FTZ R9, R9, R8 ;  /* 0x0000000809097221 */ /* 0x001fca0000010000 */
[----:B------:R-:W0:Y:S01]  /*cd90*/  SHFL.BFLY PT, R4, R9, 0x1, 0x1f ;  /* 0x0c201f0009047f89 */ /* 0x000e2200000e0000 */
[----:B-1----:R-:W-:Y:S01]  /*cda0*/  FADD.FTZ R11, R0, R3 ;  /* 0x00000003000b7221 */ /* 0x002fe20000010000 */
[----:B------:R-:W-:Y:S02]  /*cdb0*/  IMAD.U32 R3, RZ, RZ, UR4 ;  /* 0x00000004ff037e24 */ /* 0x000fe4000f8e00ff */
[----:B------:R-:W-:Y:S02]  /*cdc0*/  IMAD.MOV.U32 R0, RZ, RZ, RZ ;  /* 0x000000ffff007224 */ /* 0x000fe400078e00ff */
[----:B------:R-:W-:-:S13]  /*cdd0*/  FSETP.NE.FTZ.AND P0, PT, R11, RZ, PT ;  /* 0x000000ff0b00720b */ /* 0x000fda0003f15000 */
[----:B------:R-:W1:Y:S01]  /*cde0*/  @P0 MUFU.LG2 R10, R11 ;  /* 0x0000000b000a0308 */ /* 0x000e620000000c00 */
[----:B------:R-:W-:Y:S01]  /*cdf0*/  @P0 FMUL.FTZ R3, R3, 0.69314718246459960938 ;  /* 0x3f31721803030820 */ /* 0x000fe20000410000 */
[----:B0-----:R-:W-:Y:S01]  /*ce00*/  FADD.FTZ R8, R9, R4 ;  /* 0x0000000409087221 */ /* 0x001fe20000010000 */
[----:B------:R-:W-:-:S04]  /*ce10*/  VIADD R4, R2, 0x1 ;  /* 0x0000000102047836 */ /* 0x000fc80000000000 */
[----:B------:R-:W-:Y:S02]  /*ce20*/  FSETP.NE.FTZ.AND P2, PT, R8, RZ, PT ;  /* 0x000000ff0800720b */ /* 0x000fe40003f55000 */
[----:B------:R-:W-:-:S04]  /*ce30*/  ISETP.NE.AND P1, PT, R4, 0x2, PT ;  /* 0x000000020400780c */ /* 0x000fc80003f25270 */
[----:B------:R-:W-:Y:S01]  /*ce40*/  SEL R2, RZ, 0x1, P1 ;  /* 0x00000001ff027807 */ /* 0x000fe20000800000 */
[----:B-1----:R-:W-:-:S03]  /*ce50*/  @P0 FMUL.FTZ R10, R10, 0.69314718246459960938 ;  /* 0x3f3172180a0a0820 */ /* 0x002fc60000410000 */
[----:B------:R-:W-:Y:S01]  /*ce60*/  R2UR UR5, R2 ;  /* 0x00000000020572ca */ /* 0x000fe200000e0000 */
[----:B------:R-:W-:Y:S02]  /*ce70*/  IMAD.U32 R2, RZ, RZ, UR4 ;  /* 0x00000004ff027e24 */ /* 0x000fe4000f8e00ff */
[----:B------:R-:W0:Y:S01]  /*ce80*/  @P2 MUFU.RCP R0, R8 ;  /* 0x0000000800002308 */ /* 0x000e220000001000 */
[----:B------:R-:W-:Y:S01]  /*ce90*/  @P0 FFMA.FTZ R19, R3, R6, R10 ;  /* 0x0000000603130223 */ /* 0x000fe2000001000a */
[----:B------:R-:W-:Y:S02]  /*cea0*/  IMAD.MOV.U32 R3, RZ, RZ, RZ ;  /* 0x000000ffff037224 */ /* 0x000fe400078e00ff */
[----:B------:R-:W-:-:S04]  /*ceb0*/  @P2 FMUL.FTZ R2, R2, 0.69314718246459960938 ;  /* 0x3f31721802022820 */ /* 0x000fc80000410000 */
[----:B------:R-:W1:Y:S01]  /*cec0*/  @P0 MUFU.RCP R3, R11 ;  /* 0x0000000b00030308 */ /* 0x000e620000001000 */
[----:B------:R-:W-:Y:S01]  /*ced0*/  PLOP3.LUT P0, PT, PT, PT, PT, 0x8, 0x0 ;  /* 0x000000000000781c */ /* 0x000fe20003f0e170 */
[----:B------:R-:W-:-:S06]  /*cee0*/  ULOP3.LUT UR37, UR37, UR5, URZ, 0x3c, !UPT ;  /* 0x0000000525257292 */ /* 0x000fcc000f8e3c3f */
        /* <DEDUP_REMOVED lines=75> */
[----:B0-----:R-:W-:-:S02]  /*d3a0*/  IMAD.MOV.U32 R3, RZ, RZ, -0x800000 ;  /* 0xff800000ff037424 */ /* 0x001fc400078e00ff */
[----:B------:R-:W-:Y:S01]  /*d3b0*/  @P2 FFMA.FTZ R3, R2, R5, R6 ;  /* 0x0000000502032223 */ /* 0x000fe20000010006 */
        /* <DEDUP_REMOVED lines=57> */
[----:B------:R-:W-:Y:S01]  /*d750*/  SEL R2, R4, RZ, P1 ;  /* 0x000000ff04027207 */ /* 0x000fe20000800000 */
[----:B------:R-:W-:Y:S06]  /*d760*/  BAR.ARV 0xe, 0x100 ;  /* 0x0384000000007b1d */ /* 0x000fec0000002000 */
.L_x_5135:
[----:B------:R-:W0:Y:S01]  /*d770*/  S2R R5, SR_CgaCtaId ;  /* 0x0000000000057919 */ /* 0x000e220000008800 */
[----:B------:R-:W-:Y:S01]  /*d780*/  MOV R16, 0x400 ;  /* 0x0000040000107802 */ /* 0x000fe20000000f00 */
[----:B------:R-:W-:Y:S01]  /*d790*/  BSSY B0, `(.L_x_5170) ;  /* 0x0000481000007945 */ /* 0x000fe20003800000 */
[----:B------:R-:W-:Y:S01]  /*d7a0*/  SHF.R.U32.HI R0, RZ, 0x10, R195 ;  /* 0x00000010ff007819 */ /* 0x000fe200000116c3 */
[----:B------:R-:W-:Y:S01]  /*d7b0*/  BAR.SYNC.DEFER_BLOCKING 0x5, 0x180 ;  /* 0x0146000000007b1d */ /* 0x000fe20000010000 */
[----:B0-----:R-:W-:-:S05]  /*d7c0*/  LEA R16, R5, R16, 0x18 ;  /* 0x0000001005107211 */ /* 0x001fca00078ec0ff */
[----:B------:R-:W0:Y:S02]  /*d7d0*/  LDS.128 R4, [R16+0x388d0] ;  /* 0x0388d00010047984 */ /* 0x000e240000000c00 */
[----:B0-----:R-:W-:Y:S02]  /*d7e0*/  R2UR UR4, R5 ;  /* 0x00000000050472ca */ /* 0x001fe400000e0000 */
[----:B------:R-:W-:Y:S01]  /*d7f0*/  R2UR UR5, R7 ;  /* 0x00000000070572ca */ /* 0x000fe200000e0000 */
[----:B------:R-:W-:Y:S06]  /*d800*/  BAR.ARV 0x4, 0x180 ;  /* 0x0106000000007b1d */ /* 0x000fec0000002000 */
[----:B------:R-:W-:Y:S08]  /*d810*/  @P0 BRA `(.L_x_5171) ;  /* 0x0000003800100947 */ /* 0x000ff00003800000 */
[----:B------:R-:W2:Y:S01]  /*d820*/  LDL R8, [R1+0x6c] ;  /* 0x00006c0001087983 */ /* 0x000ea20000100800 */
[----:B------:R-:W-:Y:S01]  /*d830*/  ULDC.64 UR6, c[0x0][0xd08] ;  /* 0x0003420000067ab9 */ /* 0x000fe20000000a00 */
[----:B------:R-:W0:Y:S01]  /*d840*/  S2R R7, SR_SWINHI ;  /* 0x0000000000077919 */ /* 0x000e220000002f00 */
[----:B------:R-:W-:Y:S02]  /*d850*/  MOV R4, R16 ;  /* 0x0000001000047202 */ /* 0x000fe40000000f00 */
[----:B0-----:R-:W-:Y:S01]  /*d860*/  MOV R5, R7 ;  /* 0x0000000700057202 */ /* 0x001fe20000000f00 */
[----:B------:R-:W-:Y:S02]  /*d870*/  BAR.SYNC.DEFER_BLOCKING 0x1, 0x100 ;  /* 0x0044000000007b1d */ /* 0x000fe40000010000 */
[----:B--2---:R-:W-:-:S03]  /*d880*/  IMAD.WIDE R20, R8, 0x2, R4 ;  /* 0x0000000208147825 */ /* 0x004fc600078e0204 */
[C---:B------:R-:W-:Y:S02]  /*d890*/  IADD3 R9, P6, R20.reuse, 0x6060, RZ ;  /* 0x0000606014097810 */ /* 0x040fe40007fde0ff */
[----:B------:R-:W-:Y:S02]  /*d8a0*/  IADD3 R13, P1, R20, 0x6020, RZ ;  /* 0x00006020140d7810 */ /* 0x000fe40007f3e0ff */
        /* <DEDUP_REMOVED lines=9> */
[----:B------:R-:W-:Y:S02]  /*d940*/  MOV R166, R8 ;  /* 0x0000000800a67202 */ /* 0x000fe40000000f00 */
[----:B------:R-:W-:Y:S02]  /*d950*/  LOP3.LUT R9, R20, 0x380, RZ, 0xc0, !PT ;  /* 0x0000038014097812 */ /* 0x000fe400078ec0ff */
[----:B------:R-:W-:-:S02]  /*d960*/  LOP3.LUT R10, R11, 0x380, RZ, 0xc0, !PT ;  /* 0x000003800b0a7812 */ /* 0x000fc400078ec0ff */
[----:B------:R-:W-:Y:S02]  /*d970*/  SHF.R.U64 R9, R9, 0x3, RZ ;  /* 0x0000000309097819 */ /* 0x000fe400000012ff */
[----:B------:R-:W-:Y:S02]  /*d980*/  MOV R164, R12 ;  /* 0x0000000c00a47202 */ /* 0x000fe40000000f00 */
[----:B------:R-:W-:Y:S01]  /*d990*/  LOP3.LUT R8, R9, R20, RZ, 0x3c, !PT ;  /* 0x0000001409087212 */ /* 0x000fe200078e3cff */
[----:B------:R-:W-:Y:S01]  /*d9a0*/  IMAD.MOV.U32 R9, RZ, RZ, R21 ;  /* 0x000000ffff097224 */ /* 0x000fe200078e0015 */
[----:B------:R-:W-:Y:S02]  /*d9b0*/  SHF.R.U64 R10, R10, 0x3, RZ ;  /* 0x000000030a0a7819 */ /* 0x000fe400000012ff */
[----:B------:R-:W-:Y:S02]  /*d9c0*/  IADD3 R156, P5, R20, 0x4020, RZ ;  /* 0x00004020149c7810 */ /* 0x000fe40007fbe0ff */
[----:B------:R-:W-:-:S02]  /*d9d0*/  MOV R12, R8 ;  /* 0x00000008000c7202 */ /* 0x000fc40000000f00 */
[----:B------:R-:W0:Y:S01]  /*d9e0*/  LDC R9, c[0x0][0xbd4] ;  /* 0x0002f500ff097b82 */ /* 0x000e220000000800 */
[----:B------:R-:W-:Y:S01]  /*d9f0*/  LOP3.LUT R10, R10, R11, RZ, 0x3c, !PT ;  /* 0x0000000b0a0a7212 */ /* 0x000fe200078e3cff */
[----:B------:R-:W-:Y:S01]  /*da00*/  IMAD.X R11, RZ, RZ, R21, P0 ;  /* 0x000000ffff0b7224 */ /* 0x000fe200000e0615 */
[----:B------:R-:W-:Y:S02]  /*da10*/  IADD3 R160, P0, R20, 0x2060, RZ ;  /* 0x0000206014a07810 */ /* 0x000fe40007f1e0ff */
[----:B------:R-:W-:Y:S02]  /*da20*/  LOP3.LUT R157, R156, 0x380, RZ, 0xc0, !PT ;  /* 0x000003809c9d7812 */ /* 0x000fe400078ec0ff */
[----:B------:R-:W-:Y:S02]  /*da30*/  LOP3.LUT R161, R160, 0x380, RZ, 0xc0, !PT ;  /* 0x00000380a0a17812 */ /* 0x000fe400078ec0ff */
[----:B------:R-:W-:Y:S02]  /*da40*/  MOV R165, R10 ;  /* 0x0000000a00a57202 */ /* 0x000fe40000000f00 */
[----:B------:R-:W-:-:S02]  /*da50*/  SHF.R.U64 R161, R161, 0x3, RZ ;  /* 0x00000003a1a17819 */ /* 0x000fc400000012ff */
[----:B------:R-:W-:Y:S02]  /*da60*/  IADD3 R11, P1, R20, 0x2040, RZ ;  /* 0x00002040140b7810 */ /* 0x000fe40007f3e0ff */
        /* <DEDUP_REMOVED lines=14> */
[C---:B------:R-:W-:Y:S02]  /*db50*/  IADD3 R158, P6, R20.reuse, 0x4000, RZ ;  /* 0x00004000149e7810 */ /* 0x040fe40007fde0ff */
[----:B------:R-:W-:Y:S02]  /*db60*/  MOV R157, R8 ;  /* 0x00000008009d7202 */ /* 0x000fe40000000f00 */
[----:B------:R-:W-:Y:S02]  /*db70*/  IADD3 R9, P0, R20, 0x2020, RZ ;  /* 0x0000202014097810 */ /* 0x000fe40007f1e0ff */
[----:B------:R-:W-:Y:S02]  /*db80*/  SHF.R.U64 R14, R14, 0x3, RZ ;  /* 0x000000030e0e7819 */ /* 0x000fe400000012ff */
[----:B------:R-:W-:Y:S02]  /*db90*/  LOP3.LUT R159, R158, 0x380, RZ, 0xc0, !PT ;  /* 0x000003809e9f7812 */ /* 0x000fe400078ec0ff */
[----:B------:R-:W-:-:S02]  /*dba0*/  LOP3.LUT R8, R9, 0x380, RZ, 0xc0, !PT ;  /* 0x0000038009087812 */ /* 0x000fc400078ec0ff */
[----:B------:R-:W-:Y:S01]  /*dbb0*/  LOP3.LUT R14, R14, R15, RZ, 0x3c, !PT ;  /* 0x0000000f0e0e7212 */ /* 0x000fe200078e3cff */
[--C-:B------:R-:W-:Y:S01]  /*dbc0*/  IMAD.X R15, RZ, RZ, R21.reuse, P2 ;  /* 0x000000ffff0f7224 */ /* 0x100fe200010e0615 */
[----:B------:R-:W-:Y:S02]  /*dbd0*/  SHF.R.U64 R159, R159, 0x3, RZ ;  /* 0x000000039f9f7819 */ /* 0x000fe400000012ff */
[----:B------:R-:W-:Y:S02]  /*dbe0*/  SHF.R.U64 R8, R8, 0x3, RZ ;  /* 0x0000000308087819 */ /* 0x000fe400000012ff */
[----:B------:R-:W-:Y:S01]  /*dbf0*/  LOP3.LUT R158, R159, R158, RZ, 0x3c, !PT ;  /* 0x0000009e9f9e7212 */ /* 0x000fe200078e3cff */
[--C-:B------:R-:W-:Y:S01]  /*dc00*/  IMAD.X R159, RZ, RZ, R21.reuse, P6 ;  /* 0x000000ffff9f7224 */ /* 0x100fe200030e0615 */
[----:B------:R-:W-:Y:S01]  /*dc10*/  LOP3.LUT R8, R8, R9, RZ, 0x3c, !PT ;  /* 0x0000000908087212 */ /* 0x000fe200078e3cff */
[----:B------:R-:W-:Y:S01]  /*dc20*/  IMAD.X R9, RZ, RZ, R21, P0 ;  /* 0x000000ffff097224 */ /* 0x000fe200000e0615 */
[----:B------:R-:W-:-:S02]  /*dc30*/  MOV R163, R14 ;  /* 0x0000000e00a37202 */ /* 0x000fc40000000f00 */
[----:B------:R-:W-:Y:S02]  /*dc40*/  IADD3 R14, P0, R20, 0x20, RZ ;  /* 0x00000020140e7810 */ /* 0x000fe40007f1e0ff */
[----:B------:R-:W-:Y:S02]  /*dc50*/  MOV R158, R158 ;  /* 0x0000009e009e7202 */ /* 0x000fe40000000f00 */
[----:B------:R-:W-:Y:S02]  /*dc60*/  MOV R159, R8 ;  /* 0x00000008009f7202 */ /* 0x000fe40000000f00 */
[----:B------:R-:W-:Y:S02]  /*dc70*/  LOP3.LUT R13, R14, 0x380, RZ, 0xc0, !PT ;  /* 0x000003800e0d7812 */ /* 0x000fe400078ec0ff */
[----:B------:R-:W-:Y:S02]  /*dc80*/  F2FP.BF16.F32.PACK_AB R8, R25, R24 ;  /* 0x000000181908723e */ /* 0x000fe400000010ff */
[----:B------:R-:W-:-:S02]  /*dc90*/  F2FP.BF16.F32.PACK_AB R9, R27, R26 ;  /* 0x0000001a1b09723e */ /* 0x000fc400000010ff */
[----:B------:R-:W-:Y:S02]  /*dca0*/  F2FP.BF16.F32.PACK_AB R10, R29, R28 ;  /* 0x0000001c1d0a723e */ /* 0x000fe400000010ff */
[----:B------:R-:W-:Y:S02]  /*dcb0*/  F2FP.BF16.F32.PACK_AB R11, R31, R30 ;  /* 0x0000001e1f0b723e */ /* 0x000fe400000010ff */
[----:B------:R-:W-:Y:S02]  /*dcc0*/  SHF.R.U64 R13, R13, 0x3, RZ ;  /* 0x000000030d0d7819 */ /* 0x000fe400000012ff */
[----:B------:R-:W-:Y:S01]  /*dcd0*/  F2FP.BF16.F32.PACK_AB R15, R39, R38 ;  /* 0x00000026270f723e */ /* 0x000fe200000010ff */
[----:B------:R0:W-:Y:S01]  /*dce0*/  STSM.16.M88.4 [R12], R8 ;  /* 0x000000080c007844 */ /* 0x0001e20000000200 */
[C---:B------:R-:W-:Y:S02]  /*dcf0*/  IADD3 R153, P3, R20.reuse, 0x4060, RZ ;  /* 0x0000406014997810 */ /* 0x040fe40007f7e0ff */
[----:B------:R-:W-:-:S02]  /*dd00*/  IADD3 R154, P4, R20, 0x4040, RZ ;  /* 0x00004040149a7810 */ /* 0x000fc40007f9e0ff */
[----:B------:R-:W-:Y:S02]  /*dd10*/  LOP3.LUT R152, R153, 0x380, RZ, 0xc0, !PT ;  /* 0x0000038099987812 */ /* 0x000fe400078ec0ff */
[----:B------:R-:W-:Y:S02]  /*dd20*/  LOP3.LUT R155, R154, 0x380, RZ, 0xc0, !PT ;  /* 0x000003809a9b7812 */ /* 0x000fe400078ec0ff */
[----:B------:R-:W-:Y:S02]  /*dd30*/  SHF.R.U64 R152, R152, 0x3, RZ ;  /* 0x0000000398987819 */ /* 0x000fe400000012ff */
[----:B------:R-:W-:Y:S02]  /*dd40*/  SHF.R.U64 R155, R155, 0x3, RZ ;  /* 0x000000039b9b7819 */ /* 0x000fe400000012ff */
[----:B------:R-:W-:Y:S01]  /*dd50*/  LOP3.LUT R152, R152, R153, RZ, 0x3c, !PT ;  /* 0x0000009998987212 */ /* 0x000fe200078e3cff */
[--C-:B------:R-:W-:Y:S01]  /*dd60*/  IMAD.X R153, RZ, RZ, R21.reuse, P3 ;  /* 0x000000ffff997224 */ /* 0x100fe200018e0615 */
[----:B------:R-:W-:Y:S01]  /*dd70*/  LOP3.LUT R154, R155, R154, RZ, 0x3c, !PT ;  /* 0x0000009a9b9a7212 */ /* 0x000fe200078e3cff */
[--C-:B0-----:R-:W-:Y:S01]  /*dd80*/  IMAD.X R9, RZ, RZ, R21.reuse, P0 ;  /* 0x000000ffff097224 */ /* 0x101fe200000e0615 */
[----:B------:R-:W-:Y:S01]  /*dd90*/  LOP3.LUT R8, R13, R14, RZ, 0x3c, !PT ;  /* 0x0000000e0d087212 */ /* 0x000fe200078e3cff */
[----:B------:R-:W-:Y:S01]  /*dda0*/  IMAD.X R155, RZ, RZ, R21, P4 ;  /* 0x000000ffff9b7224 */ /* 0x000fe200020e0615 */
[----:B------:R-:W-:-:S02]  /*ddb0*/  IADD3 R10, P0, R20, 0x40, RZ ;  /* 0x00000040140a7810 */ /* 0x000fc40007f1e0ff */
[----:B------:R-:W-:Y:S02]  /*ddc0*/  MOV R8, R8 ;  /* 0x0000000800087202 */ /* 0x000fe40000000f00 */
[----:B------:R-:W-:Y:S02]  /*ddd0*/  LOP3.LUT R9, R10, 0x380, RZ, 0xc0, !PT ;  /* 0x000003800a097812 */ /* 0x000fe400078ec0ff */
[----:B------:R-:W-:Y:S02]  /*dde0*/  F2FP.BF16.F32.PACK_AB R12, R33, R32 ;  /* 0x00000020210c723e */ /* 0x000fe400000010ff */
[----:B------:R-:W-:Y:S02]  /*ddf0*/  F2FP.BF16.F32.PACK_AB R13, R35, R34 ;  /* 0x00000022230d723e */ /* 0x000fe400000010ff */
[----:B------:R-:W-:Y:S02]  /*de00*/  F2FP.BF16.F32.PACK_AB R14, R37, R36 ;  /* 0x00000024250e723e */ /* 0x000fe400000010ff */
[----:B------:R-:W-:-:S02]  /*de10*/  SHF.R.U64 R9, R9, 0x3, RZ ;  /* 0x0000000309097819 */ /* 0x000fc400000012ff */
[----:B------:R-:W-:Y:S01]  /*de20*/  F2FP.BF16.F32.PACK_AB R11, R47, R46 ;  /* 0x0000002e2f0b723e */ /* 0x000fe200000010ff */
[----:B------:R0:W-:Y:S01]  /*de30*/  STSM.16.M88.4 [R8], R12 ;  /* 0x0000000c08007844 */ /* 0x0001e20000000200 */
[----:B------:R-:W-:Y:S02]  /*de40*/  MOV R7, R152 ;  /* 0x0000009800077202 */ /* 0x000fe40000000f00 */
[----:B------:R-:W-:Y:S02]  /*de50*/  MOV R162, R154 ;  /* 0x0000009a00a27202 */ /* 0x000fe40000000f00 */
[----:B------:R-:W-:Y:S02]  /*de60*/  F2FP.BF16.F32.PACK_AB R153, R67, R66 ;  /* 0x000000424399723e */ /* 0x000fe400000010ff */
[----:B------:R-:W-:Y:S02]  /*de70*/  F2FP.BF16.F32.PACK_AB R154, R69, R68 ;  /* 0x00000044459a723e */ /* 0x000fe400000010ff */
[----:B------:R-:W-:-:S02]  /*de80*/  F2FP.BF16.F32.PACK_AB R155, R71, R70 ;  /* 0x00000046479b723e */ /* 0x000fc400000010ff */
[----:B------:R-:W-:Y:S02]  /*de90*/  MOV R160, R160 ;  /* 0x000000a000a07202 */ /* 0x000fe40000000f00 */
[----:B0-----:R-:W-:Y:S01]  /*dea0*/  LOP3.LUT R8, R9, R10, RZ, 0x3c, !PT ;  /* 0x0000000a09087212 */ /* 0x001fe200078e3cff */
[----:B------:R-:W-:Y:S01]  /*deb0*/  IMAD.X R9, RZ, RZ, R21, P0 ;  /* 0x000000ffff097224 */ /* 0x000fe200000e0615 */
[----:B------:R-:W-:Y:S02]  /*dec0*/  IADD3 R14, P0, R20, 0x2000, RZ ;  /* 0x00002000140e7810 */ /* 0x000fe40007f1e0ff */
[----:B------:R-:W-:Y:S02]  /*ded0*/  F2FP.BF16.F32.PACK_AB R10, R45, R44 ;  /* 0x0000002c2d0a723e */ /* 0x000fe400000010ff */
[----:B------:R-:W-:Y:S02]  /*dee0*/  MOV R12, R8 ;  /* 0x00000008000c7202 */ /* 0x000fe40000000f00 */
[----:B------:R-:W-:-:S02]  /*def0*/  F2FP.BF16.F32.PACK_AB R8, R41, R40 ;  /* 0x000000282908723e */ /* 0x000fc400000010ff */
[----:B------:R-:W-:Y:S02]  /*df00*/  F2FP.BF16.F32.PACK_AB R9, R43, R42 ;  /* 0x0000002a2b09723e */ /* 0x000fe400000010ff */
[----:B------:R-:W-:Y:S02]  /*df10*/  LOP3.LUT R13, R14, 0x380, RZ, 0xc0, !PT ;  /* 0x000003800e0d7812 */ /* 0x000fe400078ec0ff */
[----:B------:R-:W-:Y:S01]  /*df20*/  F2FP.BF16.F32.PACK_AB R15, R63, R62 ;  /* 0x0000003e3f0f723e */ /* 0x000fe200000010ff */
[----:B------:R0:W-:Y:S01]  /*df30*/  STSM.16.M88.4 [R12], R8 ;  /* 0x000000080c007844 */ /* 0x0001e20000000200 */
[----:B------:R-:W-:Y:S02]  /*df40*/  SHF.R.U64 R13, R13, 0x3, RZ ;  /* 0x000000030d0d7819 */ /* 0x000fe400000012ff */
[----:B0-----:R-:W-:Y:S01]  /*df50*/  IADD3 R10, P1, R20, 0x60, RZ ;  /* 0x00000060140a7810 */ /* 0x001fe20007f3e0ff */
[----:B------:R-:W-:Y:S01]  /*df60*/  IMAD.X R9, RZ, RZ, R21, P0 ;  /* 0x000000ffff097224 */ /* 0x000fe200000e0615 */
[----:B------:R-:W-:-:S02]  /*df70*/  LOP3.LUT R8, R13, R14, RZ, 0x3c, !PT ;  /* 0x0000000e0d087212 */ /* 0x000fc400078e3cff */
[----:B------:R-:W-:Y:S01]  /*df80*/  LOP3.LUT R13, R10, 0x380, RZ, 0xc0, !PT ;  /* 0x000003800a0d7812 */ /* 0x000fe200078ec0ff */
[----:B------:R-:W-:Y:S01]  /*df90*/  IMAD.X R21, RZ, RZ, R21, P1 ;  /* 0x000000ffff157224 */ /* 0x000fe200008e0615 */
[----:B------:R-:W-:Y:S02]  /*dfa0*/  MOV R152, R8 ;  /* 0x0000000800987202 */ /* 0x000fe40000000f00 */
[----:B------:R-:W-:Y:S02]  /*dfb0*/  SHF.R.U64 R13, R13, 0x3, RZ ;  /* 0x000000030d0d7819 */ /* 0x000fe400000012ff */
[----:B------:R-:W-:Y:S02]  /*dfc0*/  F2FP.BF16.F32.PACK_AB R8, R49, R48 ;  /* 0x000000303108723e */ /* 0x000fe400000010ff */
[----:B------:R-:W-:Y:S02]  /*dfd0*/  LOP3.LUT R20, R13, R10, RZ, 0x3c, !PT ;  /* 0x0000000a0d147212 */ /* 0x000fe400078e3cff */
[----:B------:R-:W-:-:S02]  /*dfe0*/  F2FP.BF16.F32.PACK_AB R9, R51, R50 ;  /* 0x000000323309723e */ /* 0x000fc400000010ff */
[----:B------:R-:W-:Y:S02]  /*dff0*/  MOV R20, R20 ;  /* 0x0000001400147202 */ /* 0x000fe40000000f00 */
[----:B------:R-:W-:Y:S02]  /*e000*/  F2FP.BF16.F32.PACK_AB R10, R53, R52 ;  /* 0x00000034350a723e */ /* 0x000fe400000010ff */
[----:B------:R-:W-:Y:S02]  /*e010*/  F2FP.BF16.F32.PACK_AB R11, R55, R54 ;  /* 0x00000036370b723e */ /* 0x000fe400000010ff */
[----:B------:R-:W-:Y:S02]  /*e020*/  F2FP.BF16.F32.PACK_AB R12, R57, R56 ;  /* 0x00000038390c723e */ /* 0x000fe400000010ff */
[----:B------:R-:W-:Y:S01]  /*e030*/  F2FP.BF16.F32.PACK_AB R13, R59, R58 ;  /* 0x0000003a3b0d723e */ /* 0x000fe200000010ff */
[----:B------:R0:W-:Y:S01]  /*e040*/  STSM.16.M88.4 [R20], R8 ;  /* 0x0000000814007844 */ /* 0x0001e20000000200 */
[----:B------:R-:W-:-:S02]  /*e050*/  F2FP.BF16.F32.PACK_AB R14, R61, R60 ;  /* 0x0000003c3d0e723e */ /* 0x000fc400000010ff */
[----:B------:R-:W-:-:S03]  /*e060*/  ISETP.NE.U32.AND P0, PT, RZ, UR6, PT ;  /* 0x00000006ff007c0c */ /* 0x000fc6000bf05070 */
[----:B------:R1:W-:Y:S01]  /*e070*/  STSM.16.M88.4 [R152], R12 ;  /* 0x0000000c98007844 */ /* 0x0003e20000000200 */
[----:B------:R-:W-:Y:S02]  /*e080*/  ISETP.NE.AND.EX P0, PT, RZ, UR7, PT, P0 ;  /* 0x00000007ff007c0c */ /* 0x000fe4000bf05300 */
[----:B0-----:R-:W-:Y:S02]  /*e090*/  F2FP.BF16.F32.PACK_AB R8, R73, R72 ;  /* 0x000000484908723e */ /* 0x001fe400000010ff */
[----:B------:R-:W-:Y:S02]  /*e0a0*/  F2FP.BF16.F32.PACK_AB R9, R75, R74 ;  /* 0x0000004a4b09723e */ /* 0x000fe400000010ff */
[----:B------:R-:W-:Y:S02]  /*e0b0*/  F2FP.BF16.F32.PACK_AB R10, R77, R76 ;  /* 0x0000004c4d0a723e */ /* 0x000fe400000010ff */
[----:B-1----:R-:W-:Y:S02]  /*e0c0*/  F2FP.BF16.F32.PACK_AB R152, R65, R64 ;  /* 0x000000404198723e */ /* 0x002fe400000010ff */
[----:B------:R-:W-:-:S02]  /*e0d0*/  F2FP.BF16.F32.PACK_AB R11, R79, R78 ;  /* 0x0000004e4f0b723e */ /* 0x000fc400000010ff */
[----:B------:R-:W-:Y:S01]  /*e0e0*/  F2FP.BF16.F32.PACK_AB R12, R81, R80 ;  /* 0x00000050510c723e */ /* 0x000fe200000010ff */
[----:B------:R0:W-:Y:S01]  /*e0f0*/  STSM.16.M88.4 [R159], R152 ;  /* 0x000000989f007844 */ /* 0x0001e20000000200 */
[----:B------:R-:W-:Y:S02]  /*e100*/  F2FP.BF16.F32.PACK_AB R13, R83, R82 ;  /* 0x00000052530d723e */ /* 0x000fe400000010ff */
[----:B------:R-:W-:Y:S01]  /*e110*/  F2FP.BF16.F32.PACK_AB R14, R85, R84 ;  /* 0x00000054550e723e */ /* 0x000fe200000010ff */
[----:B------:R1:W-:Y:S01]  /*e120*/  STSM.16.M88.4 [R157], R8 ;  /* 0x000000089d007844 */ /* 0x0003e20000000200 */
        /* <DEDUP_REMOVED lines=33> */
[----:B------:R-:W-:Y:S01]  /*e340*/  F2FP.BF16.F32.PACK_AB R153, R139, R138 ;  /* 0x0000008a8b99723e */ /* 0x000fe200000010ff */
[----:B------:R-:W-:Y:S01]  /*e350*/  IMAD.SHL.U32 R7, R191, 0x4, RZ ;  /* 0x00000004bf077824 */ /* 0x000fe200078e00ff */
[----:B------:R-:W-:Y:S02]  /*e360*/  F2FP.BF16.F32.PACK_AB R154, R141, R140 ;  /* 0x0000008c8d9a723e */ /* 0x000fe400000010ff */
[----:B------:R-:W-:Y:S02]  /*e370*/  F2FP.BF16.F32.PACK_AB R155, R143, R142 ;  /* 0x0000008e8f9b723e */ /* 0x000fe400000010ff */
[----:B0-----:R-:W-:Y:S02]  /*e380*/  F2FP.BF16.F32.PACK_AB R8, R145, R144 ;  /* 0x000000909108723e */ /* 0x001fe400000010ff */
[----:B------:R-:W-:Y:S01]  /*e390*/  F2FP.BF16.F32.PACK_AB R9, R147, R146 ;  /* 0x000000929309723e */ /* 0x000fe200000010ff */
[----:B------:R-:W-:Y:S01]  /*e3a0*/  STSM.16.M88.4 [R165], R152 ;  /* 0x00000098a5007844 */ /* 0x000fe20000000200 */
[----:B------:R-:W-:-:S02]  /*e3b0*/  F2FP.BF16.F32.PACK_AB R10, R149, R148 ;  /* 0x00000094950a723e */ /* 0x000fc400000010ff */
[----:B------:R-:W-:Y:S02]  /*e3c0*/  F2FP.BF16.F32.PACK_AB R11, R151, R150 ;  /* 0x00000096970b723e */ /* 0x000fe400000010ff */
[----:B-1----:R-:W-:Y:S02]  /*e3d0*/  SHF.L.U64.HI R14, R191, 0x2, R196 ;  /* 0x00000002bf0e7819 */ /* 0x002fe400000102c4 */
[----:B------:R-:W-:Y:S01]  /*e3e0*/  @P0 IADD3 R12, P2, R7, UR6, RZ ;  /* 0x00000006070c0c10 */ /* 0x000fe2000ff5e0ff */
[----:B------:R0:W-:Y:S03]  /*e3f0*/  STSM.16.M88.4 [R166], R8 ;  /* 0x00000008a6007844 */ /* 0x0001e60000000200 */
[----:B------:R-:W-:Y:S01]  /*e400*/  @P0 IADD3.X R13, R14, UR7, RZ, P2, !PT ;  /* 0x000000070e0d0c10 */ /* 0x000fe200097fe4ff */
[----:B------:R-:W-:Y:S08]  /*e410*/  BAR.SYNC.DEFER_BLOCKING 0x1, 0x100 ;  /* 0x0044000000007b1d */ /* 0x000ff00000010000 */
[----:B0-----:R-:W0:Y:S01]  /*e420*/  LDC.64 R10, c[0x0][0xd00] ;  /* 0x00034000ff0a7b82 */ /* 0x001e220000000a00 */
[----:B------:R-:W2:Y:S01]  /*e430*/  @P0 LDG.E R12, desc[UR38][R12.64] ;  /* 0x000000260c0c0981 */ /* 0x000ea2000c1e1900 */
[----:B0-----:R-:W-:-:S02]  /*e440*/  ISETP.NE.U32.AND P1, PT, R10, RZ, PT ;  /* 0x000000ff0a00720c */ /* 0x001fc40003f25070 */
[----:B------:R-:W-:Y:S02]  /*e450*/  IADD3 R8, P2, R7, R10, RZ ;  /* 0x0000000a07087210 */ /* 0x000fe40007f5e0ff */
[----:B------:R-:W-:Y:S01]  /*e460*/  ISETP.NE.AND.EX P1, PT, R11, RZ, PT, P1 ;  /* 0x000000ff0b00720c */ /* 0x000fe20003f25310 */
[----:B------:R-:W-:Y:S02]  /*e470*/  IMAD.MOV.U32 R7, RZ, RZ, RZ ;  /* 0x000000ffff077224 */ /* 0x000fe400078e00ff */
[----:B------:R-:W-:-:S10]  /*e480*/  IMAD.X R9, R14, 0x1, R11, P2 ;  /* 0x000000010e097824 */ /* 0x000fd400010e060b */
        /* <DEDUP_REMOVED lines=10> */
.L_x_5172:
[----:B------:R-:W0:Y:S01]  /*e530*/  SHFL.IDX PT, R8, R230, RZ, 0x1f ;  /* 0x00001fffe6087589 */ /* 0x000e2200000e0000 */
[----:B------:R-:W-:Y:S02]  /*e540*/  LOP3.LUT R195, R195, 0xff, RZ, 0xc0, !PT ;  /* 0x000000ffc3c37812 */ /* 0x000fe400078ec0ff */
[----:B0-----:R-:W-:Y:S02]  /*e550*/  ISETP.NE.AND P0, PT, R8, RZ, PT ;  /* 0x000000ff0800720c */ /* 0x001fe40003f05270 */
[----:B-----5:R-:W-:-:S11]  /*e560*/  SHF.R.S32.HI R8, RZ, 0x1f, R7 ;  /* 0x0000001fff087819 */ /* 0x020fd60000011407 */
[----:B------:R-:W-:Y:S05]  /*e570*/  @P0 BRA `(.L_x_5173) ;  /* 0x0000000000f40947 */ /* 0x000fea0003800000 */
[----:B------:R-:W2:Y:S01]  /*e580*/  LDL R156, [R1+0x68] ;  /* 0x00006800019c7983 */ /* 0x000ea20000100800 */
[----:B------:R-:W-:Y:S01]  /*e590*/  IMAD.MOV.U32 R20, RZ, RZ, 0xab8 ;  /* 0x00000ab8ff147424 */ /* 0x000fe200078e00ff */
[----:B------:R-:W-:Y:S01]  /*e5a0*/  ISETP.GT.AND P1, PT, R0, 0x1, PT ;  /* 0x000000010000780c */ /* 0x000fe20003f24270 */
[----:B------:R-:W0:Y:S01]  /*e5b0*/  LDC R9, c[0x0][0xce8] ;  /* 0x00033a00ff097b82 */ /* 0x000e220000000800 */
[----:B------:R-:W-:Y:S01]  /*e5c0*/  ISETP.NE.U32.AND P0, PT, R10, RZ, PT ;  /* 0x000000ff0a00720c */ /* 0x000fe20003f05070 */
[----:B------:R-:W-:Y:S01]  /*e5d0*/  VIADD R152, R190, UR42 ;  /* 0x0000002abe987c36 */ /* 0x000fe20008000000 */
[----:B------:R-:W-:Y:S02]  /*e5e0*/  SEL R20, R20, 0xa78, P1 ;  /* 0x00000a7814147807 */ /* 0x000fe40000800000 */
[----:B------:R-:W-:-:S03]  /*e5f0*/  ISETP.NE.AND.EX P0, PT, R11, RZ, PT, P0 ;  /* 0x000000ff0b00720c */ /* 0x000fc60003f05300 */
[----:B------:R-:W1:Y:S01]  /*e600*/  LDC.64 R12, c[0x0][R20+0x220] ;  /* 0x00008800140c7b82 */ /* 0x000e620000000a00 */
[----:B------:R-:W-:Y:S02]  /*e610*/  SEL R21, R191, RZ, !P0 ;  /* 0x000000ffbf157207 */ /* 0x000fe40004000000 */
[----:B------:R-:W-:-:S05]  /*e620*/  SEL R153, R196, RZ, !P0 ;  /* 0x000000ffc4997207 */ /* 0x000fca0004000000 */
[----:B------:R-:W3:Y:S01]  /*e630*/  LDC.64 R14, c[0x0][R20+0x218] ;  /* 0x00008600140e7b82 */ /* 0x000ee20000000a00 */
[----:B0-----:R-:W-:Y:S01]  /*e640*/  ISETP.NE.AND P2, PT, R9, 0x1, PT ;  /* 0x000000010900780c */ /* 0x001fe20003f45270 */
[----:B-1----:R-:W-:-:S04]  /*e650*/  IMAD R13, R13, R21, RZ ;  /* 0x000000150d0d7224 */ /* 0x002fc800078e02ff */
[C---:B------:R-:W-:Y:S02]  /*e660*/  IMAD R153, R12.reuse, R153, R13 ;  /* 0x000000990c997224 */ /* 0x040fe400078e020d */
[----:B------:R-:W-:-:S04]  /*e670*/  IMAD.WIDE.U32 R12, R12, R21, RZ ;  /* 0x000000150c0c7225 */ /* 0x000fc800078e00ff */
[-C--:B---3--:R-:W-:Y:S02]  /*e680*/  IMAD R155, R15, R192.reuse, RZ ;  /* 0x000000c00f9b7224 */ /* 0x088fe400078e02ff */
[----:B------:R-:W-:Y:S02]  /*e690*/  IMAD.IADD R13, R13, 0x1, R153 ;  /* 0x000000010d0d7824 */ /* 0x000fe400078e0299 */
[----:B------:R-:W-:Y:S01]  /*e6a0*/  IMAD.WIDE.U32 R14, R14, R192, RZ ;  /* 0x000000c00e0e7225 */ /* 0x000fe200078e00ff */
[----:B------:R-:W0:Y:S03]  /*e6b0*/  @P2 LDC R153, c[0x0][0xcec] ;  /* 0x00033b00ff992b82 */ /* 0x000e260000000800 */
[----:B------:R-:W-:Y:S01]  /*e6c0*/  IMAD.IADD R154, R15, 0x1, R155 ;  /* 0x000000010f9a7824 */ /* 0x000fe200078e029b */
[----:B------:R-:W-:-:S04]  /*e6d0*/  IADD3 R21, P0, P3, R12, R14, R7 ;  /* 0x0000000e0c157210 */ /* 0x000fc80007b1e007 */
[----:B------:R-:W1:Y:S01]  /*e6e0*/  @P2 LDC R155, c[0x0][0xcf0] ;  /* 0x00033c00ff9b2b82 */ /* 0x000e620000000800 */
[----:B------:R-:W-:Y:S02]  /*e6f0*/  IADD3.X R154, R13, R154, R8, P0, P3 ;  /* 0x0000009a0d9a7210 */ /* 0x000fe400007e6408 */
[----:B------:R-:W-:-:S05]  /*e700*/  SEL R13, R195, RZ, P1 ;  /* 0x000000ffc30d7207 */ /* 0x000fca0000800000 */
[----:B------:R-:W3:Y:S01]  /*e710*/  LDC.64 R14, c[0x0][R20+0x228] ;  /* 0x00008a00140e7b82 */ /* 0x000ee20000000a00 */
[----:B0-----:R-:W-:-:S04]  /*e720*/  @P2 IMAD.HI.U32 R12, R152, R153, RZ ;  /* 0x00000099980c2227 */ /* 0x001fc800078e00ff */
[----:B------:R-:W-:Y:S01]  /*e730*/  IMAD.MOV.U32 R153, RZ, RZ, R152 ;  /* 0x000000ffff997224 */ /* 0x000fe200078e0098 */
[----:B-1----:R-:W-:Y:S01]  /*e740*/  @P2 SHF.R.U32.HI R153, RZ, R155, R12 ;  /* 0x0000009bff992219 */ /* 0x002fe2000001160c */
[-C--:B---3--:R-:W-:Y:S02]  /*e750*/  IMAD R155, R15, R13.reuse, RZ ;  /* 0x0000000d0f9b7224 */ /* 0x088fe400078e02ff */
[----:B------:R-:W-:Y:S02]  /*e760*/  IMAD.WIDE.U32 R14, R14, R13, RZ ;  /* 0x0000000d0e0e7225 */ /* 0x000fe400078e00ff */
[----:B------:R-:W0:Y:S02]  /*e770*/  LDC.64 R12, c[0x0][0xca8] ;  /* 0x00032a00ff0c7b82 */ /* 0x000e240000000a00 */
[----:B------:R-:W-:Y:S01]  /*e780*/  IMAD.IADD R15, R15, 0x1, R155 ;  /* 0x000000010f0f7824 */ /* 0x000fe200078e029b */
[----:B------:R-:W-:Y:S01]  /*e790*/  IADD3 R14, P0, P2, R153, R21, R14 ;  /* 0x00000015990e7210 */ /* 0x000fe20007a1e00e */
[--C-:B------:R-:W-:Y:S01]  /*e7a0*/  IMAD.MOV R155, RZ, RZ, -R153.reuse ;  /* 0x000000ffff9b7224 */ /* 0x100fe200078e0a99 */
[----:B------:R-:W-:-:S03]  /*e7b0*/  SHF.R.S32.HI R153, RZ, 0x1f, R153 ;  /* 0x0000001fff997819 */ /* 0x000fc60000011499 */
[----:B------:R-:W1:Y:S01]  /*e7c0*/  LDC.64 R20, c[0x0][R20+0x210] ;  /* 0x0000840014147b82 */ /* 0x000e620000000a00 */
[----:B------:R-:W-:Y:S01]  /*e7d0*/  IMAD R155, R9, R155, R152 ;  /* 0x0000009b099b7224 */ /* 0x000fe200078e0298 */
[----:B------:R-:W-:Y:S01]  /*e7e0*/  IADD3.X R15, R153, R154, R15, P0, P2 ;  /* 0x0000009a990f7210 */ /* 0x000fe200007e440f */
[----:B------:R-:W-:Y:S02]  /*e7f0*/  IMAD R152, R9, UR6, RZ ;  /* 0x0000000609987c24 */ /* 0x000fe4000f8e02ff */
[----:B------:R-:W-:Y:S01]  /*e800*/  VIADD R9, R18, UR42 ;  /* 0x0000002a12097c36 */ /* 0x000fe20008000000 */
[----:B------:R-:W-:Y:S02]  /*e810*/  SHF.R.S32.HI R153, RZ, 0x1f, R155 ;  /* 0x0000001fff997819 */ /* 0x000fe4000001149b */
[----:B0-----:R-:W0:Y:S08]  /*e820*/  @!P1 LDC R12, c[0x0][0xc50] ;  /* 0x00031400ff0c9b82 */ /* 0x001e300000000800 */
[----:B------:R-:W3:Y:S01]  /*e830*/  @!P1 LDC R13, c[0x0][0xc54] ;  /* 0x00031500ff0d9b82 */ /* 0x000ee20000000800 */
[----:B-1----:R-:W-:-:S02]  /*e840*/  IMAD R21, R21, R155, RZ ;  /* 0x0000009b15157224 */ /* 0x002fc400078e02ff */
[----:B------:R-:W-:-:S04]  /*e850*/  IMAD.WIDE.U32 R14, R20, R155, R14 ;  /* 0x0000009b140e7225 */ /* 0x000fc800078e000e */
[----:B------:R-:W-:-:S04]  /*e860*/  IMAD R21, R20, R153, R21 ;  /* 0x0000009914157224 */ /* 0x000fc800078e0215 */
[----:B------:R-:W-:Y:S01]  /*e870*/  IMAD.IADD R15, R15, 0x1, R21 ;  /* 0x000000010f0f7824 */ /* 0x000fe200078e0215 */
[----:B0-----:R-:W-:-:S04]  /*e880*/  LEA R20, P0, R14, R12, 0x2 ;  /* 0x0000000c0e147211 */ /* 0x001fc800078010ff */
[----:B---3--:R-:W-:Y:S02]  /*e890*/  LEA.HI.X R21, R14, R13, R15, 0x2, P0 ;  /* 0x0000000d0e157211 */ /* 0x008fe400000f140f */
[----:B------:R-:W-:Y:S04]  /*e8a0*/  SHFL.IDX PT, R14, R20, 0x1, 0x1c1f ;  /* 0x003c1f00140e7f89 */ /* 0x000fe800000e0000 */
        /* <DEDUP_REMOVED lines=10> */
.L_x_5173:
        /* <DEDUP_REMOVED lines=24> */
[C---:B------:R-:W-:Y:S02]  /*ead0*/  IADD3 R53, P3, R4.reuse, 0x8000, RZ ;  /* 0x0000800004357810 */ /* 0x040fe40007f7e0ff */
[----:B------:R-:W-:Y:S01]  /*eae0*/  IADD3 R45, P1, R4, 0x6000, RZ ;  /* 0x00006000042d7810 */ /* 0x000fe20007f3e0ff */
[----:B------:R-:W-:Y:S01]  /*eaf0*/  IMAD R8, R8, UR8, RZ ;  /* 0x0000000808087c24 */ /* 0x000fe2000f8e02ff */
[----:B------:R-:W-:Y:S01]  /*eb00*/  SHF.R.U64 R48, R48, 0x3, RZ ;  /* 0x0000000330307819 */ /* 0x000fe200000012ff */
[C---:B------:R-:W-:Y:S01]  /*eb10*/  VIADD R97, R17.reuse, 0x140 ;  /* 0x0000014011617836 */ /* 0x040fe20000000000 */
[----:B------:R-:W-:Y:S01]  /*eb20*/  SHF.R.U64 R40, R40, 0x3, RZ ;  /* 0x0000000328287819 */ /* 0x000fe200000012ff */
[----:B------:R-:W-:Y:S01]  /*eb30*/  VIADD R93, R17, 0x180 ;  /* 0x00000180115d7836 */ /* 0x000fe20000000000 */
[----:B------:R-:W-:Y:S01]  /*eb40*/  LOP3.LUT R52, R53, 0x380, RZ, 0xc0, !PT ;  /* 0x0000038035347812 */ /* 0x000fe200078ec0ff */
[----:B------:R-:W5:Y:S01]  /*eb50*/  LD.E.128 R24, desc[UR38][R24.64] ;  /* 0x0000002618187980 */ /* 0x000f62000c101d00 */
[----:B------:R-:W-:-:S02]  /*eb60*/  IADD3 R29, P4, R4, 0x2000, RZ ;  /* 0x00002000041d7810 */ /* 0x000fc40007f9e0ff */
[C---:B------:R-:W-:Y:S02]  /*eb70*/  IADD3 R33, P5, R4.reuse, 0x3000, RZ ;  /* 0x0000300004217810 */ /* 0x040fe40007fbe0ff */
[----:B------:R-:W-:Y:S02]  /*eb80*/  IADD3 R37, P6, R4, 0x4000, RZ ;  /* 0x0000400004257810 */ /* 0x000fe40007fde0ff */
[----:B------:R-:W-:Y:S02]  /*eb90*/  LOP3.LUT R44, R45, 0x380, RZ, 0xc0, !PT ;  /* 0x000003802d2c7812 */ /* 0x000fe400078ec0ff */
[----:B------:R-:W-:Y:S01]  /*eba0*/  LOP3.LUT R48, R48, R49, RZ, 0x3c, !PT ;  /* 0x0000003130307212 */ /* 0x000fe200078e3cff */
[--C-:B------:R-:W-:Y:S01]  /*ebb0*/  IMAD.X R49, RZ, RZ, R5.reuse, P2 ;  /* 0x000000ffff317224 */ /* 0x100fe200010e0605 */
[----:B------:R-:W-:Y:S01]  /*ebc0*/  LOP3.LUT R40, R40, R41, RZ, 0x3c, !PT ;  /* 0x0000002928287212 */ /* 0x000fe200078e3cff */
[----:B------:R-:W-:Y:S01]  /*ebd0*/  IMAD.X R41, RZ, RZ, R5, P0 ;  /* 0x000000ffff297224 */ /* 0x000fe200000e0605 */
[----:B------:R-:W-:-:S02]  /*ebe0*/  SHF.R.U64 R52, R52, 0x3, RZ ;  /* 0x0000000334347819 */ /* 0x000fc400000012ff */
[----:B------:R-:W-:Y:S01]  /*ebf0*/  LOP3.LUT R28, R29, 0x380, RZ, 0xc0, !PT ;  /* 0x000003801d1c7812 */ /* 0x000fe200078ec0ff */
[----:B------:R-:W5:Y:S01]  /*ec00*/  LD.E.128 R48, desc[UR38][R48.64] ;  /* 0x0000002630307980 */ /* 0x000f62000c101d00 */
[----:B------:R-:W-:Y:S02]  /*ec10*/  LOP3.LUT R32, R33, 0x380, RZ, 0xc0, !PT ;  /* 0x0000038021207812 */ /* 0x000fe400078ec0ff */
[----:B------:R-:W-:Y:S01]  /*ec20*/  LOP3.LUT R36, R37, 0x380, RZ, 0xc0, !PT ;  /* 0x0000038025247812 */ /* 0x000fe200078ec0ff */
[----:B------:R-:W5:Y:S01]  /*ec30*/  LD.E.128 R40, desc[UR38][R40.64] ;  /* 0x0000002628287980 */ /* 0x000f62000c101d00 */
[----:B------:R-:W-:Y:S02]  /*ec40*/  IADD3 R77, P2, R4, 0xe000, RZ ;  /* 0x0000e000044d7810 */ /* 0x000fe40007f5e0ff */
[----:B------:R-:W-:Y:S02]  /*ec50*/  SHF.R.U64 R44, R44, 0x3, RZ ;  /* 0x000000032c2c7819 */ /* 0x000fe400000012ff */
[----:B------:R-:W-:-:S02]  /*ec60*/  IADD3 R69, P0, R4, 0xc000, RZ ;  /* 0x0000c00004457810 */ /* 0x000fc40007f1e0ff */
[----:B------:R-:W-:Y:S01]  /*ec70*/  LOP3.LUT R52, R52, R53, RZ, 0x3c, !PT ;  /* 0x0000003534347212 */ /* 0x000fe200078e3cff */
[--C-:B------:R-:W-:Y:S01]  /*ec80*/  IMAD.X R53, RZ, RZ, R5.reuse, P3 ;  /* 0x000000ffff357224 */ /* 0x100fe200018e0605 */
[----:B------:R-:W-:Y:S02]  /*ec90*/  SHF.R.U64 R28, R28, 0x3, RZ ;  /* 0x000000031c1c7819 */ /* 0x000fe400000012ff */
[----:B------:R-:W-:Y:S02]  /*eca0*/  SHF.R.U64 R32, R32, 0x3, RZ ;  /* 0x0000000320207819 */ /* 0x000fe400000012ff */
[----:B------:R-:W-:Y:S01]  /*ecb0*/  SHF.R.U64 R36, R36, 0x3, RZ ;  /* 0x0000000324247819 */ /* 0x000fe200000012ff */
[----:B------:R-:W5:Y:S01]  /*ecc0*/  LD.E.128 R52, desc[UR38][R52.64] ;  /* 0x0000002634347980 */ /* 0x000f62000c101d00 */
[----:B------:R-:W-:Y:S02]  /*ecd0*/  LOP3.LUT R76, R77, 0x380, RZ, 0xc0, !PT ;  /* 0x000003804d4c7812 */ /* 0x000fe400078ec0ff */
[----:B------:R-:W-:Y:S01]  /*ece0*/  LOP3.LUT R44, R44, R45, RZ, 0x3c, !PT ;  /* 0x0000002d2c2c7212 */ /* 0x000fe200078e3cff */
[----:B------:R-:W-:Y:S01]  /*ecf0*/  IMAD.X R45, RZ, RZ, R5, P1 ;  /* 0x000000ffff2d7224 */ /* 0x000fe200008e0605 */
[----:B------:R-:W-:-:S02]  /*ed00*/  LOP3.LUT R68, R69, 0x380, RZ, 0xc0, !PT ;  /* 0x0000038045447812 */ /* 0x000fc400078ec0ff */
[C---:B------:R-:W-:Y:S02]  /*ed10*/  IADD3 R11, P3, R4.reuse, 0xf000, RZ ;  /* 0x0000f000040b7810 */ /* 0x040fe40007f7e0ff */
        /* <DEDUP_REMOVED lines=8> */
[----:B------:R-:W-:Y:S01]  /*eda0*/  SHF.R.U64 R76, R76, 0x3, RZ ;  /* 0x000000034c4c7819 */ /* 0x000fe200000012ff */
[----:B------:R-:W-:Y:S01]  /*edb0*/  IMAD.X R81, RZ, RZ, R5, P3 ;  /* 0x000000ffff517224 */ /* 0x000fe200018e0605 */
[----:B------:R-:W-:Y:S01]  /*edc0*/  SHF.R.U64 R68, R68, 0x3, RZ ;  /* 0x0000000344447819 */ /* 0x000fe200000012ff */
[----:B------:R-:W5:Y:S01]  /*edd0*/  LD.E.128 R28, desc[UR38][R28.64] ;  /* 0x000000261c1c7980 */ /* 0x000f62000c101d00 */
[----:B------:R-:W-:-:S02]  /*ede0*/  LOP3.LUT R10, R11, 0x380, RZ, 0xc0, !PT ;  /* 0x000003800b0a7812 */ /* 0x000fc400078ec0ff */
[C---:B------:R-:W-:Y:S01]  /*edf0*/  IADD3 R57, P4, R4.reuse, 0x9000, RZ ;  /* 0x0000900004397810 */ /* 0x040fe20007f9e0ff */
[----:B------:R-:W5:Y:S01]  /*ee00*/  LD.E.128 R32, desc[UR38][R32.64] ;  /* 0x0000002620207980 */ /* 0x000f62000c101d00 */
[C---:B------:R-:W-:Y:S02]  /*ee10*/  IADD3 R61, P5, R4.reuse, 0xa000, RZ ;  /* 0x0000a000043d7810 */ /* 0x040fe40007fbe0ff */
[C---:B------:R-:W-:Y:S01]  /*ee20*/  IADD3 R65, P6, R4.reuse, 0xb000, RZ ;  /* 0x0000b00004417810 */ /* 0x040fe20007fde0ff */
[----:B------:R-:W5:Y:S01]  /*ee30*/  LD.E.128 R36, desc[UR38][R36.64] ;  /* 0x0000002624247980 */ /* 0x000f62000c101d00 */
[----:B------:R-:W-:Y:S02]  /*ee40*/  LOP3.LUT R13, R4, 0x380, RZ, 0xc0, !PT ;  /* 0x00000380040d7812 */ /* 0x000fe400078ec0ff */
        /* <DEDUP_REMOVED lines=11> */
[----:B------:R-:W-:Y:S02]  /*ef00*/  SHF.R.U64 R13, R13, 0x3, RZ ;  /* 0x000000030d0d7819 */ /* 0x000fe400000012ff */
[----:B-1----:R-:W-:Y:S02]  /*ef10*/  ISETP.NE.AND P2, PT, R21, 0x1, PT ;  /* 0x000000011500780c */ /* 0x002fe40003f45270 */
[----:B------:R-:W-:-:S02]  /*ef20*/  SHF.R.U64 R72, R72, 0x3, RZ ;  /* 0x0000000348487819 */ /* 0x000fc400000012ff */
[----:B------:R-:W-:Y:S02]  /*ef30*/  ISETP.GE.AND P0, PT, R194, UR7, PT ;  /* 0x00000007c2007c0c */ /* 0x000fe4000bf06270 */
[----:B------:R-:W-:Y:S01]  /*ef40*/  LOP3.LUT R80, R10, R11, RZ, 0x3c, !PT ;  /* 0x0000000b0a507212 */ /* 0x000fe200078e3cff */
[----:B------:R-:W-:Y:S01]  /*ef50*/  IMAD R11, R7, UR9, R8 ;  /* 0x00000009070b7c24 */ /* 0x000fe2000f8e0208 */
[----:B------:R-:W-:Y:S02]  /*ef60*/  SHF.R.U64 R56, R56, 0x3, RZ ;  /* 0x0000000338387819 */ /* 0x000fe400000012ff */
[----:B------:R-:W-:Y:S02]  /*ef70*/  SHF.R.U64 R60, R60, 0x3, RZ ;  /* 0x000000033c3c7819 */ /* 0x000fe400000012ff */
[----:B------:R-:W-:Y:S01]  /*ef80*/  SHF.R.U64 R64, R64, 0x3, RZ ;  /* 0x0000000340407819 */ /* 0x000fe200000012ff */
[----:B------:R-:W0:Y:S01]  /*ef90*/  @P2 LDC R85, c[0x0][0xcec] ;  /* 0x00033b00ff552b82 */ /* 0x000e220000000800 */
[----:B------:R-:W-:Y:S01]  /*efa0*/  LOP3.LUT R4, R13, R4, RZ, 0x3c, !PT ;  /* 0x000000040d047212 */ /* 0x000fe200078e3cff */
[----:B------:R-:W5:Y:S01]  /*efb0*/  LD.E.128 R80, desc[UR38][R80.64] ;  /* 0x0000002650507980 */ /* 0x000f62000c101d00 */
[----:B------:R-:W-:Y:S01]  /*efc0*/  LOP3.LUT R72, R72, R73, RZ, 0x3c, !PT ;  /* 0x0000004948487212 */ /* 0x000fe200078e3cff */
[--C-:B------:R-:W-:Y:S01]  /*efd0*/  IMAD.X R73, RZ, RZ, R5.reuse, P1 ;  /* 0x000000ffff497224 */ /* 0x100fe200008e0605 */
[----:B------:R-:W-:Y:S01]  /*efe0*/  SEL R8, RZ, 0xffffffff, P0 ;  /* 0xffffffffff087807 */ /* 0x000fe20000000000 */
[----:B------:R1:W5:Y:S01]  /*eff0*/  LD.E.128 R12, desc[UR38][R4.64] ;  /* 0x00000026040c7980 */ /* 0x000362000c101d00 */
[----:B------:R-:W-:Y:S01]  /*f000*/  ISETP.GE.AND P1, PT, R17, UR7, PT ;  /* 0x0000000711007c0c */ /* 0x000fe2000bf26270 */
[----:B------:R-:W2:Y:S01]  /*f010*/  @P2 LDC R87, c[0x0][0xcf0] ;  /* 0x00033c00ff572b82 */ /* 0x000ea20000000800 */
[----:B------:R-:W-:Y:S01]  /*f020*/  LOP3.LUT R56, R56, R57, RZ, 0x3c, !PT ;  /* 0x0000003938387212 */ /* 0x000fe200078e3cff */
[--C-:B------:R-:W-:Y:S01]  /*f030*/  IMAD.X R57, RZ, RZ, R5.reuse, P4 ;  /* 0x000000ffff397224 */ /* 0x100fe200020e0605 */
[----:B------:R-:W-:Y:S01]  /*f040*/  LOP3.LUT R60, R60, R61, RZ, 0x3c, !PT ;  /* 0x0000003d3c3c7212 */ /* 0x000fe200078e3cff */
[--C-:B------:R-:W-:Y:S01]  /*f050*/  IMAD.X R61, RZ, RZ, R5.reuse, P5 ;  /* 0x000000ffff3d7224 */ /* 0x100fe200028e0605 */
[----:B------:R-:W-:Y:S01]  /*f060*/  LOP3.LUT R64, R64, R65, RZ, 0x3c, !PT ;  /* 0x0000004140407212 */ /* 0x000fe200078e3cff */
[----:B------:R-:W-:Y:S01]  /*f070*/  IMAD.X R65, RZ, RZ, R5, P6 ;  /* 0x000000ffff417224 */ /* 0x000fe200030e0605 */
[----:B------:R-:W-:Y:S01]  /*f080*/  ISETP.GE.AND P0, PT, R193, UR7, PT ;  /* 0x00000007c1007c0c */ /* 0x000fe2000bf06270 */
[----:B-1----:R-:W-:Y:S01]  /*f090*/  IMAD.WIDE.U32 R4, R7, UR8, RZ ;  /* 0x0000000807047c25 */ /* 0x002fe2000f8e00ff */
[----:B------:R-:W-:Y:S01]  /*f0a0*/  SEL R7, RZ, 0x1, P1 ;  /* 0x00000001ff077807 */ /* 0x000fe20000800000 */
[----:B------:R-:W-:Y:S01]  /*f0b0*/  ULDC.64 UR8, c[0x0][0xbe8] ;  /* 0x0002fa0000087ab9 */ /* 0x000fe20000000a00 */
[----:B------:R-:W5:Y:S01]  /*f0c0*/  LD.E.128 R56, desc[UR38][R56.64] ;  /* 0x0000002638387980 */ /* 0x000f62000c101d00 */
[----:B------:R-:W-:Y:S01]  /*f0d0*/  IMAD.SHL.U32 R10, R8, 0x2, RZ ;  /* 0x00000002080a7824 */ /* 0x000fe200078e00ff */
[----:B------:R-:W-:-:S02]  /*f0e0*/  SEL R8, RZ, 0xffffffff, P0 ;  /* 0xffffffffff087807 */ /* 0x000fc40000000000 */
[----:B------:R-:W5:Y:S02]  /*f0f0*/  LD.E.128 R60, desc[UR38][R60.64] ;  /* 0x000000263c3c7980 */ /* 0x000f64000c101d00 */
[----:B------:R-:W-:Y:S01]  /*f100*/  LOP3.LUT R7, R10, 0x2, R7, 0xe2, !PT ;  /* 0x000000020a077812 */ /* 0x000fe200078ee207 */
[----:B------:R-:W-:Y:S01]  /*f110*/  IMAD.SHL.U32 R8, R8, 0x4, RZ ;  /* 0x0000000408087824 */ /* 0x000fe200078e00ff */
[----:B------:R-:W-:Y:S01]  /*f120*/  LOP3.LUT R10, R9, 0xfffffff8, RZ, 0xc0, !PT ;  /* 0xfffffff8090a7812 */ /* 0x000fe200078ec0ff */
[----:B------:R-:W-:Y:S01]  /*f130*/  IMAD.IADD R5, R5, 0x1, R11 ;  /* 0x0000000105057824 */ /* 0x000fe200078e020b */
[----:B------:R-:W5:Y:S03]  /*f140*/  LD.E.128 R64, desc[UR38][R64.64] ;  /* 0x0000002640407980 */ /* 0x000f66000c101d00 */
[----:B------:R-:W-:Y:S01]  /*f150*/  IMAD.IADD R11, R3, 0x1, -R10 ;  /* 0x00000001030b7824 */ /* 0x000fe200078e0a0a */
[----:B------:R-:W-:Y:S01]  /*f160*/  LOP3.LUT R10, R8, 0x4, R7, 0xe2, !PT ;  /* 0x00000004080a7812 */ /* 0x000fe200078ee207 */
[----:B------:R-:W-:Y:S01]  /*f170*/  VIADD R7, R17, 0xc0 ;  /* 0x000000c011077836 */ /* 0x000fe20000000000 */
[----:B------:R-:W5:Y:S01]  /*f180*/  LD.E.128 R72, desc[UR38][R72.64] ;  /* 0x0000002648487980 */ /* 0x000f62000c101d00 */
[----:B------:R-:W-:Y:S01]  /*f190*/  IMAD.WIDE.U32 R4, R192, UR8, R4 ;  /* 0x00000008c0047c25 */ /* 0x000fe2000f8e0004 */
[----:B------:R-:W-:-:S02]  /*f1a0*/  SHF.R.S32.HI R9, RZ, 0x1f, R191 ;  /* 0x0000001fff097819 */ /* 0x000fc400000114bf */
[----:B------:R-:W-:Y:S01]  /*f1b0*/  ISETP.GE.AND P1, PT, R7, UR7, PT ;  /* 0x0000000707007c0c */ /* 0x000fe2000bf26270 */
[----:B------:R-:W-:Y:S01]  /*f1c0*/  VIADD R3, R17, 0x100 ;  /* 0x0000010011037836 */ /* 0x000fe20000000000 */
[----:B------:R-:W-:Y:S01]  /*f1d0*/  @!PT LDS RZ, [RZ] ;  /* 0x00000000fffff984 */ /* 0x000fe20000000800 */
[----:B------:R-:W-:Y:S01]  /*f1e0*/  @!PT LDS RZ, [RZ] ;  /* 0x00000000fffff984 */ /* 0x000fe20000000800 */
[----:B------:R-:W-:Y:S01]  /*f1f0*/  @!PT LDS RZ, [RZ] ;  /* 0x00000000fffff984 */ /* 0x000fe20000000800 */
[----:B------:R-:W-:Y:S01]  /*f200*/  @!PT LDS RZ, [RZ] ;  /* 0x00000000fffff984 */ /* 0x000fe20000000800 */
[----:B------:R1:W-:Y:S06]  /*f210*/  MEMBAR.ALL.CTA ;  /* 0x0000000000007992 */ /* 0x0003ec0000008000 */
[----:B-1----:R-:W1:Y:S01]  /*f220*/  FENCE.VIEW.ASYNC.S ;  /* 0x00000000000073c6 */ /* 0x002e620000000000 */
[----:B------:R-:W-:Y:S01]  /*f230*/  IMAD R5, R192, UR9, R5 ;  /* 0x00000009c0057c24 */ /* 0x000fe2000f8e0205 */
[----:B------:R-:W-:Y:S01]  /*f240*/  ULDC.64 UR8, c[0x0][0xbf0] ;  /* 0x0002fc0000087ab9 */ /* 0x000fe20000000a00 */
[----:B------:R-:W-:Y:S01]  /*f250*/  IMAD R8, R11, 0x20, R0 ;  /* 0x000000200b087824 */ /* 0x000fe200078e0200 */
[----:B------:R-:W-:Y:S01]  /*f260*/  ISETP.GE.AND P0, PT, R3, UR7, PT ;  /* 0x0000000703007c0c */ /* 0x000fe2000bf06270 */
[----:B------:R-:W-:Y:S01]  /*f270*/  IMAD R20, R9, UR8, RZ ;  /* 0x0000000809147c24 */ /* 0x000fe2000f8e02ff */
[----:B------:R-:W-:Y:S01]  /*f280*/  SEL R9, RZ, 0xffffffff, P1 ;  /* 0xffffffffff097807 */ /* 0x000fe20000800000 */
[----:B------:R-:W-:Y:S01]  /*f290*/  VIADD R84, R8, UR42 ;  /* 0x0000002a08547c36 */ /* 0x000fe20008000000 */
[----:B------:R-:W-:-:S03]  /*f2a0*/  SEL R11, RZ, 0xffffffff, P0 ;  /* 0xffffffffff0b7807 */ /* 0x000fc60000000000 */
[----:B------:R-:W-:Y:S02]  /*f2b0*/  IMAD.SHL.U32 R89, R9, 0x8, RZ ;  /* 0x0000000809597824 */ /* 0x000fe400078e00ff */
[----:B0-----:R-:W-:-:S03]  /*f2c0*/  @P2 IMAD.HI.U32 R8, R84, R85, RZ ;  /* 0x0000005554082227 */ /* 0x001fc600078e00ff */
[----:B------:R-:W-:Y:S01]  /*f2d0*/  LOP3.LUT R10, R89, 0x8, R10, 0xe2, !PT ;  /* 0x00000008590a7812 */ /* 0x000fe200078ee20a */
[----:B------:R-:W-:Y:S01]  /*f2e0*/  IMAD.MOV.U32 R9, RZ, RZ, R84 ;  /* 0x000000ffff097224 */ /* 0x000fe200078e0054 */
[----:B--2---:R-:W-:Y:S01]  /*f2f0*/  @P2 SHF.R.U32.HI R9, RZ, R87, R8 ;  /* 0x00000057ff092219 */ /* 0x004fe20000011608 */
[----:B------:R-:W-:Y:S02]  /*f300*/  IMAD.SHL.U32 R11, R11, 0x10, RZ ;  /* 0x000000100b0b7824 */ /* 0x000fe400078e00ff */
[C---:B------:R-:W-:Y:S02]  /*f310*/  IMAD R19, R191.reuse, UR9, R20 ;  /* 0x00000009bf137c24 */ /* 0x040fe4000f8e0214 */
[----:B------:R-:W-:Y:S01]  /*f320*/  IMAD.WIDE.U32 R4, R191, UR8, R4 ;  /* 0x00000008bf047c25 */ /* 0x000fe2000f8e0004 */
[----:B------:R-:W-:Y:S01]  /*f330*/  LOP3.LUT R10, R11, 0x10, R10, 0xe2, !PT ;  /* 0x000000100b0a7812 */ /* 0x000fe200078ee20a */
[----:B------:R-:W-:Y:S01]  /*f340*/  ULDC.64 UR8, c[0x0][0xbe0] ;  /* 0x0002f80000087ab9 */ /* 0x000fe20000000a00 */
[----:B------:R-:W-:Y:S01]  /*f350*/  ISETP.GE.AND P0, PT, R97, UR7, PT ;  /* 0x0000000761007c0c */ /* 0x000fe2000bf06270 */
[----:B------:R-:W-:Y:S01]  /*f360*/  IMAD.IADD R5, R5, 0x1, R19 ;  /* 0x0000000105057824 */ /* 0x000fe200078e0213 */
[--C-:B------:R-:W-:Y:S01]  /*f370*/  SHF.R.S32.HI R19, RZ, 0x1f, R9.reuse ;  /* 0x0000001fff137819 */ /* 0x100fe20000011409 */
[----:B------:R-:W-:Y:S01]  /*f380*/  IMAD.MOV R11, RZ, RZ, -R9 ;  /* 0x000000ffff0b7224 */ /* 0x000fe200078e0a09 */
[----:B------:R-:W-:-:S03]  /*f390*/  SEL R8, RZ, 0xffffffff, P0 ;  /* 0xffffffffff087807 */ /* 0x000fc60000000000 */
[----:B------:R-:W-:Y:S02]  /*f3a0*/  IMAD R11, R21, R11, R84 ;  /* 0x0000000b150b7224 */ /* 0x000fe400078e0254 */
[----:B------:R-:W-:Y:S01]  /*f3b0*/  IMAD R20, R19, UR8, RZ ;  /* 0x0000000813147c24 */ /* 0x000fe2000f8e02ff */
[----:B------:R-:W-:Y:S01]  /*f3c0*/  ISETP.GE.AND P0, PT, R93, UR7, PT ;  /* 0x000000075d007c0c */ /* 0x000fe2000bf06270 */
[----:B------:R-:W-:Y:S01]  /*f3d0*/  IMAD.SHL.U32 R85, R8, 0x20, RZ ;  /* 0x0000002008557824 */ /* 0x000fe200078e00ff */
[----:B------:R-:W-:Y:S01]  /*f3e0*/  SHF.R.S32.HI R8, RZ, 0x1f, R11 ;  /* 0x0000001fff087819 */ /* 0x000fe2000001140b */
[----:B------:R-:W-:-:S04]  /*f3f0*/  IMAD.WIDE.U32 R4, R9, UR8, R4 ;  /* 0x0000000809047c25 */ /* 0x000fc8000f8e0004 */
[----:B------:R-:W-:Y:S01]  /*f400*/  IMAD R19, R9, UR9, R20 ;  /* 0x0000000909137c24 */ /* 0x000fe2000f8e0214 */
[----:B------:R-:W-:Y:S01]  /*f410*/  ULDC.64 UR8, c[0x0][0xbd8] ;  /* 0x0002f60000087ab9 */ /* 0x000fe20000000a00 */
[----:B------:R-:W-:Y:S01]  /*f420*/  LOP3.LUT R10, R85, 0x20, R10, 0xe2, !PT ;  /* 0x00000020550a7812 */ /* 0x000fe200078ee20a */
[----:B------:R-:W-:Y:S01]  /*f430*/  IMAD R8, R8, UR8, RZ ;  /* 0x0000000808087c24 */ /* 0x000fe2000f8e02ff */
[----:B------:R-:W-:Y:S01]  /*f440*/  SEL R9, RZ, 0x40, P0 ;  /* 0x00000040ff097807 */ /* 0x000fe20000000000 */
[----:B------:R-:W-:Y:S02]  /*f450*/  IMAD.IADD R5, R5, 0x1, R19 ;  /* 0x0000000105057824 */ /* 0x000fe400078e0213 */
[----:B------:R-:W-:Y:S02]  /*f460*/  IMAD R91, R21, UR6, RZ ;  /* 0x00000006155b7c24 */ /* 0x000fe4000f8e02ff */
[----:B------:R-:W-:Y:S01]  /*f470*/  VIADD R90, R0, UR42 ;  /* 0x0000002a005a7c36 */ /* 0x000fe20008000000 */
[----:B------:R-:W-:Y:S01]  /*f480*/  LOP3.LUT R19, R10, R9, RZ, 0xfc, !PT ;  /* 0x000000090a137212 */ /* 0x000fe200078efcff */
[----:B------:R-:W-:-:S02]  /*f490*/  IMAD R9, R11, UR9, R8 ;  /* 0x000000090b097c24 */ /* 0x000fc4000f8e0208 */
[----:B------:R-:W-:Y:S01]  /*f4a0*/  IMAD.WIDE.U32 R4, R11, UR8, R4 ;  /* 0x000000080b047c25 */ /* 0x000fe2000f8e0004 */
[----:B------:R-:W-:Y:S01]  /*f4b0*/  ISETP.GE.AND P1, PT, R90, R91, PT ;  /* 0x0000005b5a00720c */ /* 0x000fe20003f26270 */
[----:B------:R-:W-:Y:S02]  /*f4c0*/  ULDC.64 UR8, c[0x0][0xb80] ;  /* 0x0002e00000087ab9 */ /* 0x000fe40000000a00 */
[----:B------:R-:W-:Y:S01]  /*f4d0*/  VIADD R95, R17, 0x1c0 ;  /* 0x000001c0115f7836 */ /* 0x000fe20000000000 */
[----:B------:R-:W-:Y:S01]  /*f4e0*/  LEA R88, P2, R4, UR8, 0x1 ;  /* 0x0000000804587c11 */ /* 0x000fe2000f8408ff */
[----:B------:R-:W-:Y:S02]  /*f4f0*/  IMAD.IADD R5, R5, 0x1, R9 ;  /* 0x0000000105057824 */ /* 0x000fe400078e0209 */
[----:B------:R-:W-:Y:S01]  /*f500*/  VIADD R8, R16, 0x38820 ;  /* 0x0003882010087836 */ /* 0x000fe20000000000 */
[----:B------:R-:W-:Y:S02]  /*f510*/  ISETP.GE.AND P0, PT, R95, UR7, PT ;  /* 0x000000075f007c0c */ /* 0x000fe4000bf06270 */
[----:B------:R-:W-:-:S02]  /*f520*/  LEA.HI.X R89, R4, UR9, R5, 0x1, P2 ;  /* 0x0000000904597c11 */ /* 0x000fc400090f0c05 */
[----:B------:R-:W-:Y:S01]  /*f530*/  PRMT R8, RZ, 0x654, R8 ;  /* 0x00000654ff087816 */ /* 0x000fe20000000008 */
[----:B-1----:R0:W1:Y:S01]  /*f540*/  SHFL.IDX PT, R4, R88, RZ, 0x181f ;  /* 0x00181fff58047589 */ /* 0x00206200000e0000 */
[----:B------:R-:W-:Y:S01]  /*f550*/  SEL R0, RZ, 0x80, P0 ;  /* 0x00000080ff007807 */ /* 0x000fe20000000000 */
[----:B------:R-:W-:Y:S01]  /*f560*/  BSSY B1, `(.L_x_5175) ;  /* 0x000002b000017945 */ /* 0x000fe20003800000 */
[----:B------:R0:W-:Y:S01]  /*f570*/  SYNCS.ARRIVE.TRANS64.RED.A1T0 RZ, [R8+URZ], RZ ;  /* 0x000000ff08ff79a7 */ /* 0x0001e2000810043f */
        /* <DEDUP_REMOVED lines=11> */
[CC--:B01----:R-:W-:Y:S01]  /*f630*/  @!P1 LEA R8, P2, R194.reuse, R4.reuse, 0x1 ;  /* 0x00000004c2089211 */ /* 0x0c3fe200078408ff */
        /* <DEDUP_REMOVED lines=14> */
[----:B0-----:R-:W-:Y:S01]  /*f720*/  SHF.R.S32.HI R11, RZ, 0x1f, R93 ;  /* 0x0000001fff0b7819 */ /* 0x001fe2000001145d */
[----:B------:R3:W-:Y:S01]  /*f730*/  @!P3 ST.E.128 desc[UR38][R84.64], R44 ;  /* 0x0000002c5400b985 */ /* 0x0007e2000c101d26 */
[----:B------:R-:W-:-:S02]  /*f740*/  @!P2 LEA.HI.X R87, R3, R5, R87, 0x1, P5 ;  /* 0x000000050357a211 */ /* 0x000fc400028f0c57 */
[----:B-1----:R-:W-:Y:S02]  /*f750*/  SHF.R.S32.HI R9, RZ, 0x1f, R97 ;  /* 0x0000001fff097819 */ /* 0x002fe40000011461 */
[CC--:B------:R-:W-:Y:S01]  /*f760*/  @!P1 LEA R8, P5, R97.reuse, R4.reuse, 0x1 ;  /* 0x0000000461089211 */ /* 0x0c0fe200078a08ff */
[----:B------:R3:W-:Y:S01]  /*f770*/  @!P2 ST.E.128 desc[UR38][R86.64], R52 ;  /* 0x000000345600a985 */ /* 0x0007e2000c101d26 */
[----:B------:R-:W-:Y:S02]  /*f780*/  SHF.R.S32.HI R12, RZ, 0x1f, R95 ;  /* 0x0000001fff0c7819 */ /* 0x000fe4000001145f */
        /* <DEDUP_REMOVED lines=8> */
.L_x_5176:
[----:B------:R-:W-:Y:S05]  /*f810*/  BSYNC B1 ;  /* 0x0000000000017941 */ /* 0x000fea0003800000 */
.L_x_5175:
[----:B0--3--:R-:W-:Y:S01]  /*f820*/  VIADD R8, R90, 0x20 ;  /* 0x000000205a087836 */ /* 0x009fe20000000000 */
[----:B--2---:R4:W0:Y:S04]  /*f830*/  SHFL.IDX PT, R5, R89, 0x1, 0x181f ;  /* 0x00381f0059057f89 */ /* 0x00482800000e0000 */
[----:B------:R-:W-:Y:S01]  /*f840*/  ISETP.GE.AND P0, PT, R8, R91, PT ;  /* 0x0000005b0800720c */ /* 0x000fe20003f06270 */
[----:B-1----:R4:W1:-:S12]  /*f850*/  SHFL.IDX PT, R4, R88, 0x1, 0x181f ;  /* 0x00381f0058047f89 */ /* 0x00285800000e0000 */
[----:B----4-:R-:W-:Y:S05]  /*f860*/  @P0 BRA `(.L_x_5177) ;  /* 0x0000002400cc0947 */ /* 0x010fea0003800000 */
[----:B------:R-:W-:Y:S02]  /*f870*/  ISETP.GE.AND P0, PT, R17, UR7, PT ;  /* 0x0000000711007c0c */ /* 0x000fe4000bf06270 */
[----:B------:R-:W-:Y:S02]  /*f880*/  ISETP.GE.AND P4, PT, R194, UR7, PT ;  /* 0x00000007c2007c0c */ /* 0x000fe4000bf86270 */
[----:B------:R-:W-:Y:S02]  /*f890*/  ISETP.GE.AND P3, PT, R193, UR7, PT ;  /* 0x00000007c1007c0c */ /* 0x000fe4000bf66270 */
[----:B------:R-:W-:Y:S02]  /*f8a0*/  ISETP.GE.AND P2, PT, R7, UR7, PT ;  /* 0x0000000707007c0c */ /* 0x000fe4000bf46270 */
[----:B------:R-:W-:Y:S02]  /*f8b0*/  ISETP.GE.AND P1, PT, R3, UR7, PT ;  /* 0x0000000703007c0c */ /* 0x000fe4000bf26270 */
[----:B-----5:R-:W-:-:S02]  /*f8c0*/  SHF.R.S32.HI R13, RZ, 0x1f, R193 ;  /* 0x0000001fff0d7819 */ /* 0x020fc400000114c1 */
[----:B------:R-:W-:Y:S01]  /*f8d0*/  SHF.R.S32.HI R15, RZ, 0x1f, R7 ;  /* 0x0000001fff0f7819 */ /* 0x000fe20000011407 */
[----:B01----:R-:W-:Y:S02]  /*f8e0*/  @!P0 IMAD.WIDE R8, R17, 0x2, R4 ;  /* 0x0000000211088825 */ /* 0x003fe400078e0204 */
[CC--:B------:R-:W-:Y:S02]  /*f8f0*/  @!P4 LEA R10, P5, R194.reuse, R4.reuse, 0x1 ;  /* 0x00000004c20ac211 */ /* 0x0c0fe400078a08ff */
[-C--:B------:R-:W-:Y:S01]  /*f900*/  @!P3 LEA R12, P6, R193, R4.reuse, 0x1 ;  /* 0x00000004c10cb211 */ /* 0x080fe200078c08ff */
[----:B------:R0:W-:Y:S01]  /*f910*/  @!P0 ST.E.128 desc[UR38][R8.64], R24 ;  /* 0x0000001808008985 */ /* 0x0001e2000c101d26 */
[----:B------:R-:W-:Y:S02]  /*f920*/  ISETP.GE.AND P0, PT, R97, UR7, PT ;  /* 0x0000000761007c0c */ /* 0x000fe4000bf06270 */
[----:B------:R-:W-:Y:S02]  /*f930*/  @!P4 LEA.HI.X R11, R194, R5, R152, 0x1, P5 ;  /* 0x00000005c20bc211 */ /* 0x000fe400028f0c98 */
        /* <DEDUP_REMOVED lines=26> */
.L_x_5174:
[----:B------:R-:W-:Y:S01]  /*fae0*/  ULDC UR7, c[0x0][0xce8] ;  /* 0x00033a0000077ab9 */ /* 0x000fe20000000800 */
[----:B------:R-:W-:Y:S01]  /*faf0*/  ULDC.64 UR8, c[0x0][0xc08] ;  /* 0x0003020000087ab9 */ /* 0x000fe20000000a00 */
[----:B------:R-:W-:Y:S01]  /*fb00*/  UISETP.NE.AND UP0, UPT, UR7, 0x1, UPT ;  /* 0x000000010700788c */ /* 0x000fe2000bf05270 */
[----:B------:R-:W-:Y:S01]  /*fb10*/  IMAD R8, R8, UR8, RZ ;  /* 0x0000000808087c24 */ /* 0x000fe2000f8e02ff */
[----:B------:R-:W-:Y:S01]  /*fb20*/  SHF.R.S32.HI R0, RZ, 0x1f, R191 ;  /* 0x0000001fff007819 */ /* 0x000fe200000114bf */
[C---:B------:R-:W-:Y:S01]  /*fb30*/  IMAD.WIDE.U32 R4, R7.reuse, UR8, RZ ;  /* 0x0000000807047c25 */ /* 0x040fe2000f8e00ff */
[----:B------:R-:W-:Y:S01]  /*fb40*/  ULDC.64 UR10, c[0x0][0xc40] ;  /* 0x00031000000a7ab9 */ /* 0x000fe20000000a00 */
[----:B------:R-:W-:Y:S01]  /*fb50*/  UIMAD UR6, UR6, UR7, URZ ;  /* 0x00000007060672a4 */ /* 0x000fe2000f8e023f */
[----:B------:R-:W-:Y:S01]  /*fb60*/  PLOP3.LUT P0, PT, PT, PT, UP0, 0x80, 0x0 ;  /* 0x000000000000781c */ /* 0x000fe20003f0f008 */
[----:B------:R-:W-:Y:S01]  /*fb70*/  IMAD R7, R7, UR9, R8 ;  /* 0x0000000907077c24 */ /* 0x000fe2000f8e0208 */
[----:B------:R-:W-:Y:S01]  /*fb80*/  ULDC.64 UR8, c[0x0][0xc38] ;  /* 0x00030e0000087ab9 */ /* 0x000fe20000000a00 */
[----:B------:R-:W-:Y:S01]  /*fb90*/  IMAD R0, R0, UR10, RZ ;  /* 0x0000000a00007c24 */ /* 0x000fe2000f8e02ff */
[----:B------:R-:W-:Y:S01]  /*fba0*/  BSSY B1, `(.L_x_5178) ;  /* 0x00000c3000017945 */ /* 0x000fe20003800000 */
[----:B------:R-:W-:Y:S01]  /*fbb0*/  IMAD.IADD R5, R5, 0x1, R7 ;  /* 0x0000000105057824 */ /* 0x000fe200078e0207 */
[----:B0-----:R-:W-:Y:S01]  /*fbc0*/  SHF.R.S32.HI R19, RZ, 0x1f, R204 ;  /* 0x0000001fff137819 */ /* 0x001fe200000114cc */
[----:B------:R-:W-:Y:S01]  /*fbd0*/  VIADD R8, R190, UR42 ;  /* 0x0000002abe087c36 */ /* 0x000fe20008000000 */
[----:B------:R-:W-:Y:S01]  /*fbe0*/  SHF.R.S32.HI R152, RZ, 0x1f, R205 ;  /* 0x0000001fff987819 */ /* 0x000fe200000114cd */
[----:B------:R-:W-:Y:S01]  /*fbf0*/  IMAD.WIDE.U32 R4, R192, UR8, R4 ;  /* 0x00000008c0047c25 */ /* 0x000fe2000f8e0004 */
[----:B------:R-:W-:Y:S01]  /*fc00*/  @UP0 ULDC UR8, c[0x0][0xcec] ;  /* 0x00033b0000080ab9 */ /* 0x000fe20000000800 */
[----:B------:R-:W-:-:S02]  /*fc10*/  SHF.R.S32.HI R153, RZ, 0x1f, R206 ;  /* 0x0000001fff997819 */ /* 0x000fc400000114ce */
[C---:B------:R-:W-:Y:S01]  /*fc20*/  IMAD R7, R191.reuse, UR11, R0 ;  /* 0x0000000bbf077c24 */ /* 0x040fe2000f8e0200 */
[----:B------:R-:W-:Y:S01]  /*fc30*/  SHF.R.S32.HI R154, RZ, 0x1f, R207 ;  /* 0x0000001fff9a7819 */ /* 0x000fe200000114cf */
[----:B------:R-:W-:Y:S01]  /*fc40*/  @P0 IMAD.HI.U32 R0, R8, UR8, RZ ;  /* 0x0000000808000c27 */ /* 0x000fe2000f8e00ff */
[----:B------:R-:W-:Y:S01]  /*fc50*/  @UP0 ULDC UR8, c[0x0][0xcf0] ;  /* 0x00033c0000080ab9 */ /* 0x000fe20000000800 */
[----:B------:R-:W-:Y:S02]  /*fc60*/  SHF.R.S32.HI R155, RZ, 0x1f, R208 ;  /* 0x0000001fff9b7819 */ /* 0x000fe400000114d0 */
[----:B------:R-:W-:Y:S01]  /*fc70*/  IMAD R5, R192, UR9, R5 ;  /* 0x00000009c0057c24 */ /* 0x000fe2000f8e0205 */
[----:B------:R-:W-:Y:S01]  /*fc80*/  SHF.R.S32.HI R156, RZ, 0x1f, R209 ;  /* 0x0000001fff9c7819 */ /* 0x000fe200000114d1 */
[----:B------:R-:W-:Y:S01]  /*fc90*/  IMAD.MOV.U32 R3, RZ, RZ, R8 ;  /* 0x000000ffff037224 */ /* 0x000fe200078e0008 */
[----:B------:R-:W-:Y:S01]  /*fca0*/  @P0 SHF.R.U32.HI R3, RZ, UR8, R0 ;  /* 0x00000008ff030c19 */ /* 0x000fe20008011600 */
[----:B------:R-:W-:Y:S01]  /*fcb0*/  IMAD.WIDE.U32 R4, R191, UR10, R4 ;  /* 0x0000000abf047c25 */ /* 0x000fe2000f8e0004 */
[----:B------:R-:W-:Y:S01]  /*fcc0*/  ULDC.64 UR10, c[0x0][0xc30] ;  /* 0x00030c00000a7ab9 */ /* 0x000fe20000000a00 */
[----:B------:R-:W-:Y:S01]  /*fcd0*/  ULDC.64 UR8, c[0x0][0xc48] ;  /* 0x0003120000087ab9 */ /* 0x000fe20000000a00 */
[----:B------:R-:W-:Y:S01]  /*fce0*/  SHF.R.S32.HI R0, RZ, 0x1f, R3 ;  /* 0x0000001fff007819 */ /* 0x000fe20000011403 */
[----:B------:R-:W-:Y:S01]  /*fcf0*/  IMAD.IADD R5, R5, 0x1, R7 ;  /* 0x0000000105057824 */ /* 0x000fe200078e0207 */
[----:B------:R-:W-:Y:S01]  /*fd00*/  SHF.R.S32.HI R157, RZ, 0x1f, R210 ;  /* 0x0000001fff9d7819 */ /* 0x000fe200000114d2 */
[----:B------:R-:W-:Y:S01]  /*fd10*/  IMAD.MOV R7, RZ, RZ, -R3 ;  /* 0x000000ffff077224 */ /* 0x000fe200078e0a03 */
[----:B------:R-:W-:Y:S01]  /*fd20*/  SHF.R.S32.HI R158, RZ, 0x1f, R211 ;  /* 0x0000001fff9e7819 */ /* 0x000fe200000114d3 */
[----:B------:R-:W-:Y:S01]  /*fd30*/  IMAD R0, R0, UR10, RZ ;  /* 0x0000000a00007c24 */ /* 0x000fe2000f8e02ff */
[----:B------:R-:W-:Y:S01]  /*fd40*/  SHF.R.S32.HI R159, RZ, 0x1f, R212 ;  /* 0x0000001fff9f7819 */ /* 0x000fe200000114d4 */
[----:B------:R-:W-:Y:S01]  /*fd50*/  IMAD R7, R7, UR7, R8 ;  /* 0x0000000707077c24 */ /* 0x000fe2000f8e0208 */
[----:B------:R-:W-:Y:S01]  /*fd60*/  SHF.R.S32.HI R160, RZ, 0x1f, R213 ;  /* 0x0000001fffa07819 */ /* 0x000fe200000114d5 */
[----:B------:R-:W-:Y:S01]  /*fd70*/  IMAD.WIDE.U32 R4, R195, UR8, R4 ;  /* 0x00000008c3047c25 */ /* 0x000fe2000f8e0004 */
[----:B------:R-:W-:-:S02]  /*fd80*/  SHF.R.S32.HI R161, RZ, 0x1f, R214 ;  /* 0x0000001fffa17819 */ /* 0x000fc400000114d6 */
[----:B------:R-:W-:Y:S01]  /*fd90*/  SHF.R.S32.HI R162, RZ, 0x1f, R215 ;  /* 0x0000001fffa27819 */ /* 0x000fe200000114d7 */
[----:B------:R-:W-:Y:S01]  /*fda0*/  IMAD R9, R3, UR11, R0 ;  /* 0x0000000b03097c24 */ /* 0x000fe2000f8e0200 */
[----:B------:R-:W-:Y:S01]  /*fdb0*/  SHF.R.S32.HI R0, RZ, 0x1f, R7 ;  /* 0x0000001fff007819 */ /* 0x000fe20000011407 */
[----:B------:R-:W-:Y:S01]  /*fdc0*/  IMAD R5, R195, UR9, R5 ;  /* 0x00000009c3057c24 */ /* 0x000fe2000f8e0205 */
[----:B------:R-:W-:Y:S01]  /*fdd0*/  ULDC.64 UR8, c[0x0][0xc28] ;  /* 0x00030a0000087ab9 */ /* 0x000fe20000000a00 */
[----:B------:R-:W-:Y:S01]  /*fde0*/  VIADD R8, R16, 0x38820 ;  /* 0x0003882010087836 */ /* 0x000fe20000000000 */
[----:B------:R-:W-:Y:S01]  /*fdf0*/  SHF.R.S32.HI R163, RZ, 0x1f, R216 ;  /* 0x0000001fffa37819 */ /* 0x000fe200000114d8 */
[----:B------:R-:W-:Y:S01]  /*fe00*/  IMAD.WIDE.U32 R4, R3, UR10, R4 ;  /* 0x0000000a03047c25 */ /* 0x000fe2000f8e0004 */
[----:B------:R-:W-:Y:S02]  /*fe10*/  SHF.R.S32.HI R164, RZ, 0x1f, R217 ;  /* 0x0000001fffa47819 */ /* 0x000fe400000114d9 */
[----:B------:R-:W-:Y:S01]  /*fe20*/  PRMT R8, RZ, 0x654, R8 ;  /* 0x00000654ff087816 */ /* 0x000fe20000000008 */
[----:B------:R-:W-:Y:S01]  /*fe30*/  IMAD R0, R0, UR8, RZ ;  /* 0x0000000800007c24 */ /* 0x000fe2000f8e02ff */
[----:B------:R-:W-:Y:S01]  /*fe40*/  SHF.R.S32.HI R165, RZ, 0x1f, R218 ;  /* 0x0000001fffa57819 */ /* 0x000fe200000114da */
[----:B------:R-:W-:Y:S01]  /*fe50*/  IMAD.IADD R5, R5, 0x1, R9 ;  /* 0x0000000105057824 */ /* 0x000fe200078e0209 */
[----:B------:R0:W-:Y:S01]  /*fe60*/  SYNCS.ARRIVE.TRANS64.RED.A1T0 RZ, [R8+URZ], RZ ;  /* 0x000000ff08ff79a7 */ /* 0x0001e2000810043f */
        /* <DEDUP_REMOVED lines=16> */
[----:B------:R-:W-:-:S02]  /*ff70*/  SHF.R.S32.HI R14, RZ, 0x1f, R225 ;  /* 0x0000001fff0e7819 */ /* 0x000fc400000114e1 */
        /* <DEDUP_REMOVED lines=124> */
[----:B------:R-:W-:Y:S02]  /*10740*/  @!P4 LEA.HI.X R5, R200, R13, R234, 0x2, P0 ;  /* 0x0000000dc805c211 */ /* 0x000fe400000f14ea */
[----:B0-----:R-:W-:-:S03]  /*10750*/  @!P2 LEA R8, P1, R198, R12, 0x2 ;  /* 0x0000000cc608a211 */ /* 0x001fc600078210ff */
[----:B------:R0:W-:Y:S01]  /*10760*/  @!P4 ST.E.64 desc[UR38][R4.64], R136 ;  /* 0x000000880400c985 */ /* 0x0001e2000c101b26 */
[C---:B------:R-:W-:Y:S02]  /*10770*/  @!P5 LEA R12, P0, R197.reuse, R12, 0x2 ;  /* 0x0000000cc50cd211 */ /* 0x040fe400078010ff */
[-C--:B------:R-:W-:Y:S01]  /*10780*/  @!P2 LEA.HI.X R9, R198, R13.reuse, R232, 0x2, P1 ;  /* 0x0000000dc609a211 */ /* 0x080fe200008f14e8 */
[----:B------:R0:W-:Y:S01]  /*10790*/  @!P3 ST.E.64 desc[UR38][R10.64], R140 ;  /* 0x0000008c0a00b985 */ /* 0x0001e2000c101b26 */
[----:B------:R-:W-:-:S03]  /*107a0*/  @!P5 LEA.HI.X R13, R197, R13, R231, 0x2, P0 ;  /* 0x0000000dc50dd211 */ /* 0x000fc600000f14e7 */
[----:B------:R0:W-:Y:S04]  /*107b0*/  @!P2 ST.E.64 desc[UR38][R8.64], R144 ;  /* 0x000000900800a985 */ /* 0x0001e8000c101b26 */
[----:B------:R0:W-:Y:S02]  /*107c0*/  @!P5 ST.E.64 desc[UR38][R12.64], R148 ;  /* 0x000000940c00d985 */ /* 0x0001e4000c101b26 */
.L_x_5179:
[----:B------:R-:W-:Y:S05]  /*107d0*/  BSYNC B1 ;  /* 0x0000000000017941 */ /* 0x000fea0003800000 */
.L_x_5178:
[----:B------:R-:W-:Y:S01]  /*107e0*/  VIADD R0, R0, 0x8 ;  /* 0x0000000800007836 */ /* 0x000fe20000000000 */
[----:B------:R3:W4:Y:S04]  /*107f0*/  SHFL.IDX PT, R24, R7, 0x1, 0x1c1f ;  /* 0x003c1f0007187f89 */ /* 0x00072800000e0000 */
[----:B------:R-:W-:Y:S01]  /*10800*/  ISETP.GE.AND P0, PT, R0, UR6, PT ;  /* 0x0000000600007c0c */ /* 0x000fe2000bf06270 */
[----:B------:R-:W0:-:S12]  /*10810*/  SHFL.IDX PT, R3, R3, 0x1, 0x1c1f ;  /* 0x003c1f0003037f89 */ /* 0x000e1800000e0000 */
[----:B---3--:R-:W-:Y:S05]  /*10820*/  @P0 BRA `(.L_x_5177) ;  /* 0x0000001400dc0947 */ /* 0x008fea0003800000 */
[----:B------:R-:W-:Y:S02]  /*10830*/  ULDC UR6, c[0x0][0xbc8] ;  /* 0x0002f20000067ab9 */ /* 0x000fe40000000800 */
[----:B------:R-:W-:Y:S02]  /*10840*/  ISETP.GE.AND P4, PT, R22, UR6, PT ;  /* 0x0000000616007c0c */ /* 0x000fe4000bf86270 */
[----:B------:R-:W-:Y:S02]  /*10850*/  ISETP.GE.AND P2, PT, R227, UR6, PT ;  /* 0x00000006e3007c0c */ /* 0x000fe4000bf46270 */
[----:B------:R-:W-:Y:S02]  /*10860*/  ISETP.GE.AND P1, PT, R226, UR6, PT ;  /* 0x00000006e2007c0c */ /* 0x000fe4000bf26270 */
[----:B------:R-:W-:-:S07]  /*10870*/  ISETP.GE.AND P0, PT, R225, UR6, PT ;  /* 0x00000006e1007c0c */ /* 0x000fce000bf06270 */
[CC--:B01----:R-:W-:Y:S02]  /*10880*/  @!P4 LEA R12, P3, R22.reuse, R3.reuse, 0x2 ;  /* 0x00000003160cc211 */ /* 0x0c3fe400078610ff */
[-C--:B------:R-:W-:Y:S02]  /*10890*/  @!P2 LEA R4, P6, R227, R3.reuse, 0x2 ;  /* 0x00000003e304a211 */ /* 0x080fe400078c10ff */
[----:B--2-4-:R-:W-:Y:S02]  /*108a0*/  @!P4 LEA.HI.X R13, R22, R24, R21, 0x2, P3 ;  /* 0x00000018160dc211 */ /* 0x014fe400018f1415 */
        /* <DEDUP_REMOVED lines=27> */
[----:B--2---:R-:W-:-:S02]  /*10a60*/  @!P1 LEA R8, P5, R220, R3, 0x2 ;  /* 0x00000003dc089211 */ /* 0x004fc400078a10ff */
        /* <DEDUP_REMOVED lines=8> */
[-C--:B---3--:R-:W-:Y:S01]  /*10af0*/  @!P3 LEA R12, P6, R218, R3.reuse, 0x2 ;  /* 0x00000003da0cb211 */ /* 0x088fe200078c10ff */
        /* <DEDUP_REMOVED lines=11> */
[-C--:B--2---:R-:W-:Y:S01]  /*10bb0*/  @!P1 LEA R8, P3, R214, R3.reuse, 0x2 ;  /* 0x00000003d6089211 */ /* 0x084fe200078610ff */
[----:B------:R0:W-:Y:S01]  /*10bc0*/  @!P5 ST.E.64 desc[UR38][R20.64], R74 ;  /* 0x0000004a1400d985 */ /* 0x0001e2000c101b26 */
[----:B------:R-:W-:Y:S02]  /*10bd0*/  @!P0 LEA.HI.X R5, R215, R24, R162, 0x2, P4 ;  /* 0x00000018d7058211 */ /* 0x000fe400020f14a2 */
[----:B------:R-:W-:Y:S02]  /*10be0*/  ISETP.GE.AND P4, PT, R211, UR6, PT ;  /* 0x00000006d3007c0c */ /* 0x000fe4000bf86270 */
[----:B------:R-:W-:Y:S01]  /*10bf0*/  ISETP.GE.AND P5, PT, R212, UR6, PT ;  /* 0x00000006d4007c0c */ /* 0x000fe2000bfa6270 */
[----:B------:R2:W-:Y:S01]  /*10c00*/  @!P0 ST.E.64 desc[UR38][R4.64], R78 ;  /* 0x0000004e04008985 */ /* 0x0005e2000c101b26 */
[----:B---3--:R-:W-:-:S02]  /*10c10*/  @!P2 LEA R10, P6, R213, R3, 0x2 ;  /* 0x00000003d50aa211 */ /* 0x008fc400078c10ff */
        /* <DEDUP_REMOVED lines=17> */
[-C--:B--2---:R-:W-:Y:S02]  /*10d30*/  @!P2 LEA R4, P6, R209, R3.reuse, 0x2 ;  /* 0x00000003d104a211 */ /* 0x084fe400078c10ff */
[----:B------:R-:W-:Y:S01]  /*10d40*/  ISETP.GE.AND P4, PT, R205, UR6, PT ;  /* 0x00000006cd007c0c */ /* 0x000fe2000bf86270 */
[----:B------:R2:W-:Y:S01]  /*10d50*/  @!P3 ST.E.64 desc[UR38][R20.64], R98 ;  /* 0x000000621400b985 */ /* 0x0005e2000c101b26 */
[-C--:B---3--:R-:W-:Y:S02]  /*10d60*/  @!P1 LEA R8, P3, R208, R3.reuse, 0x2 ;  /* 0x00000003d0089211 */ /* 0x088fe400078610ff */
        /* <DEDUP_REMOVED lines=13> */
[C---:B--2---:R-:W-:Y:S01]  /*10e40*/  @!P3 LEA R20, P6, R204.reuse, R3, 0x2 ;  /* 0x00000003cc14b211 */ /* 0x044fe200078c10ff */
        /* <DEDUP_REMOVED lines=11> */
[-C--:B---3--:R-:W-:Y:S01]  /*10f00*/  @!P1 LEA R8, P6, R202, R3.reuse, 0x2 ;  /* 0x00000003ca089211 */ /* 0x088fe200078c10ff */
[----:B------:R3:W-:Y:S02]  /*10f10*/  @!P0 ST.E.64 desc[UR38][R4.64], R126 ;  /* 0x0000007e04008985 */ /* 0x0007e4000c101b26 */
[----:B0-----:R-:W-:-:S02]  /*10f20*/  @!P4 LEA R10, P0, R201, R3, 0x2 ;  /* 0x00000003c90ac211 */ /* 0x001fc400078010ff */
[-C--:B------:R-:W-:Y:S02]  /*10f30*/  @!P1 LEA.HI.X R9, R202, R24.reuse, R236, 0x2, P6 ;  /* 0x00000018ca099211 */ /* 0x080fe400030f14ec */
[-C--:B--2---:R-:W-:Y:S02]  /*10f40*/  @!P3 LEA R12, P6, R200, R3.reuse, 0x2 ;  /* 0x00000003c80cb211 */ /* 0x084fe400078c10ff */
        /* <DEDUP_REMOVED lines=17> */
.L_x_5171:
        /* <DEDUP_REMOVED lines=26> */
.L_x_5180:
[----:B------:R-:W-:Y:S01]  /*11200*/  BSSY B1, `(.L_x_5181) ;  /* 0x0000038000017945 */ /* 0x000fe20003800000 */
[----:B------:R-:W-:Y:S02]  /*11210*/  SEL R191, R191, RZ, !P0 ;  /* 0x000000ffbfbf7207 */ /* 0x000fe40004000000 */
[----:B------:R-:W-:Y:S02]  /*11220*/  SEL R196, R196, RZ, !P0 ;  /* 0x000000ffc4c47207 */ /* 0x000fe40004000000 */
[----:B-----5:R-:W-:Y:S01]  /*11230*/  SHF.R.S32.HI R26, RZ, 0x1f, R3 ;  /* 0x0000001fff1a7819 */ /* 0x020fe20000011403 */
[----:B------:R-:W-:Y:S06]  /*11240*/  @P3 BRA `(.L_x_5182) ;  /* 0x0000000000cc3947 */ /* 0x000fec0003800000 */
[----:B------:R-:W0:Y:S01]  /*11250*/  S2R R29, SR_TID.X ;  /* 0x00000000001d7919 */ /* 0x000e220000002100 */
[----:B------:R-:W1:Y:S01]  /*11260*/  LDC R28, c[0x0][0xce8] ;  /* 0x00033a00ff1c7b82 */ /* 0x000e620000000800 */
[----:B------:R-:W-:Y:S02]  /*11270*/  IMAD.U32 R8, RZ, RZ, UR42 ;  /* 0x0000002aff087e24 */ /* 0x000fe4000f8e00ff */
[----:B-1----:R-:W-:-:S03]  /*11280*/  IMAD R4, R7, R28, RZ ;  /* 0x0000001c07047224 */ /* 0x002fc600078e02ff */
        /* <DEDUP_REMOVED lines=15> */
[----:B------:R-:W-:-:S05]  /*11380*/  IMAD.WIDE.U32 R20, R12, R191, RZ ;  /* 0x000000bf0c147225 */ /* 0x000fca00078e00ff */
[----:B------:R-:W1:Y:S01]  /*11390*/  LDC.64 R14, c[0x0][R24+0x228] ;  /* 0x00008a00180e7b82 */ /* 0x000e620000000a00 */
[----:B--2---:R-:W-:-:S07]  /*113a0*/  @P1 IMAD.HI.U32 R0, R29, R0, RZ ;  /* 0x000000001d001227 */ /* 0x004fce00078e00ff */
[----:B------:R-:W2:Y:S01]  /*113b0*/  LDC.64 R8, c[0x0][R24+0x210] ;  /* 0x0000840018087b82 */ /* 0x000ea20000000a00 */
[-C--:B---3--:R-:W-:Y:S02]  /*113c0*/  IMAD R25, R11, R192.reuse, RZ ;  /* 0x000000c00b197224 */ /* 0x088fe400078e02ff */
[----:B------:R-:W-:-:S04]  /*113d0*/  IMAD.WIDE.U32 R10, R10, R192, RZ ;  /* 0x000000c00a0a7225 */ /* 0x000fc800078e00ff */
[----:B------:R-:W-:Y:S01]  /*113e0*/  IMAD.IADD R25, R11, 0x1, R25 ;  /* 0x000000010b197824 */ /* 0x000fe200078e0219 */
[----:B----4-:R-:W-:Y:S01]  /*113f0*/  @P1 SHF.R.U32.HI R19, RZ, R27, R0 ;  /* 0x0000001bff131219 */ /* 0x010fe20000011600 */
[----:B------:R-:W-:Y:S01]  /*11400*/  IMAD R27, R12, R196, R13 ;  /* 0x000000c40c1b7224 */ /* 0x000fe200078e020d */
[----:B------:R-:W-:Y:S01]  /*11410*/  SEL R13, R195, RZ, P0 ;  /* 0x000000ffc30d7207 */ /* 0x000fe20000000000 */
[----:B0-----:R-:W0:Y:S01]  /*11420*/  @!P0 LDC R4, c[0x0][0xc50] ;  /* 0x00031400ff048b82 */ /* 0x001e220000000800 */
[----:B------:R-:W-:Y:S01]  /*11430*/  IADD3 R0, P1, P3, R20, R10, R3 ;  /* 0x0000000a14007210 */ /* 0x000fe20007b3e003 */
[----:B------:R-:W-:Y:S02]  /*11440*/  IMAD.MOV R12, RZ, RZ, -R19 ;  /* 0x000000ffff0c7224 */ /* 0x000fe400078e0a13 */
[----:B------:R-:W-:Y:S02]  /*11450*/  IMAD.IADD R27, R21, 0x1, R27 ;  /* 0x00000001151b7824 */ /* 0x000fe400078e021b */
[----:B-1----:R-:W-:-:S02]  /*11460*/  IMAD.WIDE.U32 R10, R14, R13, RZ ;  /* 0x0000000d0e0a7225 */ /* 0x002fc400078e00ff */
[----:B------:R-:W1:Y:S02]  /*11470*/  @!P0 LDC R5, c[0x0][0xc54] ;  /* 0x00031500ff058b82 */ /* 0x000e640000000800 */
[----:B------:R-:W-:Y:S02]  /*11480*/  IMAD R15, R15, R13, RZ ;  /* 0x0000000d0f0f7224 */ /* 0x000fe400078e02ff */
        /* <DEDUP_REMOVED lines=15> */
.L_x_5182:
[----:B------:R-:W-:Y:S05]  /*11580*/  BSYNC B1 ;  /* 0x0000000000017941 */ /* 0x000fea0003800000 */
.L_x_5181:
[----:B------:R-:W-:Y:S05]  /*11590*/  @P2 BRA `(.L_x_5177) ;  /* 0x0000000800802947 */ /* 0x000fea0003800000 */
[----:B------:R-:W1:Y:S01]  /*115a0*/  LDC R10, c[0x0][0xce8] ;  /* 0x00033a00ff0a7b82 */ /* 0x000e620000000800 */
[----:B------:R-:W-:Y:S01]  /*115b0*/  ULDC.64 UR6, c[0x0][0xba0] ;  /* 0x0002e80000067ab9 */ /* 0x000fe20000000a00 */
[----:B------:R-:W-:Y:S01]  /*115c0*/  ULDC UR8, c[0x0][0xbc8] ;  /* 0x0002f20000087ab9 */ /* 0x000fe20000000800 */
[----:B------:R-:W-:Y:S01]  /*115d0*/  IMAD R0, R26, UR6, RZ ;  /* 0x000000061a007c24 */ /* 0x000fe2000f8e02ff */
[----:B------:R-:W-:Y:S01]  /*115e0*/  ISETP.GE.AND P1, PT, R194, UR8, PT ;  /* 0x00000008c2007c0c */ /* 0x000fe2000bf26270 */
[----:B0-----:R-:W-:Y:S01]  /*115f0*/  IMAD.WIDE.U32 R4, R3, UR6, RZ ;  /* 0x0000000603047c25 */ /* 0x001fe2000f8e00ff */
[----:B------:R-:W-:Y:S01]  /*11600*/  ISETP.GE.AND P2, PT, R17, UR8, PT ;  /* 0x0000000811007c0c */ /* 0x000fe2000bf46270 */
[----:B------:R-:W-:Y:S01]  /*11610*/  BSSY B1, `(.L_x_5183) ;  /* 0x0000074000017945 */ /* 0x000fe20003800000 */
[----:B------:R-:W-:Y:S01]  /*11620*/  SHF.R.S32.HI R37, RZ, 0x1f, R194 ;  /* 0x0000001fff257819 */ /* 0x000fe200000114c2 */
[----:B------:R-:W-:Y:S01]  /*11630*/  IMAD R3, R3, UR7, R0 ;  /* 0x0000000703037c24 */ /* 0x000fe2000f8e0200 */
[----:B------:R-:W-:Y:S01]  /*11640*/  ULDC.64 UR6, c[0x0][0xbe8] ;  /* 0x0002fa0000067ab9 */ /* 0x000fe20000000a00 */
[----:B------:R-:W-:Y:S01]  /*11650*/  SEL R0, RZ, 0x1, P2 ;  /* 0x00000001ff007807 */ /* 0x000fe20001000000 */
[----:B------:R-:W-:Y:S01]  /*11660*/  VIADD R33, R17, 0xc0 ;  /* 0x000000c011217836 */ /* 0x000fe20000000000 */
[----:B------:R-:W-:Y:S01]  /*11670*/  ISETP.GE.AND P2, PT, R193, UR8, PT ;  /* 0x00000008c1007c0c */ /* 0x000fe2000bf46270 */
[----:B------:R-:W-:Y:S01]  /*11680*/  IMAD.IADD R5, R5, 0x1, R3 ;  /* 0x0000000105057824 */ /* 0x000fe200078e0203 */
[----:B------:R-:W-:Y:S01]  /*11690*/  SHF.R.S32.HI R3, RZ, 0x1f, R30 ;  /* 0x0000001fff037819 */ /* 0x000fe2000001141e */
[----:B------:R-:W-:Y:S01]  /*116a0*/  VIADD R29, R17, 0x100 ;  /* 0x00000100111d7836 */ /* 0x000fe20000000000 */
[----:B------:R-:W-:Y:S01]  /*116b0*/  SEL R14, RZ, 0xffffffff, P2 ;  /* 0xffffffffff0e7807 */ /* 0x000fe20001000000 */
[----:B------:R-:W-:Y:S01]  /*116c0*/  IMAD.WIDE.U32 R4, R192, UR6, R4 ;  /* 0x00000006c0047c25 */ /* 0x000fe2000f8e0004 */
[----:B------:R-:W-:-:S02]  /*116d0*/  LEA.HI R8, R3, R30, RZ, 0x3 ;  /* 0x0000001e03087211 */ /* 0x000fc400078f18ff */
[----:B------:R-:W-:Y:S01]  /*116e0*/  SEL R3, RZ, 0xffffffff, P1 ;  /* 0xffffffffff037807 */ /* 0x000fe20000800000 */
[----:B------:R-:W-:Y:S01]  /*116f0*/  IMAD R5, R192, UR7, R5 ;  /* 0x00000007c0057c24 */ /* 0x000fe2000f8e0205 */
[----:B------:R-:W-:Y:S01]  /*11700*/  LOP3.LUT R9, R8, 0xfffffff8, RZ, 0xc0, !PT ;  /* 0xfffffff808097812 */ /* 0x000fe200078ec0ff */
[----:B------:R-:W-:Y:S01]  /*11710*/  ULDC.64 UR6, c[0x0][0xbf0] ;  /* 0x0002fc0000067ab9 */ /* 0x000fe20000000a00 */
[----:B-1----:R-:W-:Y:S01]  /*11720*/  ISETP.NE.AND P0, PT, R10, 0x1, PT ;  /* 0x000000010a00780c */ /* 0x002fe20003f05270 */
[----:B------:R-:W-:Y:S01]  /*11730*/  IMAD.SHL.U32 R15, R3, 0x2, RZ ;  /* 0x00000002030f7824 */ /* 0x000fe200078e00ff */
[----:B------:R-:W-:Y:S01]  /*11740*/  SHF.R.S32.HI R20, RZ, 0x3, R8 ;  /* 0x00000003ff147819 */ /* 0x000fe20000011408 */
[----:B------:R-:W-:Y:S01]  /*11750*/  IMAD.IADD R3, R30, 0x1, -R9 ;  /* 0x000000011e037824 */ /* 0x000fe200078e0a09 */
[----:B------:R-:W-:Y:S01]  /*11760*/  ISETP.GE.AND P1, PT, R33, UR8, PT ;  /* 0x0000000821007c0c */ /* 0x000fe2000bf26270 */
[----:B------:R-:W-:Y:S01]  /*11770*/  IMAD.WIDE.U32 R4, R191, UR6, R4 ;  /* 0x00000006bf047c25 */ /* 0x000fe2000f8e0004 */
[----:B------:R-:W-:-:S02]  /*11780*/  LOP3.LUT R12, R15, 0x2, R0, 0xe2, !PT ;  /* 0x000000020f0c7812 */ /* 0x000fc400078ee200 */
[----:B------:R-:W-:Y:S01]  /*11790*/  SHF.R.S32.HI R30, RZ, 0x1f, R193 ;  /* 0x0000001fff1e7819 */ /* 0x000fe200000114c1 */
[----:B------:R-:W-:Y:S01]  /*117a0*/  IMAD R3, R3, 0x20, R20 ;  /* 0x0000002003037824 */ /* 0x000fe200078e0214 */
[----:B------:R-:W-:Y:S01]  /*117b0*/  SHF.R.S32.HI R28, RZ, 0x1f, R33 ;  /* 0x0000001fff1c7819 */ /* 0x000fe20000011421 */
[----:B------:R-:W-:Y:S01]  /*117c0*/  IMAD R0, R196, UR6, RZ ;  /* 0x00000006c4007c24 */ /* 0x000fe2000f8e02ff */
[----:B------:R-:W-:Y:S01]  /*117d0*/  SHF.R.S32.HI R36, RZ, 0x1f, R29 ;  /* 0x0000001fff247819 */ /* 0x000fe2000001141d */
[----:B------:R-:W0:Y:S01]  /*117e0*/  @P0 LDC R11, c[0x0][0xcec] ;  /* 0x00033b00ff0b0b82 */ /* 0x000e220000000800 */
[----:B------:R-:W-:Y:S02]  /*117f0*/  VIADD R8, R3, UR42 ;  /* 0x0000002a03087c36 */ /* 0x000fe40008000000 */
[----:B------:R-:W-:Y:S01]  /*11800*/  IMAD R9, R191, UR7, R0 ;  /* 0x00000007bf097c24 */ /* 0x000fe2000f8e0200 */
[----:B------:R-:W-:Y:S01]  /*11810*/  ULDC.64 UR6, c[0x0][0xbe0] ;  /* 0x0002f80000067ab9 */ /* 0x000fe20000000a00 */
[----:B------:R-:W-:Y:S01]  /*11820*/  IMAD.SHL.U32 R15, R14, 0x4, RZ ;  /* 0x000000040e0f7824 */ /* 0x000fe200078e00ff */
[----:B------:R-:W-:Y:S01]  /*11830*/  SEL R14, RZ, 0xffffffff, P1 ;  /* 0xffffffffff0e7807 */ /* 0x000fe20000800000 */
[----:B------:R-:W-:Y:S01]  /*11840*/  IMAD.MOV.U32 R3, RZ, RZ, R8 ;  /* 0x000000ffff037224 */ /* 0x000fe200078e0008 */
[----:B------:R-:W1:Y:S01]  /*11850*/  @P0 LDC R13, c[0x0][0xcf0] ;  /* 0x00033c00ff0d0b82 */ /* 0x000e620000000800 */
[----:B------:R-:W-:Y:S01]  /*11860*/  IMAD.IADD R5, R5, 0x1, R9 ;  /* 0x0000000105057824 */ /* 0x000fe200078e0209 */
[----:B------:R-:W-:Y:S01]  /*11870*/  LOP3.LUT R12, R15, 0x4, R12, 0xe2, !PT ;  /* 0x000000040f0c7812 */ /* 0x000fe200078ee20c */
[----:B------:R-:W-:-:S02]  /*11880*/  VIADD R35, R17, 0x140 ;  /* 0x0000014011237836 */ /* 0x000fc40000000000 */
[----:B------:R-:W-:Y:S02]  /*11890*/  VIADD R31, R17, 0x180 ;  /* 0x00000180111f7836 */ /* 0x000fe40000000000 */
[----:B------:R-:W-:Y:S01]  /*118a0*/  IMAD R25, R7, R10, RZ ;  /* 0x0000000a07197224 */ /* 0x000fe200078e02ff */
[----:B------:R-:W-:Y:S01]  /*118b0*/  SHF.R.S32.HI R34, RZ, 0x1f, R35 ;  /* 0x0000001fff227819 */ /* 0x000fe20000011423 */
[----:B------:R-:W-:Y:S01]  /*118c0*/  VIADD R27, R17, 0x1c0 ;  /* 0x000001c0111b7836 */ /* 0x000fe20000000000 */
[----:B------:R-:W-:-:S04]  /*118d0*/  SHF.R.S32.HI R26, RZ, 0x1f, R31 ;  /* 0x0000001fff1a7819 */ /* 0x000fc8000001141f */
[----:B------:R-:W-:Y:S01]  /*118e0*/  ISETP.GE.AND P1, PT, R27, UR8, PT ;  /* 0x000000081b007c0c */ /* 0x000fe2000bf26270 */
[----:B0-----:R-:W-:Y:S01]  /*118f0*/  @P0 IMAD.HI.U32 R0, R8, R11, RZ ;  /* 0x0000000b08000227 */ /* 0x001fe200078e00ff */
[----:B------:R-:W-:-:S03]  /*11900*/  SHF.R.S32.HI R32, RZ, 0x1f, R27 ;  /* 0x0000001fff207819 */ /* 0x000fc6000001141b */
[----:B------:R-:W-:Y:S01]  /*11910*/  IMAD.SHL.U32 R11, R14, 0x8, RZ ;  /* 0x000000080e0b7824 */ /* 0x000fe200078e00ff */
[----:B-1----:R-:W-:Y:S02]  /*11920*/  @P0 SHF.R.U32.HI R3, RZ, R13, R0 ;  /* 0x0000000dff030219 */ /* 0x002fe40000011600 */
[----:B------:R-:W-:Y:S02]  /*11930*/  ISETP.GE.AND P0, PT, R29, UR8, PT ;  /* 0x000000081d007c0c */ /* 0x000fe4000bf06270 */
[--C-:B------:R-:W-:Y:S01]  /*11940*/  SHF.R.S32.HI R0, RZ, 0x1f, R3.reuse ;  /* 0x0000001fff007819 */ /* 0x100fe20000011403 */
[----:B------:R-:W-:Y:S01]  /*11950*/  IMAD.MOV R9, RZ, RZ, -R3 ;  /* 0x000000ffff097224 */ /* 0x000fe200078e0a03 */
[----:B------:R-:W-:Y:S01]  /*11960*/  LOP3.LUT R12, R11, 0x8, R12, 0xe2, !PT ;  /* 0x000000080b0c7812 */ /* 0x000fe200078ee20c */
[----:B------:R-:W-:Y:S01]  /*11970*/  IMAD.WIDE.U32 R4, R3, UR6, R4 ;  /* 0x0000000603047c25 */ /* 0x000fe2000f8e0004 */
[----:B------:R-:W-:Y:S02]  /*11980*/  SEL R11, RZ, 0xffffffff, P0 ;  /* 0xffffffffff0b7807 */ /* 0x000fe40000000000 */
[----:B------:R-:W-:Y:S01]  /*11990*/  ISETP.GE.AND P0, PT, R35, UR8, PT ;  /* 0x0000000823007c0c */ /* 0x000fe2000bf06270 */
[----:B------:R-:W-:-:S02]  /*119a0*/  IMAD R0, R0, UR6, RZ ;  /* 0x0000000600007c24 */ /* 0x000fc4000f8e02ff */
[----:B------:R-:W-:Y:S02]  /*119b0*/  IMAD R9, R10, R9, R8 ;  /* 0x000000090a097224 */ /* 0x000fe400078e0208 */
[----:B------:R-:W-:Y:S02]  /*119c0*/  IMAD.SHL.U32 R13, R11, 0x10, RZ ;  /* 0x000000100b0d7824 */ /* 0x000fe400078e00ff */
[----:B------:R-:W-:Y:S01]  /*119d0*/  IMAD R11, R3, UR7, R0 ;  /* 0x00000007030b7c24 */ /* 0x000fe2000f8e0200 */
[----:B------:R-:W-:Y:S01]  /*119e0*/  SHF.R.S32.HI R0, RZ, 0x1f, R9 ;  /* 0x0000001fff007819 */ /* 0x000fe20000011409 */
[----:B------:R-:W-:Y:S01]  /*119f0*/  ULDC.64 UR6, c[0x0][0xbd8] ;  /* 0x0002f60000067ab9 */ /* 0x000fe20000000a00 */
[----:B------:R-:W-:Y:S01]  /*11a00*/  SEL R3, RZ, 0xffffffff, P0 ;  /* 0xffffffffff037807 */ /* 0x000fe20000000000 */
[----:B------:R-:W-:Y:S01]  /*11a10*/  IMAD.IADD R5, R5, 0x1, R11 ;  /* 0x0000000105057824 */ /* 0x000fe200078e020b */
[----:B------:R-:W-:Y:S01]  /*11a20*/  ISETP.GE.AND P0, PT, R31, UR8, PT ;  /* 0x000000081f007c0c */ /* 0x000fe2000bf06270 */
[----:B------:R-:W-:Y:S01]  /*11a30*/  IMAD R0, R0, UR6, RZ ;  /* 0x0000000600007c24 */ /* 0x000fe2000f8e02ff */
[----:B------:R-:W-:Y:S01]  /*11a40*/  LOP3.LUT R12, R13, 0x10, R12, 0xe2, !PT ;  /* 0x000000100d0c7812 */ /* 0x000fe200078ee20c */
[----:B------:R-:W-:-:S02]  /*11a50*/  IMAD.SHL.U32 R11, R3, 0x20, RZ ;  /* 0x00000020030b7824 */ /* 0x000fc400078e00ff */
[C---:B------:R-:W-:Y:S02]  /*11a60*/  IMAD R3, R9.reuse, UR7, R0 ;  /* 0x0000000709037c24 */ /* 0x040fe4000f8e0200 */
[----:B------:R-:W-:Y:S01]  /*11a70*/  IMAD.WIDE.U32 R4, R9, UR6, R4 ;  /* 0x0000000609047c25 */ /* 0x000fe2000f8e0004 */
[----:B------:R-:W-:Y:S01]  /*11a80*/  ULDC.64 UR6, c[0x0][0xb80] ;  /* 0x0002e00000067ab9 */ /* 0x000fe20000000a00 */
[----:B------:R-:W-:Y:S02]  /*11a90*/  SEL R9, RZ, 0x40, P0 ;  /* 0x00000040ff097807 */ /* 0x000fe40000000000 */
[----:B------:R-:W-:Y:S01]  /*11aa0*/  IMAD.IADD R3, R5, 0x1, R3 ;  /* 0x0000000105037824 */ /* 0x000fe200078e0203 */
[----:B------:R-:W-:Y:S01]  /*11ab0*/  LEA R19, P0, R4, UR6, 0x1 ;  /* 0x0000000604137c11 */ /* 0x000fe2000f8008ff */
[----:B------:R-:W-:Y:S01]  /*11ac0*/  VIADD R0, R20, UR42 ;  /* 0x0000002a14007c36 */ /* 0x000fe20008000000 */
[----:B------:R-:W-:Y:S02]  /*11ad0*/  LOP3.LUT R12, R11, 0x20, R12, 0xe2, !PT ;  /* 0x000000200b0c7812 */ /* 0x000fe400078ee20c */
[----:B------:R-:W-:Y:S01]  /*11ae0*/  LEA.HI.X R3, R4, UR7, R3, 0x1, P0 ;  /* 0x0000000704037c11 */ /* 0x000fe200080f0c03 */
[----:B------:R0:W1:Y:S01]  /*11af0*/  SHFL.IDX PT, R8, R19, RZ, 0x181f ;  /* 0x00181fff13087589 */ /* 0x00006200000e0000 */
[----:B------:R-:W-:-:S02]  /*11b00*/  ISETP.GE.AND P0, PT, R0, R25, PT ;  /* 0x000000190000720c */ /* 0x000fc40003f06270 */
[----:B------:R-:W-:Y:S02]  /*11b10*/  LOP3.LUT R24, R12, R9, RZ, 0xfc, !PT ;  /* 0x000000090c187212 */ /* 0x000fe400078efcff */
[----:B------:R-:W-:Y:S01]  /*11b20*/  SEL R5, RZ, 0x80, P1 ;  /* 0x00000080ff057807 */ /* 0x000fe20000800000 */
[----:B------:R0:W2:Y:S03]  /*11b30*/  SHFL.IDX PT, R9, R3, RZ, 0x181f ;  /* 0x00181fff03097589 */ /* 0x0000a600000e0000 */
[----:B------:R-:W-:-:S05]  /*11b40*/  LOP3.LUT R7, R24, R5, RZ, 0xfc, !PT ;  /* 0x0000000518077212 */ /* 0x000fca00078efcff */
        /* <DEDUP_REMOVED lines=32> */
.L_x_5184:
[----:B------:R-:W-:Y:S05]  /*11d50*/  BSYNC B1 ;  /* 0x0000000000017941 */ /* 0x000fea0003800000 */
.L_x_5183:
        /* <DEDUP_REMOVED lines=36> */
.L_x_5177:
[----:B------:R-:W-:Y:S05]  /*11fa0*/  BSYNC B0 ;  /* 0x0000000000007941 */ /* 0x000fea0003800000 */
.L_x_5170:
[----:B------:R-:W-:Y:S02]  /*11fb0*/  ULDC UR6, c[0x0][0xd3c] ;  /* 0x00034f0000067ab9 */ /* 0x000fe40000000800 */
[----:B------:R-:W-:-:S06]  /*11fc0*/  UISETP.GE.AND UP0, UPT, UR5, UR6, UPT ;  /* 0x000000060500728c */ /* 0x000fcc000bf06270 */
[----:B------:R-:W-:-:S13]  /*11fd0*/  PLOP3.LUT P0, PT, PT, PT, UP0, 0x80, 0x0 ;  /* 0x000000000000781c */ /* 0x000fda0003f0f008 */
[----:B------:R-:W-:Y:S05]  /*11fe0*/  @!P0 BRA `(.L_x_5185) ;  /* 0xfffffef000f48947 */ /* 0x000fea000383ffff */
[----:B------:R-:W-:Y:S05]  /*11ff0*/  EXIT ;  /* 0x000000000000794d */ /* 0x000fea0003800000 */
.L_x_5128:
        /* <DEDUP_REMOVED lines=18> */
.L_x_5186:
        /* <DEDUP_REMOVED lines=43> */
.L_x_5190:
        /* <DEDUP_REMOVED lines=39> */
.L_x_5188:
        /* <DEDUP_REMOVED lines=12> */
.L_x_5191:
        /* <DEDUP_REMOVED lines=63> */
.L_x_5192:
        /* <DEDUP_REMOVED lines=61> */
.L_x_5193:
[----:B01----:R-:W-:-:S05]  /*12ec0*/  LOP3.LUT R3, RZ, R2, RZ, 0x33, !PT ;  /* 0x00000002ff037212 */ /* 0x003fca00078e33ff */
[----:B------:R-:W-:-:S05]  /*12ed0*/  IMAD.IADD R2, R4, 0x1, R3 ;  /* 0x0000000104027824 */ /* 0x000fca00078e0203 */
[----:B------:R1:W-:Y:S01]  /*12ee0*/  STL [R1+0x4], R2 ;  /* 0x0000040201007387 */ /* 0x0003e20000100800 */
[----:B------:R-:W-:Y:S05]  /*12ef0*/  BRA `(.L_x_5194) ;  /* 0x0000000000107947 */ /* 0x000fea0003800000 */
.L_x_5189:
[----:B------:R-:W-:Y:S01]  /*12f00*/  IMAD.U32 R2, RZ, RZ, UR6 ;  /* 0x00000006ff027e24 */ /* 0x000fe2000f8e00ff */
[----:B------:R0:W-:Y:S04]  /*12f10*/  STL [R1+0x4], RZ ;  /* 0x000004ff01007387 */ /* 0x0001e80000100800 */
[----:B------:R0:W-:Y:S04]  /*12f20*/  STL [R1+0x8], RZ ;  /* 0x000008ff01007387 */ /* 0x0001e80000100800 */
[----:B------:R0:W-:Y:S02]  /*12f30*/  STL [R1], R2 ;  /* 0x0000000201007387 */ /* 0x0001e40000100800 */
.L_x_5194:
        /* <DEDUP_REMOVED lines=10> */
.L_x_5187:
        /* <DEDUP_REMOVED lines=38> */
.L_x_5321:
[----:B--2---:R-:W2:Y:S01]  /*13240*/  LDL R0, [R1+0xc] ;  /* 0x00000c0001007983 */ /* 0x004ea20000100800 */
[----:B------:R-:W2:Y:S01]  /*13250*/  LDC.64 R2, c[0x0][0xd88] ;  /* 0x00036200ff027b82 */ /* 0x000ea20000000a00 */
[----:B------:R-:W-:Y:S05]  /*13260*/  YIELD ;  /* 0x0000000000007946 */ /* 0x000fea0003800000 */
[----:B------:R-:W-:Y:S01]  /*13270*/  ULDC.64 UR4, c[0x0][0xb20] ;  /* 0x0002c80000047ab9 */ /* 0x000fe20000000a00 */
[----:B0---4-:R-:W-:Y:S01]  /*13280*/  IMAD.MOV.U32 R6, RZ, RZ, RZ ;  /* 0x000000ffff067224 */ /* 0x011fe200078e00ff */
        /* <DEDUP_REMOVED lines=51> */
.L_x_5196:
        /* <DEDUP_REMOVED lines=18> */
.L_x_5197:
[----:B------:R-:W-:Y:S05]  /*136e0*/  @!P0 BRA `(.L_x_5198) ;  /* 0x00000000000c8947 */ /* 0x000fea0003800000 */
[----:B------:R-:W3:Y:S04]  /*136f0*/  LDG.E R6, desc[UR38][R4.64] ;  /* 0x0000002604067981 */ /* 0x000ee8000c1e1900 */
[----:B------:R-:W3:Y:S02]  /*13700*/  LDG.E R4, desc[UR38][R4.64+0x4] ;  /* 0x0000042604047981 */ /* 0x000ee4000c1e1900 */
[----:B---3--:R-:W-:-:S07]  /*13710*/  IMAD.IADD R6, R4, 0x1, -R6 ;  /* 0x0000000104067824 */ /* 0x008fce00078e0a06 */
.L_x_5198:
        /* <DEDUP_REMOVED lines=60> */
.L_x_5200:
[----:B------:R-:W-:Y:S05]  /*13ae0*/  BSYNC B0 ;  /* 0x0000000000007941 */ /* 0x000fea0003800000 */
.L_x_5199:
        /* <DEDUP_REMOVED lines=12> */
[----:B------:R-:W1:Y:S01]  /*13bb0*/  S2R R2, SR_LANEID ;  /* 0x0000000000027919 */ /* 0x000e620000000000 */
[----:B------:R-:W-:Y:S02]  /*13bc0*/  VOTEU.ANY UR4, UPT, PT ;  /* 0x0000000000047886 */ /* 0x000fe400038e0100 */
[----:B------:R-:W1:Y:S08]  /*13bd0*/  FLO.U32 R0, UR4 ;  /* 0x0000000400007d00 */ /* 0x000e7000080e0000 */
[----:B------:R-:W3:Y:S01]  /*13be0*/  POPC R4, UR4 ;  /* 0x0000000400047d09 */ /* 0x000ee20008000000 */
[----:B-1----:R-:W-:-:S02]  /*13bf0*/  ISETP.EQ.U32.AND P0, PT, R0, R2, PT ;  /* 0x000000020000720c */ /* 0x002fc40003f02070 */
[----:B------:R-:W3:Y:S11]  /*13c00*/  LDC.64 R2, c[0x0][0xd60] ;  /* 0x00035800ff027b82 */ /* 0x000ef60000000a00 */
[----:B---3--:R-:W3:Y:S04]  /*13c10*/  @P0 ATOMG.E.ADD.STRONG.GPU PT, R2, desc[UR38][R2.64], R4 ;  /* 0x00000004020209a8 */ /* 0x008ee800081ee1e6 */
[----:B---3--:R1:W3:Y:S02]  /*13c20*/  SHFL.IDX PT, R2, R2, R0, 0x1f ;  /* 0x00001f0002027589 */ /* 0x0082e400000e0000 */
[----:B-1----:R-:W1:Y:S02]  /*13c30*/  S2R R0, SR_LTMASK ;  /* 0x0000000000007919 */ /* 0x002e640000003900 */
[----:B-1----:R-:W-:-:S06]  /*13c40*/  LOP3.LUT R0, R0, UR4, RZ, 0xc0, !PT ;  /* 0x0000000400007c12 */ /* 0x002fcc000f8ec0ff */
[----:B------:R-:W3:Y:S02]  /*13c50*/  POPC R0, R0 ;  /* 0x0000000000007309 */ /* 0x000ee40000000000 */
[----:B---3--:R-:W-:-:S05]  /*13c60*/  IADD3 R0, R2, UR37, R0 ;  /* 0x0000002502007c10 */ /* 0x008fca000fffe000 */
[----:B------:R1:W-:Y:S01]  /*13c70*/  STL [R1], R0 ;  /* 0x0000000001007387 */ /* 0x0003e20000100800 */
[----:B------:R-:W-:Y:S05]  /*13c80*/  BRA `(.L_x_5203) ;  /* 0x0000005800847947 */ /* 0x000fea0003800000 */
.L_x_5202:
        /* <DEDUP_REMOVED lines=20> */
.L_x_5205:
[----:B------:R-:W-:Y:S05]  /*13dd0*/  BSYNC B6 ;  /* 0x0000000000067941 */ /* 0x000fea0003800000 */
.L_x_5204:
        /* <DEDUP_REMOVED lines=20> */
.L_x_5208:
        /* <DEDUP_REMOVED lines=16> */
.L_x_5207:
[----:B------:R-:W-:Y:S05]  /*14020*/  BSYNC B6 ;  /* 0x0000000000067941 */ /* 0x000fea0003800000 */
.L_x_5206:
        /* <DEDUP_REMOVED lines=24> */
.L_x_5338:
        /* <DEDUP_REMOVED lines=9> */
.L_x_5341:
        /* <DEDUP_REMOVED lines=24> */
.L_x_5212:
[----:B------:R-:W3:Y:S04]  /*143c0*/  LDL R0, [R1+0x10] ;  /* 0x0000100001007983 */ /* 0x000ee80000100800 */
[----:B-1----:R-:W4:Y:S01]  /*143d0*/  LDL R2, [R1+0x18] ;  /* 0x0000180001027983 */ /* 0x002f220000100800 */
[----:B---3--:R-:W-:Y:S01]  /*143e0*/  IMAD R0, R0, 0x8, R18 ;  /* 0x0000000800007824 */ /* 0x008fe200078e0212 */
[----:B----4-:R-:W-:-:S04]  /*143f0*/  SHF.L.U32 R2, R2, 0x1f, RZ ;  /* 0x0000001f02027819 */ /* 0x010fc800000006ff */
[----:B------:R-:W1:Y:S02]  /*14400*/  SYNCS.PHASECHK.TRANS64.TRYWAIT P0, [R0+URZ+0x38840], R2 ;  /* 0x03884002000075a7 */ /* 0x000e64000800017f */
[----:B-1----:R-:W-:Y:S05]  /*14410*/  @!P0 BRA `(.L_x_5213) ;  /* 0x0000006c00048947 */ /* 0x002fea0003800000 */
.L_x_5342:
        /* <DEDUP_REMOVED lines=11> */
.L_x_5214:
        /* <DEDUP_REMOVED lines=23> */
.L_x_5210:
[----:B0-----:R-:W3:Y:S04]  /*14640*/  LDL.LU R4, [R1+0x28] ;  /* 0x0000280001047983 */ /* 0x001ee80000300800 */
[----:B------:R-:W4:Y:S04]  /*14650*/  LDL.LU R3, [R1+0x48] ;  /* 0x0000480001037983 */ /* 0x000f280000300800 */
[----:B------:R-:W5:Y:S01]  /*14660*/  LDL R2, [R1+0x2c] ;  /* 0x00002c0001027983 */ /* 0x000f620000100800 */
        /* <DEDUP_REMOVED lines=8> */
[----:B---3--:R-:W-:Y:S02]  /*146f0*/  SEL R4, R4, RZ, !P0 ;  /* 0x000000ff04047207 */ /* 0x008fe40004000000 */
[----:B----4-:R-:W-:-:S03]  /*14700*/  SEL R3, R3, RZ, !P0 ;  /* 0x000000ff03037207 */ /* 0x010fc60004000000 */
[----:B------:R0:W-:Y:S01]  /*14710*/  STL [R1+0x38], R4 ;  /* 0x0000380401007387 */ /* 0x0001e20000100800 */
[----:B-----5:R-:W-:-:S05]  /*14720*/  SHF.R.S32.HI R0, RZ, 0x1f, R2 ;  /* 0x0000001fff007819 */ /* 0x020fca0000011402 */
[----:B------:R0:W-:Y:S04]  /*14730*/  STL [R1+0x50], R0 ;  /* 0x0000500001007387 */ /* 0x0001e80000100800 */
[----:B------:R0:W-:Y:S01]  /*14740*/  STL [R1+0x58], R3 ;  /* 0x0000580301007387 */ /* 0x0001e20000100800 */
        /* <DEDUP_REMOVED lines=17> */
.L_x_5216:
[----:B------:R-:W-:Y:S05]  /*14860*/  BSYNC B6 ;  /* 0x0000000000067941 */ /* 0x000fea0003800000 */
.L_x_5215:
[----:B--2---:R-:W2:Y:S01]  /*14870*/  LDL R10, [R1+0x4] ;  /* 0x00000400010a7983 */ /* 0x004ea20000100800 */
[----:B------:R-:W1:Y:S01]  /*14880*/  LDC R7, c[0x0][0x448] ;  /* 0x00011200ff077b82 */ /* 0x000e620000000800 */
[----:B------:R-:W-:Y:S01]  /*14890*/  ULDC.64 UR4, c[0x0][0x298] ;  /* 0x0000a60000047ab9 */ /* 0x000fe20000000a00 */
[----:B------:R-:W-:Y:S01]  /*148a0*/  ULDC.64 UR6, c[0x0][0x280] ;  /* 0x0000a00000067ab9 */ /* 0x000fe20000000a00 */
[----:B0-----:R-:W3:Y:S04]  /*148b0*/  LDL R4, [R1+0x50] ;  /* 0x0000500001047983 */ /* 0x001ee80000100800 */
        /* <DEDUP_REMOVED lines=93> */
.L_x_5351:
        /* <DEDUP_REMOVED lines=12> */
.L_x_5218:
        /* <DEDUP_REMOVED lines=37> */
.L_x_5220:
[----:B------:R-:W-:Y:S05]  /*151a0*/  BSYNC B6 ;  /* 0x0000000000067941 */ /* 0x000fea0003800000 */
.L_x_5219:
        /* <DEDUP_REMOVED lines=183> */
.L_x_5361:
        /* <DEDUP_REMOVED lines=30> */
.L_x_5223:
[----:B------:R-:W-:Y:S05]  /*15f00*/  BSYNC B0 ;  /* 0x0000000000007941 */ /* 0x000fea0003800000 */
.L_x_5222:
[----:B------:R-:W-:Y:S01]  /*15f10*/  NOP ;  /* 0x0000000000007918 */ /* 0x000fe20000000000 */
[----:B------:R-:W-:-:S13]  /*15f20*/  PLOP3.LUT P0, PT, PT, PT, PT, 0x80, 0x0 ;  /* 0x000000000000781c */ /* 0x000fda0003f0f070 */
.L_x_5224:
        /* <DEDUP_REMOVED lines=18> */
.L_x_5362:
[----:B------:R-:W-:Y:S05]  /*16050*/  BSYNC B0 ;  /* 0x0000000000007941 */ /* 0x000fea0003800000 */
.L_x_5225:
        /* <DEDUP_REMOVED lines=13> */
.L_x_5363:
[----:B------:R-:W-:Y:S05]  /*16130*/  BSYNC B1 ;  /* 0x0000000000017941 */ /* 0x000fea0003800000 */
.L_x_5229:
        /* <DEDUP_REMOVED lines=9> */
.L_x_5232:
[----:B------:R-:W-:Y:S05]  /*161d0*/  BSYNC B1 ;  /* 0x0000000000017941 */ /* 0x000fea0003800000 */
.L_x_5231:
        /* <DEDUP_REMOVED lines=13> */
.L_x_5233:
        /* <DEDUP_REMOVED lines=15> */
.L_x_5234:
        /* <DEDUP_REMOVED lines=15> */
.L_x_5235:
        /* <DEDUP_REMOVED lines=15> */
.L_x_5236:
        /* <DEDUP_REMOVED lines=15> */
.L_x_5237:
        /* <DEDUP_REMOVED lines=15> */
.L_x_5238:
        /* <DEDUP_REMOVED lines=15> */
.L_x_5239:
        /* <DEDUP_REMOVED lines=15> */
.L_x_5240:
        /* <DEDUP_REMOVED lines=10> */
.L_x_5228:
[----:B------:R-:W-:Y:S05]  /*169e0*/  BSYNC B0 ;  /* 0x0000000000007941 */ /* 0x000fea0003800000 */
.L_x_5227:
        /* <DEDUP_REMOVED lines=55> */
.L_x_5247:
        /* <DEDUP_REMOVED lines=8> */
.L_x_5364:
[----:B------:R-:W-:Y:S05]  /*16de0*/  BSYNC B3 ;  /* 0x0000000000037941 */ /* 0x000fea0003800000 */
.L_x_5248:
        /* <DEDUP_REMOVED lines=9> */
.L_x_5251:
[----:B------:R-:W-:Y:S05]  /*16e80*/  BSYNC B3 ;  /* 0x0000000000037941 */ /* 0x000fea0003800000 */
.L_x_5250:
        /* <DEDUP_REMOVED lines=13> */
.L_x_5252:
        /* <DEDUP_REMOVED lines=13> */
.L_x_5365:
[----:B------:R-:W-:Y:S05]  /*17030*/  BSYNC B3 ;  /* 0x0000000000037941 */ /* 0x000fea0003800000 */
.L_x_5253:
        /* <DEDUP_REMOVED lines=11> */
.L_x_5256:
[----:B------:R-:W-:Y:S05]  /*170f0*/  BSYNC B3 ;  /* 0x0000000000037941 */ /* 0x000fea0003800000 */
.L_x_5255:
        /* <DEDUP_REMOVED lines=10> */
.L_x_5257:
        /* <DEDUP_REMOVED lines=15> */
.L_x_5258:
        /* <DEDUP_REMOVED lines=15> */
.L_x_5259:
        /* <DEDUP_REMOVED lines=15> */
.L_x_5260:
        /* <DEDUP_REMOVED lines=15> */
.L_x_5261:
        /* <DEDUP_REMOVED lines=15> */
.L_x_5262:
        /* <DEDUP_REMOVED lines=15> */
.L_x_5263:
        /* <DEDUP_REMOVED lines=15> */
.L_x_5264:
        /* <DEDUP_REMOVED lines=10> */
.L_x_5246:
[----:B------:R-:W-:Y:S05]  /*178d0*/  BSYNC B1 ;  /* 0x0000000000017941 */ /* 0x000fea0003800000 */
.L_x_5245:
[----:B------:R-:W2:Y:S02]  /*178e0*/  LDL.LU R5, [R1+0x40] ;  /* 0x0000400001057983 */ /* 0x000ea40000300800 */
[----:B--2---:R-:W-:-:S07]  /*178f0*/  VIADD R0, R5, 0xfffffffd ;  /* 0xfffffffd05007836 */ /* 0x004fce0000000000 */
.L_x_5244:
[----:B------:R-:W-:Y:S05]  /*17900*/  BSYNC B2 ;  /* 0x0000000000027941 */ /* 0x000fea0003800000 */
.L_x_5243:
[----:B------:R-:W-:Y:S01]  /*17910*/  VIADD R8, R8, 0xfffffffe ;  /* 0xfffffffe08087836 */ /* 0x000fe20000000000 */
[----:B------:R-:W-:-:S04]  /*17920*/  LOP3.LUT R4, RZ, R4, RZ, 0x33, !PT ;  /* 0x00000004ff047212 */ /* 0x000fc800078e33ff */
[----:B------:R-:W-:-:S13]  /*17930*/  ISETP.NE.AND P0, PT, R8, R4, PT ;  /* 0x000000040800720c */ /* 0x000fda0003f05270 */
[----:B------:R-:W-:Y:S05]  /*17940*/  @!P0 BRA `(.L_x_5242) ;  /* 0x0000001800e08947 */ /* 0x000fea0003800000 */
.L_x_5305:
        /* <DEDUP_REMOVED lines=35> */
.L_x_5267:
        /* <DEDUP_REMOVED lines=8> */
.L_x_5366:
[----:B------:R-:W-:Y:S05]  /*17c00*/  BSYNC B2 ;  /* 0x0000000000027941 */ /* 0x000fea0003800000 */
.L_x_5268:
        /* <DEDUP_REMOVED lines=9> */
.L_x_5271:
[----:B------:R-:W-:Y:S05]  /*17ca0*/  BSYNC B2 ;  /* 0x0000000000027941 */ /* 0x000fea0003800000 */
.L_x_5270:
        /* <DEDUP_REMOVED lines=12> */
.L_x_5272:
        /* <DEDUP_REMOVED lines=13> */
.L_x_5367:
[----:B------:R-:W-:Y:S05]  /*17e40*/  BSYNC B2 ;  /* 0x0000000000027941 */ /* 0x000fea0003800000 */
.L_x_5273:
        /* <DEDUP_REMOVED lines=11> */
.L_x_5276:
[----:B------:R-:W-:Y:S05]  /*17f00*/  BSYNC B2 ;  /* 0x0000000000027941 */ /* 0x000fea0003800000 */
.L_x_5275:
        /* <DEDUP_REMOVED lines=9> */
.L_x_5277:
        /* <DEDUP_REMOVED lines=15> */
.L_x_5278:
        /* <DEDUP_REMOVED lines=15> */
.L_x_5279:
        /* <DEDUP_REMOVED lines=15> */
.L_x_5280:
        /* <DEDUP_REMOVED lines=15> */
.L_x_5281:
        /* <DEDUP_REMOVED lines=15> */
.L_x_5282:
        /* <DEDUP_REMOVED lines=15> */
.L_x_5283:
        /* <DEDUP_REMOVED lines=15> */
.L_x_5284:
        /* <DEDUP_REMOVED lines=10> */
.L_x_5266:
[----:B------:R-:W-:Y:S05]  /*186d0*/  BSYNC B1 ;  /* 0x0000000000017941 */ /* 0x000fea0003800000 */
.L_x_5265:
        /* <DEDUP_REMOVED lines=35> */
.L_x_5287:
        /* <DEDUP_REMOVED lines=8> */
.L_x_5368:
[----:B------:R-:W-:Y:S05]  /*18990*/  BSYNC B2 ;  /* 0x0000000000027941 */ /* 0x000fea0003800000 */
.L_x_5288:
        /* <DEDUP_REMOVED lines=9> */
.L_x_5291:
[----:B------:R-:W-:Y:S05]  /*18a30*/  BSYNC B2 ;  /* 0x0000000000027941 */ /* 0x000fea0003800000 */
.L_x_5290:
        /* <DEDUP_REMOVED lines=13> */
.L_x_5292:
        /* <DEDUP_REMOVED lines=13> */
.L_x_5369:
[----:B------:R-:W-:Y:S05]  /*18be0*/  BSYNC B2 ;  /* 0x0000000000027941 */ /* 0x000fea0003800000 */
.L_x_5293:
        /* <DEDUP_REMOVED lines=11> */
.L_x_5296:
[----:B------:R-:W-:Y:S05]  /*18ca0*/  BSYNC B2 ;  /* 0x0000000000027941 */ /* 0x000fea0003800000 */
.L_x_5295:
        /* <DEDUP_REMOVED lines=10> */
.L_x_5297:
        /* <DEDUP_REMOVED lines=15> */
.L_x_5298:
        /* <DEDUP_REMOVED lines=15> */
.L_x_5299:
        /* <DEDUP_REMOVED lines=15> */
.L_x_5300:
        /* <DEDUP_REMOVED lines=15> */
.L_x_5301:
        /* <DEDUP_REMOVED lines=15> */
.L_x_5302:
        /* <DEDUP_REMOVED lines=15> */
.L_x_5303:
        /* <DEDUP_REMOVED lines=15> */
.L_x_5304:
        /* <DEDUP_REMOVED lines=10> */
.L_x_5286:
[----:B------:R-:W-:Y:S05]  /*19480*/  BSYNC B1 ;  /* 0x0000000000017941 */ /* 0x000fea0003800000 */
.L_x_5285:
[----:B------:R-:W2:Y:S01]  /*19490*/  LDL R2, [R1+0x24] ;  /* 0x0000240001027983 */ /* 0x000ea20000100800 */
[----:B------:R-:W-:Y:S01]  /*194a0*/  VIADD R0, R0, 0xfffffffe ;  /* 0xfffffffe00007836 */ /* 0x000fe20000000000 */
[----:B--2---:R-:W-:-:S13]  /*194b0*/  ISETP.GT.AND P0, PT, R6, R2, PT ;  /* 0x000000020600720c */ /* 0x004fda0003f04270 */
[----:B------:R-:W-:Y:S05]  /*194c0*/  @P0 BRA `(.L_x_5305) ;  /* 0xffffffe400200947 */ /* 0x000fea000383ffff */
.L_x_5242:
[----:B------:R-:W-:Y:S05]  /*194d0*/  BSYNC B0 ;  /* 0x0000000000007941 */ /* 0x000fea0003800000 */
.L_x_5241:
        /* <DEDUP_REMOVED lines=25> */
.L_x_5307:
[----:B------:R-:W-:Y:S05]  /*19670*/  BSYNC B0 ;  /* 0x0000000000007941 */ /* 0x000fea0003800000 */
.L_x_5306:
[----:B------:R-:W-:-:S05]  /*19680*/  SEL R0, R0, RZ, P0 ;  /* 0x000000ff00007207 */ /* 0x000fca0000000000 */
[----:B------:R3:W-:Y:S02]  /*19690*/  STL [R1+0x10], R0 ;  /* 0x0000100001007387 */ /* 0x0007e40000100800 */
.L_x_5203:
[----:B------:R-:W-:Y:S05]  /*196a0*/  BSYNC B7 ;  /* 0x0000000000077941 */ /* 0x000fea0003800000 */
.L_x_5201:
        /* <DEDUP_REMOVED lines=8> */
[----:B0-----:R-:W0:Y:S04]  /*19730*/  LDS.128 R4, [R18+0x388d0] ;  /* 0x0388d00012047984 */ /* 0x001e280000000c00 */
[----:B0-----:R0:W-:Y:S04]  /*19740*/  STL.64 [R1], R4 ;  /* 0x0000000401007387 */ /* 0x0011e80000100a00 */
[----:B------:R0:W-:Y:S01]  /*19750*/  STL.64 [R1+0x8], R6 ;  /* 0x0000080601007387 */ /* 0x0001e20000100a00 */
[----:B------:R-:W-:Y:S06]  /*19760*/  BAR.ARV 0x4, 0x180 ;  /* 0x0106000000007b1d */ /* 0x000fec0000002000 */
[----:B------:R-:W-:Y:S05]  /*19770*/  BRA `(.L_x_5309) ;  /* 0x0000001000307947 */ /* 0x000fea0003800000 */
.L_x_5308:
[----:B------:R-:W4:Y:S01]  /*19780*/  S2R R16, SR_TID.X ;  /* 0x0000000000107919 */ /* 0x000f220000002100 */
[----:B------:R-:W-:Y:S01]  /*19790*/  UMOV UR4, 0xffffffff ;  /* 0xffffffff00047882 */ /* 0x000fe20000000000 */
[----:B----4-:R-:W-:-:S04]  /*197a0*/  LOP3.LUT R16, R16, 0x1f, RZ, 0xc0, !PT ;  /* 0x0000001f10107812 */ /* 0x010fc800078ec0ff */
[----:B------:R-:W-:Y:S01]  /*197b0*/  ISETP.NE.AND P0, PT, R16, 0x1f, PT ;  /* 0x0000001f1000780c */ /* 0x000fe20003f05270 */
[----:B------:R-:W-:-:S12]  /*197c0*/  BRA.DIV UR4, `(.L_x_5310) ;  /* 0x0000002a04f87947 */ /* 0x000fd8000b800000 */
[----:B-1----:R-:W0:Y:S01]  /*197d0*/  LDL.LU R3, [R1] ;  /* 0x0000000001037983 */ /* 0x002e220000300800 */
[----:B------:R-:W-:-:S03]  /*197e0*/  ULDC UR4, c[0x0][0xd3c] ;  /* 0x00034f0000047ab9 */ /* 0x000fc60000000800 */
[----:B------:R-:W3:Y:S01]  /*197f0*/  LDL R4, [R1+0xc] ;  /* 0x00000c0001047983 */ /* 0x000ee20000100800 */
[----:B0-----:R-:W-:Y:S02]  /*19800*/  IMAD.MOV.U32 R8, RZ, RZ, R3 ;  /* 0x000000ffff087224 */ /* 0x001fe400078e0003 */
[----:B---3--:R-:W-:-:S05]  /*19810*/  IMAD.IADD R0, R4, 0x1, R16 ;  /* 0x0000000104007824 */ /* 0x008fca00078e0210 */
        /* <DEDUP_REMOVED lines=35> */
.L_x_5379:
[----:B------:R-:W-:Y:S02]  /*19a50*/  ULDC UR4, c[0x0][0xd38] ;  /* 0x00034e0000047ab9 */ /* 0x000fe40000000800 */
[----:B------:R-:W-:-:S04]  /*19a60*/  IMAD.U32 R8, RZ, RZ, UR4 ;  /* 0x00000004ff087e24 */ /* 0x000fc8000f8e00ff */
[----:B-1----:R-:W-:-:S04]  /*19a70*/  IMAD R10, R10, R8, RZ ;  /* 0x000000080a0a7224 */ /* 0x002fc800078e02ff */
[----:B------:R-:W-:-:S05]  /*19a80*/  IMAD.IADD R4, R9, 0x1, R10 ;  /* 0x0000000109047824 */ /* 0x000fca00078e020a */
[----:B------:R-:W-:-:S13]  /*19a90*/  ISETP.GT.AND P6, PT, R4, R0, PT ;  /* 0x000000000400720c */ /* 0x000fda0003fc4270 */
[----:B------:R-:W-:Y:S05]  /*19aa0*/  @P6 BRA `(.L_x_5311) ;  /* 0x0000000000ac6947 */ /* 0x000fea0003800000 */
.L_x_5314:
        /* <DEDUP_REMOVED lines=37> */
.L_x_5387:
[----:B------:R-:W-:Y:S02]  /*19d00*/  ULDC UR4, c[0x0][0xd38] ;  /* 0x00034e0000047ab9 */ /* 0x000fe40000000800 */
[----:B------:R-:W-:-:S04]  /*19d10*/  IMAD.U32 R8, RZ, RZ, UR4 ;  /* 0x00000004ff087e24 */ /* 0x000fc8000f8e00ff */
[----:B-1----:R-:W-:-:S04]  /*19d20*/  IMAD R10, R10, R8, RZ ;  /* 0x000000080a0a7224 */ /* 0x002fc800078e02ff */
[----:B------:R-:W-:-:S05]  /*19d30*/  IMAD.IADD R4, R10, 0x1, R4 ;  /* 0x000000010a047824 */ /* 0x000fca00078e0204 */
[----:B------:R-:W-:-:S13]  /*19d40*/  ISETP.GT.AND P6, PT, R4, R0, PT ;  /* 0x000000000400720c */ /* 0x000fda0003fc4270 */
[----:B------:R-:W-:Y:S05]  /*19d50*/  @!P6 BRA `(.L_x_5314) ;  /* 0xfffffffc0054e947 */ /* 0x000fea000383ffff */
.L_x_5311:
        /* <DEDUP_REMOVED lines=12> */
.L_x_5392:
[----:B------:R-:W-:-:S13]  /*19e20*/  ISETP.NE.AND P0, PT, R3, RZ, PT ;  /* 0x000000ff0300720c */ /* 0x000fda0003f05270 */
[----:B------:R-:W-:Y:S05]  /*19e30*/  @!P0 BRA `(.L_x_5316) ;  /* 0x0000000000148947 */ /* 0x000fea0003800000 */
[----:B------:R-:W-:Y:S01]  /*19e40*/  UMOV UR4, 0xffffffff ;  /* 0xffffffff00047882 */ /* 0x000fe20000000000 */
[----:B---3--:R-:W-:Y:S02]  /*19e50*/  VIADD R9, R9, 0xffffffff ;  /* 0xffffffff09097836 */ /* 0x008fe40000000000 */
[----:B------:R-:W-:Y:S05]  /*19e60*/  BRA.DIV UR4, `(.L_x_5317) ;  /* 0x0000002e04ec7947 */ /* 0x000fea000b800000 */
[----:B0-----:R0:W1:Y:S02]  /*19e70*/  SHFL.IDX PT, R2, R2, R9, 0x1f ;  /* 0x00001f0902027589 */ /* 0x00106400000e0000 */
.L_x_5395:
[----:B-1----:R-:W-:-:S07]  /*19e80*/  IMAD.MOV.U32 R6, RZ, RZ, R2 ;  /* 0x000000ffff067224 */ /* 0x002fce00078e0002 */
.L_x_5316:
[----:B0-----:R-:W-:Y:S01]  /*19e90*/  IMAD R2, R6, R8, R10 ;  /* 0x0000000806027224 */ /* 0x001fe200078e020a */
[----:B------:R-:W-:-:S03]  /*19ea0*/  ISETP.NE.AND P0, PT, R7, 0x1, PT ;  /* 0x000000010700780c */ /* 0x000fc60003f05270 */
[----:B------:R-:W-:Y:S01]  /*19eb0*/  IMAD.IADD R0, R0, 0x1, -R2 ;  /* 0x0000000100007824 */ /* 0x000fe200078e0a02 */
[----:B------:R0:W-:Y:S09]  /*19ec0*/  STL [R1], R2 ;  /* 0x0000000201007387 */ /* 0x0001f20000100800 */
[----:B------:R-:W-:Y:S05]  /*19ed0*/  @!P0 BRA `(.L_x_5318) ;  /* 0x0000000000e48947 */ /* 0x000fea0003800000 */
[----:B---3--:R-:W-:-:S04]  /*19ee0*/  IABS R5, R4 ;  /* 0x0000000400057213 */ /* 0x008fc80000000000 */
        /* <DEDUP_REMOVED lines=56> */
.L_x_5318:
[----:B---3--:R-:W2:Y:S01]  /*1a270*/  LDL R5, [R1+0xc] ;  /* 0x00000c0001057983 */ /* 0x008ea20000100800 */
        /* <DEDUP_REMOVED lines=62> */
.L_x_5319:
[----:B------:R-:W-:-:S05]  /*1a660*/  LOP3.LUT R0, RZ, R0, RZ, 0x33, !PT ;  /* 0x00000000ff007212 */ /* 0x000fca00078e33ff */
[----:B------:R-:W-:-:S05]  /*1a670*/  IMAD.IADD R0, R4, 0x1, R0 ;  /* 0x0000000104007824 */ /* 0x000fca00078e0200 */
[----:B------:R2:W-:Y:S01]  /*1a680*/  STL [R1+0x4], R0 ;  /* 0x0000040001007387 */ /* 0x0005e20000100800 */
[----:B------:R-:W-:Y:S05]  /*1a690*/  BRA `(.L_x_5320) ;  /* 0x0000000000287947 */ /* 0x000fea0003800000 */
.L_x_5312:
        /* <DEDUP_REMOVED lines=10> */
.L_x_5320:
[----:B-1----:R-:W3:Y:S04]  /*1a740*/  LDL R2, [R1+0xc] ;  /* 0x00000c0001027983 */ /* 0x002ee80000100800 */
[----:B0-----:R-:W4:Y:S04]  /*1a750*/  LDL R3, [R1+0x8] ;  /* 0x0000080001037983 */ /* 0x001f280000100800 */
        /* <DEDUP_REMOVED lines=14> */
.L_x_5309:
[----:B-1-3--:R-:W3:Y:S01]  /*1a840*/  LDL R0, [R1+0xc] ;  /* 0x00000c0001007983 */ /* 0x00aee20000100800 */
[----:B------:R-:W-:Y:S02]  /*1a850*/  ULDC UR4, c[0x0][0xd3c] ;  /* 0x00034f0000047ab9 */ /* 0x000fe40000000800 */
[----:B---3--:R-:W-:-:S13]  /*1a860*/  ISETP.GE.AND P0, PT, R0, UR4, PT ;  /* 0x0000000400007c0c */ /* 0x008fda000bf06270 */
[----:B------:R-:W-:Y:S05]  /*1a870*/  @!P0 BRA `(.L_x_5321) ;  /* 0xffffff8800708947 */ /* 0x000fea000383ffff */
[----:B------:R-:W-:Y:S05]  /*1a880*/  BSYNC B8 ;  /* 0x0000000000087941 */ /* 0x000fea0003800000 */
.L_x_5195:
[----:B---3--:R-:W3:Y:S01]  /*1a890*/  LDL.LU R0, [R1+0x64] ;  /* 0x0000640001007983 */ /* 0x008ee20000300800 */
[----:B------:R-:W-:Y:S01]  /*1a8a0*/  BSSY B0, `(.L_x_5322) ;  /* 0x000000b000007945 */ /* 0x000fe20003800000 */
[----:B0---4-:R-:W0:Y:S01]  /*1a8b0*/  S2R R5, SR_CgaCtaId ;  /* 0x0000000000057919 */ /* 0x011e220000008800 */
        /* <DEDUP_REMOVED lines=9> */
.L_x_5396:
[----:B------:R-:W-:Y:S05]  /*1a950*/  BSYNC B0 ;  /* 0x0000000000007941 */ /* 0x000fea0003800000 */
.L_x_5322:
[----:B------:R-:W-:-:S03]  /*1a960*/  UMOV UR4, 0xffffffff ;  /* 0xffffffff00047882 */ /* 0x000fc60000000000 */
[----:B------:R-:W-:Y:S05]  /*1a970*/  BRA.DIV UR4, `(.L_x_5324) ;  /* 0x0000002604687947 */ /* 0x000fea000b800000 */
[----:B------:R-:W1:Y:S02]  /*1a980*/  S2R R2, SR_TID.X ;  /* 0x0000000000027919 */ /* 0x000e640000002100 */
[----:B-1----:R-:W-:-:S04]  /*1a990*/  SHF.R.U32.HI R2, RZ, 0x5, R2 ;  /* 0x00000005ff027819 */ /* 0x002fc80000011602 */
[----:B------:R-:W-:-:S05]  /*1a9a0*/  LOP3.LUT R2, R2, 0x3, RZ, 0xc0, !PT ;  /* 0x0000000302027812 */ /* 0x000fca00078ec0ff */
[----:B------:R1:W2:Y:S02]  /*1a9b0*/  SHFL.IDX PT, R14, R2, RZ, 0x1f ;  /* 0x00001fff020e7589 */ /* 0x0002a400000e0000 */
.L_x_5399:
[----:B--2---:R-:W-:Y:S01]  /*1a9c0*/  ISETP.NE.AND P0, PT, R14, RZ, PT ;  /* 0x000000ff0e00720c */ /* 0x004fe20003f05270 */
[----:B------:R-:W-:-:S12]  /*1a9d0*/  BSSY B0, `(.L_x_5325) ;  /* 0x0000027000007945 */ /* 0x000fd80003800000 */
[----:B------:R-:W-:Y:S05]  /*1a9e0*/  @P0 BRA `(.L_x_5326) ;  /* 0x0000000000940947 */ /* 0x000fea0003800000 */
[----:B------:R-:W-:-:S03]  /*1a9f0*/  UMOV UR4, 0xffffffff ;  /* 0xffffffff00047882 */ /* 0x000fc60000000000 */
[----:B------:R-:W-:Y:S05]  /*1aa00*/  BRA.DIV UR4, `(.L_x_5327) ;  /* 0x0000002604787947 */ /* 0x000fea000b800000 */
[----:B------:R-:W-:-:S13]  /*1aa10*/  ELECT P6, URZ, PT ;  /* 0x00000000003f782f */ /* 0x000fda00038c0000 */
.L_x_5402:
[----:B------:R-:W-:Y:S05]  /*1aa20*/  @!P6 BRA `(.L_x_5326) ;  /* 0x000000000084e947 */ /* 0x000fea0003800000 */
[----:B------:R-:W-:-:S06]  /*1aa30*/  ULOP3.LUT UR4, UR36, 0x2, URZ, 0xfc, !UPT ;  /* 0x0000000224047892 */ /* 0x000fcc000f8efc3f */
[----:B-1----:R-:W-:-:S05]  /*1aa40*/  IMAD.U32 R2, RZ, RZ, UR4 ;  /* 0x00000004ff027e24 */ /* 0x002fca000f8e00ff */
[----:B------:R-:W-:-:S13]  /*1aa50*/  ISETP.NE.AND P2, PT, R2, 0x3, PT ;  /* 0x000000030200780c */ /* 0x000fda0003f45270 */
[----:B------:R-:W-:Y:S05]  /*1aa60*/  @!P2 BRA `(.L_x_5328) ;  /* 0x000000000004a947 */ /* 0x000fea0003800000 */
[----:B------:R-:W-:Y:S01]  /*1aa70*/  BPT.TRAP 0x1 ;  /* 0x000000040000795c */ /* 0x000fe20000300000 */
.L_x_5328:
        /* <DEDUP_REMOVED lines=14> */
.L_x_5403:
[----:B------:R-:W1:Y:S02]  /*1ab60*/  SYNCS.PHASECHK.TRANS64.TRYWAIT P0, [R7+URZ], R2 ;  /* 0x00000002070075a7 */ /* 0x000e64000800017f */
[----:B-1----:R-:W-:Y:S05]  /*1ab70*/  @!P0 BRA `(.L_x_5330) ;  /* 0x0000002400508947 */ /* 0x002fea0003800000 */
.L_x_5404:
[----:B------:R-:W-:Y:S05]  /*1ab80*/  @!P2 BRA `(.L_x_5331) ;  /* 0x000000000004a947 */ /* 0x000fea0003800000 */
[----:B------:R-:W-:Y:S01]  /*1ab90*/  BPT.TRAP 0x1 ;  /* 0x000000040000795c */ /* 0x000fe20000300000 */
.L_x_5331:
[----:B------:R-:W2:Y:S01]  /*1aba0*/  LDL.LU R4, [R1+0x10] ;  /* 0x0000100001047983 */ /* 0x000ea20000300800 */
[----:B------:R-:W-:-:S04]  /*1abb0*/  VIADD R0, R0, 0x38860 ;  /* 0x0003886000007836 */ /* 0x000fc80000000000 */
[----:B--2---:R-:W-:-:S04]  /*1abc0*/  IMAD R4, R4, 0x8, R0 ;  /* 0x0000000804047824 */ /* 0x004fc800078e0200 */
[----:B------:R-:W2:Y:S02]  /*1abd0*/  SYNCS.PHASECHK.TRANS64.TRYWAIT P0, [R4+URZ], R5 ;  /* 0x00000005040075a7 */ /* 0x000ea4000800017f */
[----:B--2---:R-:W-:Y:S05]  /*1abe0*/  @!P0 BRA `(.L_x_5332) ;  /* 0x0000002400488947 */ /* 0x004fea0003800000 */
.L_x_5405:
[----:B------:R-:W-:-:S07]  /*1abf0*/  IMAD R3, R3, 0x8, R0 ;  /* 0x0000000803037824 */ /* 0x000fce00078e0200 */
.L_x_5333:
[----:B---3--:R3:W4:Y:S02]  /*1ac00*/  SYNCS.PHASECHK.TRANS64.TRYWAIT P0, [R3+URZ], R2 ;  /* 0x00000002030075a7 */ /* 0x008724000800017f */
[----:B----4-:R-:W-:Y:S05]  /*1ac10*/  @!P0 NANOSLEEP.SYNCS 0x989680 ;  /* 0x009896800000895d */ /* 0x010fea0003900000 */
[----:B------:R-:W4:Y:S02]  /*1ac20*/  @!P0 SYNCS.PHASECHK.TRANS64 P0, [R3+URZ], R2 ;  /* 0x00000002030085a7 */ /* 0x000f24000800007f */
[----:B----4-:R-:W-:Y:S05]  /*1ac30*/  @!P0 BRA `(.L_x_5333) ;  /* 0xfffffffc00f08947 */ /* 0x010fea000383ffff */
.L_x_5326:
[----:B------:R-:W-:Y:S05]  /*1ac40*/  BSYNC B0 ;  /* 0x0000000000007941 */ /* 0x000fea0003800000 */
.L_x_5325:
[----:B------:R-:W-:Y:S05]  /*1ac50*/  EXIT ;  /* 0x000000000000794d */ /* 0x000fea0003800000 */
.L_x_5140:
[----:B0-----:R0:W1:Y:S02]  /*1ac60*/  SYNCS.PHASECHK.TRANS64.TRYWAIT P1, [R16+URZ+0x38800], R5 ;  /* 0x03880005100075a7 */ /* 0x001064000802017f */
[----:B-1----:R-:W-:Y:S05]  /*1ac70*/  @!P1 NANOSLEEP.SYNCS 0x989680 ;  /* 0x009896800000995d */ /* 0x002fea0003900000 */
[----:B------:R-:W1:Y:S02]  /*1ac80*/  @!P1 SYNCS.PHASECHK.TRANS64 P1, [R16+URZ+0x38800], R5 ;  /* 0x03880005100095a7 */ /* 0x000e64000802007f */
[----:B-1----:R-:W-:Y:S05]  /*1ac90*/  @!P1 BRA `(.L_x_5140) ;  /* 0xfffffffc00f09947 */ /* 0x002fea000383ffff */
[----:B------:R-:W-:Y:S05]  /*1aca0*/  BRA `(.L_x_5334) ;  /* 0xfffffe94004c7947 */ /* 0x000fea000383ffff */
.L_x_5144:
[----:B--2---:R2:W3:Y:S02]  /*1acb0*/  SYNCS.PHASECHK.TRANS64.TRYWAIT P1, [R9+URZ+0x38830], R6 ;  /* 0x03883006090075a7 */ /* 0x0044e4000802017f */
[----:B---3--:R-:W-:Y:S05]  /*1acc0*/  @!P1 NANOSLEEP.SYNCS 0x989680 ;  /* 0x009896800000995d */ /* 0x008fea0003900000 */
[----:B------:R-:W3:Y:S02]  /*1acd0*/  @!P1 SYNCS.PHASECHK.TRANS64 P1, [R9+URZ+0x38830], R6 ;  /* 0x03883006090095a7 */ /* 0x000ee4000802007f */
[----:B---3--:R-:W-:Y:S05]  /*1ace0*/  @!P1 BRA `(.L_x_5144) ;  /* 0xfffffffc00f09947 */ /* 0x008fea000383ffff */
[----:B------:R-:W-:Y:S05]  /*1acf0*/  BRA `(.L_x_5143) ;  /* 0xfffffe9400707947 */ /* 0x000fea000383ffff */
.L_x_5145:
[----:B---3--:R3:W4:Y:S02]  /*1ad00*/  SYNCS.PHASECHK.TRANS64.TRYWAIT P1, [R16+URZ+0x38810], R5 ;  /* 0x03881005100075a7 */ /* 0x008724000802017f */
[----:B----4-:R-:W-:Y:S05]  /*1ad10*/  @!P1 NANOSLEEP.SYNCS 0x989680 ;  /* 0x009896800000995d */ /* 0x010fea0003900000 */
[----:B------:R-:W4:Y:S02]  /*1ad20*/  @!P1 SYNCS.PHASECHK.TRANS64 P1, [R16+URZ+0x38810], R5 ;  /* 0x03881005100095a7 */ /* 0x000f24000802007f */
[----:B----4-:R-:W-:Y:S05]  /*1ad30*/  @!P1 BRA `(.L_x_5145) ;  /* 0xfffffffc00f09947 */ /* 0x010fea000383ffff */
[----:B------:R-:W-:Y:S05]  /*1ad40*/  BRA `(.L_x_5335) ;  /* 0xfffffe9400fc7947 */ /* 0x000fea000383ffff */
.L_x_5149:
[----:B0-----:R0:W3:Y:S02]  /*1ad50*/  SYNCS.PHASECHK.TRANS64.TRYWAIT P1, [R9+URZ+0x38850], R6 ;  /* 0x03885006090075a7 */ /* 0x0010e4000802017f */
[----:B---3--:R-:W-:Y:S05]  /*1ad60*/  @!P1 NANOSLEEP.SYNCS 0x989680 ;  /* 0x009896800000995d */ /* 0x008fea0003900000 */
[----:B------:R-:W3:Y:S02]  /*1ad70*/  @!P1 SYNCS.PHASECHK.TRANS64 P1, [R9+URZ+0x38850], R6 ;  /* 0x03885006090095a7 */ /* 0x000ee4000802007f */
[----:B---3--:R-:W-:Y:S05]  /*1ad80*/  @!P1 BRA `(.L_x_5149) ;  /* 0xfffffffc00f09947 */ /* 0x008fea000383ffff */
[----:B------:R-:W-:Y:S05]  /*1ad90*/  BRA `(.L_x_5148) ;  /* 0xfffffe98002c7947 */ /* 0x000fea000383ffff */
.L_x_5154:
[----:B-1----:R1:W2:Y:S02]  /*1ada0*/  SYNCS.PHASECHK.TRANS64.TRYWAIT P3, [R9+URZ+0x38830], R5 ;  /* 0x03883005090075a7 */ /* 0x0022a4000806017f */
[----:B--2---:R-:W-:Y:S05]  /*1adb0*/  @!P3 NANOSLEEP.SYNCS 0x989680 ;  /* 0x009896800000b95d */ /* 0x004fea0003900000 */
[----:B------:R-:W2:Y:S02]  /*1adc0*/  @!P3 SYNCS.PHASECHK.TRANS64 P3, [R9+URZ+0x38830], R5 ;  /* 0x038830050900b5a7 */ /* 0x000ea4000806007f */
[----:B--2---:R-:W-:Y:S05]  /*1add0*/  @!P3 BRA `(.L_x_5154) ;  /* 0xfffffffc00f0b947 */ /* 0x004fea000383ffff */
[----:B------:R-:W-:Y:S05]  /*1ade0*/  BRA `(.L_x_5153) ;  /* 0xfffffec000387947 */ /* 0x000fea000383ffff */
.L_x_5158:
[----:B---3--:R3:W4:Y:S02]  /*1adf0*/  SYNCS.PHASECHK.TRANS64.TRYWAIT P3, [R9+URZ+0x38850], R5 ;  /* 0x03885005090075a7 */ /* 0x008724000806017f */
[----:B----4-:R-:W-:Y:S05]  /*1ae00*/  @!P3 NANOSLEEP.SYNCS 0x989680 ;  /* 0x009896800000b95d */ /* 0x010fea0003900000 */
[----:B------:R-:W4:Y:S02]  /*1ae10*/  @!P3 SYNCS.PHASECHK.TRANS64 P3, [R9+URZ+0x38850], R5 ;  /* 0x038850050900b5a7 */ /* 0x000f24000806007f */
[----:B----4-:R-:W-:Y:S05]  /*1ae20*/  @!P3 BRA `(.L_x_5158) ;  /* 0xfffffffc00f0b947 */ /* 0x010fea000383ffff */
[----:B------:R-:W-:Y:S05]  /*1ae30*/  BRA `(.L_x_5157) ;  /* 0xfffffec000947947 */ /* 0x000fea000383ffff */
.L_x_5164:
[----:B-1----:R1:W2:Y:S02]  /*1ae40*/  SYNCS.PHASECHK.TRANS64.TRYWAIT P1, [R9+URZ+0x38830], R5 ;  /* 0x03883005090075a7 */ /* 0x0022a4000802017f */
[----:B--2---:R-:W-:Y:S05]  /*1ae50*/  @!P1 NANOSLEEP.SYNCS 0x989680 ;  /* 0x009896800000995d */ /* 0x004fea0003900000 */
[----:B------:R-:W2:Y:S02]  /*1ae60*/  @!P1 SYNCS.PHASECHK.TRANS64 P1, [R9+URZ+0x38830], R5 ;  /* 0x03883005090095a7 */ /* 0x000ea4000802007f */
[----:B--2---:R-:W-:Y:S05]  /*1ae70*/  @!P1 BRA `(.L_x_5164) ;  /* 0xfffffffc00f09947 */ /* 0x004fea000383ffff */
[----:B------:R-:W-:Y:S05]  /*1ae80*/  BRA `(.L_x_5163) ;  /* 0xfffffef000a87947 */ /* 0x000fea000383ffff */
.L_x_5168:
[----:B---3--:R3:W4:Y:S02]  /*1ae90*/  SYNCS.PHASECHK.TRANS64.TRYWAIT P1, [R9+URZ+0x38850], R5 ;  /* 0x03885005090075a7 */ /* 0x008724000802017f */
[----:B----4-:R-:W-:Y:S05]  /*1aea0*/  @!P1 NANOSLEEP.SYNCS 0x989680 ;  /* 0x009896800000995d */ /* 0x010fea0003900000 */
[----:B------:R-:W4:Y:S02]  /*1aeb0*/  @!P1 SYNCS.PHASECHK.TRANS64 P1, [R9+URZ+0x38850], R5 ;  /* 0x03885005090095a7 */ /* 0x000f24000802007f */
[----:B----4-:R-:W-:Y:S05]  /*1aec0*/  @!P1 BRA `(.L_x_5168) ;  /* 0xfffffffc00f09947 */ /* 0x010fea000383ffff */
[----:B------:R-:W-:Y:S05]  /*1aed0*/  BRA `(.L_x_5167) ;  /* 0xfffffef400047947 */ /* 0x000fea000383ffff */
.L_x_5209:
        /* <DEDUP_REMOVED lines=11> */
.L_x_5337:
[----:B------:R-:W-:Y:S05]  /*1af90*/  BSYNC B0 ;  /* 0x0000000000007941 */ /* 0x000fea0003800000 */
.L_x_5336:
[----:B------:R-:W-:Y:S05]  /*1afa0*/  BRA `(.L_x_5338) ;  /* 0xffffff9000807947 */ /* 0x000fea000383ffff */
.L_x_5211:
[----:B------:R-:W-:Y:S01]  /*1afb0*/  BSSY B0, `(.L_x_5339) ;  /* 0x0000006000007945 */ /* 0x000fe20003800000 */
[----:B------:R-:W-:-:S07]  /*1afc0*/  IMAD.MOV.U32 R15, RZ, RZ, -0x1 ;  /* 0xffffffffff0f7424 */ /* 0x000fce00078e00ff */
[----:B0-2---:R-:W-:Y:S05]  /*1afd0*/  WARPSYNC.COLLECTIVE R15, `(.L_x_5340) ;  /* 0x000000000f0c7348 */ /* 0x005fea0003c00000 */
[----:B------:R-:W-:Y:S02]  /*1afe0*/  ELECT P6, UR62, PT ;  /* 0x00000000003e782f */ /* 0x000fe400038c0000 */
[----:B------:R-:W-:Y:S01]  /*1aff0*/  MOV R14, UR62 ;  /* 0x0000003e000e7c02 */ /* 0x000fe20008000f00 */
[----:B0-2---:R-:W-:Y:S10]  /*1b000*/  ENDCOLLECTIVE ;  /* 0x000000000000791b */ /* 0x005ff40003800000 */
.L_x_5340:
[----:B------:R-:W-:Y:S05]  /*1b010*/  BSYNC B0 ;  /* 0x0000000000007941 */ /* 0x000fea0003800000 */
.L_x_5339:
[----:B------:R-:W-:Y:S05]  /*1b020*/  BRA `(.L_x_5341) ;  /* 0xffffff9000847947 */ /* 0x000fea000383ffff */
.L_x_5213:
[----:B-1----:R1:W3:Y:S02]  /*1b030*/  SYNCS.PHASECHK.TRANS64.TRYWAIT P0, [R0+URZ+0x38840], R2 ;  /* 0x03884002000075a7 */ /* 0x0022e4000800017f */
[----:B---3--:R-:W-:Y:S05]  /*1b040*/  @!P0 NANOSLEEP.SYNCS 0x989680 ;  /* 0x009896800000895d */ /* 0x008fea0003900000 */
[----:B------:R-:W3:Y:S02]  /*1b050*/  @!P0 SYNCS.PHASECHK.TRANS64 P0, [R0+URZ+0x38840], R2 ;  /* 0x03884002000085a7 */ /* 0x000ee4000800007f */
[----:B---3--:R-:W-:Y:S05]  /*1b060*/  @!P0 BRA `(.L_x_5213) ;  /* 0xfffffffc00f08947 */ /* 0x008fea000383ffff */
[----:B------:R-:W-:Y:S05]  /*1b070*/  BRA `(.L_x_5342) ;  /* 0xffffff9000e87947 */ /* 0x000fea000383ffff */
.L_x_5217:
        /* <DEDUP_REMOVED lines=9> */
.L_x_5343:
[----:B------:R-:W-:Y:S02]  /*1b110*/  IMAD.MOV.U32 R13, RZ, RZ, R3 ;  /* 0x000000ffff0d7224 */ /* 0x000fe400078e0003 */
[----:B------:R-:W-:Y:S01]  /*1b120*/  IMAD.MOV.U32 R4, RZ, RZ, R14 ;  /* 0x000000ffff047224 */ /* 0x000fe200078e000e */
[----:B------:R-:W-:-:S07]  /*1b130*/  LOP3.LUT R6, R6, 0x7f, RZ, 0xc0, !PT ;  /* 0x0000007f06067812 */ /* 0x000fce00078ec0ff */
[----:B------:R-:W-:Y:S05]  /*1b140*/  WARPSYNC.COLLECTIVE R15, `(.L_x_5344) ;  /* 0x000000000f087348 */ /* 0x000fea0003c00000 */
[----:B------:R0:W1:Y:S02]  /*1b150*/  SHFL.IDX P6, R14, R13, R12, R11 ;  /* 0x0000000c0d0e7389 */ /* 0x00006400000c000b */
[----:B01----:R-:W-:Y:S01]  /*1b160*/  ENDCOLLECTIVE ;  /* 0x000000000000791b */ /* 0x003fe20003800000 */
.L_x_5344:
        /* <DEDUP_REMOVED lines=9> */
.L_x_5345:
[----:B------:R-:W-:Y:S02]  /*1b200*/  IMAD.MOV.U32 R13, RZ, RZ, R3 ;  /* 0x000000ffff0d7224 */ /* 0x000fe400078e0003 */
[----:B------:R-:W-:-:S07]  /*1b210*/  IMAD.MOV.U32 R6, RZ, RZ, R14 ;  /* 0x000000ffff067224 */ /* 0x000fce00078e000e */
[----:B------:R-:W-:Y:S05]  /*1b220*/  WARPSYNC.COLLECTIVE R15, `(.L_x_5346) ;  /* 0x000000000f087348 */ /* 0x000fea0003c00000 */
[----:B------:R0:W1:Y:S02]  /*1b230*/  SHFL.IDX P6, R14, R13, R12, R11 ;  /* 0x0000000c0d0e7389 */ /* 0x00006400000c000b */
[----:B01----:R-:W-:Y:S01]  /*1b240*/  ENDCOLLECTIVE ;  /* 0x000000000000791b */ /* 0x003fe20003800000 */
.L_x_5346:
        /* <DEDUP_REMOVED lines=22> */
.L_x_5347:
        /* <DEDUP_REMOVED lines=10> */
.L_x_5348:
        /* <DEDUP_REMOVED lines=11> */
.L_x_5349:
        /* <DEDUP_REMOVED lines=14> */
.L_x_5350:
[----:B------:R-:W-:Y:S01]  /*1b5e0*/  IMAD.MOV.U32 R3, RZ, RZ, R14 ;  /* 0x000000ffff037224 */ /* 0x000fe200078e000e */
[----:B------:R-:W-:Y:S06]  /*1b5f0*/  BRA `(.L_x_5351) ;  /* 0xffffff9800247947 */ /* 0x000fec000383ffff */
.L_x_5221:
        /* <DEDUP_REMOVED lines=26> */
.L_x_5353:
[----:B------:R-:W-:Y:S05]  /*1b7a0*/  BSYNC B0 ;  /* 0x0000000000007941 */ /* 0x000fea0003800000 */
.L_x_5352:
        /* <DEDUP_REMOVED lines=13> */
.L_x_5354:
        /* <DEDUP_REMOVED lines=41> */
.L_x_5355:
        /* <DEDUP_REMOVED lines=16> */
.L_x_5356:
        /* <DEDUP_REMOVED lines=29> */
.L_x_5357:
        /* <DEDUP_REMOVED lines=12> */
.L_x_5358:
        /* <DEDUP_REMOVED lines=34> */
.L_x_5359:
[----:B------:R-:W-:Y:S02]  /*1c0c0*/  IMAD.MOV.U32 R13, RZ, RZ, R0 ;  /* 0x000000ffff0d7224 */ /* 0x000fe400078e0000 */
[----:B------:R-:W-:-:S07]  /*1c0d0*/  IMAD.MOV.U32 R4, RZ, RZ, R14 ;  /* 0x000000ffff047224 */ /* 0x000fce00078e000e */
[----:B------:R-:W-:Y:S05]  /*1c0e0*/  WARPSYNC.COLLECTIVE R15, `(.L_x_5360) ;  /* 0x000000000f087348 */ /* 0x000fea0003c00000 */
[----:B------:R0:W1:Y:S02]  /*1c0f0*/  SHFL.IDX P6, R14, R13, R12, R11 ;  /* 0x0000000c0d0e7389 */ /* 0x00006400000c000b */
[----:B01----:R-:W-:Y:S01]  /*1c100*/  ENDCOLLECTIVE ;  /* 0x000000000000791b */ /* 0x003fe20003800000 */
.L_x_5360:
[----:B------:R-:W-:Y:S01]  /*1c110*/  IMAD.MOV.U32 R0, RZ, RZ, R14 ;  /* 0x000000ffff007224 */ /* 0x000fe200078e000e */
[----:B------:R-:W-:Y:S06]  /*1c120*/  BRA `(.L_x_5361) ;  /* 0xffffff9800fc7947 */ /* 0x000fec000383ffff */
.L_x_5226:
[----:B0-----:R0:W2:Y:S02]  /*1c130*/  SYNCS.PHASECHK.TRANS64.TRYWAIT P0, [R18+URZ+0x38820], R0 ;  /* 0x03882000120075a7 */ /* 0x0010a4000800017f */
[----:B--2---:R-:W-:Y:S05]  /*1c140*/  @!P0 NANOSLEEP.SYNCS 0x989680 ;  /* 0x009896800000895d */ /* 0x004fea0003900000 */
[----:B------:R-:W2:Y:S02]  /*1c150*/  @!P0 SYNCS.PHASECHK.TRANS64 P0, [R18+URZ+0x38820], R0 ;  /* 0x03882000120085a7 */ /* 0x000ea4000800007f */
[----:B--2---:R-:W-:Y:S05]  /*1c160*/  @!P0 BRA `(.L_x_5226) ;  /* 0xfffffffc00f08947 */ /* 0x004fea000383ffff */
[----:B------:R-:W-:Y:S05]  /*1c170*/  BRA `(.L_x_5362) ;  /* 0xffffff9c00b47947 */ /* 0x000fea000383ffff */
.L_x_5230:
[----:B0-----:R0:W1:Y:S02]  /*1c180*/  SYNCS.PHASECHK.TRANS64.TRYWAIT P0, [R0+URZ+0x38860], R2 ;  /* 0x03886002000075a7 */ /* 0x001064000800017f */
[----:B-1----:R-:W-:Y:S05]  /*1c190*/  @!P0 NANOSLEEP.SYNCS 0x989680 ;  /* 0x009896800000895d */ /* 0x002fea0003900000 */
[----:B------:R-:W1:Y:S02]  /*1c1a0*/  @!P0 SYNCS.PHASECHK.TRANS64 P0, [R0+URZ+0x38860], R2 ;  /* 0x03886002000085a7 */ /* 0x000e64000800007f */
[----:B-1----:R-:W-:Y:S05]  /*1c1b0*/  @!P0 BRA `(.L_x_5230) ;  /* 0xfffffffc00f08947 */ /* 0x002fea000383ffff */
[----:B------:R-:W-:Y:S05]  /*1c1c0*/  BRA `(.L_x_5363) ;  /* 0xffffff9c00d87947 */ /* 0x000fea000383ffff */
.L_x_5249:
[----:B--2---:R2:W3:Y:S02]  /*1c1d0*/  SYNCS.PHASECHK.TRANS64.TRYWAIT P0, [R3+URZ+0x38840], R2 ;  /* 0x03884002030075a7 */ /* 0x0044e4000800017f */
[----:B---3--:R-:W-:Y:S05]  /*1c1e0*/  @!P0 NANOSLEEP.SYNCS 0x989680 ;  /* 0x009896800000895d */ /* 0x008fea0003900000 */
[----:B------:R-:W3:Y:S02]  /*1c1f0*/  @!P0 SYNCS.PHASECHK.TRANS64 P0, [R3+URZ+0x38840], R2 ;  /* 0x03884002030085a7 */ /* 0x000ee4000800007f */
[----:B---3--:R-:W-:Y:S05]  /*1c200*/  @!P0 BRA `(.L_x_5249) ;  /* 0xfffffffc00f08947 */ /* 0x008fea000383ffff */
[----:B------:R-:W-:Y:S05]  /*1c210*/  BRA `(.L_x_5364) ;  /* 0xffffffa800f07947 */ /* 0x000fea000383ffff */
.L_x_5254:
[----:B0-----:R0:W1:Y:S02]  /*1c220*/  SYNCS.PHASECHK.TRANS64.TRYWAIT P0, [R3+URZ+0x38860], R2 ;  /* 0x03886002030075a7 */ /* 0x001064000800017f */
[----:B-1----:R-:W-:Y:S05]  /*1c230*/  @!P0 NANOSLEEP.SYNCS 0x989680 ;  /* 0x009896800000895d */ /* 0x002fea0003900000 */
[----:B------:R-:W1:Y:S02]  /*1c240*/  @!P0 SYNCS.PHASECHK.TRANS64 P0, [R3+URZ+0x38860], R2 ;  /* 0x03886002030085a7 */ /* 0x000e64000800007f */
[----:B-1----:R-:W-:Y:S05]  /*1c250*/  @!P0 BRA `(.L_x_5254) ;  /* 0xfffffffc00f08947 */ /* 0x002fea000383ffff */
[----:B------:R-:W-:Y:S05]  /*1c260*/  BRA `(.L_x_5365) ;  /* 0xffffffac00707947 */ /* 0x000fea000383ffff */
.L_x_5269:
[----:B-1----:R1:W2:Y:S02]  /*1c270*/  SYNCS.PHASECHK.TRANS64.TRYWAIT P0, [R4+URZ+0x38840], R2 ;  /* 0x03884002040075a7 */ /* 0x0022a4000800017f */
[----:B--2---:R-:W-:Y:S05]  /*1c280*/  @!P0 NANOSLEEP.SYNCS 0x989680 ;  /* 0x009896800000895d */ /* 0x004fea0003900000 */
[----:B------:R-:W2:Y:S02]  /*1c290*/  @!P0 SYNCS.PHASECHK.TRANS64 P0, [R4+URZ+0x38840], R2 ;  /* 0x03884002040085a7 */ /* 0x000ea4000800007f */
[----:B--2---:R-:W-:Y:S05]  /*1c2a0*/  @!P0 BRA `(.L_x_5269) ;  /* 0xfffffffc00f08947 */ /* 0x004fea000383ffff */
[----:B------:R-:W-:Y:S05]  /*1c2b0*/  BRA `(.L_x_5366) ;  /* 0xffffffb800507947 */ /* 0x000fea000383ffff */
.L_x_5274:
[----:B0-----:R0:W2:Y:S02]  /*1c2c0*/  SYNCS.PHASECHK.TRANS64.TRYWAIT P0, [R4+URZ+0x38860], R2 ;  /* 0x03886002040075a7 */ /* 0x0010a4000800017f */
[----:B--2---:R-:W-:Y:S05]  /*1c2d0*/  @!P0 NANOSLEEP.SYNCS 0x989680 ;  /* 0x009896800000895d */ /* 0x004fea0003900000 */
[----:B------:R-:W2:Y:S02]  /*1c2e0*/  @!P0 SYNCS.PHASECHK.TRANS64 P0, [R4+URZ+0x38860], R2 ;  /* 0x03886002040085a7 */ /* 0x000ea4000800007f */
[----:B--2---:R-:W-:Y:S05]  /*1c2f0*/  @!P0 BRA `(.L_x_5274) ;  /* 0xfffffffc00f08947 */ /* 0x004fea000383ffff */
[----:B------:R-:W-:Y:S05]  /*1c300*/  BRA `(.L_x_5367) ;  /* 0xffffffb800cc7947 */ /* 0x000fea000383ffff */
.L_x_5289:
[----:B-1----:R1:W2:Y:S02]  /*1c310*/  SYNCS.PHASECHK.TRANS64.TRYWAIT P0, [R4+URZ+0x38840], R2 ;  /* 0x03884002040075a7 */ /* 0x0022a4000800017f */
[----:B--2---:R-:W-:Y:S05]  /*1c320*/  @!P0 NANOSLEEP.SYNCS 0x989680 ;  /* 0x009896800000895d */ /* 0x004fea0003900000 */
[----:B------:R-:W2:Y:S02]  /*1c330*/  @!P0 SYNCS.PHASECHK.TRANS64 P0, [R4+URZ+0x38840], R2 ;  /* 0x03884002040085a7 */ /* 0x000ea4000800007f */
[----:B--2---:R-:W-:Y:S05]  /*1c340*/  @!P0 BRA `(.L_x_5289) ;  /* 0xfffffffc00f08947 */ /* 0x004fea000383ffff */
[----:B------:R-:W-:Y:S05]  /*1c350*/  BRA `(.L_x_5368) ;  /* 0xffffffc4008c7947 */ /* 0x000fea000383ffff */
.L_x_5294:
[----:B0-----:R0:W2:Y:S02]  /*1c360*/  SYNCS.PHASECHK.TRANS64.TRYWAIT P0, [R4+URZ+0x38860], R2 ;  /* 0x03886002040075a7 */ /* 0x0010a4000800017f */
[----:B--2---:R-:W-:Y:S05]  /*1c370*/  @!P0 NANOSLEEP.SYNCS 0x989680 ;  /* 0x009896800000895d */ /* 0x004fea0003900000 */
[----:B------:R-:W2:Y:S02]  /*1c380*/  @!P0 SYNCS.PHASECHK.TRANS64 P0, [R4+URZ+0x38860], R2 ;  /* 0x03886002040085a7 */ /* 0x000ea4000800007f */
[----:B--2---:R-:W-:Y:S05]  /*1c390*/  @!P0 BRA `(.L_x_5294) ;  /* 0xfffffffc00f08947 */ /* 0x004fea000383ffff */
[----:B------:R-:W-:Y:S05]  /*1c3a0*/  BRA `(.L_x_5369) ;  /* 0xffffffc8000c7947 */ /* 0x000fea000383ffff */
.L_x_5310:
[----:B-1----:R-:W4:Y:S01]  /*1c3b0*/  LDL R3, [R1] ;  /* 0x0000000001037983 */ /* 0x002f220000100800 */
        /* <DEDUP_REMOVED lines=8> */
.L_x_5371:
[----:B------:R-:W-:Y:S05]  /*1c440*/  BSYNC B0 ;  /* 0x0000000000007941 */ /* 0x000fea0003800000 */
.L_x_5370:
        /* <DEDUP_REMOVED lines=9> */
.L_x_5372:
        /* <DEDUP_REMOVED lines=25> */
.L_x_5373:
        /* <DEDUP_REMOVED lines=8> */
.L_x_5374:
        /* <DEDUP_REMOVED lines=8> */
.L_x_5375:
        /* <DEDUP_REMOVED lines=8> */
.L_x_5376:
        /* <DEDUP_REMOVED lines=8> */
.L_x_5377:
        /* <DEDUP_REMOVED lines=9> */
.L_x_5378:
[----:B------:R-:W-:Y:S01]  /*1c900*/  IMAD.MOV.U32 R10, RZ, RZ, R14 ;  /* 0x000000ffff0a7224 */ /* 0x000fe200078e000e */
[----:B------:R-:W-:Y:S06]  /*1c910*/  BRA `(.L_x_5379) ;  /* 0xffffffd0004c7947 */ /* 0x000fec000383ffff */
.L_x_5313:
        /* <DEDUP_REMOVED lines=8> */
.L_x_5381:
[----:B------:R-:W-:Y:S05]  /*1c9a0*/  BSYNC B0 ;  /* 0x0000000000007941 */ /* 0x000fea0003800000 */
.L_x_5380:
        /* <DEDUP_REMOVED lines=10> */
.L_x_5382:
        /* <DEDUP_REMOVED lines=8> */
.L_x_5383:
        /* <DEDUP_REMOVED lines=8> */
.L_x_5384:
        /* <DEDUP_REMOVED lines=8> */
.L_x_5385:
        /* <DEDUP_REMOVED lines=9> */
.L_x_5386:
[----:B------:R-:W-:Y:S01]  /*1cc60*/  IMAD.MOV.U32 R10, RZ, RZ, R14 ;  /* 0x000000ffff0a7224 */ /* 0x000fe200078e000e */
[----:B------:R-:W-:Y:S06]  /*1cc70*/  BRA `(.L_x_5387) ;  /* 0xffffffd000207947 */ /* 0x000fec000383ffff */
.L_x_5315:
[----:B------:R-:W-:Y:S01]  /*1cc80*/  BSSY B0, `(.L_x_5388) ;  /* 0x0000006000007945 */ /* 0x000fe20003800000 */
[----:B------:R-:W-:Y:S01]  /*1cc90*/  PLOP3.LUT P6, PT, P6, PT, PT, 0x8, 0x0 ;  /* 0x000000000000781c */ /* 0x000fe200037ce170 */
[----:B------:R-:W-:-:S12]  /*1cca0*/  IMAD.MOV.U32 R15, RZ, RZ, -0x1 ;  /* 0xffffffffff0f7424 */ /* 0x000fd800078e00ff */
[----:B0-----:R-:W-:Y:S05]  /*1ccb0*/  WARPSYNC.COLLECTIVE R15, `(.L_x_5389) ;  /* 0x000000000f087348 */ /* 0x001fea0003c00000 */
[----:B------:R-:W-:Y:S01]  /*1ccc0*/  VOTE.ANY R14, PT, P6 ;  /* 0x00000000000e7806 */ /* 0x000fe200030e0100 */
[----:B0-----:R-:W-:Y:S06]  /*1ccd0*/  ENDCOLLECTIVE ;  /* 0x000000000000791b */ /* 0x001fec0003800000 */
.L_x_5389:
[----:B------:R-:W-:Y:S05]  /*1cce0*/  BSYNC B0 ;  /* 0x0000000000007941 */ /* 0x000fea0003800000 */
.L_x_5388:
        /* <DEDUP_REMOVED lines=10> */
.L_x_5390:
[----:B------:R-:W-:Y:S02]  /*1cd90*/  IMAD.MOV.U32 R13, RZ, RZ, R7 ;  /* 0x000000ffff0d7224 */ /* 0x000fe400078e0007 */
[----:B------:R-:W-:-:S07]  /*1cda0*/  IMAD.MOV.U32 R4, RZ, RZ, R14 ;  /* 0x000000ffff047224 */ /* 0x000fce00078e000e */
[----:B------:R-:W-:Y:S05]  /*1cdb0*/  WARPSYNC.COLLECTIVE R15, `(.L_x_5391) ;  /* 0x000000000f087348 */ /* 0x000fea0003c00000 */
[----:B------:R0:W1:Y:S02]  /*1cdc0*/  SHFL.IDX P6, R14, R13, R12, R11 ;  /* 0x0000000c0d0e7389 */ /* 0x00006400000c000b */
[----:B01----:R-:W-:Y:S01]  /*1cdd0*/  ENDCOLLECTIVE ;  /* 0x000000000000791b */ /* 0x003fe20003800000 */
.L_x_5391:
[----:B------:R-:W-:Y:S02]  /*1cde0*/  IMAD.MOV.U32 R7, RZ, RZ, R14 ;  /* 0x000000ffff077224 */ /* 0x000fe400078e000e */
[----:B------:R-:W-:-:S05]  /*1cdf0*/  IMAD.IADD R5, R9, 0x1, R16 ;  /* 0x0000000109057824 */ /* 0x000fca00078e0210 */
[----:B------:R0:W-:Y:S01]  /*1ce00*/  STL [R1+0xc], R5 ;  /* 0x00000c0501007387 */ /* 0x0001e20000100800 */
[----:B------:R-:W-:Y:S05]  /*1ce10*/  BRA `(.L_x_5392) ;  /* 0xffffffd000007947 */ /* 0x000fea000383ffff */
.L_x_5317:
        /* <DEDUP_REMOVED lines=8> */
.L_x_5394:
[----:B------:R-:W-:Y:S05]  /*1cea0*/  BSYNC B0 ;  /* 0x0000000000007941 */ /* 0x000fea0003800000 */
.L_x_5393:
[----:B------:R-:W-:Y:S01]  /*1ceb0*/  IMAD.MOV.U32 R2, RZ, RZ, R14 ;  /* 0x000000ffff027224 */ /* 0x000fe200078e000e */
[----:B------:R-:W-:Y:S06]  /*1cec0*/  BRA `(.L_x_5395) ;  /* 0xffffffcc00ec7947 */ /* 0x000fec000383ffff */
.L_x_5323:
[----:B0-----:R0:W1:Y:S02]  /*1ced0*/  SYNCS.PHASECHK.TRANS64.TRYWAIT P0, [R0+URZ+0x38820], R3 ;  /* 0x03882003000075a7 */ /* 0x001064000800017f */
[----:B-1----:R-:W-:Y:S05]  /*1cee0*/  @!P0 NANOSLEEP.SYNCS 0x989680 ;  /* 0x009896800000895d */ /* 0x002fea0003900000 */
[----:B------:R-:W1:Y:S02]  /*1cef0*/  @!P0 SYNCS.PHASECHK.TRANS64 P0, [R0+URZ+0x38820], R3 ;  /* 0x03882003000085a7 */ /* 0x000e64000800007f */
[----:B-1----:R-:W-:Y:S05]  /*1cf00*/  @!P0 BRA `(.L_x_5323) ;  /* 0xfffffffc00f08947 */ /* 0x002fea000383ffff */
[----:B------:R-:W-:Y:S05]  /*1cf10*/  BRA `(.L_x_5396) ;  /* 0xffffffd8008c7947 */ /* 0x000fea000383ffff */
.L_x_5324:
        /* <DEDUP_REMOVED lines=11> */
.L_x_5398:
[----:B------:R-:W-:Y:S05]  /*1cfd0*/  BSYNC B0 ;  /* 0x0000000000007941 */ /* 0x000fea0003800000 */
.L_x_5397:
[----:B------:R-:W-:Y:S05]  /*1cfe0*/  BRA `(.L_x_5399) ;  /* 0xffffffd800747947 */ /* 0x000fea000383ffff */
.L_x_5327:
[----:B------:R-:W-:Y:S01]  /*1cff0*/  BSSY B1, `(.L_x_5400) ;  /* 0x0000006000017945 */ /* 0x000fe20003800000 */
[----:B------:R-:W-:-:S07]  /*1d000*/  IMAD.MOV.U32 R15, RZ, RZ, -0x1 ;  /* 0xffffffffff0f7424 */ /* 0x000fce00078e00ff */
[----:B01----:R-:W-:Y:S05]  /*1d010*/  WARPSYNC.COLLECTIVE R15, `(.L_x_5401) ;  /* 0x000000000f0c7348 */ /* 0x003fea0003c00000 */
[----:B------:R-:W-:Y:S02]  /*1d020*/  ELECT P6, UR62, PT ;  /* 0x00000000003e782f */ /* 0x000fe400038c0000 */
[----:B------:R-:W-:Y:S01]  /*1d030*/  MOV R14, UR62 ;  /* 0x0000003e000e7c02 */ /* 0x000fe20008000f00 */
[----:B01----:R-:W-:Y:S10]  /*1d040*/  ENDCOLLECTIVE ;  /* 0x000000000000791b */ /* 0x003ff40003800000 */
.L_x_5401:
[----:B------:R-:W-:Y:S05]  /*1d050*/  BSYNC B1 ;  /* 0x0000000000017941 */ /* 0x000fea0003800000 */
.L_x_5400:
[----:B------:R-:W-:Y:S05]  /*1d060*/  BRA `(.L_x_5402) ;  /* 0xffffffd8006c7947 */ /* 0x000fea000383ffff */
.L_x_5329:
[----:B0-----:R0:W1:Y:S02]  /*1d070*/  SYNCS.PHASECHK.TRANS64.TRYWAIT P0, [R6+URZ], R5 ;  /* 0x00000005060075a7 */ /* 0x001064000800017f */
[----:B-1----:R-:W-:Y:S05]  /*1d080*/  @!P0 NANOSLEEP.SYNCS 0x989680 ;  /* 0x009896800000895d */ /* 0x002fea0003900000 */
[----:B------:R-:W1:Y:S02]  /*1d090*/  @!P0 SYNCS.PHASECHK.TRANS64 P0, [R6+URZ], R5 ;  /* 0x00000005060085a7 */ /* 0x000e64000800007f */
[----:B-1----:R-:W-:Y:S05]  /*1d0a0*/  @!P0 BRA `(.L_x_5329) ;  /* 0xfffffffc00f08947 */ /* 0x002fea000383ffff */
[----:B------:R-:W-:Y:S05]  /*1d0b0*/  BRA `(.L_x_5403) ;  /* 0xffffffd800a87947 */ /* 0x000fea000383ffff */
.L_x_5330:
[----:B-1----:R1:W2:Y:S02]  /*1d0c0*/  SYNCS.PHASECHK.TRANS64.TRYWAIT P0, [R7+URZ], R2 ;  /* 0x00000002070075a7 */ /* 0x0022a4000800017f */
[----:B--2---:R-:W-:Y:S05]  /*1d0d0*/  @!P0 NANOSLEEP.SYNCS 0x989680 ;  /* 0x009896800000895d */ /* 0x004fea0003900000 */
[----:B------:R-:W2:Y:S02]  /*1d0e0*/  @!P0 SYNCS.PHASECHK.TRANS64 P0, [R7+URZ], R2 ;  /* 0x00000002070085a7 */ /* 0x000ea4000800007f */
[----:B--2---:R-:W-:Y:S05]  /*1d0f0*/  @!P0 BRA `(.L_x_5330) ;  /* 0xfffffffc00f08947 */ /* 0x004fea000383ffff */
[----:B------:R-:W-:Y:S05]  /*1d100*/  BRA `(.L_x_5404) ;  /* 0xffffffd8009c7947 */ /* 0x000fea000383ffff */
.L_x_5332:
[----:B--2---:R2:W3:Y:S02]  /*1d110*/  SYNCS.PHASECHK.TRANS64.TRYWAIT P0, [R4+URZ], R5 ;  /* 0x00000005040075a7 */ /* 0x0044e4000800017f */
[----:B---3--:R-:W-:Y:S05]  /*1d120*/  @!P0 NANOSLEEP.SYNCS 0x989680 ;  /* 0x009896800000895d */ /* 0x008fea0003900000 */
[----:B------:R-:W3:Y:S02]  /*1d130*/  @!P0 SYNCS.PHASECHK.TRANS64 P0, [R4+URZ], R5 ;  /* 0x00000005040085a7 */ /* 0x000ee4000800007f */
[----:B---3--:R-:W-:Y:S05]  /*1d140*/  @!P0 BRA `(.L_x_5332) ;  /* 0xfffffffc00f08947 */ /* 0x008fea000383ffff */
[----:B------:R-:W-:Y:S05]  /*1d150*/  BRA `(.L_x_5405) ;  /* 0xffffffd800a47947 */ /* 0x000fea000383ffff */
.L_x_5406:
        /* <DEDUP_REMOVED lines=10> */
.L_x_5882:


//--------------------- .text._ZN7cutlass13device_kernelIN5flash11enable_sm90INS1_16FlashAttnFwdSm90INS1_25CollectiveMainloopFwdSm90ILi2EN4cute5tupleIJNS5_1CILi1EEES8_S8_EEENS6_IJNS7_ILi64EEESA_SA_EEELi512ENS_10bfloat16_tEfNS_4arch4Sm90ELb1ELb0ELb0ELb1ELb0ELb1ELb1ELb0ELb0ELb1ELb1ELb0EEENS1_21CollectiveEpilogueFwdINS6_IJSA_NS7_ILi512EEESA_EEES9_SC_SE_Li256ELb1ELb1ELb1ELb0EEENS1_36VarlenDynamicPersistentTileSchedulerILi64ELi64ELi256ELi128ELb1ELb1ELb1ELb1ELb1ELb1EEEEEEEEEvNT_6ParamsE --------------------------
	.section	.text._ZN7cutlass13device_kernelIN5flash11enable_sm90INS1_16FlashAttnFwdSm90INS1_25CollectiveMainloopFwdSm90ILi2EN4cute5tupleIJNS5_1CILi1EEES8_S8_EEENS6_IJNS7_ILi64EEESA_SA_EEELi512ENS_10bfloat16_tEfNS_4arch4Sm90ELb1ELb0ELb0ELb1ELb0ELb1ELb1ELb0ELb0ELb1ELb1ELb0EEENS1_21CollectiveEpilogueFwdINS6_IJSA_NS7_ILi512EEESA_EEES9_SC_SE_Li256ELb1ELb1ELb1ELb0EEENS1_36VarlenDynamicPersistentTileSchedulerILi64ELi64ELi256ELi128ELb1ELb1ELb1ELb1ELb1ELb1EEEEEEEEEvNT_6ParamsE,"ax",@progbits
	.align	128
.text._ZN7cutlass13device_kernelIN5flash11enable_sm90INS1_16FlashAttnFwdSm90INS1_25CollectiveMainloopFwdSm90ILi2EN4cute5tupleIJNS5_1CILi1EEES8_S8_EEENS6_IJNS7_ILi64EEESA_SA_EEELi512ENS_10bfloat16_tEfNS_4arch4Sm90ELb1ELb0ELb0ELb1ELb0ELb1ELb1ELb0ELb0ELb1ELb1ELb0EEENS1_21CollectiveEpilogueFwdINS6_IJSA_NS7_ILi512EEESA_EEES9_SC_SE_Li256ELb1ELb1ELb1ELb0EEENS1_36VarlenDynamicPersistentTileSchedulerILi64ELi64ELi256ELi128ELb1ELb1ELb1ELb1ELb1ELb1EEEEEEEEEvNT_6ParamsE:
        .type           _ZN7cutlass13device_kernelIN5flash11enable_sm90INS1_16FlashAttnFwdSm90INS1_25CollectiveMainloopFwdSm90ILi2EN4cute5tupleIJNS5_1CILi1EEES8_S8_EEENS6_IJNS7_ILi64EEESA_SA_EEELi512ENS_10bfloat16_tEfNS_4arch4Sm90ELb1ELb0ELb0ELb1ELb0ELb1ELb1ELb0ELb0ELb1ELb1ELb0EEENS1_21CollectiveEpilogueFwdINS6_IJSA_NS7_ILi512EEESA_EEES9_SC_SE_Li256ELb1ELb1ELb1ELb0EEENS1_36VarlenDynamicPersistentTileSchedulerILi64ELi64ELi256ELi128ELb1ELb1ELb1ELb1ELb1ELb1EEEEEEEEEvNT_6ParamsE,@function
        .size           _ZN7cutlass13device_kernelIN5flash11enable_sm90INS1_16FlashAttnFwdSm90INS1_25CollectiveMainloopFwdSm90ILi2EN4cute5tupleIJNS5_1CILi1EEES8_S8_EEENS6_IJNS7_ILi64EEESA_SA_EEELi512ENS_10bfloat16_tEfNS_4arch4Sm90ELb1ELb0ELb0ELb1ELb0ELb1ELb1ELb0ELb0ELb1ELb1ELb0EEENS1_21CollectiveEpilogueFwdINS6_IJSA_NS7_ILi512EEESA_EEES9_SC_SE_Li256ELb1ELb1ELb1ELb0EEENS1_36VarlenDynamicPersistentTileSchedulerILi64ELi64ELi256ELi128ELb1ELb1ELb1ELb1ELb1ELb1EEEEEEEEEvNT_6ParamsE,(.L_x_5883 - _ZN7cutlass13device_kernelIN5flash11enable_sm90INS1_16FlashAttnFwdSm90INS1_25CollectiveMainloopFwdSm90ILi2EN4cute5tupleIJNS5_1CILi1EEES8_S8_EEENS6_IJNS7_ILi64EEESA_SA_EEELi512ENS_10bfloat16_tEfNS_4arch4Sm90ELb1ELb0ELb0ELb1ELb0ELb1ELb1ELb0ELb0ELb1ELb1ELb0EEENS1_21CollectiveEpilogueFwdINS6_IJSA_NS7_ILi512EEESA_EEES9_SC_SE_Li256ELb1ELb1ELb1ELb0EEENS1_36VarlenDynamicPersistentTileSchedulerILi64ELi64ELi256ELi128ELb1ELb1ELb1ELb1ELb1ELb1EEEEEEEEEvNT_6ParamsE)
        .other          _ZN7cutlass13device_kernelIN5flash11enable_sm90INS1_16FlashAttnFwdSm90INS1_25CollectiveMainloopFwdSm90ILi2EN4cute5tupleIJNS5_1CILi1EEES8_S8_EEENS6_IJNS7_ILi64EEESA_SA_EEELi512ENS_10bfloat16_tEfNS_4arch4Sm90ELb1ELb0ELb0ELb1ELb0ELb1ELb1ELb0ELb0ELb1ELb1ELb0EEENS1_21CollectiveEpilogueFwdINS6_IJSA_NS7_ILi512EEESA_EEES9_SC_SE_Li256ELb1ELb1ELb1ELb0EEENS1_36VarlenDynamicPersistentTileSchedulerILi64ELi64ELi256ELi128ELb1ELb1ELb1ELb1ELb1ELb1EEEEEEEEEvNT_6ParamsE,@"STO_CUDA_ENTRY STV_DEFAULT"
_ZN7cutlass13device_kernelIN5flash11enable_sm90INS1_16FlashAttnFwdSm90INS1_25CollectiveMainloopFwdSm90ILi2EN4cute5tupleIJNS5_1CILi1EEES8_S8_EEENS6_IJNS7_ILi64EEESA_SA_EEELi512ENS_10bfloat16_tEfNS_4arch4Sm90ELb1ELb0ELb0ELb1ELb0ELb1ELb1ELb0ELb0ELb1ELb1ELb0EEENS1_21CollectiveEpilogueFwdINS6_IJSA_NS7_ILi512EEESA_EEES9_SC_SE_Li256ELb1ELb1ELb1ELb0EEENS1_36VarlenDynamicPersistentTileSchedulerILi64ELi64ELi256ELi128ELb1ELb1ELb1ELb1ELb1ELb1EEEEEEEEEvNT_6ParamsE:
        /* <DEDUP_REMOVED lines=24> */
.L_x_5408:
[----:B------:R-:W-:Y:S05]  /*0180*/  BSYNC B0 ;  /* 0x0000000000007941 */ /* 0x000fea0003800000 */
.L_x_5407:
        /* <DEDUP_REMOVED lines=39> */
.L_x_5409:
        /* <DEDUP_REMOVED lines=22> */
.L_x_5410:
        /* <DEDUP_REMOVED lines=18> */
.L_x_5411:
        /* <DEDUP_REMOVED lines=22> */
.L_x_5412:
        /* <DEDUP_REMOVED lines=22> */
.L_x_5413:
        /* <DEDUP_REMOVED lines=8> */
.L_x_5416:
        /* <DEDUP_REMOVED lines=41> */
[C---:B------:R-:W-:Y:S01]  /*0c50*/  IMAD.IADD R9, R6.reuse, 0x1, -R9 ;  /* 0x0000000106097824 */ /* 0x040fe200078e0a09 */
        /* <DEDUP_REMOVED lines=59> */
[----:B------:R-:W-:Y:S01]  /*1010*/  IMAD R195, R3, 0x2, R2 ;  /* 0x0000000203c37824 */ /* 0x000fe200078e0202 */
[----:B------:R-:W-:Y:S01]  /*1020*/  LEA.HI R8, R184, R184, RZ, 0x1 ;  /* 0x000000b8b8087211 */ /* 0x000fe200078f08ff */
[----:B------:R-:W-:Y:S01]  /*1030*/  IMAD.MOV.U32 R7, RZ, RZ, R23 ;  /* 0x000000ffff077224 */ /* 0x000fe200078e0017 */
[----:B------:R-:W-:Y:S01]  /*1040*/  LEA.HI R4, R4, R19, RZ, 0x3 ;  /* 0x0000001304047211 */ /* 0x000fe200078f18ff */
[C---:B------:R-:W-:Y:S01]  /*1050*/  VIADD R212, R195.reuse, 0x36400 ;  /* 0x00036400c3d47836 */ /* 0x040fe20000000000 */
        /* <DEDUP_REMOVED lines=9> */
[----:B------:R-:W-:Y:S01]  /*10f0*/  IMAD R188, R6, 0x10, R11 ;  /* 0x0000001006bc7824 */ /* 0x000fe200078e020b */
[----:B------:R-:W-:Y:S01]  /*1100*/  SHF.R.S32.HI R4, RZ, 0x1f, R223 ;  /* 0x0000001fff047819 */ /* 0x000fe200000114df */
[----:B------:R-:W-:Y:S01]  /*1110*/  IMAD.IADD R9, R184, 0x1, -R9 ;  /* 0x00000001b8097824 */ /* 0x000fe200078e0a09 */
[----:B------:R-:W-:Y:S01]  /*1120*/  SHF.R.S32.HI R0, RZ, 0x1f, R228 ;  /* 0x0000001fff007819 */ /* 0x000fe200000114e4 */
[C---:B------:R-:W-:Y:S01]  /*1130*/  VIADD R36, R192.reuse, 0x8 ;  /* 0x00000008c0247836 */ /* 0x040fe20000000000 */
[----:B------:R0:W-:Y:S01]  /*1140*/  STL [R1+0x78], R8 ;  /* 0x0000780801007387 */ /* 0x0001e20000100800 */
[C---:B------:R-:W-:Y:S01]  /*1150*/  VIADD R33, R192.reuse, 0x20 ;  /* 0x00000020c0217836 */ /* 0x040fe20000000000 */
[----:B------:R-:W-:Y:S01]  /*1160*/  SHF.R.S32.HI R0, RZ, 0x1f, R224 ;  /* 0x0000001fff007819 */ /* 0x000fe200000114e0 */
[----:B------:R-:W-:Y:S01]  /*1170*/  IMAD R4, R25, 0x2, R2 ;  /* 0x0000000219047824 */ /* 0x000fe200078e0202 */
[----:B------:R-:W-:Y:S01]  /*1180*/  SHF.R.S32.HI R0, RZ, 0x1f, R222 ;  /* 0x0000001fff007819 */ /* 0x000fe200000114de */
[C---:B------:R-:W-:Y:S01]  /*1190*/  VIADD R30, R192.reuse, 0x38 ;  /* 0x00000038c01e7836 */ /* 0x040fe20000000000 */
[----:B------:R-:W-:Y:S01]  /*11a0*/  SHF.R.S32.HI R0, RZ, 0x1f, R192 ;  /* 0x0000001fff007819 */ /* 0x000fe200000114c0 */
[C---:B------:R-:W-:Y:S01]  /*11b0*/  VIADD R27, R192.reuse, 0x50 ;  /* 0x00000050c01b7836 */ /* 0x040fe20000000000 */
[----:B------:R1:W-:Y:S01]  /*11c0*/  STL [R1+0x74], R4 ;  /* 0x0000740401007387 */ /* 0x0003e20000100800 */
[----:B------:R-:W-:Y:S01]  /*11d0*/  VIADD R24, R192, 0x68 ;  /* 0x00000068c0187836 */ /* 0x000fe20000000000 */
[----:B------:R-:W-:Y:S01]  /*11e0*/  SEL R210, R210, 0xffffffc0, !P2 ;  /* 0xffffffc0d2d27807 */ /* 0x000fe20005000000 */
[----:B------:R-:W-:Y:S01]  /*11f0*/  IMAD R216, R9, 0x8, R188 ;  /* 0x0000000809d87824 */ /* 0x000fe200078e02bc */
[----:B------:R-:W-:Y:S01]  /*1200*/  SHF.R.S32.HI R9, RZ, 0x1f, R36 ;  /* 0x0000001fff097819 */ /* 0x000fe20000011424 */
[C---:B------:R-:W-:Y:S01]  /*1210*/  VIADD R15, R192.reuse, 0x80 ;  /* 0x00000080c00f7836 */ /* 0x040fe20000000000 */
[----:B------:R-:W-:Y:S01]  /*1220*/  SHF.R.S32.HI R9, RZ, 0x1f, R33 ;  /* 0x0000001fff097819 */ /* 0x000fe20000011421 */
[C---:B------:R-:W-:Y:S01]  /*1230*/  VIADD R12, R192.reuse, 0x98 ;  /* 0x00000098c00c7836 */ /* 0x040fe20000000000 */
[----:B------:R-:W-:Y:S01]  /*1240*/  SHF.R.S32.HI R9, RZ, 0x1f, R30 ;  /* 0x0000001fff097819 */ /* 0x000fe2000001141e */
[C---:B0-----:R-:W-:Y:S01]  /*1250*/  VIADD R8, R192.reuse, 0xb0 ;  /* 0x000000b0c0087836 */ /* 0x041fe20000000000 */
[----:B------:R-:W-:Y:S01]  /*1260*/  SHF.R.S32.HI R9, RZ, 0x1f, R27 ;  /* 0x0000001fff097819 */ /* 0x000fe2000001141b */
        /* <DEDUP_REMOVED lines=51> */
[----:B------:R-:W-:Y:S01]  /*15a0*/  CS2R R22, SRZ ;  /* 0x0000000000167805 */ /* 0x000fe2000001ff00 */
[----:B------:R-:W-:Y:S01]  /*15b0*/  IMAD.IADD R212, R212, 0x1, R210 ;  /* 0x00000001d4d47824 */ /* 0x000fe200078e02d2 */
[----:B------:R-:W-:Y:S01]  /*15c0*/  SHF.R.S32.HI R3, RZ, 0x1f, R232 ;  /* 0x0000001fff037819 */ /* 0x000fe200000114e8 */
[----:B------:R-:W-:Y:S01]  /*15d0*/  IMAD.MOV.U32 R18, RZ, RZ, RZ ;  /* 0x000000ffff127224 */ /* 0x000fe200078e00ff */
[----:B------:R-:W-:Y:S01]  /*15e0*/  SHF.R.S32.HI R0, RZ, 0x1f, R231 ;  /* 0x0000001fff007819 */ /* 0x000fe200000114e7 */
[----:B------:R-:W-:-:S02]  /*15f0*/  VIADD R191, R184, 0x10 ;  /* 0x00000010b8bf7836 */ /* 0x000fc40000000000 */
[----:B------:R-:W-:-:S07]  /*1600*/  IMAD.IADD R210, R210, 0x1, R203 ;  /* 0x00000001d2d27824 */ /* 0x000fce00078e02cb */
.L_x_5559:
[----:B01234-:R-:W0:Y:S01]  /*1610*/  LDC.64 R8, c[0x0][0xd88] ;  /* 0x00036200ff087b82 */ /* 0x01fe220000000a00 */
        /* <DEDUP_REMOVED lines=54> */
.L_x_5418:
[----:B------:R-:W-:Y:S02]  /*1980*/  IMAD.U32 R40, RZ, RZ, UR5 ;  /* 0x00000005ff287e24 */ /* 0x000fe4000f8e00ff */
[----:B------:R-:W-:Y:S01]  /*1990*/  IMAD.U32 R24, RZ, RZ, UR4 ;  /* 0x00000004ff187e24 */ /* 0x000fe2000f8e00ff */
[----:B------:R-:W-:Y:S06]  /*19a0*/  @!P2 BRA `(.L_x_5419) ;  /* 0x000000000010a947 */ /* 0x000fec0003800000 */
[----:B------:R-:W-:-:S04]  /*19b0*/  IADD3 R6, P0, R220, UR8, RZ ;  /* 0x00000008dc067c10 */ /* 0x000fc8000ff1e0ff */
[----:B------:R-:W-:-:S05]  /*19c0*/  IADD3.X R7, R221, UR9, RZ, P0, !PT ;  /* 0x00000009dd077c10 */ /* 0x000fca00087fe4ff */
[----:B------:R0:W5:Y:S01]  /*19d0*/  LDG.E R24, desc[UR42][R6.64] ;  /* 0x0000002a06187981 */ /* 0x000162000c1e1900 */
[----:B------:R-:W-:Y:S05]  /*19e0*/  BRA `(.L_x_5420) ;  /* 0x0000000000107947 */ /* 0x000fea0003800000 */
.L_x_5419:
[----:B------:R-:W-:Y:S05]  /*19f0*/  @!P0 BRA `(.L_x_5420) ;  /* 0x00000000000c8947 */ /* 0x000fea0003800000 */
[----:B------:R-:W2:Y:S04]  /*1a00*/  LDG.E R3, desc[UR42][R8.64] ;  /* 0x0000002a08037981 */ /* 0x000ea8000c1e1900 */
[----:B------:R-:W2:Y:S02]  /*1a10*/  LDG.E R24, desc[UR42][R8.64+0x4] ;  /* 0x0000042a08187981 */ /* 0x000ea4000c1e1900 */
[----:B--2---:R-:W-:-:S07]  /*1a20*/  IMAD.IADD R24, R24, 0x1, -R3 ;  /* 0x0000000118187824 */ /* 0x004fce00078e0a03 */
.L_x_5420:
        /* <DEDUP_REMOVED lines=34> */
[----:B------:R-:W-:Y:S01]  /*1c50*/  SHF.R.S32.HI R43, RZ, 0x6, R3 ;  /* 0x00000006ff2b7819 */ /* 0x000fe20000011403 */
[----:B------:R-:W-:Y:S01]  /*1c60*/  IMAD.MOV.U32 R3, RZ, RZ, RZ ;  /* 0x000000ffff037224 */ /* 0x000fe200078e00ff */
[----:B------:R-:W-:-:S04]  /*1c70*/  LEA.HI R5, R5, R4, RZ, 0x6 ;  /* 0x0000000405057211 */ /* 0x000fc800078f30ff */
[----:B------:R-:W-:-:S04]  /*1c80*/  SHF.R.S32.HI R0, RZ, 0x6, R5 ;  /* 0x00000006ff007819 */ /* 0x000fc80000011405 */
[----:B---3--:R-:W-:-:S04]  /*1c90*/  VIMNMX R9, R43, R0, PT ;  /* 0x000000002b097248 */ /* 0x008fc80003fe0100 */
        /* <DEDUP_REMOVED lines=31> */
.L_x_5422:
[----:B------:R-:W-:Y:S05]  /*1e90*/  BSYNC B0 ;  /* 0x0000000000007941 */ /* 0x000fea0003800000 */
.L_x_5421:
        /* <DEDUP_REMOVED lines=36> */
.L_x_5425:
[----:B------:R-:W-:Y:S05]  /*20e0*/  BSYNC B6 ;  /* 0x0000000000067941 */ /* 0x000fea0003800000 */
.L_x_5424:
        /* <DEDUP_REMOVED lines=20> */
.L_x_5427:
[----:B------:R-:W-:Y:S05]  /*2230*/  BSYNC B6 ;  /* 0x0000000000067941 */ /* 0x000fea0003800000 */
.L_x_5426:
[----:B------:R-:W-:Y:S01]  /*2240*/  ULDC.64 UR4, c[0x0][0xaf0] ;  /* 0x0002bc0000047ab9 */ /* 0x000fe20000000a00 */
[----:B------:R-:W-:Y:S01]  /*2250*/  IMAD.MOV.U32 R0, RZ, RZ, R219 ;  /* 0x000000ffff007224 */ /* 0x000fe200078e00db */
[----:B------:R-:W-:Y:S01]  /*2260*/  ISETP.NE.U32.AND P0, PT, RZ, UR4, PT ;  /* 0x00000004ff007c0c */ /* 0x000fe2000bf05070 */
[----:B------:R-:W0:Y:S01]  /*2270*/  LDC.64 R6, c[0x0][0x300] ;  /* 0x0000c000ff067b82 */ /* 0x000e220000000a00 */
[----:B------:R-:W-:Y:S01]  /*2280*/  IMAD.IADD R38, R25, 0x1, R24 ;  /* 0x0000000119267824 */ /* 0x000fe200078e0218 */
[----:B------:R-:W-:Y:S01]  /*2290*/  SHF.R.S32.HI R17, RZ, 0x1f, R16 ;  /* 0x0000001fff117819 */ /* 0x000fe20000011410 */
[----:B------:R-:W-:Y:S01]  /*22a0*/  ULDC.64 UR6, c[0x0][0xb00] ;  /* 0x0002c00000067ab9 */ /* 0x000fe20000000a00 */
[----:B------:R-:W-:-:S04]  /*22b0*/  ISETP.NE.AND.EX P0, PT, RZ, UR5, PT, P0 ;  /* 0x00000005ff007c0c */ /* 0x000fc8000bf05300 */
[----:B------:R-:W1:Y:S08]  /*22c0*/  LDC R15, c[0x0][0x3f4] ;  /* 0x0000fd00ff0f7b82 */ /* 0x000e700000000800 */
[----:B------:R-:W2:Y:S01]  /*22d0*/  LDC.64 R56, c[0x0][0x408] ;  /* 0x00010200ff387b82 */ /* 0x000ea20000000a00 */
[----:B------:R-:W-:-:S04]  /*22e0*/  @P0 IADD3 R4, P1, R220, UR4, RZ ;  /* 0x00000004dc040c10 */ /* 0x000fc8000ff3e0ff */
        /* <DEDUP_REMOVED lines=10> */
[C---:B------:R-:W-:Y:S01]  /*2390*/  IMAD.WIDE.U32 R28, R217.reuse, UR4, R16 ;  /* 0x00000004d91c7c25 */ /* 0x040fe2000f8e0010 */
[----:B------:R-:W-:Y:S01]  /*23a0*/  ULDC.64 UR6, c[0x0][0x338] ;  /* 0x0000ce0000067ab9 */ /* 0x000fe20000000a00 */
[----:B---3--:R-:W3:Y:S01]  /*23b0*/  LDC.64 R4, c[0x0][0x3f8] ;  /* 0x0000fe00ff047b82 */ /* 0x008ee20000000a00 */
[----:B-1----:R-:W-:Y:S01]  /*23c0*/  ISETP.GE.AND P2, PT, R16, R15, PT ;  /* 0x0000000f1000720c */ /* 0x002fe20003f46270 */
[----:B------:R-:W-:Y:S01]  /*23d0*/  IMAD R3, R38, R7, R3 ;  /* 0x0000000726037224 */ /* 0x000fe200078e0203 */
[----:B------:R-:W-:Y:S01]  /*23e0*/  SHF.R.S32.HI R185, RZ, 0x1f, R184 ;  /* 0x0000001fffb97819 */ /* 0x000fe200000114b8 */
        /* <DEDUP_REMOVED lines=9> */
[----:B------:R-:W-:Y:S02]  /*2480*/  IMAD R12, R19, R7, R12 ;  /* 0x00000007130c7224 */ /* 0x000fe400078e020c */
[----:B------:R-:W-:Y:S02]  /*2490*/  IMAD.SHL.U32 R58, R189, 0x40, RZ ;  /* 0x00000040bd3a7824 */ /* 0x000fe400078e00ff */
[----:B--2---:R-:W-:-:S03]  /*24a0*/  IMAD.WIDE.U32 R34, R19, R56, R184 ;  /* 0x0000003813227225 */ /* 0x004fc600078e00b8 */
[----:B------:R-:W-:Y:S01]  /*24b0*/  LOP3.LUT R58, R58, 0x1c0, RZ, 0xc0, !PT ;  /* 0x000001c03a3a7812 */ /* 0x000fe200078ec0ff */
[C---:B------:R-:W-:Y:S01]  /*24c0*/  IMAD.WIDE.U32 R36, R19.reuse, R56, R16 ;  /* 0x0000003813247225 */ /* 0x040fe200078e0010 */
[----:B---3--:R-:W-:Y:S02]  /*24d0*/  SHF.L.U64.HI R60, R4, 0x6, R5 ;  /* 0x00000006043c7819 */ /* 0x008fe40000010205 */
        /* <DEDUP_REMOVED lines=8> */
[----:B------:R-:W-:Y:S01]  /*2560*/  IMAD.SHL.U32 R52, R15, 0x2, RZ ;  /* 0x000000020f347824 */ /* 0x000fe200078e00ff */
[----:B----4-:R-:W-:-:S04]  /*2570*/  SHF.R.S32.HI R3, RZ, 0x1f, R0 ;  /* 0x0000001fff037819 */ /* 0x010fc80000011400 */
[----:B------:R-:W-:Y:S02]  /*2580*/  SEL R8, R3, RZ, !P0 ;  /* 0x000000ff03087207 */ /* 0x000fe40004000000 */
[----:B------:R-:W-:-:S03]  /*2590*/  SEL R3, R0, RZ, !P0 ;  /* 0x000000ff00037207 */ /* 0x000fc60004000000 */
[C---:B------:R-:W-:Y:S02]  /*25a0*/  IMAD R0, R8.reuse, UR4, RZ ;  /* 0x0000000408007c24 */ /* 0x040fe4000f8e02ff */
[----:B------:R-:W-:Y:S01]  /*25b0*/  IMAD.WIDE.U32 R20, R3, UR4, R20 ;  /* 0x0000000403147c25 */ /* 0x000fe2000f8e0014 */
[----:B------:R-:W-:Y:S02]  /*25c0*/  ULDC UR4, c[0x0][0x2f4] ;  /* 0x0000bd0000047ab9 */ /* 0x000fe40000000800 */
[----:B------:R-:W-:Y:S01]  /*25d0*/  ISETP.GE.AND P1, PT, R55, UR4, PT ;  /* 0x0000000437007c0c */ /* 0x000fe2000bf26270 */
[----:B------:R-:W-:Y:S02]  /*25e0*/  IMAD R65, R3, UR5, R0 ;  /* 0x0000000503417c24 */ /* 0x000fe4000f8e0200 */
[----:B------:R-:W-:Y:S02]  /*25f0*/  IMAD R0, R8, UR6, RZ ;  /* 0x0000000608007c24 */ /* 0x000fe4000f8e02ff */
[----:B------:R-:W-:-:S04]  /*2600*/  IMAD.WIDE.U32 R8, R19, R6, R16 ;  /* 0x0000000613087225 */ /* 0x000fc800078e0010 */
[----:B------:R-:W-:Y:S01]  /*2610*/  IMAD.WIDE.U32 R28, R3, UR6, R28 ;  /* 0x00000006031c7c25 */ /* 0x000fe2000f8e001c */
[----:B------:R-:W-:-:S03]  /*2620*/  IADD3 R72, P0, R20, R8, RZ ;  /* 0x0000000814487210 */ /* 0x000fc60007f1e0ff */
[----:B------:R-:W-:Y:S01]  /*2630*/  IMAD R13, R3, UR7, R0 ;  /* 0x00000007030d7c24 */ /* 0x000fe2000f8e0200 */
[----:B------:R-:W-:Y:S01]  /*2640*/  SEL R3, R15, RZ, P2 ;  /* 0x000000ff0f037207 */ /* 0x000fe20001000000 */
[----:B------:R-:W-:Y:S01]  /*2650*/  IMAD R0, R73, R4, RZ ;  /* 0x0000000449007224 */ /* 0x000fe200078e02ff */
[----:B------:R-:W-:Y:S01]  /*2660*/  IADD3 R38, P2, R19, R38, RZ ;  /* 0x0000002613267210 */ /* 0x000fe20007f5e0ff */
[----:B------:R-:W-:Y:S02]  /*2670*/  IMAD.IADD R65, R21, 0x1, R65 ;  /* 0x0000000115417824 */ /* 0x000fe400078e0241 */
[----:B------:R-:W-:Y:S02]  /*2680*/  IMAD R11, R19, R5, R0 ;  /* 0x00000005130b7224 */ /* 0x000fe400078e0200 */
[----:B------:R-:W-:Y:S01]  /*2690*/  IMAD R0, R73, R56, RZ ;  /* 0x0000003849007224 */ /* 0x000fe200078e02ff */
[----:B------:R-:W-:Y:S01]  /*26a0*/  IADD3.X R64, R65, R9, R12, P0, !PT ;  /* 0x0000000941407210 */ /* 0x000fe200007fe40c */
[C---:B------:R-:W-:Y:S01]  /*26b0*/  IMAD.IADD R3, R16.reuse, 0x1, R3 ;  /* 0x0000000110037824 */ /* 0x040fe200078e0203 */
[----:B------:R-:W-:Y:S01]  /*26c0*/  ISETP.GE.AND P0, PT, R16, UR4, PT ;  /* 0x0000000410007c0c */ /* 0x000fe2000bf06270 */
[----:B------:R-:W-:-:S02]  /*26d0*/  IMAD R9, R19, R57, R0 ;  /* 0x0000003913097224 */ /* 0x000fc400078e0200 */
[----:B------:R-:W-:Y:S01]  /*26e0*/  IMAD.IADD R31, R31, 0x1, R11 ;  /* 0x000000011f1f7824 */ /* 0x000fe200078e020b */
[----:B------:R-:W-:Y:S01]  /*26f0*/  SHF.R.S32.HI R0, RZ, 0x1f, R3 ;  /* 0x0000001fff007819 */ /* 0x000fe20000011403 */
[----:B------:R-:W-:Y:S02]  /*2700*/  IMAD.IADD R35, R35, 0x1, R9 ;  /* 0x0000000123237824 */ /* 0x000fe400078e0209 */
[----:B------:R-:W-:Y:S01]  /*2710*/  IMAD.IADD R37, R9, 0x1, R37 ;  /* 0x0000000109257824 */ /* 0x000fe200078e0225 */
[----:B------:R-:W-:Y:S01]  /*2720*/  LEA.HI R63, R0, R3, RZ, 0x3 ;  /* 0x00000003003f7211 */ /* 0x000fe200078f18ff */
[----:B------:R-:W-:Y:S01]  /*2730*/  IMAD.IADD R33, R11, 0x1, R33 ;  /* 0x000000010b217824 */ /* 0x000fe200078e0221 */
[----:B------:R-:W-:Y:S01]  /*2740*/  LOP3.LUT R3, R58, 0x18, R16, 0xf8, !PT ;  /* 0x000000183a037812 */ /* 0x000fe200078ef810 */
[C---:B-----5:R-:W-:Y:S01]  /*2750*/  IMAD.WIDE.U32 R30, R152.reuse, R4, R30 ;  /* 0x00000004981e7225 */ /* 0x060fe200078e001e */
[----:B------:R-:W-:Y:S02]  /*2760*/  SHF.R.S32.HI R9, RZ, 0x1f, R152 ;  /* 0x0000001fff097819 */ /* 0x000fe40000011498 */
        /* <DEDUP_REMOVED lines=22> */
.L_x_5457:
        /* <DEDUP_REMOVED lines=58> */
.L_x_5432:
[----:B------:R-:W-:Y:S05]  /*2c70*/  BSYNC B1 ;  /* 0x0000000000017941 */ /* 0x000fea0003800000 */
.L_x_5431:
        /* <DEDUP_REMOVED lines=20> */
.L_x_5433:
[----:B------:R-:W-:Y:S01]  /*2dc0*/  IMAD R75, R23, 0x8, R2 ;  /* 0x00000008174b7824 */ /* 0x000fe200078e0202 */
[----:B------:R-:W-:Y:S01]  /*2dd0*/  SHF.L.U32 R78, R186, 0x1f, RZ ;  /* 0x0000001fba4e7819 */ /* 0x000fe200000006ff */
[----:B------:R-:W-:Y:S03]  /*2de0*/  BSSY B1, `(.L_x_5434) ;  /* 0x0000003000017945 */ /* 0x000fe60003800000 */
[----:B------:R-:W0:Y:S02]  /*2df0*/  SYNCS.PHASECHK.TRANS64.TRYWAIT P5, [R75+URZ+0x38890], R78 ;  /* 0x0388904e4b0075a7 */ /* 0x000e2400080a017f */
[----:B0-----:R-:W-:Y:S05]  /*2e00*/  @!P5 BRA `(.L_x_5435) ;  /* 0x000002100098d947 */ /* 0x001fea0003800000 */
.L_x_5754:
[----:B------:R-:W-:Y:S05]  /*2e10*/  BSYNC B1 ;  /* 0x0000000000017941 */ /* 0x000fea0003800000 */
.L_x_5434:
        /* <DEDUP_REMOVED lines=53> */
.L_x_5440:
[----:B------:R-:W-:Y:S05]  /*3170*/  BSYNC B2 ;  /* 0x0000000000027941 */ /* 0x000fea0003800000 */
.L_x_5439:
[----:B--2---:R1:W-:Y:S02]  /*3180*/  STG.E.128 desc[UR42][R12.64], R4 ;  /* 0x000000040c007986 */ /* 0x0043e4000c101d2a */
.L_x_5438:
[----:B------:R-:W-:Y:S05]  /*3190*/  BSYNC B1 ;  /* 0x0000000000017941 */ /* 0x000fea0003800000 */
.L_x_5437:
        /* <DEDUP_REMOVED lines=56> */
.L_x_5442:
[----:B------:R-:W-:Y:S05]  /*3520*/  BSYNC B1 ;  /* 0x0000000000017941 */ /* 0x000fea0003800000 */
.L_x_5441:
[----:B-1----:R2:W-:Y:S01]  /*3530*/  STG.E.128 desc[UR42][R12.64+0x40], R4 ;  /* 0x000040040c007986 */ /* 0x0025e2000c101d2a */
[----:B------:R-:W-:Y:S05]  /*3540*/  BRA `(.L_x_5436) ;  /* 0x0000000c00487947 */ /* 0x000fea0003800000 */
.L_x_5430:
        /* <DEDUP_REMOVED lines=44> */
.L_x_5443:
[----:B------:R-:W-:Y:S01]  /*3810*/  IMAD R75, R23, 0x8, R2 ;  /* 0x00000008174b7824 */ /* 0x000fe200078e0202 */
[----:B------:R-:W-:Y:S01]  /*3820*/  SHF.L.U32 R78, R186, 0x1f, RZ ;  /* 0x0000001fba4e7819 */ /* 0x000fe200000006ff */
[----:B------:R-:W-:Y:S03]  /*3830*/  BSSY B1, `(.L_x_5444) ;  /* 0x0000003000017945 */ /* 0x000fe60003800000 */
[----:B------:R-:W0:Y:S02]  /*3840*/  SYNCS.PHASECHK.TRANS64.TRYWAIT P5, [R75+URZ+0x38890], R78 ;  /* 0x0388904e4b0075a7 */ /* 0x000e2400080a017f */
[----:B0-----:R-:W-:Y:S05]  /*3850*/  @!P5 BRA `(.L_x_5445) ;  /* 0x000002080018d947 */ /* 0x001fea0003800000 */
.L_x_5755:
[----:B------:R-:W-:Y:S05]  /*3860*/  BSYNC B1 ;  /* 0x0000000000017941 */ /* 0x000fea0003800000 */
.L_x_5444:
        /* <DEDUP_REMOVED lines=124> */
.L_x_5447:
[----:B------:R-:W-:Y:S05]  /*4030*/  BSYNC B1 ;  /* 0x0000000000017941 */ /* 0x000fea0003800000 */
.L_x_5446:
        /* <DEDUP_REMOVED lines=10> */
.L_x_5429:
[----:B------:R-:W-:-:S06]  /*40e0*/  UISETP.NE.AND UP0, UPT, UR37, 0x3, UPT ;  /* 0x000000032500788c */ /* 0x000fcc000bf05270 */
[----:B------:R-:W-:-:S13]  /*40f0*/  PLOP3.LUT P3, PT, PT, PT, UP0, 0x80, 0x0 ;  /* 0x000000000000781c */ /* 0x000fda0003f6f008 */
[----:B------:R-:W-:Y:S05]  /*4100*/  @!P3 BRA `(.L_x_5448) ;  /* 0x000000000004b947 */ /* 0x000fea0003800000 */
[----:B------:R-:W-:Y:S01]  /*4110*/  BPT.TRAP 0x1 ;  /* 0x000000040000795c */ /* 0x000fe20000300000 */
.L_x_5448:
        /* <DEDUP_REMOVED lines=8> */
.L_x_5756:
[----:B------:R-:W-:Y:S05]  /*41a0*/  BSYNC B1 ;  /* 0x0000000000017941 */ /* 0x000fea0003800000 */
.L_x_5449:
        /* <DEDUP_REMOVED lines=12> */
.L_x_5436:
[----:B------:R-:W-:Y:S05]  /*4270*/  BSYNC B0 ;  /* 0x0000000000007941 */ /* 0x000fea0003800000 */
.L_x_5428:
        /* <DEDUP_REMOVED lines=17> */
.L_x_5452:
[----:B------:R-:W-:Y:S05]  /*4390*/  BSYNC B0 ;  /* 0x0000000000007941 */ /* 0x000fea0003800000 */
.L_x_5451:
[----:B------:R-:W2:Y:S01]  /*43a0*/  SYNCS.PHASECHK.TRANS64.TRYWAIT P5, [R75+URZ+0x388b0], R78 ;  /* 0x0388b04e4b0075a7 */ /* 0x000ea200080a017f */
[----:B------:R-:W-:Y:S01]  /*43b0*/  BSSY B0, `(.L_x_5453) ;  /* 0x0000003000007945 */ /* 0x000fe20003800000 */
[----:B------:R-:W-:-:S03]  /*43c0*/  ISETP.GE.AND P3, PT, R19, R76, PT ;  /* 0x0000004c1300720c */ /* 0x000fc60003f66270 */
[----:B--2---:R-:W-:Y:S10]  /*43d0*/  @!P5 BRA `(.L_x_5454) ;  /* 0x000001fc0060d947 */ /* 0x004ff40003800000 */
.L_x_5757:
[----:B------:R-:W-:Y:S05]  /*43e0*/  BSYNC B0 ;  /* 0x0000000000007941 */ /* 0x000fea0003800000 */
.L_x_5453:
        /* <DEDUP_REMOVED lines=82> */
.L_x_5456:
[----:B------:R-:W-:Y:S05]  /*4910*/  BSYNC B0 ;  /* 0x0000000000007941 */ /* 0x000fea0003800000 */
.L_x_5455:
        /* <DEDUP_REMOVED lines=17> */
.L_x_5423:
[----:B------:R-:W-:Y:S04]  /*4a30*/  BSSY B0, `(.L_x_5458) ;  /* 0x0000004000007945 */ /* 0x000fe80003800000 */
[----:B------:R-:W-:Y:S05]  /*4a40*/  @P3 BRA `(.L_x_5459) ;  /* 0x0000000000083947 */ /* 0x000fea0003800000 */
[----:B------:R-:W0:Y:S02]  /*4a50*/  FENCE.VIEW.ASYNC.G ;  /* 0x00000000000073c6 */ /* 0x000e240000000100 */
[----:B0-----:R-:W-:Y:S06]  /*4a60*/  BAR.ARV 0xc, 0x180 ;  /* 0x0306000000007b1d */ /* 0x001fec0000002000 */
.L_x_5459:
[----:B------:R-:W-:Y:S05]  /*4a70*/  BSYNC B0 ;  /* 0x0000000000007941 */ /* 0x000fea0003800000 */
.L_x_5458:
[----:B------:R-:W-:Y:S01]  /*4a80*/  UISETP.NE.AND UP0, UPT, UR38, 0x1, UPT ;  /* 0x000000012600788c */ /* 0x000fe2000bf05270 */
[----:B------:R-:W-:Y:S05]  /*4a90*/  BSSY B7, `(.L_x_5460) ;  /* 0x0000ff1000077945 */ /* 0x000fea0003800000 */
[----:B------:R-:W-:-:S13]  /*4aa0*/  PLOP3.LUT P0, PT, PT, PT, UP0, 0x80, 0x0 ;  /* 0x000000000000781c */ /* 0x000fda0003f0f008 */
[----:B------:R-:W-:Y:S05]  /*4ab0*/  @!P0 BRA `(.L_x_5461) ;  /* 0x0000002000188947 */ /* 0x000fea0003800000 */
[----:B------:R-:W0:Y:S01]  /*4ac0*/  LDC R0, c[0x0][0x448] ;  /* 0x00011200ff007b82 */ /* 0x000e220000000800 */
[----:B------:R-:W-:Y:S01]  /*4ad0*/  VIADD R3, R194, 0x3f ;  /* 0x0000003fc2037836 */ /* 0x000fe20000000000 */
[----:B------:R-:W-:Y:S01]  /*4ae0*/  BSSY B0, `(.L_x_5462) ;  /* 0x000002a000007945 */ /* 0x000fe20003800000 */
[----:B0-----:R-:W-:-:S13]  /*4af0*/  ISETP.NE.AND P0, PT, R0, 0x1, PT ;  /* 0x000000010000780c */ /* 0x001fda0003f05270 */
[----:B------:R-:W0:Y:S08]  /*4b00*/  @P0 LDC R0, c[0x0][0x44c] ;  /* 0x00011300ff000b82 */ /* 0x000e300000000800 */
[----:B------:R-:W1:Y:S01]  /*4b10*/  @P0 LDC R5, c[0x0][0x450] ;  /* 0x00011400ff050b82 */ /* 0x000e620000000800 */
[----:B0-----:R-:W-:-:S05]  /*4b20*/  @P0 IMAD.HI.U32 R0, R3, R0, RZ ;  /* 0x0000000003000227 */ /* 0x001fca00078e00ff */
[----:B-1----:R-:W-:Y:S01]  /*4b30*/  @P0 SHF.R.U32.HI R3, RZ, R5, R0 ;  /* 0x00000005ff030219 */ /* 0x002fe20000011600 */
[----:B------:R-:W-:-:S04]  /*4b40*/  IMAD.MOV.U32 R5, RZ, RZ, RZ ;  /* 0x000000ffff057224 */ /* 0x000fc800078e00ff */
        /* <DEDUP_REMOVED lines=35> */
.L_x_5463:
[----:B------:R-:W-:Y:S05]  /*4d80*/  BSYNC B0 ;  /* 0x0000000000007941 */ /* 0x000fea0003800000 */
.L_x_5462:
        /* <DEDUP_REMOVED lines=144> */
.L_x_5467:
        /* <DEDUP_REMOVED lines=185> */
.L_x_5466:
[----:B------:R-:W-:Y:S05]  /*6220*/  BSYNC B0 ;  /* 0x0000000000007941 */ /* 0x000fea0003800000 */
.L_x_5465:
        /* <DEDUP_REMOVED lines=143> */
.L_x_5461:
        /* <DEDUP_REMOVED lines=45> */
.L_x_5469:
[----:B------:R-:W-:Y:S05]  /*6df0*/  BSYNC B0 ;  /* 0x0000000000007941 */ /* 0x000fea0003800000 */
.L_x_5468:
        /* <DEDUP_REMOVED lines=101> */
.L_x_5471:
[----:B------:R-:W-:Y:S05]  /*7450*/  BSYNC B6 ;  /* 0x0000000000067941 */ /* 0x000fea0003800000 */
.L_x_5470:
        /* <DEDUP_REMOVED lines=12> */
.L_x_5475:
[----:B-1----:R1:W2:Y:S02]  /*7520*/  SYNCS.PHASECHK.TRANS64.TRYWAIT P0, [R2+URZ+0x38800], R3 ;  /* 0x03880003020075a7 */ /* 0x0022a4000800017f */
[----:B--2---:R-:W-:Y:S05]  /*7530*/  @!P0 NANOSLEEP.SYNCS 0x989680 ;  /* 0x009896800000895d */ /* 0x004fea0003900000 */
[----:B------:R-:W2:Y:S02]  /*7540*/  @!P0 SYNCS.PHASECHK.TRANS64 P0, [R2+URZ+0x38800], R3 ;  /* 0x03880003020085a7 */ /* 0x000ea4000800007f */
[----:B--2---:R-:W-:Y:S05]  /*7550*/  @!P0 BRA `(.L_x_5475) ;  /* 0xfffffffc00f08947 */ /* 0x004fea000383ffff */
.L_x_5474:
[----:B------:R-:W-:Y:S05]  /*7560*/  BSYNC B0 ;  /* 0x0000000000007941 */ /* 0x000fea0003800000 */
.L_x_5473:
[----:B------:R-:W-:Y:S05]  /*7570*/  BRA `(.L_x_5476) ;  /* 0x0000002c008c7947 */ /* 0x000fea0003800000 */
.L_x_5472:
        /* <DEDUP_REMOVED lines=31> */
.L_x_5478:
[----:B------:R-:W-:Y:S05]  /*7770*/  BSYNC B6 ;  /* 0x0000000000067941 */ /* 0x000fea0003800000 */
.L_x_5477:
        /* <DEDUP_REMOVED lines=45> */
.L_x_5763:
        /* <DEDUP_REMOVED lines=29> */
.L_x_5483:
[----:B------:R-:W-:Y:S05]  /*7c20*/  BSYNC B1 ;  /* 0x0000000000017941 */ /* 0x000fea0003800000 */
.L_x_5482:
[----:B---3-5:R-:W-:Y:S01]  /*7c30*/  IMAD.MOV.U32 R0, RZ, RZ, R26 ;  /* 0x000000ffff007224 */ /* 0x028fe200078e001a */
[----:B------:R-:W-:Y:S01]  /*7c40*/  UMOV UR4, 0xffffffff ;  /* 0xffffffff00047882 */ /* 0x000fe20000000000 */
[----:B-1----:R-:W-:Y:S01]  /*7c50*/  IMAD.MOV.U32 R3, RZ, RZ, R27 ;  /* 0x000000ffff037224 */ /* 0x002fe200078e001b */
[----:B----4-:R-:W-:Y:S01]  /*7c60*/  CS2R R8, SRZ ;  /* 0x0000000000087805 */ /* 0x010fe2000001ff00 */
[----:B--2---:R-:W-:Y:S02]  /*7c70*/  IMAD.MOV.U32 R4, RZ, RZ, R24 ;  /* 0x000000ffff047224 */ /* 0x004fe400078e0018 */
[----:B------:R-:W-:Y:S01]  /*7c80*/  IMAD.MOV.U32 R5, RZ, RZ, R25 ;  /* 0x000000ffff057224 */ /* 0x000fe200078e0019 */
[----:B------:R-:W-:Y:S01]  /*7c90*/  PRMT R38, R0, 0x5410, R3 ;  /* 0x0000541000267816 */ /* 0x000fe20000000003 */
[----:B------:R-:W-:Y:S02]  /*7ca0*/  IMAD.MOV.U32 R0, RZ, RZ, R28 ;  /* 0x000000ffff007224 */ /* 0x000fe400078e001c */
[----:B------:R-:W-:Y:S01]  /*7cb0*/  IMAD.MOV.U32 R3, RZ, RZ, R29 ;  /* 0x000000ffff037224 */ /* 0x000fe200078e001d */
[----:B------:R-:W-:Y:S01]  /*7cc0*/  PRMT R44, R4, 0x5410, R5 ;  /* 0x00005410042c7816 */ /* 0x000fe20000000005 */
[----:B------:R-:W-:-:S02]  /*7cd0*/  IMAD.MOV.U32 R4, RZ, RZ, R20 ;  /* 0x000000ffff047224 */ /* 0x000fc400078e0014 */
[----:B------:R-:W-:Y:S01]  /*7ce0*/  IMAD.MOV.U32 R5, RZ, RZ, R21 ;  /* 0x000000ffff057224 */ /* 0x000fe200078e0015 */
[----:B------:R-:W-:-:S04]  /*7cf0*/  PRMT R41, R3, 0x5410, R0 ;  /* 0x0000541003297816 */ /* 0x000fc80000000000 */
[----:B------:R-:W-:Y:S01]  /*7d00*/  PRMT R46, R5, 0x5410, R4 ;  /* 0x00005410052e7816 */ /* 0x000fe20000000004 */
[----:B------:R-:W-:Y:S06]  /*7d10*/  BRA.DIV UR4, `(.L_x_5484) ;  /* 0x000001c604987947 */ /* 0x000fec000b800000 */
[----:B------:R1:W2:Y:S04]  /*7d20*/  SHFL.IDX PT, R3, R32, 0x1, 0x1c1f ;  /* 0x003c1f0020037f89 */ /* 0x0002a800000e0000 */
[----:B------:R1:W3:Y:S04]  /*7d30*/  SHFL.IDX PT, R6, R31, 0x1, 0x1c1f ;  /* 0x003c1f001f067f89 */ /* 0x0002e800000e0000 */
[----:B------:R1:W4:Y:S04]  /*7d40*/  SHFL.IDX PT, R7, R33, 0x1, 0x1c1f ;  /* 0x003c1f0021077f89 */ /* 0x00032800000e0000 */
[----:B0-----:R-:W0:Y:S02]  /*7d50*/  SHFL.IDX PT, R30, R30, 0x1, 0x1c1f ;  /* 0x003c1f001e1e7f89 */ /* 0x001e2400000e0000 */
.L_x_5769:
        /* <DEDUP_REMOVED lines=24> */
[----:B------:R-:W-:-:S03]  /*7ee0*/  CS2R R12, SRZ ;  /* 0x00000000000c7805 */ /* 0x000fc6000001ff00 */
[-C--:B0-----:R-:W-:Y:S02]  /*7ef0*/  @!P3 IADD3 R4, P0, R6, R9.reuse, RZ ;  /* 0x000000090604b210 */ /* 0x081fe40007f1e0ff */
[----:B------:R-:W-:Y:S01]  /*7f00*/  @!P3 IADD3 R6, P1, R30, R9, RZ ;  /* 0x000000091e06b210 */ /* 0x000fe20007f3e0ff */
[----:B------:R-:W-:Y:S01]  /*7f10*/  @!P2 IMAD.WIDE R30, R184, 0x2, R10 ;  /* 0x00000002b81ea825 */ /* 0x000fe200078e020a */
[----:B------:R-:W-:Y:S02]  /*7f20*/  CS2R R8, SRZ ;  /* 0x0000000000087805 */ /* 0x000fe4000001ff00 */
[----:B------:R-:W-:Y:S01]  /*7f30*/  CS2R R10, SRZ ;  /* 0x00000000000a7805 */ /* 0x000fe2000001ff00 */
[--C-:B------:R-:W-:Y:S02]  /*7f40*/  @!P3 IMAD.X R5, R3, 0x1, R32.reuse, P0 ;  /* 0x000000010305b824 */ /* 0x100fe400000e0620 */
[----:B------:R-:W-:Y:S01]  /*7f50*/  @!P3 IMAD.X R7, R7, 0x1, R32, P1 ;  /* 0x000000010707b824 */ /* 0x000fe200008e0620 */
[----:B------:R1:W5:Y:S04]  /*7f60*/  @!P2 LD.E.64 R8, desc[UR42][R30.64] ;  /* 0x0000002a1e08a980 */ /* 0x000368000c101b00 */
[----:B------:R1:W5:Y:S04]  /*7f70*/  @!P3 LD.E.64 R12, desc[UR42][R4.64] ;  /* 0x0000002a040cb980 */ /* 0x000368000c101b00 */
[----:B------:R1:W5:Y:S02]  /*7f80*/  @!P3 LD.E.64 R10, desc[UR42][R6.64] ;  /* 0x0000002a060ab980 */ /* 0x000364000c101b00 */
.L_x_5486:
[----:B------:R-:W-:Y:S05]  /*7f90*/  BSYNC B1 ;  /* 0x0000000000017941 */ /* 0x000fea0003800000 */
.L_x_5485:
[----:B------:R-:W0:Y:S01]  /*7fa0*/  SYNCS.PHASECHK.TRANS64.TRYWAIT P0, [R2+URZ+0x38800], R35 ;  /* 0x03880023020075a7 */ /* 0x000e22000800017f */
[----:B------:R-:W-:Y:S01]  /*7fb0*/  LOP3.LUT R33, R33, 0x1c0, RZ, 0xc0, !PT ;  /* 0x000001c021217812 */ /* 0x000fe200078ec0ff */
[----:B-1---5:R-:W-:Y:S01]  /*7fc0*/  IMAD.MOV.U32 R5, RZ, RZ, R8 ;  /* 0x000000ffff057224 */ /* 0x022fe200078e0008 */
[----:B------:R-:W-:Y:S01]  /*7fd0*/  VIADDMNMX R32, R37, -R194, 0x40, PT ;  /* 0x0000004025207446 */ /* 0x000fe200038009c2 */
[----:B---3--:R-:W-:Y:S01]  /*7fe0*/  IMAD.MOV.U32 R6, RZ, RZ, R11 ;  /* 0x000000ffff067224 */ /* 0x008fe200078e000b */
[----:B--2---:R-:W-:Y:S01]  /*7ff0*/  LOP3.LUT R3, R33, 0x18, R16, 0xf8, !PT ;  /* 0x0000001821037812 */ /* 0x004fe200078ef810 */
[----:B----4-:R-:W-:Y:S01]  /*8000*/  IMAD.MOV.U32 R7, RZ, RZ, R14 ;  /* 0x000000ffff077224 */ /* 0x010fe200078e000e */
        /* <DEDUP_REMOVED lines=13> */
[----:B0-----:R-:W-:Y:S01]  /*80e0*/  IMAD R30, R3, 0x2, R2 ;  /* 0x00000002031e7824 */ /* 0x001fe200078e0202 */
[----:B------:R-:W-:Y:S02]  /*80f0*/  PRMT R48, R4, 0x7610, R48 ;  /* 0x0000761004307816 */ /* 0x000fe40000000030 */
[----:B------:R-:W-:Y:S01]  /*8100*/  PRMT R34, R5, 0x7610, R34 ;  /* 0x0000761005227816 */ /* 0x000fe20000000022 */
[----:B------:R-:W-:-:S02]  /*8110*/  IMAD.MOV.U32 R5, RZ, RZ, R13 ;  /* 0x000000ffff057224 */ /* 0x000fc400078e000d */
[C---:B------:R-:W-:Y:S02]  /*8120*/  VIADD R4, R30.reuse, 0x20400 ;  /* 0x000204001e047836 */ /* 0x040fe40000000000 */
[----:B------:R-:W-:Y:S01]  /*8130*/  VIADD R3, R30, 0x20440 ;  /* 0x000204401e037836 */ /* 0x000fe20000000000 */
[----:B------:R-:W-:Y:S06]  /*8140*/  @!P0 BRA `(.L_x_5488) ;  /* 0x000001c400008947 */ /* 0x000fec0003800000 */
.L_x_5770:
[----:B------:R-:W-:Y:S05]  /*8150*/  BSYNC B1 ;  /* 0x0000000000017941 */ /* 0x000fea0003800000 */
.L_x_5487:
[----:B------:R-:W-:Y:S01]  /*8160*/  BSSY B1, `(.L_x_5489) ;  /* 0x0000067000017945 */ /* 0x000fe20003800000 */
[----:B0-----:R-:W-:Y:S01]  /*8170*/  PRMT R35, R5, 0x7610, R35 ;  /* 0x0000761005237816 */ /* 0x001fe20000000023 */
[----:B------:R-:W-:Y:S02]  /*8180*/  @P2 VIADD R3, R4, 0xffffffc0 ;  /* 0xffffffc004032836 */ /* 0x000fe40000000000 */
[----:B------:R-:W-:Y:S05]  /*8190*/  @P1 BRA `(.L_x_5490) ;  /* 0x00000004008c1947 */ /* 0x000fea0003800000 */
[----:B------:R-:W0:Y:S01]  /*81a0*/  LDC R4, c[0x0][0x3f4] ;  /* 0x0000fd00ff047b82 */ /* 0x000e220000000800 */
[----:B------:R-:W-:Y:S01]  /*81b0*/  BSSY B2, `(.L_x_5491) ;  /* 0x0000032000027945 */ /* 0x000fe20003800000 */
[-C--:B0-----:R-:W-:Y:S02]  /*81c0*/  ISETP.GE.AND P0, PT, R184, R4.reuse, PT ;  /* 0x00000004b800720c */ /* 0x081fe40003f06270 */
[----:B------:R-:W-:-:S11]  /*81d0*/  ISETP.GE.AND P1, PT, R191, R4, PT ;  /* 0x00000004bf00720c */ /* 0x000fd60003f26270 */
[----:B------:R-:W-:Y:S05]  /*81e0*/  @P0 BRA `(.L_x_5492) ;  /* 0x0000000000b80947 */ /* 0x000fea0003800000 */
[----:B------:R-:W0:Y:S01]  /*81f0*/  LDS.128 R4, [R30+0x20400] ;  /* 0x020400001e047984 */ /* 0x000e220000000c00 */
[----:B------:R-:W-:Y:S02]  /*8200*/  SHF.R.U32.HI R40, RZ, 0x10, R27 ;  /* 0x00000010ff287819 */ /* 0x000fe4000001161b */
[--C-:B------:R-:W-:Y:S02]  /*8210*/  SHF.R.U32.HI R37, RZ, 0x10, R29.reuse ;  /* 0x00000010ff257819 */ /* 0x100fe4000001161d */
[----:B------:R-:W-:Y:S02]  /*8220*/  SHF.R.U64 R36, R28, 0x10, R29 ;  /* 0x000000101c247819 */ /* 0x000fe4000000121d */
        /* <DEDUP_REMOVED lines=9> */
[C---:B0-----:R-:W-:Y:S01]  /*82c0*/  LOP3.LUT R27, R6.reuse, 0xffff0000, RZ, 0xc0, !PT ;  /* 0xffff0000061b7812 */ /* 0x041fe200078ec0ff */
[----:B------:R-:W-:Y:S01]  /*82d0*/  IMAD.U32 R26, R6, 0x10000, RZ ;  /* 0x00010000061a7824 */ /* 0x000fe200078e00ff */
[C---:B------:R-:W-:Y:S01]  /*82e0*/  LOP3.LUT R29, R7.reuse, 0xffff0000, RZ, 0xc0, !PT ;  /* 0xffff0000071d7812 */ /* 0x040fe200078ec0ff */
[----:B------:R-:W-:-:S02]  /*82f0*/  IMAD.U32 R28, R7, 0x10000, RZ ;  /* 0x00010000071c7824 */ /* 0x000fc400078e00ff */
[CC--:B------:R-:W-:Y:S01]  /*8300*/  FMUL.FTZ R43, R27.reuse, R41.reuse ;  /* 0x000000291b2b7220 */ /* 0x0c0fe20000410000 */
[----:B------:R-:W-:Y:S01]  /*8310*/  FMUL.FTZ R42, R27, R38 ;  /* 0x000000261b2a7220 */ /* 0x000fe20000410000 */
[----:B------:R-:W-:Y:S01]  /*8320*/  FMUL.FTZ R27, R29, R40 ;  /* 0x000000281d1b7220 */ /* 0x000fe20000410000 */
[----:B------:R-:W-:Y:S02]  /*8330*/  IMAD.U32 R6, R4, 0x10000, RZ ;  /* 0x0001000004067824 */ /* 0x000fe400078e00ff */
        /* <DEDUP_REMOVED lines=25> */
.L_x_5492:
[----:B------:R-:W-:Y:S05]  /*84d0*/  BSYNC B2 ;  /* 0x0000000000027941 */ /* 0x000fea0003800000 */
.L_x_5491:
[----:B------:R-:W-:Y:S05]  /*84e0*/  @P1 BRA `(.L_x_5490) ;  /* 0x0000000000b81947 */ /* 0x000fea0003800000 */
[----:B0-----:R-:W0:Y:S01]  /*84f0*/  LDS.128 R4, [R3] ;  /* 0x0000000003047984 */ /* 0x001e220000000c00 */
        /* <DEDUP_REMOVED lines=12> */
[C---:B0-----:R-:W-:Y:S01]  /*85c0*/  LOP3.LUT R21, R6.reuse, 0xffff0000, RZ, 0xc0, !PT ;  /* 0xffff000006157812 */ /* 0x041fe200078ec0ff */
        /* <DEDUP_REMOVED lines=32> */
.L_x_5490:
[----:B------:R-:W-:Y:S05]  /*87d0*/  BSYNC B1 ;  /* 0x0000000000017941 */ /* 0x000fea0003800000 */
.L_x_5489:
[----:B01----:R-:W-:-:S05]  /*87e0*/  VIADD R5, R19, 0x20 ;  /* 0x0000002013057836 */ /* 0x003fca0000000000 */
[----:B------:R-:W-:-:S13]  /*87f0*/  ISETP.GE.AND P0, PT, R5, R32, PT ;  /* 0x000000200500720c */ /* 0x000fda0003f06270 */
        /* <DEDUP_REMOVED lines=52> */
.L_x_5495:
[----:B------:R-:W-:Y:S05]  /*8b40*/  BSYNC B1 ;  /* 0x0000000000017941 */ /* 0x000fea0003800000 */
.L_x_5494:
[----:B------:R-:W-:Y:S05]  /*8b50*/  @P1 BRA `(.L_x_5493) ;  /* 0x0000001400f01947 */ /* 0x000fea0003800000 */
[----:B0-----:R-:W0:Y:S01]  /*8b60*/  LDS.128 R4, [R3+0x1000] ;  /* 0x0010000003047984 */ /* 0x001e220000000c00 */
[----:B------:R-:W-:Y:S02]  /*8b70*/  SHF.R.U64 R9, R12, 0x10, R13 ;  /* 0x000000100c097819 */ /* 0x000fe4000000120d */
[----:B------:R-:W-:Y:S02]  /*8b80*/  SHF.R.U64 R8, R10, 0x10, R11 ;  /* 0x000000100a087819 */ /* 0x000fe4000000120b */
[----:B------:R-:W-:Y:S02]  /*8b90*/  SHF.R.U32.HI R12, RZ, 0x10, R13 ;  /* 0x00000010ff0c7819 */ /* 0x000fe4000001160d */
[----:B------:R-:W-:Y:S02]  /*8ba0*/  SHF.R.U32.HI R10, RZ, 0x10, R11 ;  /* 0x00000010ff0a7819 */ /* 0x000fe4000001160b */
[----:B------:R-:W-:Y:S02]  /*8bb0*/  PRMT R35, R35, 0x5410, R12 ;  /* 0x0000541023237816 */ /* 0x000fe4000000000c */
        /* <DEDUP_REMOVED lines=13> */
[C---:B------:R-:W-:Y:S01]  /*8c90*/  FMUL.FTZ R9, R11.reuse, R31 ;  /* 0x0000001f0b097220 */ /* 0x040fe20000410000 */
[----:B------:R-:W-:Y:S02]  /*8ca0*/  IMAD.U32 R6, R4, 0x10000, RZ ;  /* 0x0001000004067824 */ /* 0x000fe400078e00ff */
[----:B------:R-:W-:Y:S01]  /*8cb0*/  FFMA.FTZ R21, R8, R13, R20 ;  /* 0x0000000d08157223 */ /* 0x000fe20000010014 */
[-C--:B------:R-:W-:Y:S01]  /*8cc0*/  FMUL.FTZ R13, R11, R35.reuse ;  /* 0x000000230b0d7220 */ /* 0x080fe20000410000 */
[----:B------:R-:W-:Y:S01]  /*8cd0*/  FFMA.FTZ R35, R10, R35, -R9 ;  /* 0x000000230a237223 */ /* 0x000fe20000010809 */
[----:B------:R-:W-:Y:S02]  /*8ce0*/  IMAD.U32 R7, R5, 0x10000, RZ ;  /* 0x0001000005077824 */ /* 0x000fe400078e00ff */
        /* <DEDUP_REMOVED lines=9> */
[----:B------:R-:W-:-:S02]  /*8d80*/  FMUL.FTZ R10, R4, R9 ;  /* 0x00000009040a7220 */ /* 0x000fc40000410000 */
[C---:B------:R-:W-:Y:S01]  /*8d90*/  FMUL.FTZ R12, R5.reuse, R8 ;  /* 0x00000008050c7220 */ /* 0x040fe20000410000 */
[C---:B------:R-:W-:Y:S01]  /*8da0*/  FFMA.FTZ R4, R6.reuse, R9, -R13 ;  /* 0x0000000906047223 */ /* 0x040fe2000001080d */
[-C--:B------:R-:W-:Y:S01]  /*8db0*/  FMUL.FTZ R15, R5, R34.reuse ;  /* 0x00000022050f7220 */ /* 0x080fe20000410000 */
[----:B------:R-:W-:Y:S01]  /*8dc0*/  FFMA.FTZ R11, R6, R11, R10 ;  /* 0x0000000b060b7223 */ /* 0x000fe2000001000a */
[----:B------:R-:W-:Y:S01]  /*8dd0*/  FFMA.FTZ R5, R7, R34, -R12 ;  /* 0x0000002207057223 */ /* 0x000fe2000001080c */
[----:B------:R-:W-:Y:S01]  /*8de0*/  F2FP.BF16.F32.PACK_AB R6, R21, R14 ;  /* 0x0000000e1506723e */ /* 0x000fe200000010ff */
[----:B------:R-:W-:Y:S01]  /*8df0*/  FFMA.FTZ R8, R7, R8, R15 ;  /* 0x0000000807087223 */ /* 0x000fe2000001000f */
[----:B------:R-:W-:Y:S02]  /*8e00*/  F2FP.BF16.F32.PACK_AB R7, R20, R35 ;  /* 0x000000231407723e */ /* 0x000fe400000010ff */
[----:B------:R-:W-:Y:S02]  /*8e10*/  F2FP.BF16.F32.PACK_AB R4, R11, R4 ;  /* 0x000000040b04723e */ /* 0x000fe400000010ff */
[----:B------:R-:W-:-:S05]  /*8e20*/  F2FP.BF16.F32.PACK_AB R5, R8, R5 ;  /* 0x000000050805723e */ /* 0x000fca00000010ff */
[----:B------:R3:W-:Y:S01]  /*8e30*/  STS.128 [R3+0x1000], R4 ;  /* 0x0010000403007388 */ /* 0x0007e20000000c00 */
[----:B------:R-:W-:Y:S05]  /*8e40*/  BRA `(.L_x_5493) ;  /* 0x0000001400347947 */ /* 0x000fea0003800000 */
.L_x_5480:
        /* <DEDUP_REMOVED lines=34> */
.L_x_5776:
        /* <DEDUP_REMOVED lines=15> */
.L_x_5498:
[----:B------:R-:W-:Y:S05]  /*9160*/  BSYNC B1 ;  /* 0x0000000000017941 */ /* 0x000fea0003800000 */
.L_x_5497:
[----:B-12--5:R-:W-:Y:S01]  /*9170*/  IMAD.MOV.U32 R4, RZ, RZ, R28 ;  /* 0x000000ffff047224 */ /* 0x026fe200078e001c */
[----:B------:R-:W-:Y:S01]  /*9180*/  UMOV UR4, 0xffffffff ;  /* 0xffffffff00047882 */ /* 0x000fe20000000000 */
[----:B------:R-:W-:Y:S02]  /*9190*/  IMAD.MOV.U32 R5, RZ, RZ, R29 ;  /* 0x000000ffff057224 */ /* 0x000fe400078e001d */
[----:B----4-:R-:W-:Y:S02]  /*91a0*/  IMAD.MOV.U32 R6, RZ, RZ, R30 ;  /* 0x000000ffff067224 */ /* 0x010fe400078e001e */
[----:B---3--:R-:W-:Y:S01]  /*91b0*/  IMAD.MOV.U32 R7, RZ, RZ, R31 ;  /* 0x000000ffff077224 */ /* 0x008fe200078e001f */
[----:B------:R-:W-:Y:S01]  /*91c0*/  PRMT R39, R4, 0x5410, R5 ;  /* 0x0000541004277816 */ /* 0x000fe20000000005 */
[----:B------:R-:W-:Y:S02]  /*91d0*/  IMAD.MOV.U32 R4, RZ, RZ, R24 ;  /* 0x000000ffff047224 */ /* 0x000fe400078e0018 */
[----:B------:R-:W-:Y:S01]  /*91e0*/  IMAD.MOV.U32 R5, RZ, RZ, R25 ;  /* 0x000000ffff057224 */ /* 0x000fe200078e0019 */
[----:B------:R-:W-:Y:S01]  /*91f0*/  PRMT R41, R7, 0x5410, R6 ;  /* 0x0000541007297816 */ /* 0x000fe20000000006 */
[----:B------:R-:W-:-:S02]  /*9200*/  IMAD.MOV.U32 R6, RZ, RZ, R26 ;  /* 0x000000ffff067224 */ /* 0x000fc400078e001a */
[----:B------:R-:W-:Y:S01]  /*9210*/  IMAD.MOV.U32 R7, RZ, RZ, R27 ;  /* 0x000000ffff077224 */ /* 0x000fe200078e001b */
[----:B------:R-:W-:Y:S02]  /*9220*/  PRMT R50, R50, 0x5410, R5 ;  /* 0x0000541032327816 */ /* 0x000fe40000000005 */
[----:B------:R-:W-:Y:S02]  /*9230*/  PRMT R47, R6, 0x5410, R4 ;  /* 0x00005410062f7816 */ /* 0x000fe40000000004 */
[----:B------:R-:W-:Y:S02]  /*9240*/  CS2R R4, SRZ ;  /* 0x0000000000047805 */ /* 0x000fe4000001ff00 */
        /* <DEDUP_REMOVED lines=8> */
.L_x_5782:
        /* <DEDUP_REMOVED lines=23> */
.L_x_5501:
[----:B------:R-:W-:Y:S05]  /*9440*/  BSYNC B1 ;  /* 0x0000000000017941 */ /* 0x000fea0003800000 */
.L_x_5500:
        /* <DEDUP_REMOVED lines=19> */
[----:B------:R-:W-:-:S02]  /*9580*/  PRMT R52, R12, 0x7610, R52 ;  /* 0x000076100c347816 */ /* 0x000fc40000000034 */
[----:B------:R-:W-:Y:S01]  /*9590*/  PRMT R53, R15, 0x7610, R53 ;  /* 0x000076100f357816 */ /* 0x000fe20000000035 */
[----:B--2---:R-:W-:Y:S06]  /*95a0*/  @!P1 BRA `(.L_x_5503) ;  /* 0x000001b000e89947 */ /* 0x004fec0003800000 */
.L_x_5783:
[----:B------:R-:W-:Y:S05]  /*95b0*/  BSYNC B1 ;  /* 0x0000000000017941 */ /* 0x000fea0003800000 */
.L_x_5502:
[----:B------:R-:W-:Y:S04]  /*95c0*/  BSSY B1, `(.L_x_5504) ;  /* 0x000006a000017945 */ /* 0x000fe80003800000 */
[----:B------:R-:W-:Y:S05]  /*95d0*/  @P2 BRA `(.L_x_5505) ;  /* 0x0000000400a02947 */ /* 0x000fea0003800000 */
[----:B------:R-:W-:Y:S01]  /*95e0*/  IMAD.SHL.U32 R12, R189, 0x40, RZ ;  /* 0x00000040bd0c7824 */ /* 0x000fe200078e00ff */
[----:B------:R-:W-:Y:S01]  /*95f0*/  SHF.R.U64 R45, R28, 0x10, R29 ;  /* 0x000000101c2d7819 */ /* 0x000fe2000000121d */
[----:B------:R-:W-:Y:S01]  /*9600*/  IMAD.IADD R14, R16, 0x1, R3 ;  /* 0x00000001100e7824 */ /* 0x000fe200078e0203 */
[----:B------:R-:W-:Y:S02]  /*9610*/  SHF.R.U64 R40, R24, 0x10, R25 ;  /* 0x0000001018287819 */ /* 0x000fe40000001219 */
[----:B------:R-:W-:Y:S02]  /*9620*/  LOP3.LUT R15, R12, 0x1c0, RZ, 0xc0, !PT ;  /* 0x000001c00c0f7812 */ /* 0x000fe400078ec0ff */
[----:B------:R-:W-:Y:S02]  /*9630*/  SHF.R.U64 R43, R26, 0x10, R27 ;  /* 0x000000101a2b7819 */ /* 0x000fe4000000121b */
[----:B0-----:R-:W-:Y:S02]  /*9640*/  SHF.R.U32.HI R33, RZ, 0x3, R15 ;  /* 0x00000003ff217819 */ /* 0x001fe4000001160f */
[----:B------:R-:W-:-:S02]  /*9650*/  LOP3.LUT R14, R15, 0x38, R14, 0xf8, !PT ;  /* 0x000000380f0e7812 */ /* 0x000fc400078ef80e */
[----:B------:R-:W-:Y:S02]  /*9660*/  LOP3.LUT R12, R15, 0x38, R16, 0xf8, !PT ;  /* 0x000000380f0c7812 */ /* 0x000fe400078ef810 */
[-C--:B------:R-:W-:Y:S02]  /*9670*/  LOP3.LUT R15, R14, R33.reuse, RZ, 0x3c, !PT ;  /* 0x000000210e0f7212 */ /* 0x080fe400078e3cff */
[----:B------:R-:W-:Y:S02]  /*9680*/  LOP3.LUT R13, R12, R33, RZ, 0x3c, !PT ;  /* 0x000000210c0d7212 */ /* 0x000fe400078e3cff */
[----:B------:R-:W-:Y:S01]  /*9690*/  PRMT R45, R39, 0x5410, R45 ;  /* 0x00005410272d7816 */ /* 0x000fe2000000002d */
[----:B------:R-:W-:Y:S01]  /*96a0*/  IMAD R33, R214, 0x200, R15 ;  /* 0x00000200d6217824 */ /* 0x000fe200078e020f */
[----:B------:R-:W-:Y:S01]  /*96b0*/  SHF.R.U64 R48, R30, 0x10, R31 ;  /* 0x000000101e307819 */ /* 0x000fe2000000121f */
[----:B------:R-:W-:Y:S01]  /*96c0*/  IMAD R13, R214, 0x200, R13 ;  /* 0x00000200d60d7824 */ /* 0x000fe200078e020d */
[----:B------:R-:W-:Y:S01]  /*96d0*/  SHF.R.U32.HI R49, RZ, 0x10, R31 ;  /* 0x00000010ff317819 */ /* 0x000fe2000001161f */
[----:B------:R-:W-:Y:S01]  /*96e0*/  IMAD R38, R33, 0x2, R2 ;  /* 0x0000000221267824 */ /* 0x000fe200078e0202 */
[----:B------:R-:W-:Y:S01]  /*96f0*/  PRMT R40, R47, 0x5432, R40 ;  /* 0x000054322f287816 */ /* 0x000fe20000000028 */
[----:B------:R-:W-:Y:S01]  /*9700*/  IMAD R37, R13, 0x2, R2 ;  /* 0x000000020d257824 */ /* 0x000fe200078e0202 */
[----:B------:R-:W-:-:S02]  /*9710*/  SHF.R.U32.HI R44, RZ, 0x10, R27 ;  /* 0x00000010ff2c7819 */ /* 0x000fc4000001161b */
[----:B------:R-:W0:Y:S01]  /*9720*/  LDS.128 R32, [R38+0x20400] ;  /* 0x0204000026207984 */ /* 0x000e220000000c00 */
[----:B------:R-:W-:Y:S02]  /*9730*/  SHF.R.U32.HI R46, RZ, 0x10, R29 ;  /* 0x00000010ff2e7819 */ /* 0x000fe4000001161d */
[----:B------:R-:W-:Y:S01]  /*9740*/  PRMT R43, R47, 0x5410, R43 ;  /* 0x000054102f2b7816 */ /* 0x000fe2000000002b */
[----:B------:R-:W1:Y:S01]  /*9750*/  LDS.128 R12, [R37+0x20400] ;  /* 0x02040000250c7984 */ /* 0x000e620000000c00 */
[----:B------:R-:W-:Y:S01]  /*9760*/  PRMT R48, R41, 0x5432, R48 ;  /* 0x0000543229307816 */ /* 0x000fe20000000030 */
[----:B------:R-:W-:Y:S01]  /*9770*/  IMAD.U32 R47, R45, 0x10000, RZ ;  /* 0x000100002d2f7824 */ /* 0x000fe200078e00ff */
[----:B------:R-:W-:Y:S01]  /*9780*/  PRMT R49, R41, 0x5410, R49 ;  /* 0x0000541029317816 */ /* 0x000fe20000000031 */
[----:B------:R-:W-:Y:S01]  /*9790*/  IMAD.U32 R41, R40, 0x10000, RZ ;  /* 0x0001000028297824 */ /* 0x000fe200078e00ff */
[----:B------:R-:W-:Y:S02]  /*97a0*/  SHF.R.U32.HI R42, RZ, 0x10, R25 ;  /* 0x00000010ff2a7819 */ /* 0x000fe40000011619 */
[----:B------:R-:W-:-:S02]  /*97b0*/  PRMT R44, R51, 0x5432, R44 ;  /* 0x00005432332c7816 */ /* 0x000fc4000000002c */
[----:B------:R-:W-:Y:S02]  /*97c0*/  PRMT R46, R39, 0x5432, R46 ;  /* 0x00005432272e7816 */ /* 0x000fe4000000002e */
[----:B------:R-:W-:Y:S02]  /*97d0*/  LOP3.LUT R45, R45, 0xffff0000, RZ, 0xc0, !PT ;  /* 0xffff00002d2d7812 */ /* 0x000fe400078ec0ff */
[----:B------:R-:W-:Y:S02]  /*97e0*/  PRMT R42, R50, 0x5432, R42 ;  /* 0x00005432322a7816 */ /* 0x000fe4000000002a */
[----:B------:R-:W-:Y:S01]  /*97f0*/  LOP3.LUT R40, R40, 0xffff0000, RZ, 0xc0, !PT ;  /* 0xffff000028287812 */ /* 0x000fe200078ec0ff */
        /* <DEDUP_REMOVED lines=12> */
[C---:B------:R-:W-:Y:S01]  /*98c0*/  FFMA.FTZ R51, R24.reuse, R41, -R51 ;  /* 0x0000002918337223 */ /* 0x040fe20000010833 */
[C---:B------:R-:W-:Y:S01]  /*98d0*/  FMUL.FTZ R41, R29.reuse, R45 ;  /* 0x0000002d1d297220 */ /* 0x040fe20000410000 */
[----:B------:R-:W-:Y:S01]  /*98e0*/  FFMA.FTZ R35, R24, R47, R35 ;  /* 0x0000002f18237223 */ /* 0x000fe20000010023 */
[----:B------:R-:W-:Y:S02]  /*98f0*/  IMAD.U32 R28, R46, 0x10000, RZ ;  /* 0x000100002e1c7824 */ /* 0x000fe400078e00ff */
[----:B------:R-:W-:Y:S01]  /*9900*/  FMUL.FTZ R29, R29, R40 ;  /* 0x000000281d1d7220 */ /* 0x000fe20000410000 */
[----:B------:R-:W-:-:S02]  /*9910*/  IMAD.U32 R24, R42, 0x10000, RZ ;  /* 0x000100002a187824 */ /* 0x000fc400078e00ff */
[----:B------:R-:W-:Y:S01]  /*9920*/  FFMA.FTZ R40, R12, R40, -R41 ;  /* 0x000000280c287223 */ /* 0x000fe20000010829 */
[----:B------:R-:W-:Y:S02]  /*9930*/  IMAD.U32 R25, R13, 0x10000, RZ ;  /* 0x000100000d197824 */ /* 0x000fe400078e00ff */
[----:B------:R-:W-:Y:S01]  /*9940*/  FMUL.FTZ R50, R30, R28 ;  /* 0x0000001c1e327220 */ /* 0x000fe20000410000 */
[----:B------:R-:W-:Y:S01]  /*9950*/  LOP3.LUT R46, R46, 0xffff0000, RZ, 0xc0, !PT ;  /* 0xffff00002e2e7812 */ /* 0x000fe200078ec0ff */
[-C--:B------:R-:W-:Y:S01]  /*9960*/  FMUL.FTZ R41, R30, R24.reuse ;  /* 0x000000181e297220 */ /* 0x080fe20000410000 */
[----:B------:R-:W-:Y:S01]  /*9970*/  LOP3.LUT R42, R42, 0xffff0000, RZ, 0xc0, !PT ;  /* 0xffff00002a2a7812 */ /* 0x000fe200078ec0ff */
[----:B------:R-:W-:Y:S01]  /*9980*/  FFMA.FTZ R50, R25, R24, -R50 ;  /* 0x0000001819327223 */ /* 0x000fe20000010832 */
[----:B------:R-:W-:Y:S01]  /*9990*/  LOP3.LUT R13, R13, 0xffff0000, RZ, 0xc0, !PT ;  /* 0xffff00000d0d7812 */ /* 0x000fe200078ec0ff */
[----:B------:R-:W-:Y:S01]  /*99a0*/  FFMA.FTZ R41, R25, R28, R41 ;  /* 0x0000001c19297223 */ /* 0x000fe20000010029 */
[----:B------:R-:W-:Y:S01]  /*99b0*/  FMUL.FTZ R24, R32, R46 ;  /* 0x0000002e20187220 */ /* 0x000fe20000410000 */
[----:B------:R-:W-:-:S02]  /*99c0*/  IMAD.U32 R25, R48, 0x10000, RZ ;  /* 0x0001000030197824 */ /* 0x000fc400078e00ff */
[----:B------:R-:W-:Y:S01]  /*99d0*/  FFMA.FTZ R30, R12, R45, R29 ;  /* 0x0000002d0c1e7223 */ /* 0x000fe2000001001d */
[-C--:B------:R-:W-:Y:S01]  /*99e0*/  FMUL.FTZ R32, R32, R42.reuse ;  /* 0x0000002a20207220 */ /* 0x080fe20000410000 */
[----:B------:R-:W-:Y:S02]  /*99f0*/  IMAD.U32 R26, R14, 0x10000, RZ ;  /* 0x000100000e1a7824 */ /* 0x000fe400078e00ff */
[----:B------:R-:W-:Y:S01]  /*9a00*/  FFMA.FTZ R29, R13, R42, -R24 ;  /* 0x0000002a0d1d7223 */ /* 0x000fe20000010818 */
[----:B------:R-:W-:Y:S02]  /*9a10*/  IMAD.U32 R12, R43, 0x10000, RZ ;  /* 0x000100002b0c7824 */ /* 0x000fe400078e00ff */
[----:B------:R-:W-:Y:S01]  /*9a20*/  FMUL.FTZ R45, R31, R25 ;  /* 0x000000191f2d7220 */ /* 0x000fe20000410000 */
[----:B------:R-:W-:Y:S02]  /*9a30*/  IMAD.U32 R28, R49, 0x10000, RZ ;  /* 0x00010000311c7824 */ /* 0x000fe400078e00ff */
[----:B------:R-:W-:Y:S01]  /*9a40*/  FFMA.FTZ R32, R13, R46, R32 ;  /* 0x0000002e0d207223 */ /* 0x000fe20000010020 */
[----:B------:R-:W-:-:S02]  /*9a50*/  IMAD.U32 R24, R44, 0x10000, RZ ;  /* 0x000100002c187824 */ /* 0x000fc400078e00ff */
[----:B------:R-:W-:Y:S01]  /*9a60*/  FMUL.FTZ R42, R31, R12 ;  /* 0x0000000c1f2a7220 */ /* 0x000fe20000410000 */
[----:B------:R-:W-:Y:S02]  /*9a70*/  IMAD.U32 R27, R15, 0x10000, RZ ;  /* 0x000100000f1b7824 */ /* 0x000fe400078e00ff */
[C---:B------:R-:W-:Y:S01]  /*9a80*/  FMUL.FTZ R46, R39.reuse, R28 ;  /* 0x0000001c272e7220 */ /* 0x040fe20000410000 */
[----:B------:R-:W-:Y:S01]  /*9a90*/  FFMA.FTZ R45, R26, R12, -R45 ;  /* 0x0000000c1a2d7223 */ /* 0x000fe2000001082d */
[-C--:B------:R-:W-:Y:S01]  /*9aa0*/  FMUL.FTZ R12, R39, R24.reuse ;  /* 0x00000018270c7220 */ /* 0x080fe20000410000 */
[----:B------:R-:W-:Y:S01]  /*9ab0*/  LOP3.LUT R48, R48, 0xffff0000, RZ, 0xc0, !PT ;  /* 0xffff000030307812 */ /* 0x000fe200078ec0ff */
[----:B------:R-:W-:Y:S01]  /*9ac0*/  FFMA.FTZ R46, R27, R24, -R46 ;  /* 0x000000181b2e7223 */ /* 0x000fe2000001082e */
[----:B------:R-:W-:Y:S01]  /*9ad0*/  LOP3.LUT R49, R49, 0xffff0000, RZ, 0xc0, !PT ;  /* 0xffff000031317812 */ /* 0x000fe200078ec0ff */
[----:B------:R-:W-:Y:S01]  /*9ae0*/  FFMA.FTZ R27, R27, R28, R12 ;  /* 0x0000001c1b1b7223 */ /* 0x000fe2000001000c */
[----:B------:R-:W-:Y:S01]  /*9af0*/  LOP3.LUT R43, R43, 0xffff0000, RZ, 0xc0, !PT ;  /* 0xffff00002b2b7812 */ /* 0x000fe200078ec0ff */
[C---:B------:R-:W-:Y:S01]  /*9b00*/  FMUL.FTZ R13, R33.reuse, R48 ;  /* 0x00000030210d7220 */ /* 0x040fe20000410000 */
[----:B------:R-:W-:Y:S01]  /*9b10*/  LOP3.LUT R44, R44, 0xffff0000, RZ, 0xc0, !PT ;  /* 0xffff00002c2c7812 */ /* 0x000fe200078ec0ff */
[----:B------:R-:W-:Y:S01]  /*9b20*/  FMUL.FTZ R12, R34, R49 ;  /* 0x00000031220c7220 */ /* 0x000fe20000410000 */
[----:B------:R-:W-:Y:S01]  /*9b30*/  LOP3.LUT R14, R14, 0xffff0000, RZ, 0xc0, !PT ;  /* 0xffff00000e0e7812 */ /* 0x000fe200078ec0ff */
[----:B------:R-:W-:Y:S01]  /*9b40*/  FMUL.FTZ R33, R33, R43 ;  /* 0x0000002b21217220 */ /* 0x000fe20000410000 */
[----:B------:R-:W-:Y:S01]  /*9b50*/  LOP3.LUT R15, R15, 0xffff0000, RZ, 0xc0, !PT ;  /* 0xffff00000f0f7812 */ /* 0x000fe200078ec0ff */
[----:B------:R-:W-:Y:S01]  /*9b60*/  FMUL.FTZ R34, R34, R44 ;  /* 0x0000002c22227220 */ /* 0x000fe20000410000 */
[----:B------:R-:W-:Y:S01]  /*9b70*/  FFMA.FTZ R26, R26, R25, R42 ;  /* 0x000000191a1a7223 */ /* 0x000fe2000001002a */
[C---:B------:R-:W-:Y:S01]  /*9b80*/  FFMA.FTZ R28, R14.reuse, R43, -R13 ;  /* 0x0000002b0e1c7223 */ /* 0x040fe2000001080d */
[----:B------:R-:W-:Y:S01]  /*9b90*/  FFMA.FTZ R33, R14, R48, R33 ;  /* 0x000000300e217223 */ /* 0x000fe20000010021 */
[C---:B------:R-:W-:Y:S01]  /*9ba0*/  FFMA.FTZ R31, R15.reuse, R44, -R12 ;  /* 0x0000002c0f1f7223 */ /* 0x040fe2000001080c */
        /* <DEDUP_REMOVED lines=11> */
.L_x_5505:
[----:B------:R-:W-:Y:S05]  /*9c60*/  BSYNC B1 ;  /* 0x0000000000017941 */ /* 0x000fea0003800000 */
.L_x_5504:
        /* <DEDUP_REMOVED lines=16> */
[----:B------:R-:W-:Y:S01]  /*9d70*/  SHF.R.U32.HI R34, RZ, 0x10, R5 ;  /* 0x00000010ff227819 */ /* 0x000fe20000011605 */
[----:B------:R-:W-:Y:S01]  /*9d80*/  IMAD.IADD R3, R12, 0x1, R3 ;  /* 0x000000010c037824 */ /* 0x000fe200078e0203 */
[----:B------:R-:W-:Y:S01]  /*9d90*/  PRMT R28, R55, 0x5432, R28 ;  /* 0x00005432371c7816 */ /* 0x000fe2000000001c */
[----:B0-----:R-:W-:Y:S01]  /*9da0*/  IMAD.U32 R33, R32, 0x10000, RZ ;  /* 0x0001000020217824 */ /* 0x001fe200078e00ff */
[--C-:B------:R-:W-:Y:S01]  /*9db0*/  SHF.R.U64 R30, R10, 0x10, R11.reuse ;  /* 0x000000100a1e7819 */ /* 0x100fe2000000120b */
[----:B------:R-:W-:Y:S01]  /*9dc0*/  IMAD R3, R3, 0x2, R2 ;  /* 0x0000000203037824 */ /* 0x000fe200078e0202 */
[----:B------:R-:W-:-:S02]  /*9dd0*/  SHF.R.U32.HI R31, RZ, 0x10, R11 ;  /* 0x00000010ff1f7819 */ /* 0x000fc4000001160b */
[----:B------:R-:W-:Y:S02]  /*9de0*/  SHF.R.U64 R35, R6, 0x10, R7 ;  /* 0x0000001006237819 */ /* 0x000fe40000001207 */
[----:B------:R-:W0:Y:S01]  /*9df0*/  LDS.128 R24, [R3+0x20400] ;  /* 0x0204000003187984 */ /* 0x000e220000000c00 */
[----:B------:R-:W-:Y:S02]  /*9e00*/  SHF.R.U32.HI R29, RZ, 0x10, R9 ;  /* 0x00000010ff1d7819 */ /* 0x000fe40000011609 */
[----:B------:R-:W-:Y:S02]  /*9e10*/  SHF.R.U32.HI R36, RZ, 0x10, R7 ;  /* 0x00000010ff247819 */ /* 0x000fe40000011607 */
[----:B------:R-:W-:Y:S02]  /*9e20*/  PRMT R34, R53, 0x5432, R34 ;  /* 0x0000543235227816 */ /* 0x000fe40000000022 */
[C---:B------:R-:W-:Y:S02]  /*9e30*/  PRMT R30, R21.reuse, 0x5432, R30 ;  /* 0x00005432151e7816 */ /* 0x040fe4000000001e */
[----:B------:R-:W-:-:S02]  /*9e40*/  PRMT R31, R21, 0x5410, R31 ;  /* 0x00005410151f7816 */ /* 0x000fc4000000001f */
[----:B------:R-:W-:Y:S02]  /*9e50*/  PRMT R29, R53, 0x5410, R29 ;  /* 0x00005410351d7816 */ /* 0x000fe4000000001d */
[----:B------:R-:W-:Y:S02]  /*9e60*/  PRMT R36, R54, 0x5432, R36 ;  /* 0x0000543236247816 */ /* 0x000fe40000000024 */
[----:B------:R-:W-:Y:S02]  /*9e70*/  LOP3.LUT R32, R32, 0xffff0000, RZ, 0xc0, !PT ;  /* 0xffff000020207812 */ /* 0x000fe400078ec0ff */
[----:B------:R-:W-:Y:S01]  /*9e80*/  PRMT R35, R52, 0x5410, R35 ;  /* 0x0000541034237816 */ /* 0x000fe20000000023 */
[----:B------:R-:W-:Y:S02]  /*9e90*/  IMAD.U32 R38, R36, 0x10000, RZ ;  /* 0x0001000024267824 */ /* 0x000fe400078e00ff */
[C---:B0-----:R-:W-:Y:S01]  /*9ea0*/  IMAD.U32 R10, R24.reuse, 0x10000, RZ ;  /* 0x00010000180a7824 */ /* 0x041fe200078e00ff */
[----:B------:R-:W-:Y:S01]  /*9eb0*/  LOP3.LUT R11, R24, 0xffff0000, RZ, 0xc0, !PT ;  /* 0xffff0000180b7812 */ /* 0x000fe200078ec0ff */
[----:B------:R-:W-:Y:S01]  /*9ec0*/  IMAD.U32 R21, R27, 0x10000, RZ ;  /* 0x000100001b157824 */ /* 0x000fe200078e00ff */
[----:B------:R-:W-:Y:S01]  /*9ed0*/  LOP3.LUT R24, R25, 0xffff0000, RZ, 0xc0, !PT ;  /* 0xffff000019187812 */ /* 0x000fe200078ec0ff */
[----:B------:R-:W-:Y:S01]  /*9ee0*/  FMUL.FTZ R37, R10, R33 ;  /* 0x000000210a257220 */ /* 0x000fe20000410000 */
[----:B------:R-:W-:Y:S01]  /*9ef0*/  LOP3.LUT R20, R26, 0xffff0000, RZ, 0xc0, !PT ;  /* 0xffff00001a147812 */ /* 0x000fe200078ec0ff */
[----:B--2---:R-:W0:Y:S02]  /*9f00*/  LDS.128 R12, [R40+0x20400] ;  /* 0x02040000280c7984 */ /* 0x004e240000000c00 */
[C---:B0-----:R-:W-:Y:S01]  /*9f10*/  IMAD.U32 R4, R12.reuse, 0x10000, RZ ;  /* 0x000100000c047824 */ /* 0x041fe200078e00ff */
[----:B------:R-:W-:Y:S01]  /*9f20*/  LOP3.LUT R5, R12, 0xffff0000, RZ, 0xc0, !PT ;  /* 0xffff00000c057812 */ /* 0x000fe200078ec0ff */
[C---:B------:R-:W-:Y:S01]  /*9f30*/  IMAD.U32 R6, R13.reuse, 0x10000, RZ ;  /* 0x000100000d067824 */ /* 0x040fe200078e00ff */
[----:B------:R-:W-:Y:S01]  /*9f40*/  LOP3.LUT R12, R13, 0xffff0000, RZ, 0xc0, !PT ;  /* 0xffff00000d0c7812 */ /* 0x000fe200078ec0ff */
[----:B------:R-:W-:Y:S01]  /*9f50*/  IMAD.U32 R13, R25, 0x10000, RZ ;  /* 0x00010000190d7824 */ /* 0x000fe200078e00ff */
[C---:B------:R-:W-:Y:S01]  /*9f60*/  LOP3.LUT R8, R14.reuse, 0xffff0000, RZ, 0xc0, !PT ;  /* 0xffff00000e087812 */ /* 0x040fe200078ec0ff */
[----:B------:R-:W-:Y:S01]  /*9f70*/  IMAD.U32 R7, R14, 0x10000, RZ ;  /* 0x000100000e077824 */ /* 0x000fe200078e00ff */
[C---:B------:R-:W-:Y:S01]  /*9f80*/  LOP3.LUT R14, R15.reuse, 0xffff0000, RZ, 0xc0, !PT ;  /* 0xffff00000f0e7812 */ /* 0x040fe200078ec0ff */
[C---:B------:R-:W-:Y:S01]  /*9f90*/  IMAD.U32 R25, R28.reuse, 0x10000, RZ ;  /* 0x000100001c197824 */ /* 0x040fe200078e00ff */
[----:B------:R-:W-:Y:S01]  /*9fa0*/  LOP3.LUT R28, R28, 0xffff0000, RZ, 0xc0, !PT ;  /* 0xffff00001c1c7812 */ /* 0x000fe200078ec0ff */
[----:B------:R-:W-:-:S02]  /*9fb0*/  IMAD.U32 R9, R15, 0x10000, RZ ;  /* 0x000100000f097824 */ /* 0x000fc400078e00ff */
[----:B------:R-:W-:Y:S01]  /*9fc0*/  IMAD.U32 R15, R26, 0x10000, RZ ;  /* 0x000100001a0f7824 */ /* 0x000fe200078e00ff */
[----:B------:R-:W-:Y:S01]  /*9fd0*/  LOP3.LUT R26, R27, 0xffff0000, RZ, 0xc0, !PT ;  /* 0xffff00001b1a7812 */ /* 0x000fe200078ec0ff */
[----:B------:R-:W-:Y:S02]  /*9fe0*/  IMAD.U32 R27, R34, 0x10000, RZ ;  /* 0x00010000221b7824 */ /* 0x000fe400078e00ff */
[-C--:B------:R-:W-:Y:S01]  /*9ff0*/  FMUL.FTZ R39, R10, R25.reuse ;  /* 0x000000190a277220 */ /* 0x080fe20000410000 */
[C---:B------:R-:W-:Y:S01]  /*a000*/  FFMA.FTZ R37, R4.reuse, R25, -R37 ;  /* 0x0000001904257223 */ /* 0x040fe20000010825 */
[----:B------:R-:W-:Y:S02]  /*a010*/  IMAD.U32 R10, R29, 0x10000, RZ ;  /* 0x000100001d0a7824 */ /* 0x000fe400078e00ff */
[----:B------:R-:W-:Y:S01]  /*a020*/  FMUL.FTZ R25, R13, R27 ;  /* 0x0000001b0d197220 */ /* 0x000fe20000410000 */
[----:B------:R-:W-:Y:S01]  /*a030*/  FFMA.FTZ R39, R4, R33, R39 ;  /* 0x0000002104277223 */ /* 0x000fe20000010027 */
[----:B------:R-:W-:-:S02]  /*a040*/  IMAD.U32 R4, R31, 0x10000, RZ ;  /* 0x000100001f047824 */ /* 0x000fc400078e00ff */
[-C--:B------:R-:W-:Y:S01]  /*a050*/  FMUL.FTZ R13, R13, R10.reuse ;  /* 0x0000000a0d0d7220 */ /* 0x080fe20000410000 */
[C---:B------:R-:W-:Y:S01]  /*a060*/  FFMA.FTZ R25, R6.reuse, R10, -R25 ;  /* 0x0000000a06197223 */ /* 0x040fe20000010819 */
[C---:B------:R-:W-:Y:S01]  /*a070*/  FMUL.FTZ R10, R21.reuse, R38 ;  /* 0x00000026150a7220 */ /* 0x040fe20000410000 */
[-C--:B------:R-:W-:Y:S01]  /*a080*/  FMUL.FTZ R33, R21, R4.reuse ;  /* 0x0000000415217220 */ /* 0x080fe20000410000 */
[----:B------:R-:W-:Y:S01]  /*a090*/  LOP3.LUT R29, R29, 0xffff0000, RZ, 0xc0, !PT ;  /* 0xffff00001d1d7812 */ /* 0x000fe200078ec0ff */
[----:B------:R-:W-:Y:S01]  /*a0a0*/  FFMA.FTZ R13, R6, R27, R13 ;  /* 0x0000001b060d7223 */ /* 0x000fe2000001000d */
[C---:B------:R-:W-:Y:S01]  /*a0b0*/  FFMA.FTZ R21, R9.reuse, R4, -R10 ;  /* 0x0000000409157223 */ /* 0x040fe2000001080a */
[----:B------:R-:W-:Y:S01]  /*a0c0*/  FFMA.FTZ R33, R9, R38, R33 ;  /* 0x0000002609217223 */ /* 0x000fe20000010021 */
[----:B------:R-:W-:Y:S01]  /*a0d0*/  LOP3.LUT R9, R34, 0xffff0000, RZ, 0xc0, !PT ;  /* 0xffff000022097812 */ /* 0x000fe200078ec0ff */
[C---:B------:R-:W-:Y:S01]  /*a0e0*/  FMUL.FTZ R4, R11.reuse, R32 ;  /* 0x000000200b047220 */ /* 0x040fe20000410000 */
[----:B------:R-:W-:Y:S01]  /*a0f0*/  FMUL.FTZ R10, R11, R28 ;  /* 0x0000001c0b0a7220 */ /* 0x000fe20000410000 */
[----:B------:R-:W-:Y:S01]  /*a100*/  FMUL.FTZ R34, R24, R29 ;  /* 0x0000001d18227220 */ /* 0x000fe20000410000 */
[----:B------:R-:W-:-:S02]  /*a110*/  IMAD.U32 R6, R35, 0x10000, RZ ;  /* 0x0001000023067824 */ /* 0x000fc400078e00ff */
[C---:B------:R-:W-:Y:S01]  /*a120*/  FFMA.FTZ R28, R5.reuse, R28, -R4 ;  /* 0x0000001c051c7223 */ /* 0x040fe20000010804 */
[-C--:B------:R-:W-:Y:S01]  /*a130*/  FMUL.FTZ R11, R24, R9.reuse ;  /* 0x00000009180b7220 */ /* 0x080fe20000410000 */
[----:B------:R-:W-:Y:S02]  /*a140*/  IMAD.U32 R4, R30, 0x10000, RZ ;  /* 0x000100001e047824 */ /* 0x000fe400078e00ff */
[----:B------:R-:W-:Y:S01]  /*a150*/  FFMA.FTZ R10, R5, R32, R10 ;  /* 0x00000020050a7223 */ /* 0x000fe2000001000a */
[C---:B------:R-:W-:Y:S01]  /*a160*/  FFMA.FTZ R34, R12.reuse, R9, R34 ;  /* 0x000000090c227223 */ /* 0x040fe20000010022 */
[----:B------:R-:W-:Y:S01]  /*a170*/  FFMA.FTZ R24, R12, R29, -R11 ;  /* 0x0000001d0c187223 */ /* 0x000fe2000001080b */
[C---:B------:R-:W-:Y:S01]  /*a180*/  FMUL.FTZ R32, R15.reuse, R6 ;  /* 0x000000060f207220 */ /* 0x040fe20000410000 */
[-C--:B------:R-:W-:Y:S01]  /*a190*/  FMUL.FTZ R12, R15, R4.reuse ;  /* 0x000000040f0c7220 */ /* 0x080fe20000410000 */
[----:B------:R-:W-:Y:S02]  /*a1a0*/  LOP3.LUT R35, R35, 0xffff0000, RZ, 0xc0, !PT ;  /* 0xffff000023237812 */ /* 0x000fe400078ec0ff */
[----:B------:R-:W-:Y:S01]  /*a1b0*/  LOP3.LUT R5, R30, 0xffff0000, RZ, 0xc0, !PT ;  /* 0xffff00001e057812 */ /* 0x000fe200078ec0ff */
[C---:B------:R-:W-:Y:S01]  /*a1c0*/  FFMA.FTZ R32, R7.reuse, R4, -R32 ;  /* 0x0000000407207223 */ /* 0x040fe20000010820 */
[----:B------:R-:W-:Y:S01]  /*a1d0*/  LOP3.LUT R9, R36, 0xffff0000, RZ, 0xc0, !PT ;  /* 0xffff000024097812 */ /* 0x000fe200078ec0ff */
[----:B------:R-:W-:Y:S01]  /*a1e0*/  FFMA.FTZ R12, R7, R6, R12 ;  /* 0x00000006070c7223 */ /* 0x000fe2000001000c */
[----:B------:R-:W-:Y:S01]  /*a1f0*/  LOP3.LUT R31, R31, 0xffff0000, RZ, 0xc0, !PT ;  /* 0xffff00001f1f7812 */ /* 0x000fe200078ec0ff */
[C---:B------:R-:W-:Y:S01]  /*a200*/  FMUL.FTZ R7, R20.reuse, R35 ;  /* 0x0000002314077220 */ /* 0x040fe20000410000 */
[----:B------:R-:W-:Y:S01]  /*a210*/  FMUL.FTZ R20, R20, R5 ;  /* 0x0000000514147220 */ /* 0x000fe20000410000 */
[----:B------:R-:W-:Y:S01]  /*a220*/  FMUL.FTZ R11, R26, R9 ;  /* 0x000000091a0b7220 */ /* 0x000fe20000410000 */
[----:B------:R-:W-:Y:S01]  /*a230*/  F2FP.BF16.F32.PACK_AB R4, R28, R37 ;  /* 0x000000251c04723e */ /* 0x000fe200000010ff */
        /* <DEDUP_REMOVED lines=14> */
.L_x_5493:
[----:B------:R-:W-:Y:S05]  /*a320*/  BSYNC B0 ;  /* 0x0000000000007941 */ /* 0x000fea0003800000 */
.L_x_5479:
        /* <DEDUP_REMOVED lines=8> */
.L_x_5476:
[----:B0123--:R-:W-:-:S05]  /*a3b0*/  IMAD.U32 R3, RZ, RZ, UR37 ;  /* 0x00000025ff037e24 */ /* 0x00ffca000f8e00ff */
[----:B------:R-:W-:-:S13]  /*a3c0*/  ISETP.NE.AND P0, PT, R3, 0x3, PT ;  /* 0x000000030300780c */ /* 0x000fda0003f05270 */
[----:B------:R-:W-:Y:S05]  /*a3d0*/  @!P0 BRA `(.L_x_5506) ;  /* 0x0000000000048947 */ /* 0x000fea0003800000 */
[----:B------:R-:W-:Y:S01]  /*a3e0*/  BPT.TRAP 0x1 ;  /* 0x000000040000795c */ /* 0x000fe20000300000 */
.L_x_5506:
[----:B------:R-:W-:Y:S01]  /*a3f0*/  IMAD R169, R18, 0x8, R2 ;  /* 0x0000000812a97824 */ /* 0x000fe200078e0202 */
[----:B------:R-:W-:-:S04]  /*a400*/  SHF.L.U32 R20, R22, 0x1f, RZ ;  /* 0x0000001f16147819 */ /* 0x000fc800000006ff */
[----:B------:R0:W1:Y:S01]  /*a410*/  SYNCS.PHASECHK.TRANS64.TRYWAIT P1, [R169+URZ+0x38830], R20 ;  /* 0x03883014a90075a7 */ /* 0x000062000802017f */
[----:B------:R-:W-:Y:S05]  /*a420*/  @!P0 BRA `(.L_x_5507) ;  /* 0x0000000000048947 */ /* 0x000fea0003800000 */
[----:B------:R-:W-:Y:S01]  /*a430*/  BPT.TRAP 0x1 ;  /* 0x000000040000795c */ /* 0x000fe20000300000 */
.L_x_5507:
        /* <DEDUP_REMOVED lines=10> */
.L_x_5508:
[----:B------:R-:W-:Y:S01]  /*a4e0*/  LOP3.LUT R6, R4, 0x10000, RZ, 0xfc, !PT ;  /* 0x0001000004067812 */ /* 0x000fe200078efcff */
        /* <DEDUP_REMOVED lines=11> */
[----:B------:R-:W-:Y:S01]  /*a5a0*/  SHF.L.U32 R3, R0, 0x1f, RZ ;  /* 0x0000001f00037819 */ /* 0x000fe200000006ff */
[----:B------:R-:W-:Y:S01]  /*a5b0*/  IMAD.MOV.U32 R13, RZ, RZ, 0x40000040 ;  /* 0x40000040ff0d7424 */ /* 0x000fe200078e00ff */
[----:B------:R-:W-:Y:S01]  /*a5c0*/  BSSY B0, `(.L_x_5510) ;  /* 0x0000023000007945 */ /* 0x000fe20003800000 */
[----:B------:R-:W-:-:S02]  /*a5d0*/  IMAD.MOV.U32 R9, RZ, RZ, 0x40000040 ;  /* 0x40000040ff097424 */ /* 0x000fc400078e00ff */
[----:B------:R-:W-:Y:S02]  /*a5e0*/  VIADD R10, R6, 0x4 ;  /* 0x00000004060a7836 */ /* 0x000fe40000000000 */
[----:B------:R-:W-:Y:S02]  /*a5f0*/  IMAD.MOV.U32 R11, RZ, RZ, 0x40000040 ;  /* 0x40000040ff0b7424 */ /* 0x000fe400078e00ff */
[----:B------:R-:W-:Y:S02]  /*a600*/  IMAD.MOV.U32 R5, RZ, RZ, 0x40000040 ;  /* 0x40000040ff057424 */ /* 0x000fe400078e00ff */
[----:B------:R-:W-:Y:S01]  /*a610*/  HGMMA.64x64x16.F32.BF16 R24, gdesc[UR4], RZ, !UPT, gsb0 ;  /* 0x00e00000041879f0 */ /* 0x000fe2000c0018ff */
[----:B------:R-:W-:Y:S02]  /*a620*/  R2UR UR4, R12 ;  /* 0x000000000c0472ca */ /* 0x000fe400000e0000 */
[----:B------:R-:W-:Y:S02]  /*a630*/  R2UR UR5, R13 ;  /* 0x000000000d0572ca */ /* 0x000fe400000e0000 */
[----:B------:R-:W-:Y:S01]  /*a640*/  R2UR UR6, R8 ;  /* 0x00000000080672ca */ /* 0x000fe200000e0000 */
[----:B------:R-:W-:Y:S01]  /*a650*/  VIADD R8, R4, 0x4 ;  /* 0x0000000404087836 */ /* 0x000fe20000000000 */
[----:B------:R-:W-:Y:S01]  /*a660*/  R2UR UR7, R9 ;  /* 0x00000000090772ca */ /* 0x000fe200000e0000 */
[----:B------:R-:W-:-:S02]  /*a670*/  IMAD.MOV.U32 R9, RZ, RZ, 0x40000040 ;  /* 0x40000040ff097424 */ /* 0x000fc400078e00ff */
        /* <DEDUP_REMOVED lines=21> */
[----:B------:R-:W2:Y:S02]  /*a7d0*/  SYNCS.PHASECHK.TRANS64.TRYWAIT P1, [R2+URZ+0x38810], R3 ;  /* 0x03881003020075a7 */ /* 0x000ea4000802017f */
[----:B--2---:R-:W-:Y:S05]  /*a7e0*/  @!P1 BRA `(.L_x_5511) ;  /* 0x000001a000809947 */ /* 0x004fea0003800000 */
.L_x_5784:
[----:B------:R-:W-:Y:S05]  /*a7f0*/  BSYNC B0 ;  /* 0x0000000000007941 */ /* 0x000fea0003800000 */
.L_x_5510:
[----:B------:R-:W-:Y:S05]  /*a800*/  @!P0 BRA `(.L_x_5512) ;  /* 0x0000000000048947 */ /* 0x000fea0003800000 */
[----:B------:R-:W-:Y:S01]  /*a810*/  BPT.TRAP 0x1 ;  /* 0x000000040000795c */ /* 0x000fe20000300000 */
.L_x_5512:
[----:B------:R3:W4:Y:S01]  /*a820*/  SYNCS.PHASECHK.TRANS64.TRYWAIT P2, [R169+URZ+0x38850], R20 ;  /* 0x03885014a90075a7 */ /* 0x000722000804017f */
[----:B------:R-:W-:Y:S05]  /*a830*/  @!P0 BRA `(.L_x_5513) ;  /* 0x0000000000048947 */ /* 0x000fea0003800000 */
[----:B------:R-:W-:Y:S01]  /*a840*/  BPT.TRAP 0x1 ;  /* 0x000000040000795c */ /* 0x000fe20000300000 */
.L_x_5513:
[----:B--2---:R-:W2:Y:S01]  /*a850*/  S2R R3, SR_TID.X ;  /* 0x0000000000037919 */ /* 0x004ea20000002100 */
[----:B------:R-:W-:Y:S01]  /*a860*/  VIADD R0, R2, 0x400 ;  /* 0x0000040002007836 */ /* 0x000fe20000000000 */
[----:B------:R-:W-:Y:S04]  /*a870*/  BSSY B0, `(.L_x_5514) ;  /* 0x0000008000007945 */ /* 0x000fe80003800000 */
[----:B------:R-:W-:-:S04]  /*a880*/  SHF.R.U32.HI R0, RZ, 0x4, R0 ;  /* 0x00000004ff007819 */ /* 0x000fc80000011600 */
[----:B------:R-:W-:Y:S02]  /*a890*/  LOP3.LUT R0, R0, 0x3fff, RZ, 0xc0, !PT ;  /* 0x00003fff00007812 */ /* 0x000fe400078ec0ff */
[----:B--2---:R-:W-:-:S04]  /*a8a0*/  LOP3.LUT R3, R3, 0x7f, RZ, 0xc0, !PT ;  /* 0x0000007f03037812 */ /* 0x004fc800078ec0ff */
[----:B------:R-:W-:Y:S01]  /*a8b0*/  ISETP.NE.AND P1, PT, R3, RZ, PT ;  /* 0x000000ff0300720c */ /* 0x000fe20003f25270 */
[----:B----4-:R-:W-:-:S12]  /*a8c0*/  @P2 BRA `(.L_x_5515) ;  /* 0x0000000000082947 */ /* 0x010fd80003800000 */
[----:B------:R-:W2:Y:S02]  /*a8d0*/  SYNCS.PHASECHK.TRANS64.TRYWAIT P2, [R169+URZ+0x38850], R20 ;  /* 0x03885014a90075a7 */ /* 0x000ea4000804017f */
[----:B--2---:R-:W-:Y:S05]  /*a8e0*/  @!P2 BRA `(.L_x_5516) ;  /* 0x000001a00054a947 */ /* 0x004fea0003800000 */
.L_x_5515:
[----:B------:R-:W-:Y:S05]  /*a8f0*/  BSYNC B0 ;  /* 0x0000000000007941 */ /* 0x000fea0003800000 */
.L_x_5514:
[----:B------:R-:W-:Y:S05]  /*a900*/  WARPSYNC.ALL ;  /* 0x0000000000007948 */ /* 0x000fea0003800000 */
[----:B------:R-:W-:Y:S01]  /*a910*/  LOP3.LUT R15, R0, 0x10000, RZ, 0xfc, !PT ;  /* 0x00010000000f7812 */ /* 0x000fe200078efcff */
[----:B------:R-:W-:Y:S01]  /*a920*/  VIADD R0, R2, 0x26400 ;  /* 0x0002640002007836 */ /* 0x000fe20000000000 */
[----:B------:R-:W-:-:S03]  /*a930*/  WARPGROUP.ARRIVE ;  /* 0x00000000000079c5 */ /* 0x000fc60000000000 */
[----:B0123--:R-:W-:-:S03]  /*a940*/  IMAD R20, R18, 0x1000, R15 ;  /* 0x0000100012147824 */ /* 0x00ffc600078e020f */
[----:B------:R-:W0:Y:S01]  /*a950*/  S2R R3, SR_TID.X ;  /* 0x0000000000037919 */ /* 0x000e220000002100 */
        /* <DEDUP_REMOVED lines=14> */
[C---:B------:R-:W-:Y:S01]  /*aa40*/  VIADD R58, R4.reuse, 0x2 ;  /* 0x00000002043a7836 */ /* 0x040fe20000000000 */
[----:B------:R-:W-:Y:S01]  /*aa50*/  ULDC UR39, c[0x0][0xa80] ;  /* 0x0002a00000277ab9 */ /* 0x000fe20000000800 */
[----:B------:R-:W-:Y:S01]  /*aa60*/  VIADD R60, R4, 0x800 ;  /* 0x00000800043c7836 */ /* 0x000fe20000000000 */
[----:B------:R-:W-:Y:S01]  /*aa70*/  ULDC UR40, c[0x0][0xa80] ;  /* 0x0002a00000287ab9 */ /* 0x000fe20000000800 */
[----:B------:R-:W-:Y:S01]  /*aa80*/  IMAD.MOV.U32 R172, RZ, RZ, R194 ;  /* 0x000000ffffac7224 */ /* 0x000fe200078e00c2 */
[----:B------:R-:W-:Y:S01]  /*aa90*/  BSSY B0, `(.L_x_5517) ;  /* 0x000061e000007945 */ /* 0x000fe20003800000 */
[----:B------:R-:W-:-:S02]  /*aaa0*/  IMAD R170, R18, 0x1000, R190 ;  /* 0x0000100012aa7824 */ /* 0x000fc400078e02be */
[----:B------:R-:W-:-:S04]  /*aab0*/  IMAD.MOV.U32 R171, RZ, RZ, 0x40000040 ;  /* 0x40000040ffab7424 */ /* 0x000fc800078e00ff */
        /* <DEDUP_REMOVED lines=10> */
[----:B------:R-:W0:Y:S02]  /*ab60*/  SHFL.IDX PT, R0, R3, RZ, 0x1f ;  /* 0x00001fff03007589 */ /* 0x000e2400000e0000 */
[----:B0-----:R-:W-:-:S04]  /*ab70*/  ISETP.GT.AND P2, PT, R0, 0x7f, PT ;  /* 0x0000007f0000780c */ /* 0x001fc80003f44270 */
        /* <DEDUP_REMOVED lines=341> */
[----:B------:R-:W-:Y:S02]  /*c0d0*/  R2UR UR6, R56 ;  /* 0x00000000380672ca */ /* 0x000fe400000e0000 */
[----:B------:R-:W-:Y:S01]  /*c0e0*/  R2UR UR7, R57 ;  /* 0x00000000390772ca */ /* 0x000fe200000e0000 */
[----:B------:R-:W-:Y:S01]  /*c0f0*/  IMAD.MOV.U32 R57, RZ, RZ, 0x40000040 ;  /* 0x40000040ff397424 */ /* 0x000fe200078e00ff */
[----:B------:R-:W-:Y:S01]  /*c100*/  R2UR UR4, R58 ;  /* 0x000000003a0472ca */ /* 0x000fe200000e0000 */
[----:B------:R-:W-:Y:S01]  /*c110*/  IMAD.MOV.U32 R58, RZ, RZ, 0x40 ;  /* 0x00000040ff3a7424 */ /* 0x000fe200078e00ff */
[----:B------:R-:W-:Y:S02]  /*c120*/  R2UR UR5, R59 ;  /* 0x000000003b0572ca */ /* 0x000fe400000e0000 */
[----:B------:R-:W0:Y:S02]  /*c130*/  LDC R59, c[0x0][0x448] ;  /* 0x00011200ff3b7b82 */ /* 0x000e240000000800 */
[----:B------:R-:W-:-:S04]  /*c140*/  SEL R0, R58, 0x3e, P2 ;  /* 0x0000003e3a007807 */ /* 0x000fc80001000000 */
[----:B------:R-:W-:Y:S01]  /*c150*/  LOP3.LUT R21, R0, 0x6, RZ, 0xc0, !PT ;  /* 0x0000000600157812 */ /* 0x000fe200078ec0ff */
[----:B------:R-:W-:-:S03]  /*c160*/  IMAD.IADD R0, R216, 0x1, R194 ;  /* 0x00000001d8007824 */ /* 0x000fc600078e02c2 */
[CC--:B------:R-:W-:Y:S02]  /*c170*/  IADD3 R56, R21.reuse, R3.reuse, R4 ;  /* 0x0000000315387210 */ /* 0x0c0fe40007ffe004 */
[----:B------:R-:W-:Y:S01]  /*c180*/  IADD3 R20, R21, R3, R20 ;  /* 0x0000000315147210 */ /* 0x000fe20007ffe014 */
[----:B------:R-:W-:Y:S01]  /*c190*/  IMAD.MOV.U32 R21, RZ, RZ, 0x40000040 ;  /* 0x40000040ff157424 */ /* 0x000fe200078e00ff */
[----:B0-----:R-:W-:-:S13]  /*c1a0*/  ISETP.NE.AND P2, PT, R59, 0x1, PT ;  /* 0x000000013b00780c */ /* 0x001fda0003f45270 */
[----:B------:R-:W0:Y:S02]  /*c1b0*/  @P2 LDC R3, c[0x0][0x44c] ;  /* 0x00011300ff032b82 */ /* 0x000e240000000800 */
[----:B0-----:R-:W-:Y:S01]  /*c1c0*/  @P2 IMAD.HI.U32 R3, R0, R3, RZ ;  /* 0x0000000300032227 */ /* 0x001fe200078e00ff */
[----:B------:R-:W-:Y:S02]  /*c1d0*/  WARPGROUP.DEPBAR.LE gsb0, 0x0 ;  /* 0x00008000000079c5 */ /* 0x000fe40000010000 */
[----:B------:R-:W-:-:S06]  /*c1e0*/  WARPGROUP.ARRIVE ;  /* 0x00000000000079c5 */ /* 0x000fcc0000000000 */
[----:B------:R-:W-:Y:S01]  /*c1f0*/  HGMMA.64x64x16.F32.BF16 R24, gdesc[UR4], R24, gsb0 ;  /* 0x00e00000041879f0 */ /* 0x000fe20008001818 */
[----:B------:R-:W-:Y:S02]  /*c200*/  R2UR UR4, R56 ;  /* 0x00000000380472ca */ /* 0x000fe400000e0000 */
[----:B------:R-:W-:Y:S02]  /*c210*/  R2UR UR5, R57 ;  /* 0x00000000390572ca */ /* 0x000fe400000e0000 */
[----:B------:R-:W-:Y:S02]  /*c220*/  R2UR UR6, R20 ;  /* 0x00000000140672ca */ /* 0x000fe400000e0000 */
[----:B------:R-:W-:Y:S01]  /*c230*/  R2UR UR7, R21 ;  /* 0x00000000150772ca */ /* 0x000fe200000e0000 */
[----:B------:R-:W0:Y:S02]  /*c240*/  @P2 LDC R20, c[0x0][0x450] ;  /* 0x00011400ff142b82 */ /* 0x000e240000000800 */
[----:B0-----:R-:W-:Y:S01]  /*c250*/  @P2 SHF.R.U32.HI R0, RZ, R20, R3 ;  /* 0x00000014ff002219 */ /* 0x001fe20000011603 */
[----:B------:R-:W-:-:S02]  /*c260*/  IMAD R20, R201, -0x40, R58 ;  /* 0xffffffc0c9147824 */ /* 0x000fc400078e023a */
        /* <DEDUP_REMOVED lines=9> */
[----:B------:R-:W-:Y:S01]  /*c300*/  ISETP.GT.AND P5, PT, R21, 0x8, PT ;  /* 0x000000081500780c */ /* 0x000fe20003fa4270 */
[----:B------:R-:W-:Y:S02]  /*c310*/  WARPGROUP.DEPBAR.LE gsb0, 0x0 ;  /* 0x00008000000079c5 */ /* 0x000fe40000010000 */
[----:B------:R-:W-:-:S06]  /*c320*/  WARPGROUP.ARRIVE ;  /* 0x00000000000079c5 */ /* 0x000fcc0000000000 */
[----:B------:R-:W-:Y:S01]  /*c330*/  HGMMA.64x64x16.F32.BF16 R24, gdesc[UR4], R24, gsb0 ;  /* 0x00e00000041879f0 */ /* 0x000fe20008001818 */
[----:B------:R-:W-:Y:S01]  /*c340*/  ULDC UR4, c[0x0][0xa80] ;  /* 0x0002a00000047ab9 */ /* 0x000fe20000000800 */
[----:B------:R-:W-:Y:S02]  /*c350*/  R2UR UR6, R170 ;  /* 0x00000000aa0672ca */ /* 0x000fe400000e0000 */
[----:B------:R-:W-:Y:S01]  /*c360*/  R2UR UR7, R171 ;  /* 0x00000000ab0772ca */ /* 0x000fe200000e0000 */
[----:B------:R-:W-:Y:S01]  /*c370*/  IMAD.MOV.U32 R171, RZ, RZ, 0x40000040 ;  /* 0x40000040ffab7424 */ /* 0x000fe200078e00ff */
[----:B------:R-:W-:Y:S02]  /*c380*/  WARPGROUP.DEPBAR.LE gsb0, 0x0 ;  /* 0x00008000000079c5 */ /* 0x000fe40000010000 */
[----:B------:R-:W-:Y:S02]  /*c390*/  FSEL R64, R24, -INF , P3 ;  /* 0xff80000018407808 */ /* 0x000fe40001800000 */
[----:B------:R-:W-:-:S02]  /*c3a0*/  FSEL R25, R25, -INF , P4 ;  /* 0xff80000019197808 */ /* 0x000fc40002000000 */
[C---:B------:R-:W-:Y:S02]  /*c3b0*/  ISETP.GT.AND P3, PT, R21.reuse, 0x9, PT ;  /* 0x000000091500780c */ /* 0x040fe40003f64270 */
[----:B------:R-:W-:Y:S02]  /*c3c0*/  FSEL R66, R28, -INF , P5 ;  /* 0xff8000001c427808 */ /* 0x000fe40002800000 */
[----:B------:R-:W-:Y:S02]  /*c3d0*/  FMNMX.FTZ R57, R64, R25, !PT ;  /* 0x0000001940397209 */ /* 0x000fe40007810000 */
[----:B------:R-:W-:Y:S02]  /*c3e0*/  ISETP.GT.AND P4, PT, R21, 0x10, PT ;  /* 0x000000101500780c */ /* 0x000fe40003f84270 */
[----:B------:R-:W-:Y:S02]  /*c3f0*/  FSEL R68, R29, -INF , P3 ;  /* 0xff8000001d447808 */ /* 0x000fe40001800000 */
[----:B------:R-:W-:-:S02]  /*c400*/  FMNMX.FTZ R57, R66, R57, !PT ;  /* 0x0000003942397209 */ /* 0x000fc40007810000 */
        /* <DEDUP_REMOVED lines=35> */
[----:B-1----:R-:W-:-:S02]  /*c640*/  VIADDMNMX R21, R0, R62, R3, PT ;  /* 0x0000003e00157246 */ /* 0x002fc40003800103 */
[----:B------:R-:W-:Y:S02]  /*c650*/  FMNMX.FTZ R57, R60, R57, !PT ;  /* 0x000000393c397209 */ /* 0x000fe40007810000 */
[C---:B------:R-:W-:Y:S02]  /*c660*/  ISETP.GT.AND P3, PT, R21.reuse, RZ, PT ;  /* 0x000000ff1500720c */ /* 0x040fe40003f64270 */
[C---:B------:R-:W-:Y:S01]  /*c670*/  ISETP.GT.AND P4, PT, R21.reuse, 0x1, PT ;  /* 0x000000011500780c */ /* 0x040fe20003f84270 */
[----:B------:R-:W0:Y:S01]  /*c680*/  SHFL.BFLY PT, R70, R57, 0x2, 0x1f ;  /* 0x0c401f0039467f89 */ /* 0x000e2200000e0000 */
[----:B------:R-:W-:Y:S02]  /*c690*/  ISETP.GT.AND P5, PT, R21, 0x8, PT ;  /* 0x000000081500780c */ /* 0x000fe40003fa4270 */
[----:B------:R-:W-:Y:S02]  /*c6a0*/  FSEL R41, R27, -INF , P4 ;  /* 0xff8000001b297808 */ /* 0x000fe40002000000 */
[----:B------:R-:W-:-:S02]  /*c6b0*/  FSEL R72, R30, -INF , P5 ;  /* 0xff8000001e487808 */ /* 0x000fc40002800000 */
[C---:B------:R-:W-:Y:S02]  /*c6c0*/  ISETP.GT.AND P4, PT, R21.reuse, 0x10, PT ;  /* 0x000000101500780c */ /* 0x040fe40003f84270 */
[C---:B------:R-:W-:Y:S02]  /*c6d0*/  ISETP.GT.AND P5, PT, R21.reuse, 0x21, PT ;  /* 0x000000211500780c */ /* 0x040fe40003fa4270 */
[----:B------:R-:W-:Y:S02]  /*c6e0*/  FSEL R34, R34, -INF , P4 ;  /* 0xff80000022227808 */ /* 0x000fe40002000000 */
[----:B------:R-:W-:-:S04]  /*c6f0*/  ISETP.GT.AND P4, PT, R21, 0x18, PT ;  /* 0x000000181500780c */ /* 0x000fc80003f84270 */
[----:B------:R-:W-:Y:S02]  /*c700*/  FSEL R74, R38, -INF , P4 ;  /* 0xff800000264a7808 */ /* 0x000fe40002000000 */
[----:B------:R-:W-:Y:S02]  /*c710*/  ISETP.GT.AND P4, PT, R21, 0x20, PT ;  /* 0x000000201500780c */ /* 0x000fe40003f84270 */
[----:B------:R-:W-:Y:S02]  /*c720*/  FSEL R38, R43, -INF , P5 ;  /* 0xff8000002b267808 */ /* 0x000fe40002800000 */
[----:B------:R-:W1:Y:S01]  /*c730*/  @P2 LDC R43, c[0x0][0x44c] ;  /* 0x00011300ff2b2b82 */ /* 0x000e620000000800 */
[----:B0-----:R-:W-:Y:S02]  /*c740*/  FMNMX.FTZ R29, R57, R70, !PT ;  /* 0x00000046391d7209 */ /* 0x001fe40007810000 */
[----:B------:R-:W-:Y:S02]  /*c750*/  FSEL R70, R26, -INF , P3 ;  /* 0xff8000001a467808 */ /* 0x000fe40001800000 */
        /* <DEDUP_REMOVED lines=12> */
[----:B------:R-:W-:Y:S01]  /*c820*/  FMNMX.FTZ R27, R74, R3, !PT ;  /* 0x000000034a1b7209 */ /* 0x000fe20007810000 */
[----:B------:R-:W-:Y:S01]  /*c830*/  IMAD.U32 R3, RZ, RZ, UR4 ;  /* 0x00000004ff037e24 */ /* 0x000fe2000f8e00ff */
[----:B------:R-:W-:Y:S02]  /*c840*/  ISETP.GT.AND P3, PT, R21, 0x29, PT ;  /* 0x000000291500780c */ /* 0x000fe40003f64270 */
[----:B0-----:R-:W-:-:S02]  /*c850*/  FMNMX.FTZ R0, R29, R62, !PT ;  /* 0x0000003e1d007209 */ /* 0x001fc40007810000 */
[----:B------:R-:W-:Y:S02]  /*c860*/  FSEL R62, R42, -INF , P4 ;  /* 0xff8000002a3e7808 */ /* 0x000fe40002000000 */
[----:B------:R-:W-:Y:S01]  /*c870*/  FMNMX.FTZ R27, R76, R27, !PT ;  /* 0x0000001b4c1b7209 */ /* 0x000fe20007810000 */
[----:B------:R-:W-:Y:S01]  /*c880*/  FMUL.FTZ R29, R0, R3 ;  /* 0x00000003001d7220 */ /* 0x000fe20000410000 */
[----:B------:R-:W-:Y:S02]  /*c890*/  ISETP.GT.AND P4, PT, R21, 0x28, PT ;  /* 0x000000281500780c */ /* 0x000fe40003f84270 */
[----:B------:R-:W-:Y:S02]  /*c8a0*/  FMNMX.FTZ R27, R62, R27, !PT ;  /* 0x0000001b3e1b7209 */ /* 0x000fe40007810000 */
[----:B------:R-:W-:Y:S02]  /*c8b0*/  FSEL R46, R46, -INF , P4 ;  /* 0xff8000002e2e7808 */ /* 0x000fe40002000000 */
[----:B------:R-:W-:-:S02]  /*c8c0*/  FMNMX.FTZ R27, R38, R27, !PT ;  /* 0x0000001b261b7209 */ /* 0x000fc40007810000 */
[----:B------:R-:W-:Y:S02]  /*c8d0*/  FSETP.NEU.FTZ.AND P5, PT, R0, -INF , PT ;  /* 0xff8000000000780b */ /* 0x000fe40003fbd000 */
[----:B------:R-:W-:Y:S02]  /*c8e0*/  ISETP.GT.AND P4, PT, R21, 0x30, PT ;  /* 0x000000301500780c */ /* 0x000fe40003f84270 */
[----:B------:R-:W-:Y:S02]  /*c8f0*/  FSEL R42, R47, -INF , P3 ;  /* 0xff8000002f2a7808 */ /* 0x000fe40001800000 */
[----:B------:R-:W-:Y:S01]  /*c900*/  FMNMX.FTZ R27, R46, R27, !PT ;  /* 0x0000001b2e1b7209 */ /* 0x000fe20007810000 */
[----:B------:R-:W0:Y:S01]  /*c910*/  @P2 LDC R47, c[0x0][0x450] ;  /* 0x00011400ff2f2b82 */ /* 0x000e220000000800 */
[----:B------:R-:W-:Y:S02]  /*c920*/  FSEL R39, R29, RZ, P5 ;  /* 0x000000ff1d277208 */ /* 0x000fe40002800000 */
[----:B------:R-:W-:-:S02]  /*c930*/  ISETP.GT.AND P3, PT, R21, 0x31, PT ;  /* 0x000000311500780c */ /* 0x000fc40003f64270 */
[----:B------:R-:W-:Y:S01]  /*c940*/  FSEL R50, R50, -INF , P4 ;  /* 0xff80000032327808 */ /* 0x000fe20002000000 */
[--C-:B-----5:R-:W-:Y:S01]  /*c950*/  FFMA.FTZ R152, R64, R3, -R39.reuse ;  /* 0x0000000340987223 */ /* 0x120fe20000010827 */
[----:B------:R-:W-:Y:S01]  /*c960*/  FMNMX.FTZ R27, R42, R27, !PT ;  /* 0x0000001b2a1b7209 */ /* 0x000fe20007810000 */
[-CC-:B------:R-:W-:Y:S01]  /*c970*/  FFMA.FTZ R154, R66, R3.reuse, -R39.reuse ;  /* 0x00000003429a7223 */ /* 0x180fe20000010827 */
[----:B------:R-:W-:Y:S01]  /*c980*/  ISETP.GT.AND P4, PT, R21, 0x38, PT ;  /* 0x000000381500780c */ /* 0x000fe20003f84270 */
[-CC-:B------:R-:W-:Y:S01]  /*c990*/  FFMA.FTZ R31, R20, R3.reuse, -R39.reuse ;  /* 0x00000003141f7223 */ /* 0x180fe20000010827 */
[----:B------:R-:W-:Y:S01]  /*c9a0*/  FSEL R64, R51, -INF , P3 ;  /* 0xff80000033407808 */ /* 0x000fe20001800000 */
[--C-:B------:R-:W-:Y:S01]  /*c9b0*/  FFMA.FTZ R25, R25, R3, -R39.reuse ;  /* 0x0000000319197223 */ /* 0x100fe20000010827 */
[----:B------:R-:W-:Y:S01]  /*c9c0*/  FMNMX.FTZ R27, R50, R27, !PT ;  /* 0x0000001b321b7209 */ /* 0x000fe20007810000 */
[----:B------:R-:W-:Y:S01]  /*c9d0*/  MUFU.EX2 R152, R152 ;  /* 0x0000009800987308 */ /* 0x000fe20000000800 */
[----:B------:R-:W-:Y:S01]  /*c9e0*/  ISETP.GT.AND P3, PT, R21, 0x39, PT ;  /* 0x000000391500780c */ /* 0x000fe20003f64270 */
[-CC-:B------:R-:W-:Y:S01]  /*c9f0*/  FFMA.FTZ R156, R32, R3.reuse, -R39.reuse ;  /* 0x00000003209c7223 */ /* 0x180fe20000010827 */
[----:B------:R-:W-:Y:S01]  /*ca00*/  FSEL R54, R54, -INF , P4 ;  /* 0xff80000036367808 */ /* 0x000fe20002000000 */
[--C-:B------:R-:W-:Y:S01]  /*ca10*/  FFMA.FTZ R33, R24, R3, -R39.reuse ;  /* 0x0000000318217223 */ /* 0x100fe20000010827 */
[----:B------:R-:W-:Y:S01]  /*ca20*/  FMNMX.FTZ R27, R64, R27, !PT ;  /* 0x0000001b401b7209 */ /* 0x000fe20007810000 */
[----:B-1----:R-:W-:Y:S01]  /*ca30*/  @P2 IMAD.HI.U32 R24, R194, R43, RZ ;  /* 0x0000002bc2182227 */ /* 0x002fe200078e00ff */
[----:B------:R-:W-:Y:S01]  /*ca40*/  FSEL R78, R55, -INF , P3 ;  /* 0xff800000374e7808 */ /* 0x000fe20001800000 */
[----:B------:R-:W1:Y:S01]  /*ca50*/  MUFU.EX2 R25, R25 ;  /* 0x0000001900197308 */ /* 0x000e620000000800 */
[----:B------:R-:W-:Y:S01]  /*ca60*/  FMNMX.FTZ R27, R54, R27, !PT ;  /* 0x0000001b361b7209 */ /* 0x000fe20007810000 */
[--C-:B------:R-:W-:Y:S01]  /*ca70*/  FFMA.FTZ R158, R36, R3, -R39.reuse ;  /* 0x00000003249e7223 */ /* 0x100fe20000010827 */
[----:B0-----:R-:W-:Y:S01]  /*ca80*/  @P2 SHF.R.U32.HI R172, RZ, R47, R24 ;  /* 0x0000002fffac2219 */ /* 0x001fe20000011618 */
[--C-:B------:R-:W-:Y:S01]  /*ca90*/  FFMA.FTZ R29, R28, R3, -R39.reuse ;  /* 0x000000031c1d7223 */ /* 0x100fe20000010827 */
[----:B------:R-:W-:Y:S01]  /*caa0*/  FMNMX.FTZ R21, R78, R27, !PT ;  /* 0x0000001b4e157209 */ /* 0x000fe20007810000 */
[-CC-:B------:R-:W-:Y:S01]  /*cab0*/  FFMA.FTZ R27, R68, R3.reuse, -R39.reuse ;  /* 0x00000003441b7223 */ /* 0x180fe20000010827 */
[-CC-:B------:R-:W-:Y:S01]  /*cac0*/  FFMA.FTZ R160, R40, R3.reuse, -R39.reuse ;  /* 0x0000000328a07223 */ /* 0x180fe20000010827 */
[----:B------:R-:W0:Y:S01]  /*cad0*/  MUFU.EX2 R154, R154 ;  /* 0x0000009a009a7308 */ /* 0x000e220000000800 */
[-CC-:B------:R-:W-:Y:S01]  /*cae0*/  FFMA.FTZ R162, R44, R3.reuse, -R39.reuse ;  /* 0x000000032ca27223 */ /* 0x180fe20000010827 */
[----:B------:R-:W2:Y:S01]  /*caf0*/  SHFL.BFLY PT, R66, R21, 0x2, 0x1f ;  /* 0x0c401f0015427f89 */ /* 0x000ea200000e0000 */
[-CC-:B------:R-:W-:Y:S01]  /*cb00*/  FFMA.FTZ R35, R56, R3.reuse, -R39.reuse ;  /* 0x0000000338237223 */ /* 0x180fe20000010827 */
[-CC-:B------:R-:W-:Y:S01]  /*cb10*/  FFMA.FTZ R164, R48, R3.reuse, -R39.reuse ;  /* 0x0000000330a47223 */ /* 0x180fe20000010827 */
[-CC-:B------:R-:W-:Y:S01]  /*cb20*/  FFMA.FTZ R37, R58, R3.reuse, -R39.reuse ;  /* 0x000000033a257223 */ /* 0x180fe20000010827 */
[-CC-:B------:R-:W-:Y:S01]  /*cb30*/  FFMA.FTZ R166, R52, R3.reuse, -R39.reuse ;  /* 0x0000000334a67223 */ /* 0x180fe20000010827 */
[----:B------:R-:W-:Y:S01]  /*cb40*/  FFMA.FTZ R39, R60, R3, -R39 ;  /* 0x000000033c277223 */ /* 0x000fe20000010827 */
[----:B------:R-:W3:Y:S01]  /*cb50*/  MUFU.EX2 R27, R27 ;  /* 0x0000001b001b7308 */ /* 0x000ee20000000800 */
[----:B-1----:R-:W-:Y:S01]  /*cb60*/  FADD.FTZ R43, R152, R25 ;  /* 0x00000019982b7221 */ /* 0x002fe20000010000 */
[----:B------:R-:W-:-:S06]  /*cb70*/  F2FP.BF16.F32.PACK_AB R152, R25, R152 ;  /* 0x000000981998723e */ /* 0x000fcc00000010ff */
[----:B------:R-:W-:Y:S08]  /*cb80*/  MUFU.EX2 R156, R156 ;  /* 0x0000009c009c7308 */ /* 0x000ff00000000800 */
[----:B------:R-:W-:Y:S01]  /*cb90*/  MUFU.EX2 R31, R31 ;  /* 0x0000001f001f7308 */ /* 0x000fe20000000800 */
[----:B--2---:R-:W-:-:S05]  /*cba0*/  FMNMX.FTZ R66, R21, R66, !PT ;  /* 0x0000004215427209 */ /* 0x004fca0007810000 */
[----:B------:R-:W1:Y:S02]  /*cbb0*/  SHFL.BFLY PT, R21, R66, 0x1, 0x1f ;  /* 0x0c201f0042157f89 */ /* 0x000e6400000e0000 */
[----:B------:R-:W-:Y:S08]  /*cbc0*/  MUFU.EX2 R158, R158 ;  /* 0x0000009e009e7308 */ /* 0x000ff00000000800 */
[----:B------:R-:W-:Y:S08]  /*cbd0*/  MUFU.EX2 R29, R29 ;  /* 0x0000001d001d7308 */ /* 0x000ff00000000800 */
[----:B------:R-:W-:Y:S01]  /*cbe0*/  MUFU.EX2 R160, R160 ;  /* 0x000000a000a07308 */ /* 0x000fe20000000800 */
[----:B-1----:R-:W-:-:S07]  /*cbf0*/  FMNMX.FTZ R168, R66, R21, !PT ;  /* 0x0000001542a87209 */ /* 0x002fce0007810000 */
[----:B------:R-:W-:Y:S01]  /*cc00*/  MUFU.EX2 R33, R33 ;  /* 0x0000002100217308 */ /* 0x000fe20000000800 */
[C---:B------:R-:W-:Y:S01]  /*cc10*/  FSETP.NEU.FTZ.AND P3, PT, R168.reuse, -INF , PT ;  /* 0xff800000a800780b */ /* 0x040fe20003f7d000 */
[----:B------:R-:W-:-:S06]  /*cc20*/  FMUL.FTZ R20, R168, R3 ;  /* 0x00000003a8147220 */ /* 0x000fcc0000410000 */
[----:B------:R-:W-:Y:S01]  /*cc30*/  MUFU.EX2 R162, R162 ;  /* 0x000000a200a27308 */ /* 0x000fe20000000800 */
[----:B------:R-:W-:Y:S01]  /*cc40*/  FSEL R21, R20, RZ, P3 ;  /* 0x000000ff14157208 */ /* 0x000fe20001800000 */
[C---:B------:R-:W-:Y:S02]  /*cc50*/  @!P1 VIADD R20, R169.reuse, 0x38840 ;  /* 0x00038840a9149836 */ /* 0x040fe40000000000 */
[----:B------:R-:W-:Y:S02]  /*cc60*/  @!P1 VIADD R169, R169, 0x38860 ;  /* 0x00038860a9a99836 */ /* 0x000fe40000000000 */
        /* <DEDUP_REMOVED lines=8> */
[----:B------:R-:W-:Y:S01]  /*ccf0*/  @!P1 PRMT R20, RZ, 0x654, R20 ;  /* 0x00000654ff149816 */ /* 0x000fe20000000014 */
[-CC-:B------:R-:W-:Y:S01]  /*cd00*/  FFMA.FTZ R76, R76, R3.reuse, -R21.reuse ;  /* 0x000000034c4c7223 */ /* 0x180fe20000010815 */
[-CC-:B------:R-:W-:Y:S01]  /*cd10*/  FFMA.FTZ R62, R62, R3.reuse, -R21.reuse ;  /* 0x000000033e3e7223 */ /* 0x180fe20000010815 */
[-CC-:B------:R-:W-:Y:S01]  /*cd20*/  FFMA.FTZ R38, R38, R3.reuse, -R21.reuse ;  /* 0x0000000326267223 */ /* 0x180fe20000010815 */
[----:B------:R0:W-:Y:S01]  /*cd30*/  @!P1 SYNCS.ARRIVE.TRANS64.RED.A1T0 RZ, [R20+URZ], RZ ;  /* 0x000000ff14ff99a7 */ /* 0x0001e2000810043f */
[-CC-:B------:R-:W-:Y:S01]  /*cd40*/  FFMA.FTZ R46, R46, R3.reuse, -R21.reuse ;  /* 0x000000032e2e7223 */ /* 0x180fe20000010815 */
[----:B------:R-:W1:Y:S01]  /*cd50*/  MUFU.EX2 R41, R41 ;  /* 0x0000002900297308 */ /* 0x000e620000000800 */
[-CC-:B------:R-:W-:Y:S01]  /*cd60*/  FFMA.FTZ R42, R42, R3.reuse, -R21.reuse ;  /* 0x000000032a2a7223 */ /* 0x180fe20000010815 */
[-CC-:B------:R-:W-:Y:S01]  /*cd70*/  FFMA.FTZ R50, R50, R3.reuse, -R21.reuse ;  /* 0x0000000332327223 */ /* 0x180fe20000010815 */
[-CC-:B------:R-:W-:Y:S01]  /*cd80*/  FFMA.FTZ R64, R64, R3.reuse, -R21.reuse ;  /* 0x0000000340407223 */ /* 0x180fe20000010815 */
[-CC-:B------:R-:W-:Y:S01]  /*cd90*/  FFMA.FTZ R54, R54, R3.reuse, -R21.reuse ;  /* 0x0000000336367223 */ /* 0x180fe20000010815 */
[----:B------:R-:W-:Y:S01]  /*cda0*/  FFMA.FTZ R78, R78, R3, -R21 ;  /* 0x000000034e4e7223 */ /* 0x000fe20000010815 */
[----:B0-----:R-:W-:Y:S01]  /*cdb0*/  FADD.FTZ R20, R154, R43 ;  /* 0x0000002b9a147221 */ /* 0x001fe20000010000 */
[C---:B---3--:R-:W-:Y:S01]  /*cdc0*/  F2FP.BF16.F32.PACK_AB R154, R27.reuse, R154 ;  /* 0x0000009a1b9a723e */ /* 0x048fe200000010ff */
[----:B------:R-:W0:Y:S01]  /*cdd0*/  MUFU.EX2 R72, R72 ;  /* 0x0000004800487308 */ /* 0x000e220000000800 */
[----:B------:R-:W-:Y:S01]  /*cde0*/  @!P1 PRMT R169, RZ, 0x654, R169 ;  /* 0x00000654ffa99816 */ /* 0x000fe200000000a9 */
[----:B------:R-:W-:Y:S01]  /*cdf0*/  FADD.FTZ R21, R27, R20 ;  /* 0x000000141b157221 */ /* 0x000fe20000010000 */
[----:B------:R-:W-:-:S05]  /*ce00*/  VIADD R20, R170, 0x80 ;  /* 0x00000080aa147836 */ /* 0x000fca0000000000 */
[----:B------:R-:W2:Y:S01]  /*ce10*/  MUFU.EX2 R155, R26 ;  /* 0x0000001a009b7308 */ /* 0x000ea20000000800 */
[----:B-1----:R-:W-:Y:S01]  /*ce20*/  FADD.FTZ R45, R70, R41 ;  /* 0x00000029462d7221 */ /* 0x002fe20000010000 */
[----:B------:R-:W-:Y:S02]  /*ce30*/  R2UR UR10, R20 ;  /* 0x00000000140a72ca */ /* 0x000fe400000e0000 */
[----:B------:R-:W-:-:S04]  /*ce40*/  F2FP.BF16.F32.PACK_AB R153, R41, R70 ;  /* 0x000000462999723e */ /* 0x000fc800000010ff */
[----:B------:R-:W1:Y:S01]  /*ce50*/  MUFU.EX2 R34, R34 ;  /* 0x0000002200227308 */ /* 0x000e620000000800 */
[----:B0-----:R-:W-:-:S07]  /*ce60*/  FADD.FTZ R24, R72, R45 ;  /* 0x0000002d48187221 */ /* 0x001fce0000010000 */
[----:B------:R-:W0:Y:S01]  /*ce70*/  MUFU.EX2 R157, R30 ;  /* 0x0000001e009d7308 */ /* 0x000e220000000800 */
[C---:B--2---:R-:W-:Y:S01]  /*ce80*/  FADD.FTZ R43, R155.reuse, R24 ;  /* 0x000000189b2b7221 */ /* 0x044fe20000010000 */
[----:B------:R-:W-:Y:S01]  /*ce90*/  FADD.FTZ R24, R156, R21 ;  /* 0x000000159c187221 */ /* 0x000fe20000010000 */
[----:B------:R-:W-:Y:S01]  /*cea0*/  IMAD.MOV.U32 R21, RZ, RZ, 0x40000040 ;  /* 0x40000040ff157424 */ /* 0x000fe200078e00ff */
[----:B------:R-:W-:Y:S01]  /*ceb0*/  F2FP.BF16.F32.PACK_AB R155, R155, R72 ;  /* 0x000000489b9b723e */ /* 0x000fe200000010ff */
[----:B------:R-:W-:Y:S01]  /*cec0*/  BAR.SYNC.DEFER_BLOCKING 0xf, 0x100 ;  /* 0x03c4000000007b1d */ /* 0x000fe20000010000 */
[----:B------:R-:W-:Y:S02]  /*ced0*/  F2FP.BF16.F32.PACK_AB R156, R31, R156 ;  /* 0x0000009c1f9c723e */ /* 0x000fe400000010ff */
[----:B------:R-:W-:Y:S01]  /*cee0*/  R2UR UR11, R21 ;  /* 0x00000000150b72ca */ /* 0x000fe200000e0000 */
[----:B-1----:R-:W-:Y:S01]  /*cef0*/  FADD.FTZ R26, R34, R43 ;  /* 0x0000002b221a7221 */ /* 0x002fe20000010000 */
[----:B------:R-:W-:Y:S01]  /*cf00*/  FADD.FTZ R43, R31, R24 ;  /* 0x000000181f2b7221 */ /* 0x000fe20000010000 */
[----:B------:R-:W1:Y:S03]  /*cf10*/  MUFU.EX2 R74, R74 ;  /* 0x0000004a004a7308 */ /* 0x000e660000000800 */
[----:B------:R-:W-:Y:S01]  /*cf20*/  FADD.FTZ R24, R158, R43 ;  /* 0x0000002b9e187221 */ /* 0x000fe20000010000 */
[----:B------:R-:W-:Y:S01]  /*cf30*/  F2FP.BF16.F32.PACK_AB R158, R29, R158 ;  /* 0x0000009e1d9e723e */ /* 0x000fe200000010ff */
[----:B0-----:R-:W-:-:S02]  /*cf40*/  FADD.FTZ R45, R157, R26 ;  /* 0x0000001a9d2d7221 */ /* 0x001fc40000010000 */
[----:B------:R-:W-:Y:S01]  /*cf50*/  FADD.FTZ R21, R29, R24 ;  /* 0x000000181d157221 */ /* 0x000fe20000010000 */
[----:B------:R-:W0:Y:S01]  /*cf60*/  MUFU.EX2 R159, R76 ;  /* 0x0000004c009f7308 */ /* 0x000e220000000800 */
[----:B------:R-:W-:-:S07]  /*cf70*/  F2FP.BF16.F32.PACK_AB R157, R157, R34 ;  /* 0x000000229d9d723e */ /* 0x000fce00000010ff */
[----:B------:R-:W2:Y:S01]  /*cf80*/  MUFU.EX2 R62, R62 ;  /* 0x0000003e003e7308 */ /* 0x000ea20000000800 */
[----:B-1----:R-:W-:Y:S01]  /*cf90*/  FADD.FTZ R20, R74, R45 ;  /* 0x0000002d4a147221 */ /* 0x002fe20000010000 */
[----:B------:R1:W-:Y:S06]  /*cfa0*/  STSM.16.M88.4 [R195+0x36400], R152 ;  /* 0x03640098c3007844 */ /* 0x0003ec0000000200 */
[----:B------:R-:W3:Y:S01]  /*cfb0*/  MUFU.EX2 R161, R38 ;  /* 0x0000002600a17308 */ /* 0x000ee20000000800 */
[C---:B0-----:R-:W-:Y:S01]  /*cfc0*/  FADD.FTZ R25, R159.reuse, R20 ;  /* 0x000000149f197221 */ /* 0x041fe20000010000 */
[----:B------:R-:W-:Y:S01]  /*cfd0*/  FADD.FTZ R20, R160, R21 ;  /* 0x00000015a0147221 */ /* 0x000fe20000010000 */
[----:B------:R-:W-:-:S02]  /*cfe0*/  F2FP.BF16.F32.PACK_AB R159, R159, R74 ;  /* 0x0000004a9f9f723e */ /* 0x000fc400000010ff */
[C---:B------:R-:W-:Y:S01]  /*cff0*/  F2FP.BF16.F32.PACK_AB R160, R33.reuse, R160 ;  /* 0x000000a021a0723e */ /* 0x040fe200000010ff */
[----:B------:R-:W-:Y:S02]  /*d000*/  FADD.FTZ R21, R33, R20 ;  /* 0x0000001421157221 */ /* 0x000fe40000010000 */
[----:B------:R-:W0:Y:S01]  /*d010*/  MUFU.EX2 R46, R46 ;  /* 0x0000002e002e7308 */ /* 0x000e220000000800 */
[----:B--2---:R-:W-:Y:S01]  /*d020*/  FADD.FTZ R24, R62, R25 ;  /* 0x000000193e187221 */ /* 0x004fe20000010000 */
[----:B------:R-:W-:Y:S01]  /*d030*/  FADD.FTZ R20, R162, R21 ;  /* 0x00000015a2147221 */ /* 0x000fe20000010000 */
[----:B------:R2:W-:Y:S05]  /*d040*/  STSM.16.M88.4 [R203], R156 ;  /* 0x0000009ccb007844 */ /* 0x0005ea0000000200 */
[----:B------:R-:W4:Y:S01]  /*d050*/  MUFU.EX2 R163, R42 ;  /* 0x0000002a00a37308 */ /* 0x000f220000000800 */
[C---:B---3--:R-:W-:Y:S01]  /*d060*/  FADD.FTZ R25, R161.reuse, R24 ;  /* 0x00000018a1197221 */ /* 0x048fe20000010000 */
[----:B------:R-:W-:-:S06]  /*d070*/  F2FP.BF16.F32.PACK_AB R161, R161, R62 ;  /* 0x0000003ea1a1723e */ /* 0x000fcc00000010ff */
[----:B------:R-:W3:Y:S01]  /*d080*/  MUFU.EX2 R35, R35 ;  /* 0x0000002300237308 */ /* 0x000ee20000000800 */
[----:B0-----:R-:W-:-:S07]  /*d090*/  FADD.FTZ R24, R46, R25 ;  /* 0x000000192e187221 */ /* 0x001fce0000010000 */
[----:B------:R-:W0:Y:S01]  /*d0a0*/  MUFU.EX2 R50, R50 ;  /* 0x0000003200327308 */ /* 0x000e220000000800 */
[C---:B----4-:R-:W-:Y:S01]  /*d0b0*/  FADD.FTZ R25, R163.reuse, R24 ;  /* 0x00000018a3197221 */ /* 0x050fe20000010000 */
[----:B------:R-:W-:-:S06]  /*d0c0*/  F2FP.BF16.F32.PACK_AB R163, R163, R46 ;  /* 0x0000002ea3a3723e */ /* 0x000fcc00000010ff */
[----:B------:R-:W4:Y:S01]  /*d0d0*/  MUFU.EX2 R164, R164 ;  /* 0x000000a400a47308 */ /* 0x000f220000000800 */
[C---:B---3--:R-:W-:Y:S01]  /*d0e0*/  FADD.FTZ R21, R35.reuse, R20 ;  /* 0x0000001423157221 */ /* 0x048fe20000010000 */
[----:B------:R-:W-:-:S05]  /*d0f0*/  F2FP.BF16.F32.PACK_AB R162, R35, R162 ;  /* 0x000000a223a2723e */ /* 0x000fca00000010ff */
[----:B------:R2:W-:Y:S01]  /*d100*/  STSM.16.M88.4 [R212], R160 ;  /* 0x000000a0d4007844 */ /* 0x0005e20000000200 */
[----:B------:R-:W3:Y:S01]  /*d110*/  MUFU.EX2 R165, R64 ;  /* 0x0000004000a57308 */ /* 0x000ee20000000800 */
[----:B0-----:R-:W-:-:S07]  /*d120*/  FADD.FTZ R24, R50, R25 ;  /* 0x0000001932187221 */ /* 0x001fce0000010000 */
[----:B------:R-:W0:Y:S01]  /*d130*/  MUFU.EX2 R37, R37 ;  /* 0x0000002500257308 */ /* 0x000e220000000800 */
[----:B----4-:R-:W-:-:S07]  /*d140*/  FADD.FTZ R20, R164, R21 ;  /* 0x00000015a4147221 */ /* 0x010fce0000010000 */
[----:B------:R-:W4:Y:S01]  /*d150*/  MUFU.EX2 R54, R54 ;  /* 0x0000003600367308 */ /* 0x000f220000000800 */
[C---:B---3--:R-:W-:Y:S01]  /*d160*/  FADD.FTZ R25, R165.reuse, R24 ;  /* 0x00000018a5197221 */ /* 0x048fe20000010000 */
[----:B------:R-:W-:-:S06]  /*d170*/  F2FP.BF16.F32.PACK_AB R165, R165, R50 ;  /* 0x00000032a5a5723e */ /* 0x000fcc00000010ff */
[----:B------:R-:W3:Y:S01]  /*d180*/  MUFU.EX2 R166, R166 ;  /* 0x000000a600a67308 */ /* 0x000ee20000000800 */
[C---:B0-----:R-:W-:Y:S01]  /*d190*/  FADD.FTZ R21, R37.reuse, R20 ;  /* 0x0000001425157221 */ /* 0x041fe20000010000 */
[----:B------:R-:W-:-:S06]  /*d1a0*/  F2FP.BF16.F32.PACK_AB R164, R37, R164 ;  /* 0x000000a425a4723e */ /* 0x000fcc00000010ff */
[----:B------:R-:W0:Y:S01]  /*d1b0*/  MUFU.EX2 R167, R78 ;  /* 0x0000004e00a77308 */ /* 0x000e220000000800 */
[----:B----4-:R-:W-:-:S07]  /*d1c0*/  FADD.FTZ R24, R54, R25 ;  /* 0x0000001936187221 */ /* 0x010fce0000010000 */
[----:B------:R-:W4:Y:S01]  /*d1d0*/  MUFU.EX2 R39, R39 ;  /* 0x0000002700277308 */ /* 0x000f220000000800 */
[----:B---3--:R-:W-:Y:S01]  /*d1e0*/  FADD.FTZ R20, R166, R21 ;  /* 0x00000015a6147221 */ /* 0x008fe20000010000 */
[C---:B0-----:R-:W-:Y:S01]  /*d1f0*/  FADD.FTZ R21, R167.reuse, R24 ;  /* 0x00000018a7157221 */ /* 0x041fe20000010000 */
[----:B------:R-:W-:Y:S02]  /*d200*/  F2FP.BF16.F32.PACK_AB R167, R167, R54 ;  /* 0x00000036a7a7723e */ /* 0x000fe400000010ff */
[C---:B----4-:R-:W-:Y:S01]  /*d210*/  F2FP.BF16.F32.PACK_AB R166, R39.reuse, R166 ;  /* 0x000000a627a6723e */ /* 0x050fe200000010ff */
[----:B------:R-:W-:-:S04]  /*d220*/  FADD.FTZ R20, R39, R20 ;  /* 0x0000001427147221 */ /* 0x000fc80000010000 */
[----:B------:R2:W-:Y:S01]  /*d230*/  STSM.16.M88.4 [R210], R164 ;  /* 0x000000a4d2007844 */ /* 0x0005e20000000200 */
[----:B------:R-:W-:-:S06]  /*d240*/  WARPGROUP.ARRIVE ;  /* 0x00000000000079c5 */ /* 0x000fcc0000000000 */
[----:B------:R-:W-:Y:S03]  /*d250*/  HGMMA.64x256x16.F32.BF16 R24, R152, gdesc[UR4].tnspB, RZ, !UPT, gsb0 ;  /* 0x43e0000498187df0 */ /* 0x000fe6000c0018ff */
[----:B------:R-:W-:Y:S02]  /*d260*/  WARPGROUP.DEPBAR.LE gsb0, 0x0 ;  /* 0x00008000000079c5 */ /* 0x000fe40000010000 */
[----:B------:R-:W-:Y:S01]  /*d270*/  WARPGROUP.ARRIVE ;  /* 0x00000000000079c5 */ /* 0x000fe20000000000 */
[C---:B-1----:R-:W-:Y:S02]  /*d280*/  VIADD R152, R170.reuse, 0x100 ;  /* 0x00000100aa987836 */ /* 0x042fe40000000000 */
[----:B------:R-:W-:Y:S02]  /*d290*/  IMAD.MOV.U32 R153, RZ, RZ, 0x40000040 ;  /* 0x40000040ff997424 */ /* 0x000fe400078e00ff */
[----:B------:R-:W-:-:S15]  /*d2a0*/  VIADD R170, R170, 0x180 ;  /* 0x00000180aaaa7836 */ /* 0x000fde0000000000 */
[----:B------:R-:W-:-:S03]  /*d2b0*/  NOP ;  /* 0x0000000000007918 */ /* 0x000fc60000000000 */
[----:B------:R-:W-:Y:S01]  /*d2c0*/  HGMMA.64x256x16.F32.BF16 R24, R156, gdesc[UR8].tnspB, R24, gsb0 ;  /* 0x43e000089c187df0 */ /* 0x000fe20008001818 */
[----:B------:R-:W-:Y:S02]  /*d2d0*/  R2UR UR6, R152 ;  /* 0x00000000980672ca */ /* 0x000fe400000e0000 */
[----:B------:R-:W-:Y:S02]  /*d2e0*/  R2UR UR7, R153 ;  /* 0x00000000990772ca */ /* 0x000fe400000e0000 */
[----:B------:R-:W-:-:S04]  /*d2f0*/  IADD3 R152, R172, R211, -R193 ;  /* 0x000000d3ac987210 */ /* 0x000fc80007ffe8c1 */
[----:B------:R-:W-:-:S04]  /*d300*/  SHF.R.S32.HI R153, RZ, 0x1f, R152 ;  /* 0x0000001fff997819 */ /* 0x000fc80000011498 */
[----:B------:R-:W-:-:S04]  /*d310*/  LEA.HI R153, R153, R152, RZ, 0x6 ;  /* 0x0000009899997211 */ /* 0x000fc800078f30ff */
[----:B------:R-:W-:-:S04]  /*d320*/  SHF.R.S32.HI R153, RZ, 0x6, R153 ;  /* 0x00000006ff997819 */ /* 0x000fc80000011499 */
[----:B------:R-:W-:-:S04]  /*d330*/  VIMNMX R198, R213, R153, !PT ;  /* 0x00000099d5c67248 */ /* 0x000fc80007fe0100 */
[----:B------:R-:W-:Y:S01]  /*d340*/  ISETP.GE.AND P3, PT, R201, R198, PT ;  /* 0x000000c6c900720c */ /* 0x000fe20003f66270 */
[----:B------:R-:W-:Y:S02]  /*d350*/  WARPGROUP.DEPBAR.LE gsb0, 0x0 ;  /* 0x00008000000079c5 */ /* 0x000fe40000010000 */
[----:B------:R-:W-:-:S06]  /*d360*/  WARPGROUP.ARRIVE ;  /* 0x00000000000079c5 */ /* 0x000fcc0000000000 */
        /* <DEDUP_REMOVED lines=21> */
[----:B------:R-:W-:Y:S02]  /*d4c0*/  IMAD.MOV.U32 R199, RZ, RZ, R0 ;  /* 0x000000ffffc77224 */ /* 0x000fe400078e0000 */
[----:B------:R-:W-:-:S07]  /*d4d0*/  IMAD.MOV.U32 R201, RZ, RZ, R18 ;  /* 0x000000ffffc97224 */ /* 0x000fce00078e0012 */
.L_x_5530:
[----:B------:R-:W-:-:S05]  /*d4e0*/  VIADD R18, R201, 0x1 ;  /* 0x00000001c9127836 */ /* 0x000fca0000000000 */
[----:B------:R-:W-:-:S04]  /*d4f0*/  ISETP.NE.AND P3, PT, R18, 0x2, PT ;  /* 0x000000021200780c */ /* 0x000fc80003f65270 */
[----:B------:R-:W-:Y:S02]  /*d500*/  SEL R0, RZ, 0x1, P3 ;  /* 0x00000001ff007807 */ /* 0x000fe40001800000 */
[----:B------:R-:W-:Y:S02]  /*d510*/  SEL R18, R18, RZ, P3 ;  /* 0x000000ff12127207 */ /* 0x000fe40001800000 */
[----:B------:R-:W-:Y:S01]  /*d520*/  LOP3.LUT R22, R22, R0, RZ, 0x3c, !PT ;  /* 0x0000000016167212 */ /* 0x000fe200078e3cff */
[----:B0-----:R-:W-:Y:S06]  /*d530*/  @!P0 BRA `(.L_x_5520) ;  /* 0x0000000000048947 */ /* 0x001fec0003800000 */
[----:B------:R-:W-:Y:S01]  /*d540*/  BPT.TRAP 0x1 ;  /* 0x000000040000795c */ /* 0x000fe20000300000 */
.L_x_5520:
[----:B------:R-:W-:Y:S01]  /*d550*/  IMAD R197, R18, 0x8, R2 ;  /* 0x0000000812c57824 */ /* 0x000fe200078e0202 */
[----:B------:R-:W-:-:S04]  /*d560*/  SHF.L.U32 R0, R22, 0x1f, RZ ;  /* 0x0000001f16007819 */ /* 0x000fc800000006ff */
[----:B------:R0:W1:Y:S01]  /*d570*/  SYNCS.PHASECHK.TRANS64.TRYWAIT P3, [R197+URZ+0x38830], R0 ;  /* 0x03883000c50075a7 */ /* 0x000062000806017f */
[----:B------:R-:W-:Y:S05]  /*d580*/  @!P0 BRA `(.L_x_5521) ;  /* 0x0000000000048947 */ /* 0x000fea0003800000 */
[----:B------:R-:W-:Y:S01]  /*d590*/  BPT.TRAP 0x1 ;  /* 0x000000040000795c */ /* 0x000fe20000300000 */
.L_x_5521:
[----:B------:R-:W-:Y:S01]  /*d5a0*/  BSSY B2, `(.L_x_5522) ;  /* 0x0000006000027945 */ /* 0x000fe20003800000 */
[----:B--2---:R-:W-:Y:S02]  /*d5b0*/  IMAD R156, R18, 0x200, R14 ;  /* 0x00000200129c7824 */ /* 0x004fe400078e020e */
[----:B------:R-:W-:Y:S01]  /*d5c0*/  IMAD.MOV.U32 R157, RZ, RZ, 0x40000040 ;  /* 0x40000040ff9d7424 */ /* 0x000fe200078e00ff */
[----:B-1----:R-:W-:Y:S06]  /*d5d0*/  @P3 BRA `(.L_x_5523) ;  /* 0x0000000000083947 */ /* 0x002fec0003800000 */
[----:B------:R-:W1:Y:S02]  /*d5e0*/  SYNCS.PHASECHK.TRANS64.TRYWAIT P3, [R197+URZ+0x38830], R0 ;  /* 0x03883000c50075a7 */ /* 0x000e64000806017f */
[----:B-1----:R-:W-:Y:S05]  /*d5f0*/  @!P3 BRA `(.L_x_5524) ;  /* 0x000001740024b947 */ /* 0x002fea0003800000 */
.L_x_5523:
[----:B------:R-:W-:Y:S05]  /*d600*/  BSYNC B2 ;  /* 0x0000000000027941 */ /* 0x000fea0003800000 */
.L_x_5522:
        /* <DEDUP_REMOVED lines=36> */
.L_x_5525:
[----:B------:R2:W3:Y:S01]  /*d850*/  SYNCS.PHASECHK.TRANS64.TRYWAIT P3, [R197+URZ+0x38850], R0 ;  /* 0x03885000c50075a7 */ /* 0x0004e2000806017f */
[----:B------:R-:W-:Y:S05]  /*d860*/  @!P0 BRA `(.L_x_5526) ;  /* 0x0000000000048947 */ /* 0x000fea0003800000 */
[----:B------:R-:W-:Y:S01]  /*d870*/  BPT.TRAP 0x1 ;  /* 0x000000040000795c */ /* 0x000fe20000300000 */
.L_x_5526:
[----:B------:R-:W-:Y:S04]  /*d880*/  BSSY B2, `(.L_x_5527) ;  /* 0x0000004000027945 */ /* 0x000fe80003800000 */
[----:B---3--:R-:W-:Y:S05]  /*d890*/  @P3 BRA `(.L_x_5528) ;  /* 0x0000000000083947 */ /* 0x008fea0003800000 */
[----:B------:R-:W3:Y:S02]  /*d8a0*/  SYNCS.PHASECHK.TRANS64.TRYWAIT P3, [R197+URZ+0x38850], R0 ;  /* 0x03885000c50075a7 */ /* 0x000ee4000806017f */
[----:B---3--:R-:W-:Y:S05]  /*d8b0*/  @!P3 BRA `(.L_x_5529) ;  /* 0x000001700088b947 */ /* 0x008fea0003800000 */
.L_x_5528:
[----:B------:R-:W-:Y:S05]  /*d8c0*/  BSYNC B2 ;  /* 0x0000000000027941 */ /* 0x000fea0003800000 */
.L_x_5527:
        /* <DEDUP_REMOVED lines=12> */
[----:B------:R-:W-:-:S05]  /*d990*/  IMAD.MOV.U32 R209, RZ, RZ, 0xa00 ;  /* 0x00000a00ffd17424 */ /* 0x000fca00078e00ff */
        /* <DEDUP_REMOVED lines=9> */
[----:B----4-:R-:W-:-:S05]  /*da30*/  SHF.R.U32.HI R3, RZ, 0x7, R3 ;  /* 0x00000007ff037819 */ /* 0x010fca0000011603 */
[----:B0123--:R0:W1:Y:S02]  /*da40*/  SHFL.IDX PT, R0, R3, RZ, 0x1f ;  /* 0x00001fff03007589 */ /* 0x00f06400000e0000 */
[----:B0-----:R-:W-:Y:S01]  /*da50*/  IMAD.MOV.U32 R3, RZ, RZ, 0x4 ;  /* 0x00000004ff037424 */ /* 0x001fe200078e00ff */
[----:B-1----:R-:W-:-:S04]  /*da60*/  ISETP.GT.AND P3, PT, R0, 0x7f, PT ;  /* 0x0000007f0000780c */ /* 0x002fc80003f64270 */
        /* <DEDUP_REMOVED lines=311> */
[----:B------:R-:W-:Y:S02]  /*ede0*/  IMAD.MOV.U32 R209, RZ, RZ, 0x40000040 ;  /* 0x40000040ffd17424 */ /* 0x000fe400078e00ff */
[----:B------:R-:W-:Y:S01]  /*edf0*/  IMAD.IADD R206, R0, 0x1, R208 ;  /* 0x0000000100ce7824 */ /* 0x000fe200078e02d0 */
[----:B------:R-:W-:-:S02]  /*ee00*/  WARPGROUP.DEPBAR.LE gsb0, 0x0 ;  /* 0x00008000000079c5 */ /* 0x000fc40000010000 */
[----:B------:R-:W-:-:S07]  /*ee10*/  WARPGROUP.ARRIVE ;  /* 0x00000000000079c5 */ /* 0x000fce0000000000 */
[----:B------:R-:W-:Y:S01]  /*ee20*/  HGMMA.64x64x16.F32.BF16 R152, gdesc[UR4], R152, gsb0 ;  /* 0x00e00000049879f0 */ /* 0x000fe20008001898 */
[----:B------:R-:W-:Y:S01]  /*ee30*/  R2UR UR6, R206 ;  /* 0x00000000ce0672ca */ /* 0x000fe200000e0000 */
[----:B------:R-:W-:Y:S01]  /*ee40*/  IMAD.IADD R206, R205, 0x1, R0 ;  /* 0x00000001cdce7824 */ /* 0x000fe200078e0200 */
[----:B------:R-:W-:Y:S01]  /*ee50*/  R2UR UR7, R207 ;  /* 0x00000000cf0772ca */ /* 0x000fe200000e0000 */
[----:B------:R-:W-:Y:S02]  /*ee60*/  IMAD.MOV.U32 R207, RZ, RZ, 0x40000040 ;  /* 0x40000040ffcf7424 */ /* 0x000fe400078e00ff */
[----:B------:R-:W-:Y:S01]  /*ee70*/  IMAD.MOV.U32 R0, RZ, RZ, 0x1000 ;  /* 0x00001000ff007424 */ /* 0x000fe200078e00ff */
[----:B------:R-:W-:Y:S01]  /*ee80*/  R2UR UR4, R206 ;  /* 0x00000000ce0472ca */ /* 0x000fe200000e0000 */
[----:B------:R-:W-:Y:S01]  /*ee90*/  IMAD.IADD R206, R205, 0x1, R202 ;  /* 0x00000001cdce7824 */ /* 0x000fe200078e02ca */
[----:B------:R-:W-:Y:S01]  /*eea0*/  R2UR UR5, R207 ;  /* 0x00000000cf0572ca */ /* 0x000fe200000e0000 */
[----:B------:R-:W-:Y:S01]  /*eeb0*/  IMAD.MOV.U32 R207, RZ, RZ, 0x40000040 ;  /* 0x40000040ffcf7424 */ /* 0x000fe200078e00ff */
[----:B------:R-:W-:-:S04]  /*eec0*/  SEL R0, R0, 0xf80, P3 ;  /* 0x00000f8000007807 */ /* 0x000fc80001800000 */
[----:B------:R-:W-:Y:S01]  /*eed0*/  LOP3.LUT R0, R0, 0x1e00, RZ, 0xc0, !PT ;  /* 0x00001e0000007812 */ /* 0x000fe200078ec0ff */
[----:B------:R-:W-:Y:S02]  /*eee0*/  WARPGROUP.DEPBAR.LE gsb0, 0x0 ;  /* 0x00008000000079c5 */ /* 0x000fe40000010000 */
[----:B------:R-:W-:-:S06]  /*eef0*/  WARPGROUP.ARRIVE ;  /* 0x00000000000079c5 */ /* 0x000fcc0000000000 */
[----:B------:R-:W-:Y:S01]  /*ef00*/  HGMMA.64x64x16.F32.BF16 R152, gdesc[UR4], R152, gsb0 ;  /* 0x00e00000049879f0 */ /* 0x000fe20008001898 */
[----:B------:R-:W-:Y:S01]  /*ef10*/  R2UR UR4, R206 ;  /* 0x00000000ce0472ca */ /* 0x000fe200000e0000 */
[--C-:B------:R-:W-:Y:S01]  /*ef20*/  IMAD.IADD R206, R202, 0x1, R208.reuse ;  /* 0x00000001cace7824 */ /* 0x100fe200078e02d0 */
[----:B------:R-:W-:Y:S01]  /*ef30*/  R2UR UR5, R207 ;  /* 0x00000000cf0572ca */ /* 0x000fe200000e0000 */
[----:B------:R-:W-:Y:S01]  /*ef40*/  IMAD.MOV.U32 R207, RZ, RZ, 0x40000040 ;  /* 0x40000040ffcf7424 */ /* 0x000fe200078e00ff */
[----:B------:R-:W0:Y:S01]  /*ef50*/  @P2 LDC R202, c[0x0][0x44c] ;  /* 0x00011300ffca2b82 */ /* 0x000e220000000800 */
[----:B------:R-:W-:Y:S01]  /*ef60*/  IMAD.IADD R208, R3, 0x1, R208 ;  /* 0x0000000103d07824 */ /* 0x000fe200078e02d0 */
[----:B------:R-:W-:Y:S01]  /*ef70*/  R2UR UR6, R206 ;  /* 0x00000000ce0672ca */ /* 0x000fe200000e0000 */
[----:B------:R-:W-:Y:S01]  /*ef80*/  IMAD.IADD R206, R205, 0x1, R3 ;  /* 0x00000001cdce7824 */ /* 0x000fe200078e0203 */
[----:B------:R-:W-:Y:S01]  /*ef90*/  R2UR UR7, R207 ;  /* 0x00000000cf0772ca */ /* 0x000fe200000e0000 */
[----:B------:R-:W-:-:S02]  /*efa0*/  IMAD.MOV.U32 R207, RZ, RZ, 0x40000040 ;  /* 0x40000040ffcf7424 */ /* 0x000fc400078e00ff */
[----:B------:R-:W-:Y:S02]  /*efb0*/  IMAD.MOV.U32 R205, RZ, RZ, 0x40 ;  /* 0x00000040ffcd7424 */ /* 0x000fe400078e00ff */
[----:B------:R-:W-:-:S03]  /*efc0*/  IMAD.IADD R3, R216, 0x1, R194 ;  /* 0x00000001d8037824 */ /* 0x000fc600078e02c2 */
[----:B------:R-:W-:-:S04]  /*efd0*/  SEL R205, R205, 0x3e, P3 ;  /* 0x0000003ecdcd7807 */ /* 0x000fc80001800000 */
[----:B------:R-:W-:-:S04]  /*efe0*/  LOP3.LUT R205, R205, 0x6, RZ, 0xc0, !PT ;  /* 0x00000006cdcd7812 */ /* 0x000fc800078ec0ff */
[----:B------:R-:W-:Y:S01]  /*eff0*/  IADD3 R204, R205, R0, R204 ;  /* 0x00000000cdcc7210 */ /* 0x000fe20007ffe0cc */
[----:B0-----:R-:W-:Y:S01]  /*f000*/  @P2 IMAD.HI.U32 R202, R3, R202, RZ ;  /* 0x000000ca03ca2227 */ /* 0x001fe200078e00ff */
        /* <DEDUP_REMOVED lines=10> */
[----:B------:R-:W0:Y:S02]  /*f0b0*/  @P2 LDC R0, c[0x0][0x450] ;  /* 0x00011400ff002b82 */ /* 0x000e240000000800 */
[----:B0-----:R-:W-:Y:S01]  /*f0c0*/  @P2 SHF.R.U32.HI R3, RZ, R0, R202 ;  /* 0x00000000ff032219 */ /* 0x001fe200000116ca */
[----:B------:R-:W-:-:S04]  /*f0d0*/  IMAD.MOV.U32 R0, RZ, RZ, -0x40 ;  /* 0xffffffc0ff007424 */ /* 0x000fc800078e00ff */
[----:B------:R-:W-:-:S05]  /*f0e0*/  IMAD R0, R196, R0, 0x1 ;  /* 0x00000001c4007424 */ /* 0x000fca00078e0200 */
[----:B------:R-:W-:-:S05]  /*f0f0*/  IADD3 R0, R211, R0, -R215 ;  /* 0x00000000d3007210 */ /* 0x000fca0007ffe8d7 */
[----:B------:R-:W-:Y:S01]  /*f100*/  IMAD.IADD R0, R0, 0x1, -R193 ;  /* 0x0000000100007824 */ /* 0x000fe200078e0ac1 */
[----:B------:R-:W-:Y:S02]  /*f110*/  WARPGROUP.DEPBAR.LE gsb0, 0x0 ;  /* 0x00008000000079c5 */ /* 0x000fe40000010000 */
[----:B------:R-:W-:-:S06]  /*f120*/  WARPGROUP.ARRIVE ;  /* 0x00000000000079c5 */ /* 0x000fcc0000000000 */
[----:B------:R-:W-:Y:S01]  /*f130*/  HGMMA.64x64x16.F32.BF16 R152, gdesc[UR4], R152, gsb0 ;  /* 0x00e00000049879f0 */ /* 0x000fe20008001898 */
[----:B------:R-:W-:Y:S02]  /*f140*/  R2UR UR4, R206 ;  /* 0x00000000ce0472ca */ /* 0x000fe400000e0000 */
[----:B------:R-:W-:Y:S02]  /*f150*/  R2UR UR5, R207 ;  /* 0x00000000cf0572ca */ /* 0x000fe400000e0000 */
[----:B------:R-:W-:Y:S02]  /*f160*/  R2UR UR6, R204 ;  /* 0x00000000cc0672ca */ /* 0x000fe400000e0000 */
[----:B------:R-:W-:Y:S02]  /*f170*/  R2UR UR7, R205 ;  /* 0x00000000cd0772ca */ /* 0x000fe400000e0000 */
[----:B------:R-:W0:Y:S02]  /*f180*/  SHFL.IDX PT, R205, R3, RZ, 0x1c1f ;  /* 0x001c1fff03cd7589 */ /* 0x000e2400000e0000 */
        /* <DEDUP_REMOVED lines=40> */
[----:B------:R-:W-:Y:S01]  /*f410*/  FMNMX.FTZ R172, R202, R172, !PT ;  /* 0x000000accaac7209 */ /* 0x000fe20007810000 */
[----:B------:R-:W0:Y:S01]  /*f420*/  SHFL.IDX PT, R173, R3, 0x1, 0x1c1f ;  /* 0x003c1f0003ad7f89 */ /* 0x000e2200000e0000 */
        /* <DEDUP_REMOVED lines=10> */
[----:B------:R-:W-:Y:S01]  /*f4d0*/  FMNMX.FTZ R172, R180, R172, !PT ;  /* 0x000000acb4ac7209 */ /* 0x000fe20007810000 */
[----:B0-----:R-:W-:-:S03]  /*f4e0*/  IMAD.IADD R0, R0, 0x1, R173 ;  /* 0x0000000100007824 */ /* 0x001fc600078e02ad */
[----:B------:R-:W-:Y:S01]  /*f4f0*/  FMNMX.FTZ R205, R181, R172, !PT ;  /* 0x000000acb5cd7209 */ /* 0x000fe20007810000 */
[----:B------:R-:W-:Y:S02]  /*f500*/  IMAD.MOV.U32 R173, RZ, RZ, 0x40000040 ;  /* 0x40000040ffad7424 */ /* 0x000fe400078e00ff */
[----:B------:R-:W-:Y:S01]  /*f510*/  IMAD R172, R18, 0x1000, R190 ;  /* 0x0000100012ac7824 */ /* 0x000fe200078e02be */
[C---:B------:R-:W-:Y:S01]  /*f520*/  ISETP.GT.AND P4, PT, R0.reuse, RZ, PT ;  /* 0x000000ff0000720c */ /* 0x040fe20003f84270 */
[----:B------:R-:W0:Y:S01]  /*f530*/  SHFL.BFLY PT, R3, R205, 0x2, 0x1f ;  /* 0x0c401f00cd037f89 */ /* 0x000e2200000e0000 */
[----:B------:R-:W-:Y:S02]  /*f540*/  ISETP.GT.AND P5, PT, R0, 0x1, PT ;  /* 0x000000010000780c */ /* 0x000fe40003fa4270 */
[----:B------:R-:W-:Y:S02]  /*f550*/  FSEL R154, R154, -INF , P4 ;  /* 0xff8000009a9a7808 */ /* 0x000fe40002000000 */
[----:B------:R-:W-:-:S02]  /*f560*/  ISETP.GT.AND P4, PT, R0, 0x10, PT ;  /* 0x000000100000780c */ /* 0x000fc40003f84270 */
[----:B------:R-:W-:Y:S02]  /*f570*/  ISETP.GT.AND P6, PT, R0, 0x8, PT ;  /* 0x000000080000780c */ /* 0x000fe40003fc4270 */
[----:B------:R-:W-:Y:S02]  /*f580*/  FSEL R162, R162, -INF , P4 ;  /* 0xff800000a2a27808 */ /* 0x000fe40002000000 */
[----:B------:R-:W-:Y:S02]  /*f590*/  ISETP.GT.AND P4, PT, R0, 0x20, PT ;  /* 0x000000200000780c */ /* 0x000fe40003f84270 */
[----:B------:R-:W-:Y:S02]  /*f5a0*/  FSEL R155, R155, -INF , P5 ;  /* 0xff8000009b9b7808 */ /* 0x000fe40002800000 */
[----:B------:R-:W-:Y:S02]  /*f5b0*/  FMNMX.FTZ R206, R154, R200, !PT ;  /* 0x000000c89ace7209 */ /* 0x000fe40007810000 */
[----:B------:R-:W-:-:S02]  /*f5c0*/  ISETP.GT.AND P3, PT, R0, 0x9, PT ;  /* 0x000000090000780c */ /* 0x000fc40003f64270 */
[----:B------:R-:W-:Y:S02]  /*f5d0*/  FSEL R158, R158, -INF , P6 ;  /* 0xff8000009e9e7808 */ /* 0x000fe40003000000 */
[----:B------:R-:W-:Y:S02]  /*f5e0*/  FSEL R159, R159, -INF , P3 ;  /* 0xff8000009f9f7808 */ /* 0x000fe40001800000 */
[----:B------:R-:W-:Y:S02]  /*f5f0*/  ISETP.GT.AND P5, PT, R0, 0x11, PT ;  /* 0x000000110000780c */ /* 0x000fe40003fa4270 */
[----:B0-----:R-:W-:Y:S02]  /*f600*/  FMNMX.FTZ R3, R205, R3, !PT ;  /* 0x00000003cd037209 */ /* 0x001fe40007810000 */
        /* <DEDUP_REMOVED lines=8> */
[----:B------:R-:W-:Y:S02]  /*f690*/  FSEL R166, R166, -INF , P6 ;  /* 0xff800000a6a67808 */ /* 0x000fe40003000000 */
[----:B------:R-:W-:Y:S02]  /*f6a0*/  FMNMX.FTZ R170, R163, R170, !PT ;  /* 0x000000aaa3aa7209 */ /* 0x000fe40007810000 */
[----:B------:R-:W-:Y:S02]  /*f6b0*/  FSEL R167, R167, -INF , P3 ;  /* 0xff800000a7a77808 */ /* 0x000fe40001800000 */
[----:B------:R-:W-:Y:S02]  /*f6c0*/  FMNMX.FTZ R170, R166, R170, !PT ;  /* 0x000000aaa6aa7209 */ /* 0x000fe40007810000 */
[----:B------:R-:W-:Y:S02]  /*f6d0*/  ISETP.GT.AND P5, PT, R0, 0x21, PT ;  /* 0x000000210000780c */ /* 0x000fe40003fa4270 */
        /* <DEDUP_REMOVED lines=13> */
[----:B------:R-:W-:Y:S02]  /*f7b0*/  R2UR UR7, R173 ;  /* 0x00000000ad0772ca */ /* 0x000fe400000e0000 */
[C---:B------:R-:W-:Y:S01]  /*f7c0*/  ISETP.GT.AND P6, PT, R0.reuse, 0x38, PT ;  /* 0x000000380000780c */ /* 0x040fe20003fc4270 */
[----:B------:R-:W0:Y:S01]  /*f7d0*/  SHFL.BFLY PT, R173, R3, 0x1, 0x1f ;  /* 0x0c201f0003ad7f89 */ /* 0x000e2200000e0000 */
[----:B------:R-:W-:Y:S02]  /*f7e0*/  FSEL R226, R179, -INF , P5 ;  /* 0xff800000b3e27808 */ /* 0x000fe40002800000 */
[----:B------:R-:W-:Y:S02]  /*f7f0*/  FMNMX.FTZ R170, R209, R170, !PT ;  /* 0x000000aad1aa7209 */ /* 0x000fe40007810000 */
[----:B------:R-:W-:Y:S02]  /*f800*/  ISETP.GT.AND P3, PT, R0, 0x39, PT ;  /* 0x000000390000780c */ /* 0x000fe40003f64270 */
[----:B------:R-:W-:-:S02]  /*f810*/  FSEL R227, R182, -INF , P6 ;  /* 0xff800000b6e37808 */ /* 0x000fc40003000000 */
[----:B------:R-:W-:Y:S02]  /*f820*/  FMNMX.FTZ R170, R226, R170, !PT ;  /* 0x000000aae2aa7209 */ /* 0x000fe40007810000 */
[----:B------:R-:W-:Y:S02]  /*f830*/  FSEL R183, R183, -INF , P3 ;  /* 0xff800000b7b77808 */ /* 0x000fe40001800000 */
[----:B------:R-:W-:Y:S02]  /*f840*/  FMNMX.FTZ R170, R227, R170, !PT ;  /* 0x000000aae3aa7209 */ /* 0x000fe40007810000 */
[----:B------:R-:W-:Y:S02]  /*f850*/  R2UR UR6, R172 ;  /* 0x00000000ac0672ca */ /* 0x000fe400000e0000 */
[----:B------:R-:W-:-:S05]  /*f860*/  FMNMX.FTZ R174, R183, R170, !PT ;  /* 0x000000aab7ae7209 */ /* 0x000fca0007810000 */
[----:B------:R-:W1:Y:S01]  /*f870*/  SHFL.BFLY PT, R175, R174, 0x2, 0x1f ;  /* 0x0c401f00aeaf7f89 */ /* 0x000e6200000e0000 */
[----:B0-----:R-:W-:Y:S01]  /*f880*/  FMNMX.FTZ R0, R3, R173, !PT ;  /* 0x000000ad03007209 */ /* 0x001fe20007810000 */
[----:B------:R-:W-:-:S03]  /*f890*/  IMAD.U32 R3, RZ, RZ, UR40 ;  /* 0x00000028ff037e24 */ /* 0x000fc6000f8e00ff */
[C---:B------:R-:W-:Y:S01]  /*f8a0*/  FSETP.NEU.FTZ.AND P4, PT, R0.reuse, -INF , PT ;  /* 0xff8000000000780b */ /* 0x040fe20003f9d000 */
[----:B------:R-:W-:-:S05]  /*f8b0*/  FMUL.FTZ R178, R0, R3 ;  /* 0x0000000300b27220 */ /* 0x000fca0000410000 */
[----:B------:R-:W-:-:S05]  /*f8c0*/  FSEL R178, R178, RZ, P4 ;  /* 0x000000ffb2b27208 */ /* 0x000fca0002000000 */
[-CC-:B------:R-:W-:Y:S01]  /*f8d0*/  FFMA.FTZ R173, R168, R3.reuse, -R178.reuse ;  /* 0x00000003a8ad7223 */ /* 0x180fe200000108b2 */
[-CC-:B------:R-:W-:Y:S01]  /*f8e0*/  FFMA.FTZ R182, R157, R3.reuse, -R178.reuse ;  /* 0x000000039db67223 */ /* 0x180fe200000108b2 */
[-CC-:B------:R-:W-:Y:S01]  /*f8f0*/  FFMA.FTZ R157, R160, R3.reuse, -R178.reuse ;  /* 0x00000003a09d7223 */ /* 0x180fe200000108b2 */
[-CC-:B------:R-:W-:Y:S01]  /*f900*/  FFMA.FTZ R160, R161, R3.reuse, -R178.reuse ;  /* 0x00000003a1a07223 */ /* 0x180fe200000108b2 */
[-CC-:B------:R-:W-:Y:S01]  /*f910*/  FFMA.FTZ R170, R164, R3.reuse, -R178.reuse ;  /* 0x00000003a4aa7223 */ /* 0x180fe200000108b2 */
[-CC-:B------:R-:W-:Y:S01]  /*f920*/  FFMA.FTZ R171, R165, R3.reuse, -R178.reuse ;  /* 0x00000003a5ab7223 */ /* 0x180fe200000108b2 */
[--C-:B------:R-:W-:Y:S01]  /*f930*/  FFMA.FTZ R152, R152, R3, -R178.reuse ;  /* 0x0000000398987223 */ /* 0x100fe200000108b2 */
[----:B-1----:R-:W-:Y:S01]  /*f940*/  FMNMX.FTZ R168, R174, R175, !PT ;  /* 0x000000afaea87209 */ /* 0x002fe20007810000 */
[-CC-:B------:R-:W-:Y:S01]  /*f950*/  FFMA.FTZ R153, R153, R3.reuse, -R178.reuse ;  /* 0x0000000399997223 */ /* 0x180fe200000108b2 */
[-CC-:B------:R-:W-:Y:S01]  /*f960*/  FFMA.FTZ R180, R180, R3.reuse, -R178.reuse ;  /* 0x00000003b4b47223 */ /* 0x180fe200000108b2 */
[-CC-:B------:R-:W-:Y:S01]  /*f970*/  FFMA.FTZ R156, R156, R3.reuse, -R178.reuse ;  /* 0x000000039c9c7223 */ /* 0x180fe200000108b2 */
[-CC-:B------:R-:W-:Y:S01]  /*f980*/  FFMA.FTZ R169, R169, R3.reuse, -R178.reuse ;  /* 0x00000003a9a97223 */ /* 0x180fe200000108b2 */
[----:B------:R-:W0:Y:S01]  /*f990*/  SHFL.BFLY PT, R161, R168, 0x1, 0x1f ;  /* 0x0c201f00a8a17f89 */ /* 0x000e2200000e0000 */
[----:B------:R-:W-:Y:S01]  /*f9a0*/  MUFU.EX2 R152, R152 ;  /* 0x0000009800987308 */ /* 0x000fe20000000800 */
[-CC-:B------:R-:W-:Y:S01]  /*f9b0*/  FFMA.FTZ R174, R202, R3.reuse, -R178.reuse ;  /* 0x00000003caae7223 */ /* 0x180fe200000108b2 */
[-CC-:B------:R-:W-:Y:S01]  /*f9c0*/  FFMA.FTZ R175, R204, R3.reuse, -R178.reuse ;  /* 0x00000003ccaf7223 */ /* 0x180fe200000108b2 */
[-CC-:B------:R-:W-:Y:S01]  /*f9d0*/  FFMA.FTZ R176, R176, R3.reuse, -R178.reuse ;  /* 0x00000003b0b07223 */ /* 0x180fe200000108b2 */
[-CC-:B------:R-:W-:Y:S01]  /*f9e0*/  FFMA.FTZ R177, R177, R3.reuse, -R178.reuse ;  /* 0x00000003b1b17223 */ /* 0x180fe200000108b2 */
[----:B------:R-:W-:-:S03]  /*f9f0*/  FFMA.FTZ R179, R181, R3, -R178 ;  /* 0x00000003b5b37223 */ /* 0x000fc600000108b2 */
[----:B------:R1:W-:Y:S08]  /*fa00*/  MUFU.EX2 R178, R180 ;  /* 0x000000b400b27308 */ /* 0x0003f00000000800 */
[----:B------:R-:W-:Y:S01]  /*fa10*/  MUFU.EX2 R153, R153 ;  /* 0x0000009900997308 */ /* 0x000fe20000000800 */
[----:B0-----:R-:W-:-:S07]  /*fa20*/  FMNMX.FTZ R168, R168, R161, !PT ;  /* 0x000000a1a8a87209 */ /* 0x001fce0007810000 */
[----:B------:R-:W-:Y:S01]  /*fa30*/  MUFU.EX2 R156, R156 ;  /* 0x0000009c009c7308 */ /* 0x000fe20000000800 */
[C---:B------:R-:W-:Y:S01]  /*fa40*/  FSETP.NEU.FTZ.AND P3, PT, R168.reuse, -INF , PT ;  /* 0xff800000a800780b */ /* 0x040fe20003f7d000 */
[----:B------:R-:W-:-:S03]  /*fa50*/  FMUL.FTZ R161, R168, R3 ;  /* 0x00000003a8a17220 */ /* 0x000fc60000410000 */
[----:B------:R-:W-:-:S03]  /*fa60*/  FSEL R165, R168, RZ, P3 ;  /* 0x000000ffa8a57208 */ /* 0x000fc60001800000 */
[----:B------:R-:W-:Y:S01]  /*fa70*/  MUFU.EX2 R182, R182 ;  /* 0x000000b600b67308 */ /* 0x000fe20000000800 */
[----:B------:R-:W-:Y:S02]  /*fa80*/  FSEL R161, R161, RZ, P3 ;  /* 0x000000ffa1a17208 */ /* 0x000fe40001800000 */
[----:B------:R-:W-:Y:S01]  /*fa90*/  ISETP.NE.AND P3, PT, R192, RZ, PT ;  /* 0x000000ffc000720c */ /* 0x000fe20003f65270 */
[----:B------:R-:W-:Y:S02]  /*faa0*/  FADD.FTZ R165, -R165, R200 ;  /* 0x000000c8a5a57221 */ /* 0x000fe40000010100 */
[-CC-:B------:R-:W-:Y:S01]  /*fab0*/  FFMA.FTZ R164, R155, R3.reuse, -R161.reuse ;  /* 0x000000039ba47223 */ /* 0x180fe200000108a1 */
[-CC-:B------:R-:W-:Y:S01]  /*fac0*/  FFMA.FTZ R155, R158, R3.reuse, -R161.reuse ;  /* 0x000000039e9b7223 */ /* 0x180fe200000108a1 */
[-CC-:B------:R-:W-:Y:S01]  /*fad0*/  FFMA.FTZ R158, R162, R3.reuse, -R161.reuse ;  /* 0x00000003a29e7223 */ /* 0x180fe200000108a1 */
[-CC-:B------:R-:W-:Y:S01]  /*fae0*/  FFMA.FTZ R162, R163, R3.reuse, -R161.reuse ;  /* 0x00000003a3a27223 */ /* 0x180fe200000108a1 */
[----:B------:R-:W-:Y:S01]  /*faf0*/  FSEL R163, R0, RZ, P4 ;  /* 0x000000ff00a37208 */ /* 0x000fe20002000000 */
[-C--:B------:R-:W-:Y:S01]  /*fb00*/  FMUL.FTZ R165, R165, R3.reuse ;  /* 0x00000003a5a57220 */ /* 0x080fe20000410000 */
[-CC-:B------:R-:W-:Y:S01]  /*fb10*/  FFMA.FTZ R154, R154, R3.reuse, -R161.reuse ;  /* 0x000000039a9a7223 */ /* 0x180fe200000108a1 */
[----:B-1----:R-:W-:Y:S01]  /*fb20*/  FFMA.FTZ R180, R166, R3, -R161 ;  /* 0x00000003a6b47223 */ /* 0x002fe200000108a1 */
[----:B------:R-:W-:-:S02]  /*fb30*/  @!P1 VIADD R166, R197, 0x38840 ;  /* 0x00038840c5a69836 */ /* 0x000fc40000000000 */
[----:B------:R-:W-:Y:S01]  /*fb40*/  FADD.FTZ R163, -R163, R199 ;  /* 0x000000c7a3a37221 */ /* 0x000fe20000010100 */
[----:B------:R-:W-:Y:S01]  /*fb50*/  MUFU.EX2 R164, R164 ;  /* 0x000000a400a47308 */ /* 0x000fe20000000800 */
[-CC-:B------:R-:W-:Y:S01]  /*fb60*/  FFMA.FTZ R159, R159, R3.reuse, -R161.reuse ;  /* 0x000000039f9f7223 */ /* 0x180fe200000108a1 */
[-CC-:B------:R-:W-:Y:S01]  /*fb70*/  FFMA.FTZ R181, R167, R3.reuse, -R161.reuse ;  /* 0x00000003a7b57223 */ /* 0x180fe200000108a1 */
[-C--:B------:R-:W-:Y:S01]  /*fb80*/  FMUL.FTZ R163, R163, R3.reuse ;  /* 0x00000003a3a37220 */ /* 0x080fe20000410000 */
[----:B------:R-:W-:Y:S01]  /*fb90*/  @!P1 PRMT R166, RZ, 0x654, R166 ;  /* 0x00000654ffa69816 */ /* 0x000fe200000000a6 */
[-CC-:B------:R-:W-:Y:S01]  /*fba0*/  FFMA.FTZ R199, R205, R3.reuse, -R161.reuse ;  /* 0x00000003cdc77223 */ /* 0x180fe200000108a1 */
[-CC-:B------:R-:W-:Y:S01]  /*fbb0*/  FFMA.FTZ R200, R206, R3.reuse, -R161.reuse ;  /* 0x00000003cec87223 */ /* 0x180fe200000108a1 */
[-CC-:B------:R-:W-:Y:S01]  /*fbc0*/  FFMA.FTZ R202, R209, R3.reuse, -R161.reuse ;  /* 0x00000003d1ca7223 */ /* 0x180fe200000108a1 */
[----:B------:R-:W0:Y:S01]  /*fbd0*/  MUFU.EX2 R165, R165 ;  /* 0x000000a500a57308 */ /* 0x000e220000000800 */
[----:B------:R1:W-:Y:S01]  /*fbe0*/  @!P1 SYNCS.ARRIVE.TRANS64.RED.A1T0 RZ, [R166+URZ], RZ ;  /* 0x000000ffa6ff99a7 */ /* 0x0003e2000810043f */
[-CC-:B------:R-:W-:Y:S01]  /*fbf0*/  FFMA.FTZ R206, R227, R3.reuse, -R161.reuse ;  /* 0x00000003e3ce7223 */ /* 0x180fe200000108a1 */
[-CC-:B------:R-:W-:Y:S01]  /*fc00*/  FFMA.FTZ R208, R208, R3.reuse, -R161.reuse ;  /* 0x00000003d0d07223 */ /* 0x180fe200000108a1 */
[----:B------:R-:W-:Y:S01]  /*fc10*/  FFMA.FTZ R226, R226, R3, -R161 ;  /* 0x00000003e2e27223 */ /* 0x000fe200000108a1 */
[----:B------:R-:W-:-:S03]  /*fc20*/  @!P1 VIADD R197, R197, 0x38860 ;  /* 0x00038860c5c59836 */ /* 0x000fc60000000000 */
[----:B------:R-:W2:Y:S01]  /*fc30*/  MUFU.EX2 R163, R163 ;  /* 0x000000a300a37308 */ /* 0x000ea20000000800 */
[----:B-1----:R-:W-:Y:S02]  /*fc40*/  @!P3 IMAD R166, R201, 0x40, R188 ;  /* 0x00000040c9a6b824 */ /* 0x002fe400078e02bc */
[-CC-:B------:R-:W-:Y:S01]  /*fc50*/  FFMA.FTZ R201, R207, R3.reuse, -R161.reuse ;  /* 0x00000003cfc97223 */ /* 0x180fe200000108a1 */
[----:B------:R-:W-:Y:S01]  /*fc60*/  FFMA.FTZ R207, R183, R3, -R161 ;  /* 0x00000003b7cf7223 */ /* 0x000fe200000108a1 */
[----:B------:R-:W-:Y:S01]  /*fc70*/  @!P1 PRMT R197, RZ, 0x654, R197 ;  /* 0x00000654ffc59816 */ /* 0x000fe200000000c5 */
[----:B------:R-:W-:Y:S02]  /*fc80*/  @!P3 IMAD R166, R166, 0x4, R2 ;  /* 0x00000004a6a6b824 */ /* 0x000fe400078e0202 */
[----:B------:R-:W1:Y:S01]  /*fc90*/  MUFU.EX2 R154, R154 ;  /* 0x0000009a009a7308 */ /* 0x000e620000000800 */
[-C--:B0-----:R-:W-:Y:S02]  /*fca0*/  FMUL.FTZ R26, R26, R165.reuse ;  /* 0x000000a51a1a7220 */ /* 0x081fe40000410000 */
[----:B------:R-:W-:Y:S01]  /*fcb0*/  @!P3 STS [R166+0x38420], R165 ;  /* 0x038420a5a600b388 */ /* 0x000fe20000000800 */
[-C--:B------:R-:W-:Y:S01]  /*fcc0*/  FMUL.FTZ R27, R27, R165.reuse ;  /* 0x000000a51b1b7220 */ /* 0x080fe20000410000 */
[-C--:B------:R-:W-:Y:S01]  /*fcd0*/  FMUL.FTZ R30, R30, R165.reuse ;  /* 0x000000a51e1e7220 */ /* 0x080fe20000410000 */
[-C--:B------:R-:W-:Y:S01]  /*fce0*/  FMUL.FTZ R31, R31, R165.reuse ;  /* 0x000000a51f1f7220 */ /* 0x080fe20000410000 */
[-C--:B------:R-:W-:Y:S01]  /*fcf0*/  FMUL.FTZ R34, R34, R165.reuse ;  /* 0x000000a522227220 */ /* 0x080fe20000410000 */
[----:B------:R-:W-:Y:S01]  /*fd00*/  FMUL.FTZ R35, R35, R165 ;  /* 0x000000a523237220 */ /* 0x000fe20000410000 */
[----:B------:R-:W0:Y:S01]  /*fd10*/  MUFU.EX2 R155, R155 ;  /* 0x0000009b009b7308 */ /* 0x000e220000000800 */
[----:B--2---:R-:W-:Y:S01]  /*fd20*/  FFMA.FTZ R20, R163, R20, R152 ;  /* 0x00000014a3147223 */ /* 0x004fe20000010098 */
[----:B------:R2:W-:Y:S01]  /*fd30*/  @!P3 STS [R166+0x38400], R163 ;  /* 0x038400a3a600b388 */ /* 0x0005e20000000800 */
[C---:B------:R-:W-:Y:S01]  /*fd40*/  F2FP.BF16.F32.PACK_AB R152, R153.reuse, R152 ;  /* 0x000000989998723e */ /* 0x040fe200000010ff */
[-C--:B------:R-:W-:Y:S01]  /*fd50*/  FMUL.FTZ R24, R24, R163.reuse ;  /* 0x000000a318187220 */ /* 0x080fe20000410000 */
[----:B------:R-:W-:Y:S01]  /*fd60*/  FADD.FTZ R20, R153, R20 ;  /* 0x0000001499147221 */ /* 0x000fe20000010000 */
[-C--:B------:R-:W-:Y:S01]  /*fd70*/  FMUL.FTZ R25, R25, R163.reuse ;  /* 0x000000a319197220 */ /* 0x080fe20000410000 */
[----:B------:R-:W-:Y:S01]  /*fd80*/  FMUL.FTZ R28, R28, R163 ;  /* 0x000000a31c1c7220 */ /* 0x000fe20000410000 */
[----:B------:R-:W3:Y:S01]  /*fd90*/  MUFU.EX2 R159, R159 ;  /* 0x0000009f009f7308 */ /* 0x000ee20000000800 */
[----:B-1----:R-:W-:Y:S01]  /*fda0*/  FFMA.FTZ R21, R165, R21, R154 ;  /* 0x00000015a5157223 */ /* 0x002fe2000001009a */
[----:B------:R-:W-:Y:S01]  /*fdb0*/  FADD.FTZ R20, R156, R20 ;  /* 0x000000149c147221 */ /* 0x000fe20000010000 */
[C---:B------:R-:W-:Y:S01]  /*fdc0*/  F2FP.BF16.F32.PACK_AB R153, R164.reuse, R154 ;  /* 0x0000009aa499723e */ /* 0x040fe200000010ff */
[-C--:B------:R-:W-:Y:S01]  /*fdd0*/  FMUL.FTZ R29, R29, R163.reuse ;  /* 0x000000a31d1d7220 */ /* 0x080fe20000410000 */
[----:B------:R-:W-:Y:S01]  /*fde0*/  FADD.FTZ R21, R164, R21 ;  /* 0x00000015a4157221 */ /* 0x000fe20000010000 */
[C---:B------:R-:W-:Y:S01]  /*fdf0*/  FADD.FTZ R20, R182.reuse, R20 ;  /* 0x00000014b6147221 */ /* 0x040fe20000010000 */
[----:B------:R-:W-:Y:S01]  /*fe00*/  F2FP.BF16.F32.PACK_AB R154, R182, R156 ;  /* 0x0000009cb69a723e */ /* 0x000fe200000010ff */
[----:B------:R-:W1:Y:S01]  /*fe10*/  MUFU.EX2 R157, R157 ;  /* 0x0000009d009d7308 */ /* 0x000e620000000800 */
        /* <DEDUP_REMOVED lines=10> */
[----:B------:R-:W-:Y:S01]  /*fec0*/  BAR.SYNC.DEFER_BLOCKING 0xf, 0x100 ;  /* 0x03c4000000007b1d */ /* 0x000fe20000010000 */
        /* <DEDUP_REMOVED lines=22> */
[C---:B---3--:R-:W-:Y:S01]  /*10030*/  F2FP.BF16.F32.PACK_AB R156, R160.reuse, R157 ;  /* 0x0000009da09c723e */ /* 0x048fe200000010ff */
[----:B------:R-:W-:Y:S01]  /*10040*/  FADD.FTZ R204, R160, R20 ;  /* 0x00000014a0cc7221 */ /* 0x000fe20000010000 */
[-C--:B------:R-:W-:Y:S01]  /*10050*/  FMUL.FTZ R77, R77, R163.reuse ;  /* 0x000000a34d4d7220 */ /* 0x080fe20000410000 */
[-C--:B------:R-:W-:Y:S01]  /*10060*/  FMUL.FTZ R80, R80, R163.reuse ;  /* 0x000000a350507220 */ /* 0x080fe20000410000 */
[-C--:B------:R-:W-:Y:S01]  /*10070*/  FMUL.FTZ R81, R81, R163.reuse ;  /* 0x000000a351517220 */ /* 0x080fe20000410000 */
[-C--:B------:R-:W-:Y:S01]  /*10080*/  FMUL.FTZ R84, R84, R163.reuse ;  /* 0x000000a354547220 */ /* 0x080fe20000410000 */
[-C--:B------:R-:W-:Y:S01]  /*10090*/  FMUL.FTZ R85, R85, R163.reuse ;  /* 0x000000a355557220 */ /* 0x080fe20000410000 */
[----:B------:R-:W0:Y:S01]  /*100a0*/  MUFU.EX2 R171, R171 ;  /* 0x000000ab00ab7308 */ /* 0x000e220000000800 */
[C---:B-1----:R-:W-:Y:S01]  /*100b0*/  F2FP.BF16.F32.PACK_AB R157, R162.reuse, R158 ;  /* 0x0000009ea29d723e */ /* 0x042fe200000010ff */
        /* <DEDUP_REMOVED lines=36> */
[----:B------:R-:W-:Y:S01]  /*10300*/  FMUL.FTZ R149, R149, R163 ;  /* 0x000000a395957220 */ /* 0x000fe20000410000 */
[----:B0-----:R-:W-:Y:S01]  /*10310*/  F2FP.BF16.F32.PACK_AB R158, R171, R170 ;  /* 0x000000aaab9e723e */ /* 0x001fe200000010ff */
        /* <DEDUP_REMOVED lines=67> */
[----:B------:R-:W-:Y:S01]  /*10750*/  FMUL.FTZ R151, R151, R165 ;  /* 0x000000a597977220 */ /* 0x000fe20000410000 */
[----:B---3--:R-:W-:Y:S01]  /*10760*/  F2FP.BF16.F32.PACK_AB R160, R169, R173 ;  /* 0x000000ada9a0723e */ /* 0x008fe200000010ff */
[----:B------:R3:W-:Y:S01]  /*10770*/  STSM.16.M88.4 [R195+0x36400], R152 ;  /* 0x03640098c3007844 */ /* 0x0007e20000000200 */
[----:B0-----:R-:W-:Y:S01]  /*10780*/  F2FP.BF16.F32.PACK_AB R161, R200, R199 ;  /* 0x000000c7c8a1723e */ /* 0x001fe200000010ff */
[----:B------:R-:W-:Y:S01]  /*10790*/  VIADD R20, R172, 0x80 ;  /* 0x00000080ac147836 */ /* 0x000fe20000000000 */
[----:B------:R-:W-:Y:S01]  /*107a0*/  MUFU.EX2 R202, R202 ;  /* 0x000000ca00ca7308 */ /* 0x000fe20000000800 */
[----:B------:R-:W-:Y:S01]  /*107b0*/  F2FP.BF16.F32.PACK_AB R162, R175, R174 ;  /* 0x000000aeafa2723e */ /* 0x000fe200000010ff */
[----:B------:R0:W-:Y:S01]  /*107c0*/  STSM.16.M88.4 [R203], R156 ;  /* 0x0000009ccb007844 */ /* 0x0001e20000000200 */
[----:B--2---:R-:W-:Y:S01]  /*107d0*/  F2FP.BF16.F32.PACK_AB R163, R183, R201 ;  /* 0x000000c9b7a3723e */ /* 0x004fe200000010ff */
[----:B------:R-:W-:Y:S01]  /*107e0*/  IMAD.MOV.U32 R21, RZ, RZ, 0x40000040 ;  /* 0x40000040ff157424 */ /* 0x000fe200078e00ff */
[----:B-1----:R-:W-:Y:S01]  /*107f0*/  F2FP.BF16.F32.PACK_AB R164, R177, R176 ;  /* 0x000000b0b1a4723e */ /* 0x002fe200000010ff */
[----:B------:R-:W-:Y:S01]  /*10800*/  FADD.FTZ R204, R170, R204 ;  /* 0x000000ccaacc7221 */ /* 0x000fe20000010000 */
[----:B------:R-:W-:Y:S01]  /*10810*/  FADD.FTZ R205, R180, R205 ;  /* 0x000000cdb4cd7221 */ /* 0x000fe20000010000 */
[----:B------:R-:W1:Y:S01]  /*10820*/  MUFU.EX2 R182, R226 ;  /* 0x000000e200b67308 */ /* 0x000e620000000800 */
[----:B----4-:R-:W-:Y:S01]  /*10830*/  F2FP.BF16.F32.PACK_AB R166, R179, R178 ;  /* 0x000000b2b3a6723e */ /* 0x010fe200000010ff */
[----:B------:R0:W-:Y:S01]  /*10840*/  STSM.16.M88.4 [R212], R160 ;  /* 0x000000a0d4007844 */ /* 0x0001e20000000200 */
[----:B------:R-:W-:Y:S01]  /*10850*/  FADD.FTZ R204, R171, R204 ;  /* 0x000000ccabcc7221 */ /* 0x000fe20000010000 */
[----:B------:R-:W-:Y:S01]  /*10860*/  FADD.FTZ R205, R181, R205 ;  /* 0x000000cdb5cd7221 */ /* 0x000fe20000010000 */
[----:B------:R-:W-:-:S02]  /*10870*/  ISETP.GT.AND P3, PT, R196, R198, PT ;  /* 0x000000c6c400720c */ /* 0x000fc40003f64270 */
[----:B------:R-:W-:Y:S01]  /*10880*/  FADD.FTZ R204, R173, R204 ;  /* 0x000000ccadcc7221 */ /* 0x000fe20000010000 */
[----:B------:R-:W-:Y:S01]  /*10890*/  MUFU.EX2 R206, R206 ;  /* 0x000000ce00ce7308 */ /* 0x000fe20000000800 */
[----:B------:R-:W-:Y:S01]  /*108a0*/  FADD.FTZ R205, R199, R205 ;  /* 0x000000cdc7cd7221 */ /* 0x000fe20000010000 */
[----:B------:R-:W-:Y:S02]  /*108b0*/  IMAD.MOV.U32 R199, RZ, RZ, R0 ;  /* 0x000000ffffc77224 */ /* 0x000fe400078e0000 */
[----:B------:R-:W-:Y:S01]  /*108c0*/  FADD.FTZ R204, R169, R204 ;  /* 0x000000cca9cc7221 */ /* 0x000fe20000010000 */
[----:B------:R-:W-:Y:S01]  /*108d0*/  FADD.FTZ R205, R200, R205 ;  /* 0x000000cdc8cd7221 */ /* 0x000fe20000010000 */
[----:B------:R-:W-:Y:S02]  /*108e0*/  IMAD.MOV.U32 R200, RZ, RZ, R168 ;  /* 0x000000ffffc87224 */ /* 0x000fe400078e00a8 */
[----:B------:R-:W-:Y:S01]  /*108f0*/  FADD.FTZ R204, R174, R204 ;  /* 0x000000ccaecc7221 */ /* 0x000fe20000010000 */
[----:B------:R-:W2:Y:S01]  /*10900*/  MUFU.EX2 R207, R207 ;  /* 0x000000cf00cf7308 */ /* 0x000ea20000000800 */
[----:B-1----:R-:W-:Y:S01]  /*10910*/  F2FP.BF16.F32.PACK_AB R165, R182, R202 ;  /* 0x000000cab6a5723e */ /* 0x002fe200000010ff */
[----:B------:R-:W-:Y:S01]  /*10920*/  FADD.FTZ R205, R201, R205 ;  /* 0x000000cdc9cd7221 */ /* 0x000fe20000010000 */
[----:B------:R-:W-:Y:S01]  /*10930*/  FADD.FTZ R204, R175, R204 ;  /* 0x000000ccafcc7221 */ /* 0x000fe20000010000 */
[----:B------:R-:W-:-:S02]  /*10940*/  IMAD.MOV.U32 R201, RZ, RZ, R18 ;  /* 0x000000ffffc97224 */ /* 0x000fc400078e0012 */
[----:B------:R-:W-:Y:S01]  /*10950*/  FADD.FTZ R205, R183, R205 ;  /* 0x000000cdb7cd7221 */ /* 0x000fe20000010000 */
[----:B------:R-:W-:-:S03]  /*10960*/  FADD.FTZ R204, R176, R204 ;  /* 0x000000ccb0cc7221 */ /* 0x000fc60000010000 */
[----:B------:R-:W-:Y:S01]  /*10970*/  FADD.FTZ R205, R202, R205 ;  /* 0x000000cdcacd7221 */ /* 0x000fe20000010000 */
[----:B------:R-:W-:-:S03]  /*10980*/  FADD.FTZ R204, R177, R204 ;  /* 0x000000ccb1cc7221 */ /* 0x000fc60000010000 */
[----:B------:R-:W-:Y:S01]  /*10990*/  FADD.FTZ R205, R182, R205 ;  /* 0x000000cdb6cd7221 */ /* 0x000fe20000010000 */
[----:B------:R-:W-:Y:S01]  /*109a0*/  FADD.FTZ R204, R178, R204 ;  /* 0x000000ccb2cc7221 */ /* 0x000fe20000010000 */
[----:B--2---:R-:W-:Y:S02]  /*109b0*/  F2FP.BF16.F32.PACK_AB R167, R207, R206 ;  /* 0x000000cecfa7723e */ /* 0x004fe400000010ff */
[----:B------:R-:W-:-:S03]  /*109c0*/  FADD.FTZ R205, R206, R205 ;  /* 0x000000cdcecd7221 */ /* 0x000fc60000010000 */
[----:B------:R0:W-:Y:S01]  /*109d0*/  STSM.16.M88.4 [R210], R164 ;  /* 0x000000a4d2007844 */ /* 0x0001e20000000200 */
[----:B------:R-:W-:-:S06]  /*109e0*/  WARPGROUP.ARRIVE ;  /* 0x00000000000079c5 */ /* 0x000fcc0000000000 */
[----:B------:R-:W-:Y:S01]  /*109f0*/  HGMMA.64x256x16.F32.BF16 R24, R152, gdesc[UR4].tnspB, R24, gsb0 ;  /* 0x43e0000498187df0 */ /* 0x000fe20008001818 */
[----:B------:R-:W-:Y:S01]  /*10a00*/  R2UR UR6, R20 ;  /* 0x00000000140672ca */ /* 0x000fe200000e0000 */
[----:B------:R-:W-:Y:S01]  /*10a10*/  VIADD R20, R172, 0x100 ;  /* 0x00000100ac147836 */ /* 0x000fe20000000000 */
[----:B------:R-:W-:Y:S01]  /*10a20*/  R2UR UR7, R21 ;  /* 0x00000000150772ca */ /* 0x000fe200000e0000 */
[----:B------:R-:W-:Y:S01]  /*10a30*/  IMAD.MOV.U32 R21, RZ, RZ, 0x40000040 ;  /* 0x40000040ff157424 */ /* 0x000fe200078e00ff */
[----:B------:R-:W-:Y:S02]  /*10a40*/  WARPGROUP.DEPBAR.LE gsb0, 0x0 ;  /* 0x00008000000079c5 */ /* 0x000fe40000010000 */
[----:B------:R-:W-:Y:S01]  /*10a50*/  WARPGROUP.ARRIVE ;  /* 0x00000000000079c5 */ /* 0x000fe20000000000 */
[----:B---3--:R-:W-:-:S04]  /*10a60*/  VIADD R152, R196, 0xffffffff ;  /* 0xffffffffc4987836 */ /* 0x008fc80000000000 */
[----:B------:R-:W-:-:S15]  /*10a70*/  IMAD.MOV.U32 R196, RZ, RZ, R152 ;  /* 0x000000ffffc47224 */ /* 0x000fde00078e0098 */
[----:B------:R-:W-:-:S01]  /*10a80*/  NOP ;  /* 0x0000000000007918 */ /* 0x000fc20000000000 */
        /* <DEDUP_REMOVED lines=9> */
[----:B------:R-:W-:Y:S01]  /*10b20*/  R2UR UR6, R20 ;  /* 0x00000000140672ca */ /* 0x000fe200000e0000 */
[----:B------:R-:W-:Y:S01]  /*10b30*/  FADD.FTZ R20, R179, R204 ;  /* 0x000000ccb3147221 */ /* 0x000fe20000010000 */
[----:B------:R-:W-:Y:S01]  /*10b40*/  R2UR UR7, R21 ;  /* 0x00000000150772ca */ /* 0x000fe200000e0000 */
[----:B------:R-:W-:Y:S01]  /*10b50*/  FADD.FTZ R21, R207, R205 ;  /* 0x000000cdcf157221 */ /* 0x000fe20000010000 */
        /* <DEDUP_REMOVED lines=15> */
[----:B------:R-:W-:Y:S05]  /*10c50*/  BSYNC B1 ;  /* 0x0000000000017941 */ /* 0x000fea0003800000 */
.L_x_5519:
[----:B------:R-:W-:-:S07]  /*10c60*/  IMAD.MOV.U32 R201, RZ, RZ, R152 ;  /* 0x000000ffffc97224 */ /* 0x000fce00078e0098 */
.L_x_5518:
[----:B------:R-:W-:Y:S05]  /*10c70*/  BSYNC B0 ;  /* 0x0000000000007941 */ /* 0x000fea0003800000 */
.L_x_5517:
[----:B------:R-:W-:Y:S01]  /*10c80*/  ISETP.GE.AND P2, PT, R201, R213, PT ;  /* 0x000000d5c900720c */ /* 0x000fe20003f46270 */
[----:B------:R-:W-:-:S12]  /*10c90*/  BSSY B0, `(.L_x_5531) ;  /* 0x0000329000007945 */ /* 0x000fd80003800000 */
[----:B------:R-:W-:Y:S05]  /*10ca0*/  @!P2 BRA `(.L_x_5532) ;  /* 0x00000030009ca947 */ /* 0x000fea0003800000 */
[----:B------:R-:W-:Y:S02]  /*10cb0*/  IMAD.MOV.U32 R200, RZ, RZ, R168 ;  /* 0x000000ffffc87224 */ /* 0x000fe400078e00a8 */
[----:B------:R-:W-:Y:S02]  /*10cc0*/  IMAD.MOV.U32 R198, RZ, RZ, R0 ;  /* 0x000000ffffc67224 */ /* 0x000fe400078e0000 */
[----:B------:R-:W-:-:S07]  /*10cd0*/  IMAD.MOV.U32 R199, RZ, RZ, R18 ;  /* 0x000000ffffc77224 */ /* 0x000fce00078e0012 */
.L_x_5543:
[----:B------:R-:W-:-:S05]  /*10ce0*/  VIADD R18, R199, 0x1 ;  /* 0x00000001c7127836 */ /* 0x000fca0000000000 */
[----:B------:R-:W-:-:S04]  /*10cf0*/  ISETP.NE.AND P2, PT, R18, 0x2, PT ;  /* 0x000000021200780c */ /* 0x000fc80003f45270 */
[----:B------:R-:W-:Y:S02]  /*10d00*/  SEL R0, RZ, 0x1, P2 ;  /* 0x00000001ff007807 */ /* 0x000fe40001000000 */
[----:B------:R-:W-:Y:S02]  /*10d10*/  SEL R18, R18, RZ, P2 ;  /* 0x000000ff12127207 */ /* 0x000fe40001000000 */
[----:B------:R-:W-:Y:S01]  /*10d20*/  LOP3.LUT R22, R22, R0, RZ, 0x3c, !PT ;  /* 0x0000000016167212 */ /* 0x000fe200078e3cff */
[----:B---3--:R-:W-:Y:S06]  /*10d30*/  @!P0 BRA `(.L_x_5533) ;  /* 0x0000000000048947 */ /* 0x008fec0003800000 */
[----:B------:R-:W-:Y:S01]  /*10d40*/  BPT.TRAP 0x1 ;  /* 0x000000040000795c */ /* 0x000fe20000300000 */
.L_x_5533:
[----:B------:R-:W-:Y:S01]  /*10d50*/  IMAD R193, R18, 0x8, R2 ;  /* 0x0000000812c17824 */ /* 0x000fe200078e0202 */
[----:B------:R-:W-:-:S04]  /*10d60*/  SHF.L.U32 R0, R22, 0x1f, RZ ;  /* 0x0000001f16007819 */ /* 0x000fc800000006ff */
[----:B------:R1:W3:Y:S01]  /*10d70*/  SYNCS.PHASECHK.TRANS64.TRYWAIT P2, [R193+URZ+0x38830], R0 ;  /* 0x03883000c10075a7 */ /* 0x0002e2000804017f */
[----:B------:R-:W-:Y:S05]  /*10d80*/  @!P0 BRA `(.L_x_5534) ;  /* 0x0000000000048947 */ /* 0x000fea0003800000 */
[----:B------:R-:W-:Y:S01]  /*10d90*/  BPT.TRAP 0x1 ;  /* 0x000000040000795c */ /* 0x000fe20000300000 */
.L_x_5534:
[----:B------:R-:W-:Y:S01]  /*10da0*/  BSSY B1, `(.L_x_5535) ;  /* 0x0000006000017945 */ /* 0x000fe20003800000 */
[----:B0-2---:R-:W-:Y:S02]  /*10db0*/  IMAD R156, R18, 0x200, R14 ;  /* 0x00000200129c7824 */ /* 0x005fe400078e020e */
[----:B------:R-:W-:Y:S01]  /*10dc0*/  IMAD.MOV.U32 R157, RZ, RZ, 0x40000040 ;  /* 0x40000040ff9d7424 */ /* 0x000fe200078e00ff */
[----:B---3--:R-:W-:Y:S06]  /*10dd0*/  @P2 BRA `(.L_x_5536) ;  /* 0x0000000000082947 */ /* 0x008fec0003800000 */
[----:B------:R-:W0:Y:S02]  /*10de0*/  SYNCS.PHASECHK.TRANS64.TRYWAIT P2, [R193+URZ+0x38830], R0 ;  /* 0x03883000c10075a7 */ /* 0x000e24000804017f */
[----:B0-----:R-:W-:Y:S05]  /*10df0*/  @!P2 BRA `(.L_x_5537) ;  /* 0x0000013c004ca947 */ /* 0x001fea0003800000 */
.L_x_5536:
[----:B------:R-:W-:Y:S05]  /*10e00*/  BSYNC B1 ;  /* 0x0000000000017941 */ /* 0x000fea0003800000 */
.L_x_5535:
        /* <DEDUP_REMOVED lines=36> */
.L_x_5538:
[----:B------:R2:W3:Y:S01]  /*11050*/  SYNCS.PHASECHK.TRANS64.TRYWAIT P2, [R193+URZ+0x38850], R0 ;  /* 0x03885000c10075a7 */ /* 0x0004e2000804017f */
[----:B------:R-:W-:Y:S05]  /*11060*/  @!P0 BRA `(.L_x_5539) ;  /* 0x0000000000048947 */ /* 0x000fea0003800000 */
[----:B------:R-:W-:Y:S01]  /*11070*/  BPT.TRAP 0x1 ;  /* 0x000000040000795c */ /* 0x000fe20000300000 */
.L_x_5539:
[----:B------:R-:W-:Y:S04]  /*11080*/  BSSY B1, `(.L_x_5540) ;  /* 0x0000004000017945 */ /* 0x000fe80003800000 */
[----:B---3--:R-:W-:Y:S05]  /*11090*/  @P2 BRA `(.L_x_5541) ;  /* 0x0000000000082947 */ /* 0x008fea0003800000 */
[----:B------:R-:W3:Y:S02]  /*110a0*/  SYNCS.PHASECHK.TRANS64.TRYWAIT P2, [R193+URZ+0x38850], R0 ;  /* 0x03885000c10075a7 */ /* 0x000ee4000804017f */
[----:B---3--:R-:W-:Y:S05]  /*110b0*/  @!P2 BRA `(.L_x_5542) ;  /* 0x0000013800b0a947 */ /* 0x008fea0003800000 */
.L_x_5541:
[----:B------:R-:W-:Y:S05]  /*110c0*/  BSYNC B1 ;  /* 0x0000000000017941 */ /* 0x000fea0003800000 */
.L_x_5540:
        /* <DEDUP_REMOVED lines=14> */
[----:B------:R-:W-:Y:S01]  /*111b0*/  IMAD.MOV.U32 R209, RZ, RZ, 0xa00 ;  /* 0x00000a00ffd17424 */ /* 0x000fe200078e00ff */
        /* <DEDUP_REMOVED lines=182> */
[C---:B------:R-:W-:Y:S02]  /*11d20*/  SEL R196, R3.reuse, 0x2, P2 ;  /* 0x0000000203c47807 */ /* 0x040fe40001000000 */
[----:B------:R-:W-:-:S03]  /*11d30*/  SEL R3, R3, 0x6, !P2 ;  /* 0x0000000603037807 */ /* 0x000fc60005000000 */
[----:B------:R-:W-:Y:S01]  /*11d40*/  IMAD.IADD R206, R202, 0x1, R196 ;  /* 0x00000001cace7824 */ /* 0x000fe200078e02c4 */
        /* <DEDUP_REMOVED lines=115> */
[----:B------:R-:W-:Y:S01]  /*12480*/  IMAD.MOV.U32 R197, RZ, RZ, 0x40000040 ;  /* 0x40000040ffc57424 */ /* 0x000fe200078e00ff */
        /* <DEDUP_REMOVED lines=35> */
[----:B------:R-:W-:Y:S01]  /*126c0*/  SEL R0, R0, 0xf80, P2 ;  /* 0x00000f8000007807 */ /* 0x000fe20001000000 */
[----:B------:R-:W-:-:S03]  /*126d0*/  IMAD.IADD R196, R196, 0x1, R202 ;  /* 0x00000001c4c47824 */ /* 0x000fc600078e02ca */
        /* <DEDUP_REMOVED lines=75> */
[----:B------:R-:W-:Y:S01]  /*12b90*/  SHFL.BFLY PT, R207, R206, 0x2, 0x1f ;  /* 0x0c401f00cecf7f89 */ /* 0x000fe200000e0000 */
[----:B0-----:R-:W-:-:S05]  /*12ba0*/  FMNMX.FTZ R0, R0, R3, !PT ;  /* 0x0000000300007209 */ /* 0x001fca0007810000 */
[----:B------:R-:W0:Y:S02]  /*12bb0*/  SHFL.BFLY PT, R3, R0, 0x1, 0x1f ;  /* 0x0c201f0000037f89 */ /* 0x000e2400000e0000 */
[----:B0-----:R-:W-:Y:S01]  /*12bc0*/  FMNMX.FTZ R0, R0, R3, !PT ;  /* 0x0000000300007209 */ /* 0x001fe20007810000 */
[----:B------:R-:W-:-:S04]  /*12bd0*/  IMAD.U32 R3, RZ, RZ, UR39 ;  /* 0x00000027ff037e24 */ /* 0x000fc8000f8e00ff */
[C---:B------:R-:W-:Y:S01]  /*12be0*/  FADD.FTZ R198, -R0.reuse, R198 ;  /* 0x000000c600c67221 */ /* 0x040fe20000010100 */
[----:B------:R-:W-:-:S03]  /*12bf0*/  FMUL.FTZ R204, R0, R3 ;  /* 0x0000000300cc7220 */ /* 0x000fc60000410000 */
[-C--:B------:R-:W-:Y:S01]  /*12c00*/  FMUL.FTZ R198, R198, R3.reuse ;  /* 0x00000003c6c67220 */ /* 0x080fe20000410000 */
[-CC-:B------:R-:W-:Y:S01]  /*12c10*/  FFMA.FTZ R205, R156, R3.reuse, -R204.reuse ;  /* 0x000000039ccd7223 */ /* 0x180fe200000108cc */
[-CC-:B------:R-:W-:Y:S01]  /*12c20*/  FFMA.FTZ R156, R160, R3.reuse, -R204.reuse ;  /* 0x00000003a09c7223 */ /* 0x180fe200000108cc */
[-CC-:B------:R-:W-:Y:S01]  /*12c30*/  FFMA.FTZ R160, R164, R3.reuse, -R204.reuse ;  /* 0x00000003a4a07223 */ /* 0x180fe200000108cc */
[----:B------:R0:W1:Y:S01]  /*12c40*/  MUFU.EX2 R202, R198 ;  /* 0x000000c600ca7308 */ /* 0x0000620000000800 */
        /* <DEDUP_REMOVED lines=8> */
[--C-:B0-----:R-:W-:Y:S01]  /*12cd0*/  FFMA.FTZ R198, R168, R3, -R204.reuse ;  /* 0x00000003a8c67223 */ /* 0x101fe200000108cc */
[----:B------:R-:W-:Y:S01]  /*12ce0*/  FMNMX.FTZ R168, R206, R207, !PT ;  /* 0x000000cfcea87209 */ /* 0x000fe20007810000 */
[-CC-:B------:R-:W-:Y:S01]  /*12cf0*/  FFMA.FTZ R173, R173, R3.reuse, -R204.reuse ;  /* 0x00000003adad7223 */ /* 0x180fe200000108cc */
[-CC-:B------:R-:W-:Y:S01]  /*12d00*/  FFMA.FTZ R176, R176, R3.reuse, -R204.reuse ;  /* 0x00000003b0b07223 */ /* 0x180fe200000108cc */
[-CC-:B------:R-:W-:Y:S01]  /*12d10*/  FFMA.FTZ R177, R177, R3.reuse, -R204.reuse ;  /* 0x00000003b1b17223 */ /* 0x180fe200000108cc */
[-CC-:B------:R-:W-:Y:S01]  /*12d20*/  FFMA.FTZ R180, R180, R3.reuse, -R204.reuse ;  /* 0x00000003b4b47223 */ /* 0x180fe200000108cc */
[----:B------:R-:W0:Y:S01]  /*12d30*/  SHFL.BFLY PT, R164, R168, 0x1, 0x1f ;  /* 0x0c201f00a8a47f89 */ /* 0x000e2200000e0000 */
[----:B------:R-:W3:Y:S01]  /*12d40*/  MUFU.EX2 R153, R153 ;  /* 0x0000009900997308 */ /* 0x000ee20000000800 */
[-C--:B------:R-:W-:Y:S01]  /*12d50*/  FFMA.FTZ R181, R181, R3.reuse, -R204 ;  /* 0x00000003b5b57223 */ /* 0x080fe200000108cc */
[-C--:B-1----:R-:W-:Y:S01]  /*12d60*/  FMUL.FTZ R24, R24, R202.reuse ;  /* 0x000000ca18187220 */ /* 0x082fe20000410000 */
[-C--:B------:R-:W-:Y:S01]  /*12d70*/  FMUL.FTZ R25, R25, R202.reuse ;  /* 0x000000ca19197220 */ /* 0x080fe20000410000 */
[-C--:B------:R-:W-:Y:S01]  /*12d80*/  FMUL.FTZ R28, R28, R202.reuse ;  /* 0x000000ca1c1c7220 */ /* 0x080fe20000410000 */
[-C--:B------:R-:W-:Y:S01]  /*12d90*/  FMUL.FTZ R29, R29, R202.reuse ;  /* 0x000000ca1d1d7220 */ /* 0x080fe20000410000 */
[-C--:B------:R-:W-:Y:S01]  /*12da0*/  FMUL.FTZ R32, R32, R202.reuse ;  /* 0x000000ca20207220 */ /* 0x080fe20000410000 */
[----:B------:R-:W-:Y:S01]  /*12db0*/  FMUL.FTZ R33, R33, R202 ;  /* 0x000000ca21217220 */ /* 0x000fe20000410000 */
[----:B------:R-:W1:Y:S01]  /*12dc0*/  MUFU.EX2 R205, R205 ;  /* 0x000000cd00cd7308 */ /* 0x000e620000000800 */
[----:B--2---:R-:W-:Y:S01]  /*12dd0*/  FFMA.FTZ R20, R202, R20, R152 ;  /* 0x00000014ca147223 */ /* 0x004fe20000010098 */
        /* <DEDUP_REMOVED lines=12> */
[----:B------:R-:W-:Y:S01]  /*12ea0*/  FMUL.FTZ R53, R53, R202 ;  /* 0x000000ca35357220 */ /* 0x000fe20000410000 */
[----:B0-----:R-:W-:Y:S01]  /*12eb0*/  FMNMX.FTZ R168, R168, R164, !PT ;  /* 0x000000a4a8a87209 */ /* 0x001fe20007810000 */
[----:B------:R-:W-:Y:S01]  /*12ec0*/  MUFU.EX2 R156, R156 ;  /* 0x0000009c009c7308 */ /* 0x000fe20000000800 */
[----:B-1----:R-:W-:Y:S01]  /*12ed0*/  FADD.FTZ R20, R205, R20 ;  /* 0x00000014cd147221 */ /* 0x002fe20000010000 */
[-C--:B------:R-:W-:Y:S01]  /*12ee0*/  FMUL.FTZ R56, R56, R202.reuse ;  /* 0x000000ca38387220 */ /* 0x080fe20000410000 */
        /* <DEDUP_REMOVED lines=17> */
[-C--:B------:R-:W-:Y:S01]  /*13000*/  FFMA.FTZ R170, R170, R3.reuse, -R206 ;  /* 0x00000003aaaa7223 */ /* 0x080fe200000108ce */
[----:B------:R-:W-:Y:S01]  /*13010*/  @!P1 PRMT R162, RZ, 0x654, R162 ;  /* 0x00000654ffa29816 */ /* 0x000fe200000000a2 */
[----:B------:R-:W1:Y:S01]  /*13020*/  MUFU.EX2 R154, R154 ;  /* 0x0000009a009a7308 */ /* 0x000e620000000800 */
[----:B------:R-:W-:Y:S02]  /*13030*/  @!P2 IMAD R163, R163, 0x4, R2 ;  /* 0x00000004a3a3a824 */ /* 0x000fe400078e0202 */
[-CC-:B------:R-:W-:Y:S01]  /*13040*/  FFMA.FTZ R171, R171, R3.reuse, -R206.reuse ;  /* 0x00000003abab7223 */ /* 0x180fe200000108ce */
[----:B------:R3:W-:Y:S01]  /*13050*/  @!P1 SYNCS.ARRIVE.TRANS64.RED.A1T0 RZ, [R162+URZ], RZ ;  /* 0x000000ffa2ff99a7 */ /* 0x0007e2000810043f */
[-CC-:B------:R-:W-:Y:S01]  /*13060*/  FFMA.FTZ R174, R174, R3.reuse, -R206.reuse ;  /* 0x00000003aeae7223 */ /* 0x180fe200000108ce */
[-CC-:B------:R-:W-:Y:S01]  /*13070*/  FFMA.FTZ R175, R175, R3.reuse, -R206.reuse ;  /* 0x00000003afaf7223 */ /* 0x180fe200000108ce */
[-CC-:B------:R-:W-:Y:S01]  /*13080*/  FFMA.FTZ R178, R178, R3.reuse, -R206.reuse ;  /* 0x00000003b2b27223 */ /* 0x180fe200000108ce */
[-CC-:B------:R-:W-:Y:S01]  /*13090*/  FFMA.FTZ R179, R179, R3.reuse, -R206.reuse ;  /* 0x00000003b3b37223 */ /* 0x180fe200000108ce */
[----:B------:R-:W4:Y:S01]  /*130a0*/  MUFU.EX2 R207, R207 ;  /* 0x000000cf00cf7308 */ /* 0x000f220000000800 */
[-CC-:B------:R-:W-:Y:S01]  /*130b0*/  FFMA.FTZ R199, R183, R3.reuse, -R206.reuse ;  /* 0x00000003b7c77223 */ /* 0x180fe200000108ce */
[----:B------:R5:W-:Y:S01]  /*130c0*/  @!P2 STS [R163+0x38400], R202 ;  /* 0x038400caa300a388 */ /* 0x000be20000000800 */
[----:B---3--:R-:W-:Y:S01]  /*130d0*/  FFMA.FTZ R162, R182, R3, -R206 ;  /* 0x00000003b6a27223 */ /* 0x008fe200000108ce */
[----:B--2---:R-:W-:Y:S01]  /*130e0*/  FADD.FTZ R20, R157, R20 ;  /* 0x000000149d147221 */ /* 0x004fe20000010000 */
[-C--:B------:R-:W-:Y:S01]  /*130f0*/  FMUL.FTZ R64, R64, R202.reuse ;  /* 0x000000ca40407220 */ /* 0x080fe20000410000 */
[----:B0-----:R0:W-:Y:S01]  /*13100*/  @!P2 STS [R163+0x38420], R164 ;  /* 0x038420a4a300a388 */ /* 0x0011e20000000800 */
[-C--:B------:R-:W-:Y:S01]  /*13110*/  FMUL.FTZ R65, R65, R202.reuse ;  /* 0x000000ca41417220 */ /* 0x080fe20000410000 */
[----:B------:R-:W2:Y:S01]  /*13120*/  MUFU.EX2 R155, R155 ;  /* 0x0000009b009b7308 */ /* 0x000ea20000000800 */
[----:B-1----:R-:W-:Y:S01]  /*13130*/  FFMA.FTZ R21, R164, R21, R154 ;  /* 0x00000015a4157223 */ /* 0x002fe2000001009a */
[----:B------:R-:W-:Y:S01]  /*13140*/  FADD.FTZ R20, R156, R20 ;  /* 0x000000149c147221 */ /* 0x000fe20000010000 */
[-C--:B------:R-:W-:Y:S01]  /*13150*/  FMUL.FTZ R68, R68, R202.reuse ;  /* 0x000000ca44447220 */ /* 0x080fe20000410000 */
[-C--:B------:R-:W-:Y:S01]  /*13160*/  FMUL.FTZ R69, R69, R202.reuse ;  /* 0x000000ca45457220 */ /* 0x080fe20000410000 */
[-C--:B------:R-:W-:Y:S01]  /*13170*/  FMUL.FTZ R72, R72, R202.reuse ;  /* 0x000000ca48487220 */ /* 0x080fe20000410000 */
[-C--:B------:R-:W-:Y:S01]  /*13180*/  FMUL.FTZ R73, R73, R202.reuse ;  /* 0x000000ca49497220 */ /* 0x080fe20000410000 */
[----:B------:R-:W-:Y:S01]  /*13190*/  FMUL.FTZ R76, R76, R202 ;  /* 0x000000ca4c4c7220 */ /* 0x000fe20000410000 */
[----:B------:R-:W1:Y:S01]  /*131a0*/  MUFU.EX2 R165, R165 ;  /* 0x000000a500a57308 */ /* 0x000e620000000800 */
        /* <DEDUP_REMOVED lines=18> */
[----:B------:R-:W-:Y:S01]  /*132d0*/  BAR.SYNC.DEFER_BLOCKING 0xf, 0x100 ;  /* 0x03c4000000007b1d */ /* 0x000fe20000010000 */
        /* <DEDUP_REMOVED lines=35> */
[----:B------:R-:W-:Y:S01]  /*13510*/  F2FP.BF16.F32.PACK_AB R156, R161, R156 ;  /* 0x0000009ca19c723e */ /* 0x000fe200000010ff */
[----:B-----5:R-:W-:Y:S01]  /*13520*/  FADD.FTZ R202, R160, R20 ;  /* 0x00000014a0ca7221 */ /* 0x020fe20000010000 */
[----:B------:R-:W1:Y:S01]  /*13530*/  MUFU.EX2 R204, R204 ;  /* 0x000000cc00cc7308 */ /* 0x000e620000000800 */
[----:B--2---:R-:W-:Y:S01]  /*13540*/  F2FP.BF16.F32.PACK_AB R158, R197, R160 ;  /* 0x000000a0c59e723e */ /* 0x004fe200000010ff */
        /* <DEDUP_REMOVED lines=74> */
[----:B--2---:R-:W-:Y:S01]  /*139f0*/  F2FP.BF16.F32.PACK_AB R160, R169, R198 ;  /* 0x000000c6a9a0723e */ /* 0x004fe200000010ff */
[----:B------:R2:W-:Y:S01]  /*13a00*/  STSM.16.M88.4 [R195+0x36400], R152 ;  /* 0x03640098c3007844 */ /* 0x0005e20000000200 */
[----:B-1----:R-:W-:Y:S01]  /*13a10*/  F2FP.BF16.F32.PACK_AB R161, R171, R170 ;  /* 0x000000aaaba1723e */ /* 0x002fe200000010ff */
[----:B------:R-:W-:Y:S01]  /*13a20*/  VIADD R20, R196, 0x80 ;  /* 0x00000080c4147836 */ /* 0x000fe20000000000 */
[----:B------:R-:W1:Y:S01]  /*13a30*/  MUFU.EX2 R177, R177 ;  /* 0x000000b100b17308 */ /* 0x000e620000000800 */
[----:B0-----:R-:W-:Y:S01]  /*13a40*/  F2FP.BF16.F32.PACK_AB R163, R175, R174 ;  /* 0x000000aeafa3723e */ /* 0x001fe200000010ff */
[----:B------:R3:W-:Y:S01]  /*13a50*/  STSM.16.M88.4 [R203], R156 ;  /* 0x0000009ccb007844 */ /* 0x0007e20000000200 */
[----:B------:R-:W-:-:S02]  /*13a60*/  IMAD.MOV.U32 R21, RZ, RZ, 0x40000040 ;  /* 0x40000040ff157424 */ /* 0x000fc400078e00ff */
[----:B------:R-:W-:Y:S01]  /*13a70*/  FADD.FTZ R182, R200, R182 ;  /* 0x000000b6c8b67221 */ /* 0x000fe20000010000 */
[----:B------:R-:W-:Y:S01]  /*13a80*/  FADD.FTZ R202, R197, R202 ;  /* 0x000000cac5ca7221 */ /* 0x000fe20000010000 */
[----:B------:R-:W-:Y:S01]  /*13a90*/  ISETP.GT.AND P2, PT, R201, R213, PT ;  /* 0x000000d5c900720c */ /* 0x000fe20003f44270 */
[----:B------:R-:W-:Y:S01]  /*13aa0*/  @!P1 VIADD R193, R193, 0x38860 ;  /* 0x00038860c1c19836 */ /* 0x000fe20000000000 */
[----:B------:R-:W-:Y:S01]  /*13ab0*/  MUFU.EX2 R180, R180 ;  /* 0x000000b400b47308 */ /* 0x000fe20000000800 */
[----:B------:R-:W-:Y:S01]  /*13ac0*/  FADD.FTZ R182, R204, R182 ;  /* 0x000000b6ccb67221 */ /* 0x000fe20000010000 */
[----:B------:R-:W-:Y:S01]  /*13ad0*/  FADD.FTZ R202, R198, R202 ;  /* 0x000000cac6ca7221 */ /* 0x000fe20000010000 */
[----:B------:R-:W-:Y:S01]  /*13ae0*/  IMAD.MOV.U32 R200, RZ, RZ, R168 ;  /* 0x000000ffffc87224 */ /* 0x000fe200078e00a8 */
[----:B------:R-:W-:Y:S01]  /*13af0*/  @!P1 PRMT R193, RZ, 0x654, R193 ;  /* 0x00000654ffc19816 */ /* 0x000fe200000000c1 */
[----:B------:R-:W-:Y:S01]  /*13b00*/  FADD.FTZ R182, R170, R182 ;  /* 0x000000b6aab67221 */ /* 0x000fe20000010000 */
[----:B------:R-:W-:Y:S01]  /*13b10*/  FADD.FTZ R202, R169, R202 ;  /* 0x000000caa9ca7221 */ /* 0x000fe20000010000 */
[----:B------:R-:W-:Y:S01]  /*13b20*/  IMAD.MOV.U32 R198, RZ, RZ, R0 ;  /* 0x000000ffffc67224 */ /* 0x000fe200078e0000 */
[----:B------:R-:W0:Y:S01]  /*13b30*/  MUFU.EX2 R181, R181 ;  /* 0x000000b500b57308 */ /* 0x000e220000000800 */
[----:B-1----:R-:W-:Y:S01]  /*13b40*/  F2FP.BF16.F32.PACK_AB R164, R177, R176 ;  /* 0x000000b0b1a4723e */ /* 0x002fe200000010ff */
[----:B------:R-:W-:Y:S01]  /*13b50*/  FADD.FTZ R182, R171, R182 ;  /* 0x000000b6abb67221 */ /* 0x000fe20000010000 */
[----:B------:R-:W-:-:S03]  /*13b60*/  FADD.FTZ R202, R172, R202 ;  /* 0x000000caacca7221 */ /* 0x000fc60000010000 */
[----:B------:R-:W-:Y:S01]  /*13b70*/  FADD.FTZ R182, R174, R182 ;  /* 0x000000b6aeb67221 */ /* 0x000fe20000010000 */
[----:B------:R-:W-:Y:S01]  /*13b80*/  FADD.FTZ R202, R173, R202 ;  /* 0x000000caadca7221 */ /* 0x000fe20000010000 */
[----:B------:R-:W1:Y:S02]  /*13b90*/  MUFU.EX2 R178, R178 ;  /* 0x000000b200b27308 */ /* 0x000e640000000800 */
[----:B------:R-:W-:Y:S01]  /*13ba0*/  FADD.FTZ R182, R175, R182 ;  /* 0x000000b6afb67221 */ /* 0x000fe20000010000 */
[----:B------:R-:W-:-:S04]  /*13bb0*/  FADD.FTZ R202, R176, R202 ;  /* 0x000000cab0ca7221 */ /* 0x000fc80000010000 */
[----:B------:R-:W-:Y:S01]  /*13bc0*/  FADD.FTZ R202, R177, R202 ;  /* 0x000000cab1ca7221 */ /* 0x000fe20000010000 */
[----:B------:R-:W4:Y:S01]  /*13bd0*/  MUFU.EX2 R179, R179 ;  /* 0x000000b300b37308 */ /* 0x000f220000000800 */
[----:B0-----:R-:W-:Y:S02]  /*13be0*/  F2FP.BF16.F32.PACK_AB R166, R181, R180 ;  /* 0x000000b4b5a6723e */ /* 0x001fe400000010ff */
[----:B------:R-:W-:-:S05]  /*13bf0*/  FADD.FTZ R202, R180, R202 ;  /* 0x000000cab4ca7221 */ /* 0x000fca0000010000 */
[----:B------:R0:W5:Y:S01]  /*13c00*/  MUFU.EX2 R183, R162 ;  /* 0x000000a200b77308 */ /* 0x0001620000000800 */
[----:B-1----:R-:W-:-:S07]  /*13c10*/  FADD.FTZ R182, R178, R182 ;  /* 0x000000b6b2b67221 */ /* 0x002fce0000010000 */
[----:B------:R-:W1:Y:S01]  /*13c20*/  MUFU.EX2 R199, R199 ;  /* 0x000000c700c77308 */ /* 0x000e620000000800 */
[----:B0-----:R-:W-:Y:S01]  /*13c30*/  F2FP.BF16.F32.PACK_AB R162, R173, R172 ;  /* 0x000000acada2723e */ /* 0x001fe200000010ff */
[C---:B----4-:R-:W-:Y:S01]  /*13c40*/  FADD.FTZ R182, R179.reuse, R182 ;  /* 0x000000b6b3b67221 */ /* 0x050fe20000010000 */
[----:B------:R-:W-:-:S03]  /*13c50*/  F2FP.BF16.F32.PACK_AB R165, R179, R178 ;  /* 0x000000b2b3a5723e */ /* 0x000fc600000010ff */
[----:B------:R3:W-:Y:S01]  /*13c60*/  STSM.16.M88.4 [R212], R160 ;  /* 0x000000a0d4007844 */ /* 0x0007e20000000200 */
[----:B-----5:R-:W-:Y:S01]  /*13c70*/  FADD.FTZ R182, R183, R182 ;  /* 0x000000b6b7b67221 */ /* 0x020fe20000010000 */
[----:B-1----:R-:W-:-:S05]  /*13c80*/  F2FP.BF16.F32.PACK_AB R167, R199, R183 ;  /* 0x000000b7c7a7723e */ /* 0x002fca00000010ff */
        /* <DEDUP_REMOVED lines=9> */
[----:B--2---:R-:W-:-:S04]  /*13d20*/  VIADD R152, R201, 0xffffffff ;  /* 0xffffffffc9987836 */ /* 0x004fc80000000000 */
        /* <DEDUP_REMOVED lines=15> */
[----:B------:R-:W-:Y:S01]  /*13e20*/  IMAD.MOV.U32 R199, RZ, RZ, R18 ;  /* 0x000000ffffc77224 */ /* 0x000fe200078e0012 */
[----:B------:R-:W-:Y:S02]  /*13e30*/  WARPGROUP.DEPBAR.LE gsb0, 0x0 ;  /* 0x00008000000079c5 */ /* 0x000fe40000010000 */
[----:B------:R-:W-:-:S15]  /*13e40*/  WARPGROUP.ARRIVE ;  /* 0x00000000000079c5 */ /* 0x000fde0000000000 */
[----:B------:R-:W-:-:S05]  /*13e50*/  NOP ;  /* 0x0000000000007918 */ /* 0x000fca0000000000 */
        /* <DEDUP_REMOVED lines=12> */
.L_x_5532:
[----:B------:R-:W-:Y:S05]  /*13f20*/  BSYNC B0 ;  /* 0x0000000000007941 */ /* 0x000fea0003800000 */
.L_x_5531:
[----:B------:R-:W1:Y:S01]  /*13f30*/  SHFL.BFLY PT, R4, R20, 0x2, 0x1f ;  /* 0x0c401f0014047f89 */ /* 0x000e6200000e0000 */
[----:B------:R-:W-:Y:S02]  /*13f40*/  IMAD.MOV.U32 R154, RZ, RZ, -0x800000 ;  /* 0xff800000ff9a7424 */ /* 0x000fe400078e00ff */
[----:B------:R-:W-:Y:S01]  /*13f50*/  VIADD R229, R229, 0x1 ;  /* 0x00000001e5e57836 */ /* 0x000fe20000000000 */
[----:B------:R-:W-:Y:S08]  /*13f60*/  BAR.ARV 0x8, 0x100 ;  /* 0x0204000000007b1d */ /* 0x000ff00000002000 */
[----:B------:R-:W-:Y:S01]  /*13f70*/  BAR.SYNC.DEFER_BLOCKING 0xf, 0x100 ;  /* 0x03c4000000007b1d */ /* 0x000fe20000010000 */
[----:B-1----:R-:W-:-:S05]  /*13f80*/  FADD.FTZ R4, R4, R20 ;  /* 0x0000001404047221 */ /* 0x002fca0000010000 */
[----:B------:R-:W1:Y:S02]  /*13f90*/  SHFL.BFLY PT, R5, R4, 0x1, 0x1f ;  /* 0x0c201f0004057f89 */ /* 0x000e6400000e0000 */
[----:B-1----:R-:W-:Y:S01]  /*13fa0*/  FADD.FTZ R5, R4, R5 ;  /* 0x0000000504057221 */ /* 0x002fe20000010000 */
[----:B------:R-:W-:-:S04]  /*13fb0*/  IMAD.MOV.U32 R4, RZ, RZ, RZ ;  /* 0x000000ffff047224 */ /* 0x000fc800078e00ff */
[----:B------:R-:W-:-:S13]  /*13fc0*/  FSETP.NE.FTZ.AND P0, PT, R5, RZ, PT ;  /* 0x000000ff0500720b */ /* 0x000fda0003f15000 */
        /* <DEDUP_REMOVED lines=14> */
[----:B------:R-:W-:Y:S01]  /*140b0*/  FMUL.FTZ R44, R44, R4 ;  /* 0x000000042c2c7220 */ /* 0x000fe20000410000 */
[----:B------:R-:W-:Y:S01]  /*140c0*/  @P0 FFMA.FTZ R154, R6, R0, R5 ;  /* 0x00000000069a0223 */ /* 0x000fe20000010005 */
        /* <DEDUP_REMOVED lines=25> */
[----:B-1----:R-:W-:Y:S01]  /*14260*/  FADD.FTZ R0, R0, R21 ;  /* 0x0000001500007221 */ /* 0x002fe20000010000 */
        /* <DEDUP_REMOVED lines=31> */
[----:B------:R-:W-:Y:S01]  /*14460*/  FMUL.FTZ R149, R149, R4 ;  /* 0x0000000495957220 */ /* 0x000fe20000410000 */
[----:B------:R-:W-:-:S13]  /*14470*/  FSETP.NE.FTZ.AND P0, PT, R5, RZ, PT ;  /* 0x000000ff0500720b */ /* 0x000fda0003f15000 */
[----:B------:R-:W1:Y:S08]  /*14480*/  @P0 MUFU.LG2 R6, R5 ;  /* 0x0000000500060308 */ /* 0x000e700000000c00 */
[----:B------:R4:W5:Y:S02]  /*14490*/  @P0 MUFU.RCP R0, R5 ;  /* 0x0000000500000308 */ /* 0x0009640000001000 */
[----:B----4-:R-:W-:Y:S01]  /*144a0*/  @P0 FMUL.FTZ R5, R3, 0.69314718246459960938 ;  /* 0x3f31721803050820 */ /* 0x010fe20000410000 */
[----:B-1----:R-:W-:Y:S01]  /*144b0*/  @P0 FMUL.FTZ R6, R6, 0.69314718246459960938 ;  /* 0x3f31721806060820 */ /* 0x002fe20000410000 */
[----:B------:R-:W-:-:S03]  /*144c0*/  IMAD.MOV.U32 R3, RZ, RZ, -0x800000 ;  /* 0xff800000ff037424 */ /* 0x000fc600078e00ff */
[----:B------:R-:W-:Y:S01]  /*144d0*/  @P0 FFMA.FTZ R3, R5, R168, R6 ;  /* 0x000000a805030223 */ /* 0x000fe20000010006 */
[----:B------:R-:W-:Y:S01]  /*144e0*/  ISETP.NE.AND P0, PT, R192, RZ, PT ;  /* 0x000000ffc000720c */ /* 0x000fe20003f05270 */
[-C--:B-----5:R-:W-:Y:S01]  /*144f0*/  FMUL.FTZ R26, R26, R0.reuse ;  /* 0x000000001a1a7220 */ /* 0x0a0fe20000410000 */
        /* <DEDUP_REMOVED lines=10> */
[C---:B------:R-:W-:Y:S02]  /*145a0*/  @!P0 IMAD R5, R18.reuse, 0x40, R188 ;  /* 0x0000004012058824 */ /* 0x040fe400078e02bc */
        /* <DEDUP_REMOVED lines=63> */
.L_x_5464:
[----:B------:R-:W-:Y:S05]  /*149a0*/  BSYNC B7 ;  /* 0x0000000000077941 */ /* 0x000fea0003800000 */
.L_x_5460:
[----:B------:R-:W4:Y:S08]  /*149b0*/  S2UR UR5, SR_CgaCtaId ;  /* 0x00000000000579c3 */ /* 0x000f300000008800 */
[----:B------:R-:W-:Y:S06]  /*149c0*/  BAR.SYNC.DEFER_BLOCKING 0x5, 0x180 ;  /* 0x0146000000007b1d */ /* 0x000fec0000010000 */
[----:B------:R-:W-:Y:S01]  /*149d0*/  UMOV UR4, 0x400 ;  /* 0x0000040000047882 */ /* 0x000fe20000000000 */
[----:B------:R-:W-:Y:S01]  /*149e0*/  BSSY B0, `(.L_x_5544) ;  /* 0x00004a7000007945 */ /* 0x000fe20003800000 */
[----:B----4-:R-:W-:-:S06]  /*149f0*/  ULEA UR4, UR5, UR4, 0x18 ;  /* 0x0000000405047291 */ /* 0x010fcc000f8ec03f */
[----:B------:R-:W-:-:S05]  /*14a00*/  IMAD.U32 R2, RZ, RZ, UR4 ;  /* 0x00000004ff027e24 */ /* 0x000fca000f8e00ff */
[----:B01----:R0:W1:Y:S01]  /*14a10*/  LDS.128 R4, [R2+0x388d0] ;  /* 0x0388d00002047984 */ /* 0x0030620000000c00 */
[----:B------:R-:W-:Y:S06]  /*14a20*/  BAR.ARV 0x4, 0x180 ;  /* 0x0106000000007b1d */ /* 0x000fec0000002000 */
[----:B------:R-:W-:Y:S05]  /*14a30*/  @P0 BRA `(.L_x_5545) ;  /* 0x0000003800c40947 */ /* 0x000fea0003800000 */
[----:B------:R-:W4:Y:S01]  /*14a40*/  LDL R8, [R1+0x7c] ;  /* 0x00007c0001087983 */ /* 0x000f220000100800 */
[----:B------:R-:W-:Y:S01]  /*14a50*/  F2FP.BF16.F32.PACK_AB R10, R29, R28 ;  /* 0x0000001c1d0a723e */ /* 0x000fe200000010ff */
[----:B------:R-:W-:Y:S01]  /*14a60*/  ULDC.64 UR6, c[0x0][0xd00] ;  /* 0x0003400000067ab9 */ /* 0x000fe20000000a00 */
[----:B------:R-:W-:Y:S01]  /*14a70*/  F2FP.BF16.F32.PACK_AB R11, R31, R30 ;  /* 0x0000001e1f0b723e */ /* 0x000fe200000010ff */
[----:B------:R-:W2:Y:S01]  /*14a80*/  S2R R0, SR_SWINHI ;  /* 0x0000000000007919 */ /* 0x000ea20000002f00 */
[----:B------:R-:W-:Y:S01]  /*14a90*/  F2FP.BF16.F32.PACK_AB R12, R33, R32 ;  /* 0x00000020210c723e */ /* 0x000fe200000010ff */
[----:B------:R-:W-:Y:S01]  /*14aa0*/  ULDC.64 UR4, c[0x0][0xd08] ;  /* 0x0003420000047ab9 */ /* 0x000fe20000000a00 */
[----:B------:R-:W-:Y:S02]  /*14ab0*/  F2FP.BF16.F32.PACK_AB R13, R35, R34 ;  /* 0x00000022230d723e */ /* 0x000fe400000010ff */
[----:B------:R-:W-:Y:S02]  /*14ac0*/  F2FP.BF16.F32.PACK_AB R14, R37, R36 ;  /* 0x00000024250e723e */ /* 0x000fe400000010ff */
[----:B------:R-:W-:-:S02]  /*14ad0*/  F2FP.BF16.F32.PACK_AB R15, R39, R38 ;  /* 0x00000026270f723e */ /* 0x000fc400000010ff */
[----:B------:R-:W-:Y:S02]  /*14ae0*/  MOV R20, R2 ;  /* 0x0000000200147202 */ /* 0x000fe40000000f00 */
[----:B--2---:R-:W-:Y:S01]  /*14af0*/  MOV R21, R0 ;  /* 0x0000000000157202 */ /* 0x004fe20000000f00 */
        /* <DEDUP_REMOVED lines=10> */
[----:B--2---:R-:W-:Y:S02]  /*14ba0*/  IADD3 R8, P0, R152, 0x20, RZ ;  /* 0x0000002098087810 */ /* 0x004fe40007f1e0ff */
        /* <DEDUP_REMOVED lines=8> */
[----:B--2---:R-:W-:Y:S02]  /*14c30*/  IADD3 R8, P0, R152, 0x40, RZ ;  /* 0x0000004098087810 */ /* 0x004fe40007f1e0ff */
        /* <DEDUP_REMOVED lines=140> */
[----:B-1----:R-:W-:Y:S02]  /*15500*/  MOV R4, R8 ;  /* 0x0000000800047202 */ /* 0x002fe40000000f00 */
        /* <DEDUP_REMOVED lines=27> */
[----:B-1----:R-:W2:Y:S02]  /*156c0*/  LDG.E R8, desc[UR42][R8.64+0x4] ;  /* 0x0000042a08087981 */ /* 0x002ea4000c1e1900 */
[----:B--2---:R-:W-:-:S07]  /*156d0*/  IMAD.IADD R4, R8, 0x1, -R4 ;  /* 0x0000000108047824 */ /* 0x004fce00078e0a04 */
.L_x_5546:
[----:B-1----:R-:W2:Y:S01]  /*156e0*/  LDL R8, [R1+0x64] ;  /* 0x0000640001087983 */ /* 0x002ea20000100800 */
[----:B------:R-:W-:Y:S01]  /*156f0*/  ISETP.NE.AND P1, PT, R218, RZ, PT ;  /* 0x000000ffda00720c */ /* 0x000fe20003f25270 */
[----:B------:R-:W-:-:S03]  /*15700*/  ULDC UR4, c[0x0][0xbd4] ;  /* 0x0002f50000047ab9 */ /* 0x000fc60000000800 */
[----:B------:R-:W-:Y:S01]  /*15710*/  SEL R218, R218, UR4, P1 ;  /* 0x00000004dada7c07 */ /* 0x000fe20008800000 */
[----:B--2---:R-:W1:Y:S02]  /*15720*/  SHFL.IDX PT, R8, R8, RZ, 0x1f ;  /* 0x00001fff08087589 */ /* 0x004e6400000e0000 */
[----:B-1----:R-:W-:Y:S02]  /*15730*/  ISETP.NE.AND P0, PT, R8, RZ, PT ;  /* 0x000000ff0800720c */ /* 0x002fe40003f05270 */
[----:B-----5:R-:W-:-:S11]  /*15740*/  SHF.R.S32.HI R8, RZ, 0x1f, R0 ;  /* 0x0000001fff087819 */ /* 0x020fd60000011400 */
[----:B------:R-:W-:Y:S05]  /*15750*/  @P0 BRA `(.L_x_5547) ;  /* 0x0000000000f80947 */ /* 0x000fea0003800000 */
[----:B------:R-:W2:Y:S01]  /*15760*/  LDL.LU R14, [R1+0x60] ;  /* 0x00006000010e7983 */ /* 0x000ea20000300800 */
[----:B------:R-:W-:Y:S01]  /*15770*/  IMAD.MOV.U32 R9, RZ, RZ, 0xab8 ;  /* 0x00000ab8ff097424 */ /* 0x000fe200078e00ff */
[----:B------:R-:W-:Y:S01]  /*15780*/  ISETP.GT.AND P1, PT, R218, 0x1, PT ;  /* 0x00000001da00780c */ /* 0x000fe20003f24270 */
[----:B---3--:R-:W1:Y:S01]  /*15790*/  LDC R156, c[0x0][0xce8] ;  /* 0x00033a00ff9c7b82 */ /* 0x008e620000000800 */
[----:B------:R-:W3:Y:S01]  /*157a0*/  LDL R157, [R1+0x78] ;  /* 0x00007800019d7983 */ /* 0x000ee20000100800 */
[----:B------:R-:W-:Y:S02]  /*157b0*/  ISETP.NE.U32.AND P0, PT, RZ, UR6, PT ;  /* 0x00000006ff007c0c */ /* 0x000fe4000bf05070 */
[----:B------:R-:W-:Y:S02]  /*157c0*/  SEL R9, R9, 0xa78, P1 ;  /* 0x00000a7809097807 */ /* 0x000fe40000800000 */
[----:B------:R-:W-:Y:S02]  /*157d0*/  ISETP.NE.AND.EX P0, PT, RZ, UR7, PT, P0 ;  /* 0x00000007ff007c0c */ /* 0x000fe4000bf05300 */
[----:B------:R-:W4:Y:S02]  /*157e0*/  LDC.64 R12, c[0x0][R9+0x220] ;  /* 0x00008800090c7b82 */ /* 0x000f240000000a00 */
[----:B------:R-:W-:-:S06]  /*157f0*/  SEL R15, R219, RZ, !P0 ;  /* 0x000000ffdb0f7207 */ /* 0x000fcc0004000000 */
[----:B------:R-:W5:Y:S01]  /*15800*/  LDC.64 R10, c[0x0][R9+0x218] ;  /* 0x00008600090a7b82 */ /* 0x000f620000000a00 */
[----:B------:R-:W-:Y:S02]  /*15810*/  IMAD.IADD R153, R216, 0x1, R194 ;  /* 0x00000001d8997824 */ /* 0x000fe400078e02c2 */
[----:B----4-:R-:W-:Y:S01]  /*15820*/  IMAD R13, R13, R15, RZ ;  /* 0x0000000f0d0d7224 */ /* 0x010fe200078e02ff */
[----:B------:R-:W-:Y:S02]  /*15830*/  SEL R155, R230, RZ, P1 ;  /* 0x000000ffe69b7207 */ /* 0x000fe40000800000 */
[----:B--2---:R-:W-:Y:S02]  /*15840*/  SEL R14, R14, RZ, !P0 ;  /* 0x000000ff0e0e7207 */ /* 0x004fe40004000000 */
[----:B-1----:R-:W-:-:S03]  /*15850*/  ISETP.NE.AND P0, PT, R156, 0x1, PT ;  /* 0x000000019c00780c */ /* 0x002fc60003f05270 */
[C---:B------:R-:W-:Y:S02]  /*15860*/  IMAD R14, R12.reuse, R14, R13 ;  /* 0x0000000e0c0e7224 */ /* 0x040fe400078e020d */
[----:B------:R-:W-:-:S04]  /*15870*/  IMAD.WIDE.U32 R12, R12, R15, RZ ;  /* 0x0000000f0c0c7225 */ /* 0x000fc800078e00ff */
[-C--:B-----5:R-:W-:Y:S02]  /*15880*/  IMAD R15, R11, R217.reuse, RZ ;  /* 0x000000d90b0f7224 */ /* 0x0a0fe400078e02ff */
[----:B------:R-:W-:-:S04]  /*15890*/  IMAD.WIDE.U32 R10, R10, R217, RZ ;  /* 0x000000d90a0a7225 */ /* 0x000fc800078e00ff */
[----:B------:R-:W-:Y:S02]  /*158a0*/  IMAD.IADD R15, R11, 0x1, R15 ;  /* 0x000000010b0f7824 */ /* 0x000fe400078e020f */
[----:B------:R-:W1:Y:S01]  /*158b0*/  @P0 LDC R11, c[0x0][0xcec] ;  /* 0x00033b00ff0b0b82 */ /* 0x000e620000000800 */
[----:B------:R-:W-:-:S07]  /*158c0*/  IADD3 R152, P2, P3, R12, R10, R0 ;  /* 0x0000000a0c987210 */ /* 0x000fce0007b5e000 */
[----:B------:R-:W2:Y:S01]  /*158d0*/  @P0 LDC R10, c[0x0][0xcf0] ;  /* 0x00033c00ff0a0b82 */ /* 0x000ea20000000800 */
[----:B------:R-:W-:-:S05]  /*158e0*/  IMAD.IADD R14, R13, 0x1, R14 ;  /* 0x000000010d0e7824 */ /* 0x000fca00078e020e */
[----:B------:R-:W-:Y:S01]  /*158f0*/  IADD3.X R14, R14, R15, R8, P2, P3 ;  /* 0x0000000f0e0e7210 */ /* 0x000fe200017e6408 */
[----:B------:R-:W-:Y:S02]  /*15900*/  IMAD.MOV.U32 R15, RZ, RZ, R153 ;  /* 0x000000ffff0f7224 */ /* 0x000fe400078e0099 */
[----:B-1----:R-:W-:-:S05]  /*15910*/  @P0 IMAD.HI.U32 R11, R153, R11, RZ ;  /* 0x0000000b990b0227 */ /* 0x002fca00078e00ff */
[----:B--2---:R-:W-:Y:S02]  /*15920*/  @P0 SHF.R.U32.HI R15, RZ, R10, R11 ;  /* 0x0000000aff0f0219 */ /* 0x004fe4000001160b */
[----:B------:R-:W1:Y:S02]  /*15930*/  LDC.64 R10, c[0x0][R9+0x228] ;  /* 0x00008a00090a7b82 */ /* 0x000e640000000a00 */
[----:B-1----:R-:W-:-:S04]  /*15940*/  IMAD.WIDE.U32 R12, R10, R155, RZ ;  /* 0x0000009b0a0c7225 */ /* 0x002fc800078e00ff */
[----:B------:R-:W-:-:S04]  /*15950*/  IMAD R10, R11, R155, RZ ;  /* 0x0000009b0b0a7224 */ /* 0x000fc800078e02ff */
[----:B------:R-:W-:Y:S02]  /*15960*/  IMAD.IADD R13, R13, 0x1, R10 ;  /* 0x000000010d0d7824 */ /* 0x000fe400078e020a */
[----:B------:R1:W2:Y:S01]  /*15970*/  LDC.64 R10, c[0x0][R9+0x210] ;  /* 0x00008400090a7b82 */ /* 0x0002a20000000a00 */
[----:B------:R-:W-:Y:S01]  /*15980*/  IADD3 R12, P0, P2, R15, R152, R12 ;  /* 0x000000980f0c7210 */ /* 0x000fe20007a1e00c */
[--C-:B------:R-:W-:Y:S01]  /*15990*/  IMAD.MOV R152, RZ, RZ, -R15.reuse ;  /* 0x000000ffff987224 */ /* 0x100fe200078e0a0f */
[----:B------:R-:W-:-:S03]  /*159a0*/  SHF.R.S32.HI R15, RZ, 0x1f, R15 ;  /* 0x0000001fff0f7819 */ /* 0x000fc6000001140f */
[----:B------:R-:W-:Y:S01]  /*159b0*/  IMAD R152, R156, R152, R153 ;  /* 0x000000989c987224 */ /* 0x000fe200078e0299 */
[----:B------:R-:W-:-:S04]  /*159c0*/  IADD3.X R13, R15, R14, R13, P0, P2 ;  /* 0x0000000e0f0d7210 */ /* 0x000fc800007e440d */
[----:B-1----:R-:W-:Y:S01]  /*159d0*/  SHF.R.S32.HI R9, RZ, 0x1f, R152 ;  /* 0x0000001fff097819 */ /* 0x002fe20000011498 */
[-C--:B--2---:R-:W-:Y:S02]  /*159e0*/  IMAD R11, R11, R152.reuse, RZ ;  /* 0x000000980b0b7224 */ /* 0x084fe400078e02ff */
[----:B------:R-:W-:-:S04]  /*159f0*/  IMAD.WIDE.U32 R12, R10, R152, R12 ;  /* 0x000000980a0c7225 */ /* 0x000fc800078e000c */
[----:B------:R-:W-:Y:S02]  /*15a00*/  IMAD R9, R10, R9, R11 ;  /* 0x000000090a097224 */ /* 0x000fe400078e020b */
[----:B------:R-:W1:Y:S08]  /*15a10*/  LDC.64 R10, c[0x0][0xca8] ;  /* 0x00032a00ff0a7b82 */ /* 0x000e700000000a00 */
[----:B-1----:R-:W1:Y:S08]  /*15a20*/  @!P1 LDC R10, c[0x0][0xc50] ;  /* 0x00031400ff0a9b82 */ /* 0x002e700000000800 */
[----:B------:R-:W2:Y:S01]  /*15a30*/  @!P1 LDC R11, c[0x0][0xc54] ;  /* 0x00031500ff0b9b82 */ /* 0x000ea20000000800 */
[----:B------:R-:W-:-:S02]  /*15a40*/  IMAD.IADD R9, R13, 0x1, R9 ;  /* 0x000000010d097824 */ /* 0x000fc400078e0209 */
[----:B------:R-:W-:Y:S01]  /*15a50*/  IMAD.IADD R14, R188, 0x1, R194 ;  /* 0x00000001bc0e7824 */ /* 0x000fe200078e02c2 */
[----:B-1----:R-:W-:Y:S01]  /*15a60*/  LEA R13, P0, R12, R10, 0x2 ;  /* 0x0000000a0c0d7211 */ /* 0x002fe200078010ff */
[----:B---3--:R-:W-:-:S03]  /*15a70*/  IMAD.MOV R10, RZ, RZ, -R157 ;  /* 0x000000ffff0a7224 */ /* 0x008fc600078e0a9d */
[----:B--2---:R-:W-:Y:S02]  /*15a80*/  LEA.HI.X R9, R12, R11, R9, 0x2, P0 ;  /* 0x0000000b0c097211 */ /* 0x004fe400000f1409 */
[----:B------:R-:W-:Y:S01]  /*15a90*/  ISETP.NE.AND P0, PT, R215, R10, PT ;  /* 0x0000000ad700720c */ /* 0x000fe20003f05270 */
[----:B------:R-:W-:Y:S04]  /*15aa0*/  SHFL.IDX PT, R12, R13, 0x1, 0x1c1f ;  /* 0x003c1f000d0c7f89 */ /* 0x000fe800000e0000 */
[----:B------:R-:W-:Y:S04]  /*15ab0*/  SHFL.IDX PT, R10, R13, RZ, 0x1c1f ;  /* 0x001c1fff0d0a7589 */ /* 0x000fe800000e0000 */
        /* <DEDUP_REMOVED lines=8> */
.L_x_5547:
[----:B------:R-:W-:Y:S02]  /*15b40*/  ISETP.GT.AND P1, PT, R218, 0x1, PT ;  /* 0x00000001da00780c */ /* 0x000fe40003f24270 */
[----:B------:R-:W-:-:S04]  /*15b50*/  ISETP.NE.U32.AND P0, PT, RZ, UR6, PT ;  /* 0x00000006ff007c0c */ /* 0x000fc8000bf05070 */
[----:B------:R-:W-:-:S04]  /*15b60*/  ISETP.NE.AND.EX P0, PT, RZ, UR7, PT, P0 ;  /* 0x00000007ff007c0c */ /* 0x000fc8000bf05300 */
[----:B------:R-:W-:-:S03]  /*15b70*/  SEL R219, R219, RZ, !P0 ;  /* 0x000000ffdbdb7207 */ /* 0x000fc60004000000 */
[----:B------:R-:W-:Y:S06]  /*15b80*/  @P1 BRA `(.L_x_5548) ;  /* 0x0000001000381947 */ /* 0x000fec0003800000 */
[----:B-1----:R-:W1:Y:S01]  /*15b90*/  S2R R10, SR_TID.X ;  /* 0x00000000000a7919 */ /* 0x002e620000002100 */
[----:B------:R-:W2:Y:S01]  /*15ba0*/  LDC R87, c[0x0][0xce8] ;  /* 0x00033a00ff577b82 */ /* 0x000ea20000000800 */
        /* <DEDUP_REMOVED lines=17> */
[----:B------:R-:W-:Y:S01]  /*15cc0*/  IADD3 R45, P1, R20, 0x6000, RZ ;  /* 0x00006000142d7810 */ /* 0x000fe20007f3e0ff */
[----:B--2---:R-:W-:Y:S01]  /*15cd0*/  IMAD R90, R4, R87, RZ ;  /* 0x00000057045a7224 */ /* 0x004fe200078e02ff */
[----:B------:R-:W-:Y:S01]  /*15ce0*/  IADD3 R49, P2, R20, 0x7000, RZ ;  /* 0x0000700014317810 */ /* 0x000fe20007f5e0ff */
[----:B------:R-:W5:Y:S01]  /*15cf0*/  LD.E.128 R24, desc[UR42][R24.64] ;  /* 0x0000002a18187980 */ /* 0x000f62000c101d00 */
        /* <DEDUP_REMOVED lines=75> */
[----:B------:R-:W-:Y:S01]  /*161b0*/  ISETP.NE.AND P3, PT, R87, 0x1, PT ;  /* 0x000000015700780c */ /* 0x000fe20003f65270 */
[C---:B------:R-:W-:Y:S01]  /*161c0*/  IMAD R21, R0.reuse, UR5, R9 ;  /* 0x0000000500157c24 */ /* 0x040fe2000f8e0209 */
[----:B------:R-:W-:Y:S01]  /*161d0*/  LOP3.LUT R11, R11, 0xfffffff8, RZ, 0xc0, !PT ;  /* 0xfffffff80b0b7812 */ /* 0x000fe200078ec0ff */
[----:B------:R-:W-:Y:S01]  /*161e0*/  IMAD.WIDE.U32 R8, R0, UR4, RZ ;  /* 0x0000000400087c25 */ /* 0x000fe2000f8e00ff */
[----:B------:R-:W-:Y:S01]  /*161f0*/  ULDC.64 UR4, c[0x0][0xbe8] ;  /* 0x0002fa0000047ab9 */ /* 0x000fe20000000a00 */
[----:B------:R-:W1:Y:S01]  /*16200*/  LDC R0, c[0x0][0xbc8] ;  /* 0x0002f200ff007b82 */ /* 0x000e620000000800 */
[----:B------:R-:W5:Y:S01]  /*16210*/  LD.E.128 R12, desc[UR42][R12.64] ;  /* 0x0000002a0c0c7980 */ /* 0x000f62000c101d00 */
[----:B------:R-:W-:-:S03]  /*16220*/  IMAD.IADD R9, R9, 0x1, R21 ;  /* 0x0000000109097824 */ /* 0x000fc600078e0215 */
[----:B------:R-:W5:Y:S03]  /*16230*/  LD.E.128 R56, desc[UR42][R56.64] ;  /* 0x0000002a38387980 */ /* 0x000f66000c101d00 */
[----:B------:R-:W2:Y:S01]  /*16240*/  @P3 LDC R89, c[0x0][0xcec] ;  /* 0x00033b00ff593b82 */ /* 0x000ea20000000800 */
[C---:B------:R-:W-:Y:S01]  /*16250*/  IMAD.WIDE.U32 R8, R217.reuse, UR4, R8 ;  /* 0x00000004d9087c25 */ /* 0x040fe2000f8e0008 */
[----:B------:R-:W5:Y:S03]  /*16260*/  LD.E.128 R60, desc[UR42][R60.64] ;  /* 0x0000002a3c3c7980 */ /* 0x000f66000c101d00 */
[----:B------:R-:W-:Y:S01]  /*16270*/  IMAD.IADD R20, R10, 0x1, -R11 ;  /* 0x000000010a147824 */ /* 0x000fe200078e0a0b */
[----:B------:R-:W5:Y:S02]  /*16280*/  LD.E.128 R64, desc[UR42][R64.64] ;  /* 0x0000002a40407980 */ /* 0x000f64000c101d00 */
[----:B------:R-:W4:Y:S01]  /*16290*/  @P3 LDC R91, c[0x0][0xcf0] ;  /* 0x00033c00ff5b3b82 */ /* 0x000f220000000800 */
[----:B------:R-:W-:Y:S01]  /*162a0*/  SHF.R.S32.HI R10, RZ, 0x1f, R219 ;  /* 0x0000001fff0a7819 */ /* 0x000fe200000114db */
[----:B------:R-:W-:Y:S01]  /*162b0*/  IMAD R9, R217, UR5, R9 ;  /* 0x00000005d9097c24 */ /* 0x000fe2000f8e0209 */
[----:B------:R-:W-:Y:S01]  /*162c0*/  ULDC.64 UR4, c[0x0][0xbf0] ;  /* 0x0002fc0000047ab9 */ /* 0x000fe20000000a00 */
[----:B------:R-:W5:Y:S02]  /*162d0*/  LD.E.128 R68, desc[UR42][R68.64] ;  /* 0x0000002a44447980 */ /* 0x000f64000c101d00 */
[----:B------:R-:W-:Y:S01]  /*162e0*/  IMAD R10, R10, UR4, RZ ;  /* 0x000000040a0a7c24 */ /* 0x000fe2000f8e02ff */
[-C--:B-1----:R-:W-:Y:S01]  /*162f0*/  ISETP.GE.AND P1, PT, R228, R0.reuse, PT ;  /* 0x00000000e400720c */ /* 0x082fe20003f26270 */
[----:B------:R-:W-:Y:S01]  /*16300*/  IMAD R11, R20, 0x20, R3 ;  /* 0x00000020140b7824 */ /* 0x000fe200078e0203 */
[----:B------:R-:W5:Y:S01]  /*16310*/  LD.E.128 R72, desc[UR42][R72.64] ;  /* 0x0000002a48487980 */ /* 0x000f62000c101d00 */
[----:B------:R-:W-:Y:S01]  /*16320*/  IMAD R85, R219, UR5, R10 ;  /* 0x00000005db557c24 */ /* 0x000fe2000f8e020a */
[----:B------:R-:W-:Y:S01]  /*16330*/  SEL R10, RZ, 0xffffffff, P1 ;  /* 0xffffffffff0a7807 */ /* 0x000fe20000800000 */
[----:B------:R-:W-:Y:S01]  /*16340*/  IMAD.IADD R3, R3, 0x1, R194 ;  /* 0x0000000103037824 */ /* 0x000fe200078e02c2 */
[-C--:B------:R-:W-:Y:S01]  /*16350*/  ISETP.GE.AND P0, PT, R225, R0.reuse, PT ;  /* 0x00000000e100720c */ /* 0x080fe20003f06270 */
[----:B------:R-:W-:Y:S01]  /*16360*/  IMAD.IADD R194, R194, 0x1, R11 ;  /* 0x00000001c2c27824 */ /* 0x000fe200078e020b */
[----:B------:R-:W5:Y:S01]  /*16370*/  LD.E.128 R76, desc[UR42][R76.64] ;  /* 0x0000002a4c4c7980 */ /* 0x000f62000c101d00 */
[----:B------:R-:W-:Y:S01]  /*16380*/  IMAD.SHL.U32 R93, R10, 0x2, RZ ;  /* 0x000000020a5d7824 */ /* 0x000fe200078e00ff */
[----:B------:R-:W-:Y:S01]  /*16390*/  SEL R21, RZ, 0xffffffff, P0 ;  /* 0xffffffffff157807 */ /* 0x000fe20000000000 */
[----:B--2---:R-:W-:Y:S01]  /*163a0*/  @P3 IMAD.HI.U32 R10, R194, R89, RZ ;  /* 0x00000059c20a3227 */ /* 0x004fe200078e00ff */
[-C--:B------:R-:W-:Y:S01]  /*163b0*/  ISETP.GE.AND P2, PT, R187, R0.reuse, PT ;  /* 0x00000000bb00720c */ /* 0x080fe20003f46270 */
[----:B------:R-:W5:Y:S01]  /*163c0*/  LD.E.128 R80, desc[UR42][R80.64] ;  /* 0x0000002a50507980 */ /* 0x000f62000c101d00 */
[-C--:B------:R-:W-:Y:S01]  /*163d0*/  ISETP.GE.AND P0, PT, R224, R0.reuse, PT ;  /* 0x00000000e000720c */ /* 0x080fe20003f06270 */
        /* <DEDUP_REMOVED lines=9> */
[-C--:B------:R-:W-:Y:S01]  /*16470*/  ISETP.GE.AND P0, PT, R223, R0.reuse, PT ;  /* 0x00000000df00720c */ /* 0x080fe20003f06270 */
[----:B------:R-:W-:Y:S01]  /*16480*/  IMAD.SHL.U32 R85, R10, 0x8, RZ ;  /* 0x000000080a557824 */ /* 0x000fe200078e00ff */
[--C-:B------:R-:W-:Y:S01]  /*16490*/  SHF.R.S32.HI R10, RZ, 0x1f, R11.reuse ;  /* 0x0000001fff0a7819 */ /* 0x100fe2000001140b */
[----:B------:R-:W-:Y:S01]  /*164a0*/  @!PT LDS RZ, [RZ] ;  /* 0x00000000fffff984 */ /* 0x000fe20000000800 */
[----:B------:R-:W-:Y:S01]  /*164b0*/  @!PT LDS RZ, [RZ] ;  /* 0x00000000fffff984 */ /* 0x000fe20000000800 */
[----:B------:R-:W-:Y:S01]  /*164c0*/  @!PT LDS RZ, [RZ] ;  /* 0x00000000fffff984 */ /* 0x000fe20000000800 */
[----:B------:R-:W-:Y:S01]  /*164d0*/  @!PT LDS RZ, [RZ] ;  /* 0x00000000fffff984 */ /* 0x000fe20000000800 */
[----:B------:R1:W-:Y:S06]  /*164e0*/  MEMBAR.ALL.CTA ;  /* 0x0000000000007992 */ /* 0x0003ec0000008000 */
[----:B-1----:R-:W1:Y:S01]  /*164f0*/  FENCE.VIEW.ASYNC.S ;  /* 0x00000000000073c6 */ /* 0x002e620000000000 */
        /* <DEDUP_REMOVED lines=9> */
[----:B------:R-:W-:-:S04]  /*16590*/  IMAD.WIDE.U32 R8, R11, UR4, R8 ;  /* 0x000000040b087c25 */ /* 0x000fc8000f8e0008 */
        /* <DEDUP_REMOVED lines=33> */
[----:B---3--:R-:W-:Y:S01]  /*167b0*/  SHF.R.S32.HI R156, RZ, 0x1f, R228 ;  /* 0x0000001fff9c7819 */ /* 0x008fe200000114e4 */
[----:B--2---:R-:W-:Y:S06]  /*167c0*/  @P1 BRA `(.L_x_5550) ;  /* 0x0000000000841947 */ /* 0x004fec0003800000 */
        /* <DEDUP_REMOVED lines=33> */
.L_x_5550:
[----:B------:R-:W-:Y:S05]  /*169e0*/  BSYNC B1 ;  /* 0x0000000000017941 */ /* 0x000fea0003800000 */
.L_x_5549:
[----:B------:R-:W-:Y:S01]  /*169f0*/  VIADD R3, R3, 0x20 ;  /* 0x0000002003037836 */ /* 0x000fe20000000000 */
[----:B-1-3--:R1:W2:Y:S04]  /*16a00*/  SHFL.IDX PT, R9, R88, 0x1, 0x181f ;  /* 0x00381f0058097f89 */ /* 0x00a2a800000e0000 */
[----:B------:R-:W-:Y:S01]  /*16a10*/  ISETP.GE.AND P0, PT, R3, R90, PT ;  /* 0x0000005a0300720c */ /* 0x000fe20003f06270 */
[----:B----4-:R1:W3:-:S12]  /*16a20*/  SHFL.IDX PT, R8, R87, 0x1, 0x181f ;  /* 0x00381f0057087f89 */ /* 0x0102d800000e0000 */
[----:B-1----:R-:W-:Y:S05]  /*16a30*/  @P0 BRA `(.L_x_5551) ;  /* 0x0000002800840947 */ /* 0x002fea0003800000 */
[-C--:B------:R-:W-:Y:S02]  /*16a40*/  ISETP.GE.AND P5, PT, R228, R0.reuse, PT ;  /* 0x00000000e400720c */ /* 0x080fe40003fa6270 */
[-C--:B------:R-:W-:Y:S02]  /*16a50*/  ISETP.GE.AND P6, PT, R187, R0.reuse, PT ;  /* 0x00000000bb00720c */ /* 0x080fe40003fc6270 */
[-C--:B------:R-:W-:Y:S02]  /*16a60*/  ISETP.GE.AND P4, PT, R225, R0.reuse, PT ;  /* 0x00000000e100720c */ /* 0x080fe40003f86270 */
[-C--:B------:R-:W-:Y:S02]  /*16a70*/  ISETP.GE.AND P2, PT, R223, R0.reuse, PT ;  /* 0x00000000df00720c */ /* 0x080fe40003f46270 */
[----:B------:R-:W-:Y:S02]  /*16a80*/  ISETP.GE.AND P3, PT, R224, R0, PT ;  /* 0x00000000e000720c */ /* 0x000fe40003f66270 */
[----:B------:R-:W-:-:S03]  /*16a90*/  LOP3.LUT P0, RZ, R86, 0x40, RZ, 0xc0, !PT ;  /* 0x0000004056ff7812 */ /* 0x000fc6000780c0ff */
[C---:B---3-5:R-:W-:Y:S02]  /*16aa0*/  @!P5 LEA R12, P1, R228.reuse, R8, 0x1 ;  /* 0x00000008e40cd211 */ /* 0x068fe400078208ff */
[----:B--2---:R-:W-:Y:S02]  /*16ab0*/  @!P6 IMAD.WIDE R10, R187, 0x2, R8 ;  /* 0x00000002bb0ae825 */ /* 0x004fe400078e0208 */
[----:B------:R-:W-:Y:S02]  /*16ac0*/  @!P5 LEA.HI.X R13, R228, R9, R156, 0x1, P1 ;  /* 0x00000009e40dd211 */ /* 0x000fe400008f0c9c */
[----:B------:R-:W-:Y:S01]  /*16ad0*/  ISETP.GE.AND P1, PT, R222, R0, PT ;  /* 0x00000000de00720c */ /* 0x000fe20003f26270 */
[----:B------:R1:W-:Y:S01]  /*16ae0*/  @!P6 ST.E.128 desc[UR42][R10.64], R24 ;  /* 0x000000180a00e985 */ /* 0x0003e2000c101d2a */
[----:B------:R-:W-:-:S03]  /*16af0*/  SHF.R.S32.HI R0, RZ, 0x1f, R91 ;  /* 0x0000001fff007819 */ /* 0x000fc6000001145b */
        /* <DEDUP_REMOVED lines=23> */
.L_x_5548:
        /* <DEDUP_REMOVED lines=15> */
[----:B---3--:R-:W-:Y:S01]  /*16d60*/  SHF.R.S32.HI R156, RZ, 0x1f, R235 ;  /* 0x0000001fff9c7819 */ /* 0x008fe200000114eb */
[----:B------:R-:W-:Y:S01]  /*16d70*/  IMAD.MOV.U32 R3, RZ, RZ, R11 ;  /* 0x000000ffff037224 */ /* 0x000fe200078e000b */
[----:B------:R-:W-:Y:S01]  /*16d80*/  SHF.R.S32.HI R157, RZ, 0x1f, R236 ;  /* 0x0000001fff9d7819 */ /* 0x000fe200000114ec */
[----:B------:R-:W-:Y:S01]  /*16d90*/  IMAD.WIDE.U32 R8, R217, UR4, R8 ;  /* 0x00000004d9087c25 */ /* 0x000fe2000f8e0008 */
[----:B------:R-:W-:-:S03]  /*16da0*/  SHF.R.S32.HI R158, RZ, 0x1f, R237 ;  /* 0x0000001fff9e7819 */ /* 0x000fc600000114ed */
[----:B------:R-:W-:Y:S01]  /*16db0*/  IMAD R9, R217, UR5, R9 ;  /* 0x00000005d9097c24 */ /* 0x000fe2000f8e0209 */
[----:B-1----:R-:W-:Y:S01]  /*16dc0*/  ISETP.NE.AND P0, PT, R10, 0x1, PT ;  /* 0x000000010a00780c */ /* 0x002fe20003f05270 */
[----:B------:R-:W-:Y:S01]  /*16dd0*/  ULDC.64 UR4, c[0x0][0xc40] ;  /* 0x0003100000047ab9 */ /* 0x000fe20000000a00 */
[----:B------:R-:W-:Y:S02]  /*16de0*/  IMAD R4, R4, R10, RZ ;  /* 0x0000000a04047224 */ /* 0x000fe400078e02ff */
[----:B------:R-:W-:Y:S02]  /*16df0*/  IMAD R0, R0, UR4, RZ ;  /* 0x0000000400007c24 */ /* 0x000fe4000f8e02ff */
[----:B------:R-:W-:-:S04]  /*16e00*/  IMAD.WIDE.U32 R8, R219, UR4, R8 ;  /* 0x00000004db087c25 */ /* 0x000fc8000f8e0008 */
[----:B------:R-:W-:Y:S01]  /*16e10*/  IMAD R0, R219, UR5, R0 ;  /* 0x00000005db007c24 */ /* 0x000fe2000f8e0200 */
[----:B------:R-:W-:Y:S01]  /*16e20*/  ULDC.64 UR4, c[0x0][0xc48] ;  /* 0x0003120000047ab9 */ /* 0x000fe20000000a00 */
[C---:B------:R-:W-:Y:S01]  /*16e30*/  VIADD R160, R192.reuse, 0xc0 ;  /* 0x000000c0c0a07836 */ /* 0x040fe20000000000 */
[----:B------:R-:W1:Y:S01]  /*16e40*/  @P0 LDC R12, c[0x0][0xcec] ;  /* 0x00033b00ff0c0b82 */ /* 0x000e620000000800 */
[----:B------:R-:W-:Y:S01]  /*16e50*/  IMAD.IADD R9, R9, 0x1, R0 ;  /* 0x0000000109097824 */ /* 0x000fe200078e0200 */
[----:B------:R-:W-:Y:S01]  /*16e60*/  SHF.R.S32.HI R219, RZ, 0x1f, R192 ;  /* 0x0000001fffdb7819 */ /* 0x000fe200000114c0 */
[----:B------:R-:W-:Y:S01]  /*16e70*/  VIADD R162, R192, 0xb8 ;  /* 0x000000b8c0a27836 */ /* 0x000fe20000000000 */
[----:B------:R-:W-:Y:S01]  /*16e80*/  SHF.R.S32.HI R160, RZ, 0x1f, R160 ;  /* 0x0000001fffa07819 */ /* 0x000fe200000114a0 */
[----:B------:R-:W-:-:S03]  /*16e90*/  IMAD.WIDE.U32 R8, R230, UR4, R8 ;  /* 0x00000004e6087c25 */ /* 0x000fc6000f8e0008 */
[----:B------:R-:W2:Y:S01]  /*16ea0*/  @P0 LDC R0, c[0x0][0xcf0] ;  /* 0x00033c00ff000b82 */ /* 0x000ea20000000800 */
[----:B------:R-:W-:Y:S01]  /*16eb0*/  IMAD R9, R230, UR5, R9 ;  /* 0x00000005e6097c24 */ /* 0x000fe2000f8e0209 */
[----:B------:R-:W-:Y:S01]  /*16ec0*/  ULDC.64 UR4, c[0x0][0xc30] ;  /* 0x00030c0000047ab9 */ /* 0x000fe20000000a00 */
[C---:B------:R-:W-:Y:S01]  /*16ed0*/  VIADD R164, R192.reuse, 0xb0 ;  /* 0x000000b0c0a47836 */ /* 0x040fe20000000000 */
[----:B------:R-:W-:Y:S01]  /*16ee0*/  SHF.R.S32.HI R162, RZ, 0x1f, R162 ;  /* 0x0000001fffa27819 */ /* 0x000fe200000114a2 */
        /* <DEDUP_REMOVED lines=16> */
[----:B--2---:R-:W-:Y:S01]  /*16ff0*/  @P0 SHF.R.U32.HI R3, RZ, R0, R12 ;  /* 0x00000000ff030219 */ /* 0x004fe2000001160c */
        /* <DEDUP_REMOVED lines=11> */
[----:B------:R-:W-:Y:S02]  /*170b0*/  VIADD R198, R192, 0x50 ;  /* 0x00000050c0c67836 */ /* 0x000fe40000000000 */
[----:B------:R-:W-:Y:S01]  /*170c0*/  IMAD R10, R10, UR4, RZ ;  /* 0x000000040a0a7c24 */ /* 0x000fe2000f8e02ff */
[----:B------:R-:W-:Y:S01]  /*170d0*/  SHF.R.S32.HI R196, RZ, 0x1f, R196 ;  /* 0x0000001fffc47819 */ /* 0x000fe200000114c4 */
[C---:B------:R-:W-:Y:S01]  /*170e0*/  VIADD R200, R192.reuse, 0x48 ;  /* 0x00000048c0c87836 */ /* 0x040fe20000000000 */
        /* <DEDUP_REMOVED lines=13> */
[----:B------:R-:W-:Y:S01]  /*171c0*/  LEA R0, P0, R8, UR4, 0x2 ;  /* 0x0000000408007c11 */ /* 0x000fe2000f8010ff */
[----:B------:R-:W-:Y:S02]  /*171d0*/  IMAD.IADD R3, R9, 0x1, R3 ;  /* 0x0000000109037824 */ /* 0x000fe400078e0203 */
[C---:B------:R-:W-:Y:S01]  /*171e0*/  VIADD R207, R192.reuse, 0x30 ;  /* 0x00000030c0cf7836 */ /* 0x040fe20000000000 */
[----:B------:R-:W-:Y:S01]  /*171f0*/  SHF.R.S32.HI R205, RZ, 0x1f, R205 ;  /* 0x0000001fffcd7819 */ /* 0x000fe200000114cd */
[----:B------:R-:W-:Y:S01]  /*17200*/  VIADD R209, R192, 0x28 ;  /* 0x00000028c0d17836 */ /* 0x000fe20000000000 */
[----:B------:R-:W-:Y:S01]  /*17210*/  LEA.HI.X R3, R8, UR5, R3, 0x2, P0 ;  /* 0x0000000508037c11 */ /* 0x000fe200080f1403 */
[----:B------:R-:W-:Y:S01]  /*17220*/  VIADD R8, R2, 0x38820 ;  /* 0x0003882002087836 */ /* 0x000fe20000000000 */
[----:B------:R-:W-:Y:S01]  /*17230*/  ISETP.GE.AND P0, PT, R194, R4, PT ;  /* 0x00000004c200720c */ /* 0x000fe20003f06270 */
[C---:B------:R-:W-:Y:S01]  /*17240*/  VIADD R213, R192.reuse, 0x20 ;  /* 0x00000020c0d57836 */ /* 0x040fe20000000000 */
[----:B------:R1:W2:Y:S01]  /*17250*/  SHFL.IDX PT, R15, R0, RZ, 0x1c1f ;  /* 0x001c1fff000f7589 */ /* 0x0002a200000e0000 */
[C---:B------:R-:W-:Y:S01]  /*17260*/  VIADD R220, R192.reuse, 0x18 ;  /* 0x00000018c0dc7836 */ /* 0x040fe20000000000 */
[----:B------:R-:W-:Y:S01]  /*17270*/  PRMT R8, RZ, 0x654, R8 ;  /* 0x00000654ff087816 */ /* 0x000fe20000000008 */
[C---:B------:R-:W-:Y:S01]  /*17280*/  VIADD R226, R192.reuse, 0x10 ;  /* 0x00000010c0e27836 */ /* 0x040fe20000000000 */
[----:B------:R1:W3:Y:S01]  /*17290*/  SHFL.IDX PT, R14, R3, RZ, 0x1c1f ;  /* 0x001c1fff030e7589 */ /* 0x0002e200000e0000 */
[C---:B------:R-:W-:Y:S01]  /*172a0*/  VIADD R217, R192.reuse, 0x8 ;  /* 0x00000008c0d97836 */ /* 0x040fe20000000000 */
[----:B------:R1:W-:Y:S01]  /*172b0*/  SYNCS.ARRIVE.TRANS64.RED.A1T0 RZ, [R8+URZ], RZ ;  /* 0x000000ff08ff79a7 */ /* 0x0003e2000810043f */
        /* <DEDUP_REMOVED lines=29> */
[----:B------:R-:W-:Y:S01]  /*17490*/  VIADD R227, R192, 0x8 ;  /* 0x00000008c0e37836 */ /* 0x000fe20000000000 */
[----:B-123--:R-:W-:Y:S06]  /*174a0*/  @P0 BRA `(.L_x_5553) ;  /* 0x0000000800040947 */ /* 0x00efec0003800000 */
        /* <DEDUP_REMOVED lines=129> */
.L_x_5553:
[----:B------:R-:W-:Y:S05]  /*17cc0*/  BSYNC B1 ;  /* 0x0000000000017941 */ /* 0x000fea0003800000 */
.L_x_5552:
[----:B-1----:R-:W-:Y:S01]  /*17cd0*/  VIADD R9, R194, 0x8 ;  /* 0x00000008c2097836 */ /* 0x002fe20000000000 */
[----:B------:R-:W1:Y:S04]  /*17ce0*/  SHFL.IDX PT, R3, R3, 0x1, 0x1c1f ;  /* 0x003c1f0003037f89 */ /* 0x000e6800000e0000 */
[----:B------:R-:W-:Y:S01]  /*17cf0*/  ISETP.GE.AND P0, PT, R9, R4, PT ;  /* 0x000000040900720c */ /* 0x000fe20003f06270 */
[----:B------:R-:W2:-:S12]  /*17d00*/  SHFL.IDX PT, R0, R0, 0x1, 0x1c1f ;  /* 0x003c1f0000007f89 */ /* 0x000e9800000e0000 */
[----:B------:R-:W-:Y:S05]  /*17d10*/  @P0 BRA `(.L_x_5551) ;  /* 0x0000001400cc0947 */ /* 0x000fea0003800000 */
[----:B------:R-:W-:Y:S02]  /*17d20*/  ULDC UR4, c[0x0][0xbc8] ;  /* 0x0002f20000047ab9 */ /* 0x000fe40000000800 */
[----:B------:R-:W-:Y:S02]  /*17d30*/  ISETP.GE.AND P4, PT, R192, UR4, PT ;  /* 0x00000004c0007c0c */ /* 0x000fe4000bf86270 */
[----:B------:R-:W-:Y:S02]  /*17d40*/  ISETP.GE.AND P2, PT, R227, UR4, PT ;  /* 0x00000004e3007c0c */ /* 0x000fe4000bf46270 */
[----:B------:R-:W-:Y:S02]  /*17d50*/  ISETP.GE.AND P1, PT, R221, UR4, PT ;  /* 0x00000004dd007c0c */ /* 0x000fe4000bf26270 */
[----:B------:R-:W-:-:S07]  /*17d60*/  ISETP.GE.AND P0, PT, R218, UR4, PT ;  /* 0x00000004da007c0c */ /* 0x000fce000bf06270 */
[----:B--2---:R-:W-:-:S04]  /*17d70*/  @!P4 LEA R8, P3, R192, R0, 0x2 ;  /* 0x00000000c008c211 */ /* 0x004fc800078610ff */
[-C--:B-1----:R-:W-:Y:S02]  /*17d80*/  @!P4 LEA.HI.X R9, R192, R3.reuse, R219, 0x2, P3 ;  /* 0x00000003c009c211 */ /* 0x082fe400018f14db */
[----:B------:R-:W-:Y:S02]  /*17d90*/  ISETP.GE.AND P3, PT, R211, UR4, PT ;  /* 0x00000004d3007c0c */ /* 0x000fe4000bf66270 */
[C---:B------:R-:W-:Y:S01]  /*17da0*/  @!P1 LEA R10, P5, R221.reuse, R0, 0x2 ;  /* 0x00000000dd0a9211 */ /* 0x040fe200078a10ff */
        /* <DEDUP_REMOVED lines=12> */
[CC--:B-1----:R-:W-:Y:S02]  /*17e70*/  @!P3 LEA R8, P1, R211.reuse, R0.reuse, 0x2 ;  /* 0x00000000d308b211 */ /* 0x0c2fe400078210ff */
[----:B--2---:R-:W-:Y:S02]  /*17e80*/  @!P4 LEA R10, P2, R208, R0, 0x2 ;  /* 0x00000000d00ac211 */ /* 0x004fe400078410ff */
[----:B------:R-:W-:-:S02]  /*17e90*/  @!P3 LEA.HI.X R9, R211, R3, R213, 0x2, P1 ;  /* 0x00000003d309b211 */ /* 0x000fc400008f14d5 */
[----:B------:R-:W-:Y:S02]  /*17ea0*/  ISETP.GE.AND P1, PT, R201, UR4, PT ;  /* 0x00000004c9007c0c */ /* 0x000fe4000bf26270 */
[-C--:B------:R-:W-:Y:S01]  /*17eb0*/  @!P4 LEA.HI.X R11, R208, R3.reuse, R209, 0x2, P2 ;  /* 0x00000003d00bc211 */ /* 0x080fe200010f14d1 */
        /* <DEDUP_REMOVED lines=21> */
[-C--:B--2---:R-:W-:Y:S02]  /*18010*/  @!P4 LEA R10, P2, R193, R0.reuse, 0x2 ;  /* 0x00000000c10ac211 */ /* 0x084fe400078410ff */
        /* <DEDUP_REMOVED lines=29> */
[----:B---3--:R-:W-:Y:S01]  /*181f0*/  @!P3 LEA R12, P6, R171, R0, 0x2 ;  /* 0x00000000ab0cb211 */ /* 0x008fe200078c10ff */
[----:B------:R2:W-:Y:S01]  /*18200*/  @!P4 ST.E.64 desc[UR42][R10.64], R94 ;  /* 0x0000005e0a00c985 */ /* 0x0005e2000c101b2a */
[----:B------:R-:W-:Y:S02]  /*18210*/  ISETP.GE.AND P4, PT, R161, UR4, PT ;  /* 0x00000004a1007c0c */ /* 0x000fe4000bf86270 */
[----:B------:R-:W-:-:S02]  /*18220*/  @!P3 LEA.HI.X R13, R171, R3, R172, 0x2, P6 ;  /* 0x00000003ab0db211 */ /* 0x000fc400030f14ac */
[----:B------:R-:W-:-:S03]  /*18230*/  @!P2 LEA R14, P6, R169, R0, 0x2 ;  /* 0x00000000a90ea211 */ /* 0x000fc600078c10ff */
[----:B------:R3:W-:Y:S01]  /*18240*/  @!P3 ST.E.64 desc[UR42][R12.64], R98 ;  /* 0x000000620c00b985 */ /* 0x0007e2000c101b2a */
[-C--:B------:R-:W-:Y:S02]  /*18250*/  @!P1 LEA R20, P3, R167, R0.reuse, 0x2 ;  /* 0x00000000a7149211 */ /* 0x080fe400078610ff */
[-C--:B------:R-:W-:Y:S02]  /*18260*/  @!P2 LEA.HI.X R15, R169, R3.reuse, R170, 0x2, P6 ;  /* 0x00000003a90fa211 */ /* 0x080fe400030f14aa */
[-C--:B------:R-:W-:Y:S02]  /*18270*/  @!P0 LEA R24, P6, R165, R0.reuse, 0x2 ;  /* 0x00000000a5188211 */ /* 0x080fe400078c10ff */
[-C--:B------:R-:W-:Y:S01]  /*18280*/  @!P1 LEA.HI.X R21, R167, R3.reuse, R168, 0x2, P3 ;  /* 0x00000003a7159211 */ /* 0x080fe200018f14a8 */
[----:B------:R4:W-:Y:S01]  /*18290*/  @!P2 ST.E.64 desc[UR42][R14.64], R102 ;  /* 0x000000660e00a985 */ /* 0x0009e2000c101b2a */
[----:B------:R-:W-:Y:S02]  /*182a0*/  ISETP.GE.AND P3, PT, R159, UR4, PT ;  /* 0x000000049f007c0c */ /* 0x000fe4000bf66270 */
[----:B------:R-:W-:Y:S01]  /*182b0*/  @!P0 LEA.HI.X R25, R165, R3, R166, 0x2, P6 ;  /* 0x00000003a5198211 */ /* 0x000fe200030f14a6 */
[----:B------:R5:W-:Y:S01]  /*182c0*/  @!P1 ST.E.64 desc[UR42][R20.64], R106 ;  /* 0x0000006a14009985 */ /* 0x000be2000c101b2a */
[----:B-1----:R-:W-:-:S02]  /*182d0*/  @!P5 LEA R8, P1, R163, R0, 0x2 ;  /* 0x00000000a308d211 */ /* 0x002fc400078210ff */
[-C--:B--2---:R-:W-:Y:S01]  /*182e0*/  @!P4 LEA R10, P2, R161, R0.reuse, 0x2 ;  /* 0x00000000a10ac211 */ /* 0x084fe200078410ff */
[----:B------:R-:W-:Y:S01]  /*182f0*/  @!P0 ST.E.64 desc[UR42][R24.64], R110 ;  /* 0x0000006e18008985 */ /* 0x000fe2000c101b2a */
[----:B------:R-:W-:Y:S02]  /*18300*/  ISETP.GE.AND P0, PT, R237, UR4, PT ;  /* 0x00000004ed007c0c */ /* 0x000fe4000bf06270 */
[-C--:B------:R-:W-:Y:S02]  /*18310*/  @!P5 LEA.HI.X R9, R163, R3.reuse, R164, 0x2, P1 ;  /* 0x00000003a309d211 */ /* 0x080fe400008f14a4 */
[----:B------:R-:W-:Y:S02]  /*18320*/  ISETP.GE.AND P1, PT, R236, UR4, PT ;  /* 0x00000004ec007c0c */ /* 0x000fe4000bf26270 */
[----:B---3--:R-:W-:Y:S01]  /*18330*/  @!P3 LEA R12, P6, R159, R0, 0x2 ;  /* 0x000000009f0cb211 */ /* 0x008fe200078c10ff */
[----:B------:R1:W-:Y:S01]  /*18340*/  @!P5 ST.E.64 desc[UR42][R8.64], R114 ;  /* 0x000000720800d985 */ /* 0x0003e2000c101b2a */
[----:B------:R-:W-:-:S02]  /*18350*/  @!P4 LEA.HI.X R11, R161, R3, R162, 0x2, P2 ;  /* 0x00000003a10bc211 */ /* 0x000fc400010f14a2 */
[-C--:B------:R-:W-:Y:S02]  /*18360*/  @!P3 LEA.HI.X R13, R159, R3.reuse, R160, 0x2, P6 ;  /* 0x000000039f0db211 */ /* 0x080fe400030f14a0 */
[----:B------:R-:W-:Y:S01]  /*18370*/  ISETP.GE.AND P2, PT, R233, UR4, PT ;  /* 0x00000004e9007c0c */ /* 0x000fe2000bf46270 */
[----:B------:R2:W-:Y:S01]  /*18380*/  @!P4 ST.E.64 desc[UR42][R10.64], R118 ;  /* 0x000000760a00c985 */ /* 0x0005e2000c101b2a */
[----:B------:R-:W-:Y:S02]  /*18390*/  ISETP.GE.AND P4, PT, R235, UR4, PT ;  /* 0x00000004eb007c0c */ /* 0x000fe4000bf86270 */
[C---:B----4-:R-:W-:Y:S01]  /*183a0*/  @!P0 LEA R14, P5, R237.reuse, R0, 0x2 ;  /* 0x00000000ed0e8211 */ /* 0x050fe200078a10ff */
[----:B------:R3:W-:Y:S01]  /*183b0*/  @!P3 ST.E.64 desc[UR42][R12.64], R122 ;  /* 0x0000007a0c00b985 */ /* 0x0007e2000c101b2a */
[----:B------:R-:W-:Y:S02]  /*183c0*/  ISETP.GE.AND P3, PT, R234, UR4, PT ;  /* 0x00000004ea007c0c */ /* 0x000fe4000bf66270 */
[----:B------:R-:W-:-:S02]  /*183d0*/  @!P0 LEA.HI.X R15, R237, R3, R158, 0x2, P5 ;  /* 0x00000003ed0f8211 */ /* 0x000fc400028f149e */
[----:B------:R-:W-:Y:S02]  /*183e0*/  ISETP.GE.AND P5, PT, R232, UR4, PT ;  /* 0x00000004e8007c0c */ /* 0x000fe4000bfa6270 */
[CC--:B-----5:R-:W-:Y:S01]  /*183f0*/  @!P1 LEA R20, P6, R236.reuse, R0.reuse, 0x2 ;  /* 0x00000000ec149211 */ /* 0x0e0fe200078c10ff */
[----:B------:R4:W-:Y:S02]  /*18400*/  @!P0 ST.E.64 desc[UR42][R14.64], R126 ;  /* 0x0000007e0e008985 */ /* 0x0009e4000c101b2a */
[CC--:B-1----:R-:W-:Y:S02]  /*18410*/  @!P4 LEA R8, P0, R235.reuse, R0.reuse, 0x2 ;  /* 0x00000000eb08c211 */ /* 0x0c2fe400078010ff */
[-C--:B------:R-:W-:Y:S02]  /*18420*/  @!P1 LEA.HI.X R21, R236, R3.reuse, R157, 0x2, P6 ;  /* 0x00000003ec159211 */ /* 0x080fe400030f149d */
[-C--:B--2---:R-:W-:Y:S02]  /*18430*/  @!P3 LEA R10, P6, R234, R0.reuse, 0x2 ;  /* 0x00000000ea0ab211 */ /* 0x084fe400078c10ff */
        /* <DEDUP_REMOVED lines=17> */
.L_x_5545:
        /* <DEDUP_REMOVED lines=16> */
[----:B-1----:R-:W1:-:S12]  /*18650*/  S2R R4, SR_TID.X ;  /* 0x0000000000047919 */ /* 0x002e580000002100 */
        /* <DEDUP_REMOVED lines=9> */
.L_x_5554:
[----:B------:R-:W2:Y:S01]  /*186f0*/  LDL.LU R4, [R1+0x60] ;  /* 0x0000600001047983 */ /* 0x000ea20000300800 */
[----:B------:R-:W-:Y:S01]  /*18700*/  BSSY B1, `(.L_x_5555) ;  /* 0x0000036000017945 */ /* 0x000fe20003800000 */
[----:B------:R-:W-:Y:S02]  /*18710*/  SEL R219, R219, RZ, !P0 ;  /* 0x000000ffdbdb7207 */ /* 0x000fe40004000000 */
[----:B-----5:R-:W-:Y:S02]  /*18720*/  SHF.R.S32.HI R28, RZ, 0x1f, R3 ;  /* 0x0000001fff1c7819 */ /* 0x020fe40000011403 */
[----:B--2---:R-:W-:Y:S01]  /*18730*/  SEL R30, R4, RZ, !P0 ;  /* 0x000000ff041e7207 */ /* 0x004fe20004000000 */
[----:B------:R-:W-:Y:S06]  /*18740*/  @P3 BRA `(.L_x_5556) ;  /* 0x0000000000c43947 */ /* 0x000fec0003800000 */
[----:B------:R-:W1:Y:S01]  /*18750*/  S2R R33, SR_TID.X ;  /* 0x0000000000217919 */ /* 0x000e620000002100 */
[----:B------:R-:W2:Y:S02]  /*18760*/  LDC R35, c[0x0][0xce8] ;  /* 0x00033a00ff237b82 */ /* 0x000ea40000000800 */
[----:B--2---:R-:W-:Y:S01]  /*18770*/  IMAD R4, R0, R35, RZ ;  /* 0x0000002300047224 */ /* 0x004fe200078e02ff */
        /* <DEDUP_REMOVED lines=37> */
[-C--:B---3--:R-:W-:Y:S01]  /*189d0*/  IMAD R4, R11, R15.reuse, RZ ;  /* 0x0000000f0b047224 */ /* 0x088fe200078e02ff */
[----:B------:R-:W-:Y:S01]  /*189e0*/  SHF.R.S32.HI R21, RZ, 0x1f, R15 ;  /* 0x0000001fff157819 */ /* 0x000fe2000001140f */
[----:B------:R-:W-:Y:S02]  /*189f0*/  IMAD.MOV.U32 R11, RZ, RZ, -0x800000 ;  /* 0xff800000ff0b7424 */ /* 0x000fe400078e00ff */
[----:B------:R-:W-:-:S04]  /*18a00*/  IMAD.WIDE.U32 R12, R10, R15, R12 ;  /* 0x0000000f0a0c7225 */ /* 0x000fc800078e000c */
[----:B------:R-:W-:Y:S01]  /*18a10*/  IMAD R21, R10, R21, R4 ;  /* 0x000000150a157224 */ /* 0x000fe200078e0204 */
[----:B0-----:R-:W-:-:S03]  /*18a20*/  LEA R8, P0, R12, R8, 0x2 ;  /* 0x000000080c087211 */ /* 0x001fc600078010ff */
[----:B------:R-:W-:-:S05]  /*18a30*/  IMAD.IADD R4, R13, 0x1, R21 ;  /* 0x000000010d047824 */ /* 0x000fca00078e0215 */
[----:B-1----:R-:W-:-:S05]  /*18a40*/  LEA.HI.X R9, R12, R9, R4, 0x2, P0 ;  /* 0x000000090c097211 */ /* 0x002fca00000f1404 */
[----:B------:R1:W-:Y:S02]  /*18a50*/  STG.E desc[UR42][R8.64], R11 ;  /* 0x0000000b08007986 */ /* 0x0003e4000c10192a */
.L_x_5556:
[----:B------:R-:W-:Y:S05]  /*18a60*/  BSYNC B1 ;  /* 0x0000000000017941 */ /* 0x000fea0003800000 */
.L_x_5555:
[----:B------:R-:W-:Y:S05]  /*18a70*/  @P2 BRA `(.L_x_5551) ;  /* 0x0000000800742947 */ /* 0x000fea0003800000 */
[----:B------:R-:W2:Y:S01]  /*18a80*/  LDC R13, c[0x0][0xce8] ;  /* 0x00033a00ff0d7b82 */ /* 0x000ea20000000800 */
        /* <DEDUP_REMOVED lines=10> */
[----:B------:R-:W-:Y:S01]  /*18b30*/  VIADD R33, R187, 0x180 ;  /* 0x00000180bb217836 */ /* 0x000fe20000000000 */
        /* <DEDUP_REMOVED lines=14> */
[----:B------:R-:W-:Y:S01]  /*18c20*/  IMAD R29, R0, R13, RZ ;  /* 0x0000000d001d7224 */ /* 0x000fe200078e02ff */
[----:B------:R-:W-:Y:S01]  /*18c30*/  SHF.R.S32.HI R32, RZ, 0x1f, R31 ;  /* 0x0000001fff207819 */ /* 0x000fe2000001141f */
[----:B------:R-:W-:Y:S02]  /*18c40*/  IMAD.IADD R10, R194, 0x1, R11 ;  /* 0x00000001c20a7824 */ /* 0x000fe400078e020b */
[----:B------:R-:W-:Y:S01]  /*18c50*/  IMAD R3, R30, UR4, RZ ;  /* 0x000000041e037c24 */ /* 0x000fe2000f8e02ff */
[-C--:B-1----:R-:W-:Y:S01]  /*18c60*/  ISETP.GE.AND P1, PT, R228, R26.reuse, PT ;  /* 0x0000001ae400720c */ /* 0x082fe20003f26270 */
[----:B------:R-:W-:Y:S01]  /*18c70*/  IMAD.WIDE.U32 R8, R219, UR4, R8 ;  /* 0x00000004db087c25 */ /* 0x000fe2000f8e0008 */
[----:B------:R-:W-:-:S02]  /*18c80*/  ISETP.GE.AND P2, PT, R187, R26, PT ;  /* 0x0000001abb00720c */ /* 0x000fc40003f46270 */
[----:B------:R-:W-:Y:S01]  /*18c90*/  SHF.R.S32.HI R30, RZ, 0x1f, R33 ;  /* 0x0000001fff1e7819 */ /* 0x000fe20000011421 */
        /* <DEDUP_REMOVED lines=8> */
[----:B------:R-:W2:Y:S01]  /*18d20*/  @P0 LDC R21, c[0x0][0xcf0] ;  /* 0x00033c00ff150b82 */ /* 0x000ea20000000800 */
[----:B-1----:R-:W-:-:S05]  /*18d30*/  @P0 IMAD.HI.U32 R4, R10, R15, RZ ;  /* 0x0000000f0a040227 */ /* 0x002fca00078e00ff */
        /* <DEDUP_REMOVED lines=38> */
[----:B------:R-:W-:Y:S02]  /*18fa0*/  LOP3.LUT R27, R0, R11, RZ, 0xfc, !PT ;  /* 0x0000000b001b7212 */ /* 0x000fe400078efcff */
[----:B------:R-:W-:Y:S02]  /*18fb0*/  LEA.HI.X R3, R8, UR5, R3, 0x1, P1 ;  /* 0x0000000508037c11 */ /* 0x000fe400088f0c03 */
[----:B------:R-:W-:Y:S01]  /*18fc0*/  SEL R0, RZ, 0x80, P2 ;  /* 0x00000080ff007807 */ /* 0x000fe20001000000 */
[----:B------:R1:W2:Y:S03]  /*18fd0*/  SHFL.IDX PT, R8, R4, RZ, 0x181f ;  /* 0x00181fff04087589 */ /* 0x0002a600000e0000 */
[----:B------:R-:W-:Y:S01]  /*18fe0*/  LOP3.LUT R28, R27, R0, RZ, 0xfc, !PT ;  /* 0x000000001b1c7212 */ /* 0x000fe200078efcff */
        /* <DEDUP_REMOVED lines=33> */
.L_x_5558:
[----:B------:R-:W-:Y:S05]  /*19200*/  BSYNC B1 ;  /* 0x0000000000017941 */ /* 0x000fea0003800000 */
.L_x_5557:
        /* <DEDUP_REMOVED lines=10> */
[C---:B--2---:R-:W-:Y:S02]  /*192b0*/  @!P5 LEA R12, P3, R228.reuse, R8, 0x1 ;  /* 0x00000008e40cd211 */ /* 0x044fe400078608ff */
[----:B0-----:R-:W-:Y:S02]  /*192c0*/  @!P4 IMAD.WIDE R10, R187, 0x2, R8 ;  /* 0x00000002bb0ac825 */ /* 0x001fe400078e0208 */
[----:B------:R-:W-:Y:S02]  /*192d0*/  @!P5 LEA.HI.X R13, R228, R9, R38, 0x1, P3 ;  /* 0x00000009e40dd211 */ /* 0x000fe400018f0c26 */
[----:B------:R-:W-:Y:S01]  /*192e0*/  ISETP.GE.AND P3, PT, R223, R26, PT ;  /* 0x0000001adf00720c */ /* 0x000fe20003f66270 */
        /* <DEDUP_REMOVED lines=22> */
.L_x_5551:
[----:B------:R-:W-:Y:S05]  /*19450*/  BSYNC B0 ;  /* 0x0000000000007941 */ /* 0x000fea0003800000 */
.L_x_5544:
[----:B------:R-:W-:Y:S02]  /*19460*/  ULDC UR4, c[0x0][0xd3c] ;  /* 0x00034f0000047ab9 */ /* 0x000fe40000000800 */
[----:B------:R-:W-:-:S13]  /*19470*/  ISETP.GE.AND P0, PT, R7, UR4, PT ;  /* 0x0000000407007c0c */ /* 0x000fda000bf06270 */
[----:B------:R-:W-:Y:S05]  /*19480*/  @!P0 BRA `(.L_x_5559) ;  /* 0xfffffe8000608947 */ /* 0x000fea000383ffff */
[----:B------:R-:W-:Y:S05]  /*19490*/  BRA `(.L_x_5417) ;  /* 0x000000a800ec7947 */ /* 0x000fea0003800000 */
.L_x_5415:
        /* <DEDUP_REMOVED lines=18> */
.L_x_5560:
        /* <DEDUP_REMOVED lines=43> */
.L_x_5564:
        /* <DEDUP_REMOVED lines=39> */
.L_x_5562:
        /* <DEDUP_REMOVED lines=12> */
.L_x_5565:
        /* <DEDUP_REMOVED lines=63> */
.L_x_5566:
        /* <DEDUP_REMOVED lines=61> */
.L_x_5567:
[----:B01----:R-:W-:-:S05]  /*1a360*/  LOP3.LUT R3, RZ, R2, RZ, 0x33, !PT ;  /* 0x00000002ff037212 */ /* 0x003fca00078e33ff */
[----:B------:R-:W-:-:S05]  /*1a370*/  IMAD.IADD R2, R4, 0x1, R3 ;  /* 0x0000000104027824 */ /* 0x000fca00078e0203 */
[----:B------:R1:W-:Y:S01]  /*1a380*/  STL [R1+0x4], R2 ;  /* 0x0000040201007387 */ /* 0x0003e20000100800 */
[----:B------:R-:W-:Y:S05]  /*1a390*/  BRA `(.L_x_5568) ;  /* 0x0000000000107947 */ /* 0x000fea0003800000 */
.L_x_5563:
[----:B------:R-:W-:Y:S01]  /*1a3a0*/  IMAD.U32 R2, RZ, RZ, UR6 ;  /* 0x00000006ff027e24 */ /* 0x000fe2000f8e00ff */
[----:B------:R0:W-:Y:S04]  /*1a3b0*/  STL [R1+0x4], RZ ;  /* 0x000004ff01007387 */ /* 0x0001e80000100800 */
[----:B------:R0:W-:Y:S04]  /*1a3c0*/  STL [R1+0x8], RZ ;  /* 0x000008ff01007387 */ /* 0x0001e80000100800 */
[----:B------:R0:W-:Y:S02]  /*1a3d0*/  STL [R1], R2 ;  /* 0x0000000201007387 */ /* 0x0001e40000100800 */
.L_x_5568:
        /* <DEDUP_REMOVED lines=10> */
.L_x_5561:
        /* <DEDUP_REMOVED lines=40> */
.L_x_5743:
[----:B--2---:R-:W2:Y:S01]  /*1a700*/  LDL R0, [R1+0xc] ;  /* 0x00000c0001007983 */ /* 0x004ea20000100800 */
[----:B-1----:R-:W2:Y:S01]  /*1a710*/  LDC.64 R2, c[0x0][0xd88] ;  /* 0x00036200ff027b82 */ /* 0x002ea20000000a00 */
[----:B------:R-:W-:Y:S05]  /*1a720*/  YIELD ;  /* 0x0000000000007946 */ /* 0x000fea0003800000 */
[----:B------:R-:W-:Y:S01]  /*1a730*/  ULDC.64 UR4, c[0x0][0xb20] ;  /* 0x0002c80000047ab9 */ /* 0x000fe20000000a00 */
[----:B0-----:R-:W-:Y:S02]  /*1a740*/  CS2R R8, SRZ ;  /* 0x0000000000087805 */ /* 0x001fe4000001ff00 */
        /* <DEDUP_REMOVED lines=27> */
[----:B------:R-:W-:Y:S02]  /*1a900*/  IADD3.X R3, R15, UR5, RZ, P4, !PT ;  /* 0x000000050f037c10 */ /* 0x000fe4000a7fe4ff */
        /* <DEDUP_REMOVED lines=32> */
.L_x_5570:
        /* <DEDUP_REMOVED lines=17> */
.L_x_5571:
[----:B------:R-:W-:Y:S05]  /*1ac20*/  @!P0 BRA `(.L_x_5572) ;  /* 0x00000000000c8947 */ /* 0x000fea0003800000 */
[----:B------:R-:W2:Y:S04]  /*1ac30*/  LDG.E R8, desc[UR42][R6.64] ;  /* 0x0000002a06087981 */ /* 0x000ea8000c1e1900 */
[----:B------:R-:W2:Y:S02]  /*1ac40*/  LDG.E R6, desc[UR42][R6.64+0x4] ;  /* 0x0000042a06067981 */ /* 0x000ea4000c1e1900 */
[----:B--2---:R-:W-:-:S07]  /*1ac50*/  IMAD.IADD R8, R6, 0x1, -R8 ;  /* 0x0000000106087824 */ /* 0x004fce00078e0a08 */
.L_x_5572:
[----:B-12---:R-:W2:Y:S01]  /*1ac60*/  @P1 LDG.E R2, desc[UR42][R4.64] ;  /* 0x0000002a04021981 */ /* 0x006ea2000c1e1900 */
[----:B------:R-:W1:Y:S03]  /*1ac70*/  LDC R3, c[0x0][0x448] ;  /* 0x00011200ff037b82 */ /* 0x000e660000000800 */
[----:B------:R-:W3:Y:S04]  /*1ac80*/  LDL R6, [R1+0x4] ;  /* 0x0000040001067983 */ /* 0x000ee80000100800 */
[----:B------:R4:W2:Y:S01]  /*1ac90*/  @P1 LDG.E R4, desc[UR42][R4.64+0x4] ;  /* 0x0000042a04041981 */ /* 0x0008a2000c1e1900 */
[----:B-1----:R-:W-:-:S13]  /*1aca0*/  ISETP.NE.AND P0, PT, R3, 0x1, PT ;  /* 0x000000010300780c */ /* 0x002fda0003f05270 */
[----:B------:R-:W1:Y:S08]  /*1acb0*/  @P0 LDC R3, c[0x0][0x44c] ;  /* 0x00011300ff030b82 */ /* 0x000e700000000800 */
[----:B----4-:R-:W4:Y:S01]  /*1acc0*/  @P0 LDC R5, c[0x0][0x450] ;  /* 0x00011400ff050b82 */ /* 0x010f220000000800 */
[----:B-----5:R-:W-:Y:S01]  /*1acd0*/  IMAD.IADD R7, R8, 0x1, -R0 ;  /* 0x0000000108077824 */ /* 0x020fe200078e0a00 */
[----:B------:R-:W-:-:S05]  /*1ace0*/  LOP3.LUT R12, R10, 0xff, RZ, 0xc0, !PT ;  /* 0x000000ff0a0c7812 */ /* 0x000fca00078ec0ff */
[----:B------:R0:W-:Y:S01]  /*1acf0*/  STL [R1+0x70], R12 ;  /* 0x0000700c01007387 */ /* 0x0001e20000100800 */
[----:B------:R-:W-:Y:S01]  /*1ad00*/  BSSY B0, `(.L_x_5573) ;  /* 0x0000032000007945 */ /* 0x000fe20003800000 */
[----:B------:R-:W-:Y:S01]  /*1ad10*/  SHF.R.U32.HI R10, RZ, 0x10, R10 ;  /* 0x00000010ff0a7819 */ /* 0x000fe2000001160a */
[----:B--2---:R-:W-:Y:S02]  /*1ad20*/  @P1 IMAD.IADD R11, R4, 0x1, -R2 ;  /* 0x00000001040b1824 */ /* 0x004fe400078e0a02 */
[----:B---3--:R-:W-:-:S04]  /*1ad30*/  IMAD.SHL.U32 R2, R6, 0x40, RZ ;  /* 0x0000004006027824 */ /* 0x008fc800078e00ff */
[----:B------:R-:W-:-:S04]  /*1ad40*/  VIADD R2, R2, 0x3f ;  /* 0x0000003f02027836 */ /* 0x000fc80000000000 */
[----:B-1----:R-:W-:-:S05]  /*1ad50*/  @P0 IMAD.HI.U32 R0, R2, R3, RZ ;  /* 0x0000000302000227 */ /* 0x002fca00078e00ff */
[----:B----4-:R-:W-:Y:S01]  /*1ad60*/  @P0 SHF.R.U32.HI R2, RZ, R5, R0 ;  /* 0x00000005ff020219 */ /* 0x010fe20000011600 */
[----:B------:R-:W-:-:S05]  /*1ad70*/  IMAD.IADD R0, R7, 0x1, R11 ;  /* 0x0000000107007824 */ /* 0x000fca00078e020b */
[C---:B------:R-:W-:Y:S01]  /*1ad80*/  IADD3 R21, R0.reuse, 0x40, -R14 ;  /* 0x0000004000157810 */ /* 0x040fe20007ffe80e */
[----:B------:R-:W-:-:S04]  /*1ad90*/  VIADD R3, R0, 0x3f ;  /* 0x0000003f00037836 */ /* 0x000fc80000000000 */
[----:B------:R-:W-:Y:S01]  /*1ada0*/  IMAD.IADD R0, R21, 0x1, R2 ;  /* 0x0000000115007824 */ /* 0x000fe200078e0202 */
[----:B------:R-:W-:-:S04]  /*1adb0*/  SHF.R.S32.HI R2, RZ, 0x1f, R3 ;  /* 0x0000001fff027819 */ /* 0x000fc80000011403 */
[----:B------:R-:W-:Y:S02]  /*1adc0*/  SHF.R.S32.HI R6, RZ, 0x1f, R0 ;  /* 0x0000001fff067819 */ /* 0x000fe40000011400 */
[----:B------:R-:W-:Y:S02]  /*1add0*/  LEA.HI R2, R2, R3, RZ, 0x6 ;  /* 0x0000000302027211 */ /* 0x000fe400078f30ff */
[----:B------:R-:W-:Y:S02]  /*1ade0*/  LEA.HI R6, R6, R0, RZ, 0x6 ;  /* 0x0000000006067211 */ /* 0x000fe400078f30ff */
[----:B------:R-:W-:Y:S02]  /*1adf0*/  SHF.R.S32.HI R20, RZ, 0x6, R2 ;  /* 0x00000006ff147819 */ /* 0x000fe40000011402 */
[----:B------:R-:W-:-:S04]  /*1ae00*/  SHF.R.S32.HI R6, RZ, 0x6, R6 ;  /* 0x00000006ff067819 */ /* 0x000fc80000011406 */
[----:B------:R-:W-:-:S04]  /*1ae10*/  VIMNMX R6, R20, R6, PT ;  /* 0x0000000614067248 */ /* 0x000fc80003fe0100 */
[----:B------:R-:W-:Y:S01]  /*1ae20*/  ISETP.GE.AND P0, PT, R6, 0x1, PT ;  /* 0x000000010600780c */ /* 0x000fe20003f06270 */
[----:B------:R-:W-:-:S12]  /*1ae30*/  IMAD.MOV.U32 R0, RZ, RZ, RZ ;  /* 0x000000ffff007224 */ /* 0x000fd800078e00ff */
        /* <DEDUP_REMOVED lines=30> */
.L_x_5574:
[----:B------:R-:W-:Y:S05]  /*1b020*/  BSYNC B0 ;  /* 0x0000000000007941 */ /* 0x000fea0003800000 */
.L_x_5573:
        /* <DEDUP_REMOVED lines=24> */
.L_x_5787:
[----:B-1----:R-:W-:Y:S02]  /*1b1b0*/  ISETP.NE.AND P0, PT, R14, RZ, PT ;  /* 0x000000ff0e00720c */ /* 0x002fe40003f05270 */
[----:B------:R-:W-:-:S11]  /*1b1c0*/  PLOP3.LUT P6, PT, PT, PT, PT, 0x8, 0x0 ;  /* 0x000000000000781c */ /* 0x000fd60003fce170 */
[----:B------:R-:W-:Y:S05]  /*1b1d0*/  @P0 BRA `(.L_x_5578) ;  /* 0x00000000000c0947 */ /* 0x000fea0003800000 */
[----:B------:R-:W-:-:S03]  /*1b1e0*/  UMOV UR4, 0xffffffff ;  /* 0xffffffff00047882 */ /* 0x000fc60000000000 */
[----:B------:R-:W-:Y:S05]  /*1b1f0*/  BRA.DIV UR4, `(.L_x_5579) ;  /* 0x0000009a04a87947 */ /* 0x000fea000b800000 */
[----:B------:R-:W-:-:S13]  /*1b200*/  ELECT P6, URZ, PT ;  /* 0x00000000003f782f */ /* 0x000fda00038c0000 */
.L_x_5578:
        /* <DEDUP_REMOVED lines=9> */
.L_x_5790:
[----:B------:R-:W-:Y:S05]  /*1b2a0*/  BSYNC B1 ;  /* 0x0000000000017941 */ /* 0x000fea0003800000 */
.L_x_5580:
        /* <DEDUP_REMOVED lines=12> */
.L_x_5791:
[----:B------:R-:W-:Y:S05]  /*1b370*/  BSYNC B2 ;  /* 0x0000000000027941 */ /* 0x000fea0003800000 */
.L_x_5584:
        /* <DEDUP_REMOVED lines=9> */
.L_x_5587:
[----:B------:R-:W-:Y:S05]  /*1b410*/  BSYNC B2 ;  /* 0x0000000000027941 */ /* 0x000fea0003800000 */
.L_x_5586:
        /* <DEDUP_REMOVED lines=13> */
.L_x_5588:
        /* <DEDUP_REMOVED lines=13> */
.L_x_5792:
[----:B------:R-:W-:Y:S05]  /*1b5c0*/  BSYNC B2 ;  /* 0x0000000000027941 */ /* 0x000fea0003800000 */
.L_x_5589:
        /* <DEDUP_REMOVED lines=11> */
.L_x_5592:
[----:B------:R-:W-:Y:S05]  /*1b680*/  BSYNC B2 ;  /* 0x0000000000027941 */ /* 0x000fea0003800000 */
.L_x_5591:
        /* <DEDUP_REMOVED lines=10> */
.L_x_5593:
        /* <DEDUP_REMOVED lines=15> */
.L_x_5594:
        /* <DEDUP_REMOVED lines=15> */
.L_x_5595:
        /* <DEDUP_REMOVED lines=15> */
.L_x_5596:
        /* <DEDUP_REMOVED lines=15> */
.L_x_5597:
        /* <DEDUP_REMOVED lines=15> */
.L_x_5598:
        /* <DEDUP_REMOVED lines=15> */
.L_x_5599:
        /* <DEDUP_REMOVED lines=15> */
.L_x_5600:
        /* <DEDUP_REMOVED lines=10> */
.L_x_5583:
[----:B------:R-:W-:Y:S05]  /*1be60*/  BSYNC B1 ;  /* 0x0000000000017941 */ /* 0x000fea0003800000 */
.L_x_5582:
        /* <DEDUP_REMOVED lines=13> */
.L_x_5620:
        /* <DEDUP_REMOVED lines=13> */
.L_x_5793:
[----:B------:R-:W-:Y:S05]  /*1c010*/  BSYNC B2 ;  /* 0x0000000000027941 */ /* 0x000fea0003800000 */
.L_x_5603:
        /* <DEDUP_REMOVED lines=9> */
.L_x_5606:
[----:B------:R-:W-:Y:S05]  /*1c0b0*/  BSYNC B2 ;  /* 0x0000000000027941 */ /* 0x000fea0003800000 */
.L_x_5605:
        /* <DEDUP_REMOVED lines=12> */
.L_x_5607:
        /* <DEDUP_REMOVED lines=13> */
.L_x_5794:
[----:B------:R-:W-:Y:S05]  /*1c250*/  BSYNC B2 ;  /* 0x0000000000027941 */ /* 0x000fea0003800000 */
.L_x_5608:
        /* <DEDUP_REMOVED lines=11> */
.L_x_5611:
[----:B------:R-:W-:Y:S05]  /*1c310*/  BSYNC B2 ;  /* 0x0000000000027941 */ /* 0x000fea0003800000 */
.L_x_5610:
        /* <DEDUP_REMOVED lines=10> */
.L_x_5612:
        /* <DEDUP_REMOVED lines=15> */
.L_x_5613:
        /* <DEDUP_REMOVED lines=15> */
.L_x_5614:
        /* <DEDUP_REMOVED lines=15> */
.L_x_5615:
        /* <DEDUP_REMOVED lines=15> */
.L_x_5616:
        /* <DEDUP_REMOVED lines=15> */
.L_x_5617:
        /* <DEDUP_REMOVED lines=15> */
.L_x_5618:
        /* <DEDUP_REMOVED lines=15> */
.L_x_5619:
        /* <DEDUP_REMOVED lines=10> */
.L_x_5602:
[----:B------:R-:W-:Y:S05]  /*1caf0*/  BSYNC B1 ;  /* 0x0000000000017941 */ /* 0x000fea0003800000 */
.L_x_5601:
        /* <DEDUP_REMOVED lines=12> */
.L_x_5576:
[----:B------:R-:W-:Y:S05]  /*1cbc0*/  BSYNC B0 ;  /* 0x0000000000007941 */ /* 0x000fea0003800000 */
.L_x_5575:
        /* <DEDUP_REMOVED lines=49> */
.L_x_5622:
[----:B------:R-:W-:Y:S05]  /*1cee0*/  BSYNC B0 ;  /* 0x0000000000007941 */ /* 0x000fea0003800000 */
.L_x_5621:
        /* <DEDUP_REMOVED lines=19> */
[----:B-1----:R-:W2:Y:S04]  /*1d020*/  @P0 ATOMG.E.ADD.STRONG.GPU PT, R2, desc[UR42][R4.64], R2 ;  /* 0x00000002040209a8 */ /* 0x002ea800081ee1ea */
[----:B--2---:R0:W1:Y:S02]  /*1d030*/  SHFL.IDX PT, R2, R2, R0, 0x1f ;  /* 0x00001f0002027589 */ /* 0x00406400000e0000 */
[----:B0-----:R-:W0:Y:S02]  /*1d040*/  S2R R0, SR_LTMASK ;  /* 0x0000000000007919 */ /* 0x001e240000003900 */
[----:B0-----:R-:W-:-:S06]  /*1d050*/  LOP3.LUT R0, R0, UR4, RZ, 0xc0, !PT ;  /* 0x0000000400007c12 */ /* 0x001fcc000f8ec0ff */
[----:B------:R-:W1:Y:S02]  /*1d060*/  POPC R0, R0 ;  /* 0x0000000000007309 */ /* 0x000e640000000000 */
[----:B-1----:R-:W-:-:S05]  /*1d070*/  IADD3 R0, R2, UR37, R0 ;  /* 0x0000002502007c10 */ /* 0x002fca000fffe000 */
[----:B------:R4:W-:Y:S01]  /*1d080*/  STL [R1], R0 ;  /* 0x0000000001007387 */ /* 0x0009e20000100800 */
[----:B------:R-:W-:Y:S05]  /*1d090*/  BRA `(.L_x_5625) ;  /* 0x0000005800847947 */ /* 0x000fea0003800000 */
.L_x_5624:
        /* <DEDUP_REMOVED lines=20> */
.L_x_5627:
[----:B------:R-:W-:Y:S05]  /*1d1e0*/  BSYNC B6 ;  /* 0x0000000000067941 */ /* 0x000fea0003800000 */
.L_x_5626:
        /* <DEDUP_REMOVED lines=20> */
.L_x_5630:
        /* <DEDUP_REMOVED lines=16> */
.L_x_5629:
[----:B------:R-:W-:Y:S05]  /*1d430*/  BSYNC B6 ;  /* 0x0000000000067941 */ /* 0x000fea0003800000 */
.L_x_5628:
        /* <DEDUP_REMOVED lines=24> */
.L_x_5797:
        /* <DEDUP_REMOVED lines=9> */
.L_x_5800:
        /* <DEDUP_REMOVED lines=24> */
.L_x_5634:
[----:B------:R-:W2:Y:S04]  /*1d7d0*/  LDL R0, [R1+0x10] ;  /* 0x0000100001007983 */ /* 0x000ea80000100800 */
[----:B-1----:R-:W3:Y:S01]  /*1d7e0*/  LDL R2, [R1+0x1c] ;  /* 0x00001c0001027983 */ /* 0x002ee20000100800 */
[----:B--2---:R-:W-:Y:S01]  /*1d7f0*/  IMAD R0, R0, 0x8, R18 ;  /* 0x0000000800007824 */ /* 0x004fe200078e0212 */
[----:B---3--:R-:W-:-:S04]  /*1d800*/  SHF.L.U32 R2, R2, 0x1f, RZ ;  /* 0x0000001f02027819 */ /* 0x008fc800000006ff */
[----:B------:R-:W1:Y:S02]  /*1d810*/  SYNCS.PHASECHK.TRANS64.TRYWAIT P0, [R0+URZ+0x38840], R2 ;  /* 0x03884002000075a7 */ /* 0x000e64000800017f */
[----:B-1----:R-:W-:Y:S05]  /*1d820*/  @!P0 BRA `(.L_x_5635) ;  /* 0x0000007400f48947 */ /* 0x002fea0003800000 */
.L_x_5801:
        /* <DEDUP_REMOVED lines=11> */
.L_x_5636:
        /* <DEDUP_REMOVED lines=23> */
.L_x_5632:
[----:B0-----:R-:W2:Y:S04]  /*1da50*/  LDL.LU R4, [R1+0x30] ;  /* 0x0000300001047983 */ /* 0x001ea80000300800 */
        /* <DEDUP_REMOVED lines=33> */
.L_x_5638:
[----:B------:R-:W-:Y:S05]  /*1dc70*/  BSYNC B6 ;  /* 0x0000000000067941 */ /* 0x000fea0003800000 */
.L_x_5637:
        /* <DEDUP_REMOVED lines=98> */
.L_x_5810:
        /* <DEDUP_REMOVED lines=12> */
.L_x_5640:
        /* <DEDUP_REMOVED lines=37> */
.L_x_5642:
[----:B------:R-:W-:Y:S05]  /*1e5b0*/  BSYNC B6 ;  /* 0x0000000000067941 */ /* 0x000fea0003800000 */
.L_x_5641:
        /* <DEDUP_REMOVED lines=183> */
.L_x_5820:
        /* <DEDUP_REMOVED lines=30> */
.L_x_5645:
[----:B------:R-:W-:Y:S05]  /*1f310*/  BSYNC B0 ;  /* 0x0000000000007941 */ /* 0x000fea0003800000 */
.L_x_5644:
[----:B------:R-:W-:Y:S01]  /*1f320*/  NOP ;  /* 0x0000000000007918 */ /* 0x000fe20000000000 */
[----:B------:R-:W-:-:S13]  /*1f330*/  PLOP3.LUT P0, PT, PT, PT, PT, 0x80, 0x0 ;  /* 0x000000000000781c */ /* 0x000fda0003f0f070 */
.L_x_5646:
        /* <DEDUP_REMOVED lines=18> */
.L_x_5821:
[----:B------:R-:W-:Y:S05]  /*1f460*/  BSYNC B0 ;  /* 0x0000000000007941 */ /* 0x000fea0003800000 */
.L_x_5647:
        /* <DEDUP_REMOVED lines=13> */
.L_x_5822:
[----:B------:R-:W-:Y:S05]  /*1f540*/  BSYNC B1 ;  /* 0x0000000000017941 */ /* 0x000fea0003800000 */
.L_x_5651:
        /* <DEDUP_REMOVED lines=9> */
.L_x_5654:
[----:B------:R-:W-:Y:S05]  /*1f5e0*/  BSYNC B1 ;  /* 0x0000000000017941 */ /* 0x000fea0003800000 */
.L_x_5653:
        /* <DEDUP_REMOVED lines=13> */
.L_x_5655:
        /* <DEDUP_REMOVED lines=15> */
.L_x_5656:
        /* <DEDUP_REMOVED lines=15> */
.L_x_5657:
        /* <DEDUP_REMOVED lines=15> */
.L_x_5658:
        /* <DEDUP_REMOVED lines=15> */
.L_x_5659:
        /* <DEDUP_REMOVED lines=15> */
.L_x_5660:
        /* <DEDUP_REMOVED lines=15> */
.L_x_5661:
        /* <DEDUP_REMOVED lines=15> */
.L_x_5662:
        /* <DEDUP_REMOVED lines=10> */
.L_x_5650:
[----:B------:R-:W-:Y:S05]  /*1fdf0*/  BSYNC B0 ;  /* 0x0000000000007941 */ /* 0x000fea0003800000 */
.L_x_5649:
        /* <DEDUP_REMOVED lines=55> */
.L_x_5669:
        /* <DEDUP_REMOVED lines=8> */
.L_x_5823:
[----:B------:R-:W-:Y:S05]  /*201f0*/  BSYNC B3 ;  /* 0x0000000000037941 */ /* 0x000fea0003800000 */
.L_x_5670:
        /* <DEDUP_REMOVED lines=9> */
.L_x_5673:
[----:B------:R-:W-:Y:S05]  /*20290*/  BSYNC B3 ;  /* 0x0000000000037941 */ /* 0x000fea0003800000 */
.L_x_5672:
        /* <DEDUP_REMOVED lines=13> */
.L_x_5674:
        /* <DEDUP_REMOVED lines=13> */
.L_x_5824:
[----:B------:R-:W-:Y:S05]  /*20440*/  BSYNC B3 ;  /* 0x0000000000037941 */ /* 0x000fea0003800000 */
.L_x_5675:
        /* <DEDUP_REMOVED lines=11> */
.L_x_5678:
[----:B------:R-:W-:Y:S05]  /*20500*/  BSYNC B3 ;  /* 0x0000000000037941 */ /* 0x000fea0003800000 */
.L_x_5677:
        /* <DEDUP_REMOVED lines=10> */
.L_x_5679:
        /* <DEDUP_REMOVED lines=15> */
.L_x_5680:
        /* <DEDUP_REMOVED lines=15> */
.L_x_5681:
        /* <DEDUP_REMOVED lines=15> */
.L_x_5682:
        /* <DEDUP_REMOVED lines=15> */
.L_x_5683:
        /* <DEDUP_REMOVED lines=15> */
.L_x_5684:
        /* <DEDUP_REMOVED lines=15> */
.L_x_5685:
        /* <DEDUP_REMOVED lines=15> */
.L_x_5686:
        /* <DEDUP_REMOVED lines=10> */
.L_x_5668:
[----:B------:R-:W-:Y:S05]  /*20ce0*/  BSYNC B1 ;  /* 0x0000000000017941 */ /* 0x000fea0003800000 */
.L_x_5667:
[----:B------:R-:W2:Y:S02]  /*20cf0*/  LDL.LU R5, [R1+0x4c] ;  /* 0x00004c0001057983 */ /* 0x000ea40000300800 */
[----:B--2---:R-:W-:-:S07]  /*20d00*/  VIADD R0, R5, 0xfffffffd ;  /* 0xfffffffd05007836 */ /* 0x004fce0000000000 */
.L_x_5666:
[----:B------:R-:W-:Y:S05]  /*20d10*/  BSYNC B2 ;  /* 0x0000000000027941 */ /* 0x000fea0003800000 */
.L_x_5665:
[----:B------:R-:W-:Y:S01]  /*20d20*/  VIADD R8, R8, 0xfffffffe ;  /* 0xfffffffe08087836 */ /* 0x000fe20000000000 */
[----:B------:R-:W-:-:S04]  /*20d30*/  LOP3.LUT R4, RZ, R4, RZ, 0x33, !PT ;  /* 0x00000004ff047212 */ /* 0x000fc800078e33ff */
[----:B------:R-:W-:-:S13]  /*20d40*/  ISETP.NE.AND P0, PT, R8, R4, PT ;  /* 0x000000040800720c */ /* 0x000fda0003f05270 */
[----:B------:R-:W-:Y:S05]  /*20d50*/  @!P0 BRA `(.L_x_5664) ;  /* 0x0000001800e08947 */ /* 0x000fea0003800000 */
.L_x_5727:
        /* <DEDUP_REMOVED lines=35> */
.L_x_5689:
        /* <DEDUP_REMOVED lines=8> */
.L_x_5825:
[----:B------:R-:W-:Y:S05]  /*21010*/  BSYNC B2 ;  /* 0x0000000000027941 */ /* 0x000fea0003800000 */
.L_x_5690:
        /* <DEDUP_REMOVED lines=9> */
.L_x_5693:
[----:B------:R-:W-:Y:S05]  /*210b0*/  BSYNC B2 ;  /* 0x0000000000027941 */ /* 0x000fea0003800000 */
.L_x_5692:
        /* <DEDUP_REMOVED lines=12> */
.L_x_5694:
        /* <DEDUP_REMOVED lines=13> */
.L_x_5826:
[----:B------:R-:W-:Y:S05]  /*21250*/  BSYNC B2 ;  /* 0x0000000000027941 */ /* 0x000fea0003800000 */
.L_x_5695:
        /* <DEDUP_REMOVED lines=11> */
.L_x_5698:
[----:B------:R-:W-:Y:S05]  /*21310*/  BSYNC B2 ;  /* 0x0000000000027941 */ /* 0x000fea0003800000 */
.L_x_5697:
        /* <DEDUP_REMOVED lines=9> */
.L_x_5699:
        /* <DEDUP_REMOVED lines=15> */
.L_x_5700:
        /* <DEDUP_REMOVED lines=15> */
.L_x_5701:
        /* <DEDUP_REMOVED lines=15> */
.L_x_5702:
        /* <DEDUP_REMOVED lines=15> */
.L_x_5703:
        /* <DEDUP_REMOVED lines=15> */
.L_x_5704:
        /* <DEDUP_REMOVED lines=15> */
.L_x_5705:
        /* <DEDUP_REMOVED lines=15> */
.L_x_5706:
        /* <DEDUP_REMOVED lines=10> */
.L_x_5688:
[----:B------:R-:W-:Y:S05]  /*21ae0*/  BSYNC B1 ;  /* 0x0000000000017941 */ /* 0x000fea0003800000 */
.L_x_5687:
        /* <DEDUP_REMOVED lines=35> */
.L_x_5709:
        /* <DEDUP_REMOVED lines=8> */
.L_x_5827:
[----:B------:R-:W-:Y:S05]  /*21da0*/  BSYNC B2 ;  /* 0x0000000000027941 */ /* 0x000fea0003800000 */
.L_x_5710:
        /* <DEDUP_REMOVED lines=9> */
.L_x_5713:
[----:B------:R-:W-:Y:S05]  /*21e40*/  BSYNC B2 ;  /* 0x0000000000027941 */ /* 0x000fea0003800000 */
.L_x_5712:
        /* <DEDUP_REMOVED lines=13> */
.L_x_5714:
        /* <DEDUP_REMOVED lines=13> */
.L_x_5828:
[----:B------:R-:W-:Y:S05]  /*21ff0*/  BSYNC B2 ;  /* 0x0000000000027941 */ /* 0x000fea0003800000 */
.L_x_5715:
        /* <DEDUP_REMOVED lines=11> */
.L_x_5718:
[----:B------:R-:W-:Y:S05]  /*220b0*/  BSYNC B2 ;  /* 0x0000000000027941 */ /* 0x000fea0003800000 */
.L_x_5717:
        /* <DEDUP_REMOVED lines=10> */
.L_x_5719:
        /* <DEDUP_REMOVED lines=15> */
.L_x_5720:
        /* <DEDUP_REMOVED lines=15> */
.L_x_5721:
        /* <DEDUP_REMOVED lines=15> */
.L_x_5722:
        /* <DEDUP_REMOVED lines=15> */
.L_x_5723:
        /* <DEDUP_REMOVED lines=15> */
.L_x_5724:
        /* <DEDUP_REMOVED lines=15> */
.L_x_5725:
        /* <DEDUP_REMOVED lines=15> */
.L_x_5726:
        /* <DEDUP_REMOVED lines=10> */
.L_x_5708:
[----:B------:R-:W-:Y:S05]  /*22890*/  BSYNC B1 ;  /* 0x0000000000017941 */ /* 0x000fea0003800000 */
.L_x_5707:
[----:B------:R-:W2:Y:S01]  /*228a0*/  LDL R5, [R1+0x2c] ;  /* 0x00002c0001057983 */ /* 0x000ea20000100800 */
[----:B------:R-:W-:Y:S01]  /*228b0*/  VIADD R0, R0, 0xfffffffe ;  /* 0xfffffffe00007836 */ /* 0x000fe20000000000 */
[----:B--2---:R-:W-:-:S13]  /*228c0*/  ISETP.GT.AND P0, PT, R6, R5, PT ;  /* 0x000000050600720c */ /* 0x004fda0003f04270 */
[----:B------:R-:W-:Y:S05]  /*228d0*/  @P0 BRA `(.L_x_5727) ;  /* 0xffffffe400200947 */ /* 0x000fea000383ffff */
.L_x_5664:
[----:B------:R-:W-:Y:S05]  /*228e0*/  BSYNC B0 ;  /* 0x0000000000007941 */ /* 0x000fea0003800000 */
.L_x_5663:
        /* <DEDUP_REMOVED lines=25> */
.L_x_5729:
[----:B------:R-:W-:Y:S05]  /*22a80*/  BSYNC B0 ;  /* 0x0000000000007941 */ /* 0x000fea0003800000 */
.L_x_5728:
[----:B------:R-:W-:-:S05]  /*22a90*/  SEL R0, R0, RZ, P0 ;  /* 0x000000ff00007207 */ /* 0x000fca0000000000 */
[----:B------:R3:W-:Y:S02]  /*22aa0*/  STL [R1+0x10], R0 ;  /* 0x0000100001007387 */ /* 0x0007e40000100800 */
.L_x_5625:
[----:B------:R-:W-:Y:S05]  /*22ab0*/  BSYNC B7 ;  /* 0x0000000000077941 */ /* 0x000fea0003800000 */
.L_x_5623:
        /* <DEDUP_REMOVED lines=13> */
.L_x_5730:
[----:B------:R-:W5:Y:S01]  /*22b90*/  S2R R16, SR_TID.X ;  /* 0x0000000000107919 */ /* 0x000f620000002100 */
[----:B------:R-:W-:Y:S01]  /*22ba0*/  UMOV UR4, 0xffffffff ;  /* 0xffffffff00047882 */ /* 0x000fe20000000000 */
[----:B-----5:R-:W-:-:S04]  /*22bb0*/  LOP3.LUT R16, R16, 0x1f, RZ, 0xc0, !PT ;  /* 0x0000001f10107812 */ /* 0x020fc800078ec0ff */
[----:B------:R-:W-:Y:S01]  /*22bc0*/  ISETP.NE.AND P0, PT, R16, 0x1f, PT ;  /* 0x0000001f1000780c */ /* 0x000fe20003f05270 */
[----:B------:R-:W-:-:S12]  /*22bd0*/  BRA.DIV UR4, `(.L_x_5732) ;  /* 0x0000003604e87947 */ /* 0x000fd8000b800000 */
[----:B--2---:R-:W0:Y:S01]  /*22be0*/  LDL.LU R2, [R1] ;  /* 0x0000000001027983 */ /* 0x004e220000300800 */
[----:B------:R-:W-:-:S03]  /*22bf0*/  ULDC UR4, c[0x0][0xd3c] ;  /* 0x00034f0000047ab9 */ /* 0x000fc60000000800 */
[----:B-1----:R-:W3:Y:S01]  /*22c00*/  LDL R3, [R1+0xc] ;  /* 0x00000c0001037983 */ /* 0x002ee20000100800 */
[----:B0-----:R-:W-:Y:S02]  /*22c10*/  IMAD.MOV.U32 R10, RZ, RZ, R2 ;  /* 0x000000ffff0a7224 */ /* 0x001fe400078e0002 */
[----:B---34-:R-:W-:-:S05]  /*22c20*/  IMAD.IADD R0, R3, 0x1, R16 ;  /* 0x0000000103007824 */ /* 0x018fca00078e0210 */
        /* <DEDUP_REMOVED lines=36> */
.L_x_5838:
[----:B------:R-:W-:Y:S02]  /*22e70*/  ULDC UR4, c[0x0][0xd38] ;  /* 0x00034e0000047ab9 */ /* 0x000fe40000000800 */
[----:B------:R-:W-:-:S04]  /*22e80*/  IMAD.U32 R2, RZ, RZ, UR4 ;  /* 0x00000004ff027e24 */ /* 0x000fc8000f8e00ff */
[----:B-1----:R-:W-:-:S04]  /*22e90*/  IMAD R9, R9, R2, RZ ;  /* 0x0000000209097224 */ /* 0x002fc800078e02ff */
[----:B------:R-:W-:-:S05]  /*22ea0*/  IMAD.IADD R4, R4, 0x1, R9 ;  /* 0x0000000104047824 */ /* 0x000fca00078e0209 */
[----:B------:R-:W-:-:S13]  /*22eb0*/  ISETP.GT.AND P6, PT, R4, R5, PT ;  /* 0x000000050400720c */ /* 0x000fda0003fc4270 */
[----:B------:R-:W-:Y:S05]  /*22ec0*/  @P6 BRA `(.L_x_5733) ;  /* 0x0000000000ac6947 */ /* 0x000fea0003800000 */
.L_x_5736:
        /* <DEDUP_REMOVED lines=37> */
.L_x_5846:
[----:B------:R-:W-:Y:S02]  /*23120*/  ULDC UR4, c[0x0][0xd38] ;  /* 0x00034e0000047ab9 */ /* 0x000fe40000000800 */
[----:B------:R-:W-:-:S04]  /*23130*/  IMAD.U32 R2, RZ, RZ, UR4 ;  /* 0x00000004ff027e24 */ /* 0x000fc8000f8e00ff */
[----:B-1----:R-:W-:-:S04]  /*23140*/  IMAD R9, R9, R2, RZ ;  /* 0x0000000209097224 */ /* 0x002fc800078e02ff */
[----:B------:R-:W-:-:S05]  /*23150*/  IMAD.IADD R4, R9, 0x1, R4 ;  /* 0x0000000109047824 */ /* 0x000fca00078e0204 */
[----:B------:R-:W-:-:S13]  /*23160*/  ISETP.GT.AND P6, PT, R4, R5, PT ;  /* 0x000000050400720c */ /* 0x000fda0003fc4270 */
[----:B------:R-:W-:Y:S05]  /*23170*/  @!P6 BRA `(.L_x_5736) ;  /* 0xfffffffc0054e947 */ /* 0x000fea000383ffff */
.L_x_5733:
        /* <DEDUP_REMOVED lines=12> */
.L_x_5851:
[----:B------:R-:W-:-:S13]  /*23240*/  ISETP.NE.AND P0, PT, R3, RZ, PT ;  /* 0x000000ff0300720c */ /* 0x000fda0003f05270 */
[----:B------:R-:W-:Y:S05]  /*23250*/  @!P0 BRA `(.L_x_5738) ;  /* 0x0000000000148947 */ /* 0x000fea0003800000 */
[----:B------:R-:W-:Y:S01]  /*23260*/  UMOV UR4, 0xffffffff ;  /* 0xffffffff00047882 */ /* 0x000fe20000000000 */
[----:B-1----:R-:W-:Y:S02]  /*23270*/  VIADD R4, R4, 0xffffffff ;  /* 0xffffffff04047836 */ /* 0x002fe40000000000 */
[----:B------:R-:W-:Y:S05]  /*23280*/  BRA.DIV UR4, `(.L_x_5739) ;  /* 0x0000003a04dc7947 */ /* 0x000fea000b800000 */
[----:B------:R1:W2:Y:S02]  /*23290*/  SHFL.IDX PT, R4, R7, R4, 0x1f ;  /* 0x00001f0407047589 */ /* 0x0002a400000e0000 */
.L_x_5854:
[----:B--2---:R-:W-:-:S07]  /*232a0*/  IMAD.MOV.U32 R8, RZ, RZ, R4 ;  /* 0x000000ffff087224 */ /* 0x004fce00078e0004 */
.L_x_5738:
        /* <DEDUP_REMOVED lines=62> */
.L_x_5740:
[----:B0-----:R-:W2:Y:S01]  /*23690*/  LDL R3, [R1+0xc] ;  /* 0x00000c0001037983 */ /* 0x001ea20000100800 */
[----:B------:R-:W2:Y:S02]  /*236a0*/  LDC.64 R4, c[0x0][0xd90] ;  /* 0x00036400ff047b82 */ /* 0x000ea40000000a00 */
        /* <DEDUP_REMOVED lines=61> */
.L_x_5741:
[----:B------:R-:W-:-:S05]  /*23a80*/  LOP3.LUT R7, RZ, R7, RZ, 0x33, !PT ;  /* 0x00000007ff077212 */ /* 0x000fca00078e33ff */
[----:B------:R-:W-:-:S05]  /*23a90*/  IMAD.IADD R0, R0, 0x1, R7 ;  /* 0x0000000100007824 */ /* 0x000fca00078e0207 */
[----:B------:R2:W-:Y:S01]  /*23aa0*/  STL [R1+0x4], R0 ;  /* 0x0000040001007387 */ /* 0x0005e20000100800 */
[----:B------:R-:W-:Y:S05]  /*23ab0*/  BRA `(.L_x_5742) ;  /* 0x0000000000287947 */ /* 0x000fea0003800000 */
.L_x_5734:
        /* <DEDUP_REMOVED lines=10> */
.L_x_5742:
        /* <DEDUP_REMOVED lines=16> */
.L_x_5731:
[----:B---34-:R-:W3:Y:S01]  /*23c60*/  LDL R0, [R1+0xc] ;  /* 0x00000c0001007983 */ /* 0x018ee20000100800 */
[----:B------:R-:W-:Y:S02]  /*23c70*/  ULDC UR4, c[0x0][0xd3c] ;  /* 0x00034f0000047ab9 */ /* 0x000fe40000000800 */
[----:B---3--:R-:W-:-:S13]  /*23c80*/  ISETP.GE.AND P0, PT, R0, UR4, PT ;  /* 0x0000000400007c0c */ /* 0x008fda000bf06270 */
[----:B------:R-:W-:Y:S05]  /*23c90*/  @!P0 BRA `(.L_x_5743) ;  /* 0xffffff6800988947 */ /* 0x000fea000383ffff */
[----:B------:R-:W-:Y:S05]  /*23ca0*/  BSYNC B8 ;  /* 0x0000000000087941 */ /* 0x000fea0003800000 */
.L_x_5569:
        /* <DEDUP_REMOVED lines=12> */
.L_x_5855:
[----:B------:R-:W-:Y:S05]  /*23d70*/  BSYNC B0 ;  /* 0x0000000000007941 */ /* 0x000fea0003800000 */
.L_x_5744:
[----:B------:R-:W-:-:S03]  /*23d80*/  UMOV UR4, 0xffffffff ;  /* 0xffffffff00047882 */ /* 0x000fc60000000000 */
[----:B------:R-:W-:Y:S05]  /*23d90*/  BRA.DIV UR4, `(.L_x_5746) ;  /* 0x0000003204587947 */ /* 0x000fea000b800000 */
[----:B------:R-:W1:Y:S02]  /*23da0*/  S2R R2, SR_TID.X ;  /* 0x0000000000027919 */ /* 0x000e640000002100 */
[----:B-1----:R-:W-:-:S04]  /*23db0*/  SHF.R.U32.HI R2, RZ, 0x5, R2 ;  /* 0x00000005ff027819 */ /* 0x002fc80000011602 */
[----:B------:R-:W-:-:S05]  /*23dc0*/  LOP3.LUT R2, R2, 0x3, RZ, 0xc0, !PT ;  /* 0x0000000302027812 */ /* 0x000fca00078ec0ff */
[----:B------:R1:W2:Y:S02]  /*23dd0*/  SHFL.IDX PT, R14, R2, RZ, 0x1f ;  /* 0x00001fff020e7589 */ /* 0x0002a400000e0000 */
.L_x_5858:
[----:B--2---:R-:W-:-:S13]  /*23de0*/  ISETP.NE.AND P0, PT, R14, RZ, PT ;  /* 0x000000ff0e00720c */ /* 0x004fda0003f05270 */
[----:B------:R-:W-:Y:S05]  /*23df0*/  @P0 BRA `(.L_x_5417) ;  /* 0x0000000000940947 */ /* 0x000fea0003800000 */
[----:B------:R-:W-:-:S03]  /*23e00*/  UMOV UR4, 0xffffffff ;  /* 0xffffffff00047882 */ /* 0x000fc60000000000 */
[----:B------:R-:W-:Y:S05]  /*23e10*/  BRA.DIV UR4, `(.L_x_5747) ;  /* 0x00000032046c7947 */ /* 0x000fea000b800000 */
[----:B------:R-:W-:-:S13]  /*23e20*/  ELECT P6, URZ, PT ;  /* 0x00000000003f782f */ /* 0x000fda00038c0000 */
.L_x_5861:
[----:B------:R-:W-:Y:S05]  /*23e30*/  @!P6 BRA `(.L_x_5417) ;  /* 0x000000000084e947 */ /* 0x000fea0003800000 */
[----:B------:R-:W-:-:S06]  /*23e40*/  ULOP3.LUT UR4, UR36, 0x2, URZ, 0xfc, !UPT ;  /* 0x0000000224047892 */ /* 0x000fcc000f8efc3f */
[----:B-1----:R-:W-:-:S05]  /*23e50*/  IMAD.U32 R2, RZ, RZ, UR4 ;  /* 0x00000004ff027e24 */ /* 0x002fca000f8e00ff */
[----:B------:R-:W-:-:S13]  /*23e60*/  ISETP.NE.AND P2, PT, R2, 0x3, PT ;  /* 0x000000030200780c */ /* 0x000fda0003f45270 */
[----:B------:R-:W-:Y:S05]  /*23e70*/  @!P2 BRA `(.L_x_5748) ;  /* 0x000000000004a947 */ /* 0x000fea0003800000 */
[----:B------:R-:W-:Y:S01]  /*23e80*/  BPT.TRAP 0x1 ;  /* 0x000000040000795c */ /* 0x000fe20000300000 */
.L_x_5748:
        /* <DEDUP_REMOVED lines=14> */
.L_x_5862:
[----:B------:R-:W1:Y:S02]  /*23f70*/  SYNCS.PHASECHK.TRANS64.TRYWAIT P0, [R7+URZ], R2 ;  /* 0x00000002070075a7 */ /* 0x000e64000800017f */
[----:B-1----:R-:W-:Y:S05]  /*23f80*/  @!P0 BRA `(.L_x_5750) ;  /* 0x0000003000448947 */ /* 0x002fea0003800000 */
.L_x_5863:
[----:B------:R-:W-:Y:S05]  /*23f90*/  @!P2 BRA `(.L_x_5751) ;  /* 0x000000000004a947 */ /* 0x000fea0003800000 */
[----:B------:R-:W-:Y:S01]  /*23fa0*/  BPT.TRAP 0x1 ;  /* 0x000000040000795c */ /* 0x000fe20000300000 */
.L_x_5751:
[----:B------:R-:W2:Y:S01]  /*23fb0*/  LDL.LU R4, [R1+0x10] ;  /* 0x0000100001047983 */ /* 0x000ea20000300800 */
[----:B------:R-:W-:-:S04]  /*23fc0*/  VIADD R0, R0, 0x38860 ;  /* 0x0003886000007836 */ /* 0x000fc80000000000 */
[----:B--2---:R-:W-:-:S04]  /*23fd0*/  IMAD R4, R4, 0x8, R0 ;  /* 0x0000000804047824 */ /* 0x004fc800078e0200 */
[----:B------:R-:W2:Y:S02]  /*23fe0*/  SYNCS.PHASECHK.TRANS64.TRYWAIT P0, [R4+URZ], R5 ;  /* 0x00000005040075a7 */ /* 0x000ea4000800017f */
[----:B--2---:R-:W-:Y:S05]  /*23ff0*/  @!P0 BRA `(.L_x_5752) ;  /* 0x00000030003c8947 */ /* 0x004fea0003800000 */
.L_x_5864:
[----:B------:R-:W-:-:S07]  /*24000*/  IMAD R3, R3, 0x8, R0 ;  /* 0x0000000803037824 */ /* 0x000fce00078e0200 */
.L_x_5753:
[----:B---3--:R3:W4:Y:S02]  /*24010*/  SYNCS.PHASECHK.TRANS64.TRYWAIT P0, [R3+URZ], R2 ;  /* 0x00000002030075a7 */ /* 0x008724000800017f */
[----:B----4-:R-:W-:Y:S05]  /*24020*/  @!P0 NANOSLEEP.SYNCS 0x989680 ;  /* 0x009896800000895d */ /* 0x010fea0003900000 */
[----:B------:R-:W4:Y:S02]  /*24030*/  @!P0 SYNCS.PHASECHK.TRANS64 P0, [R3+URZ], R2 ;  /* 0x00000002030085a7 */ /* 0x000f24000800007f */
[----:B----4-:R-:W-:Y:S05]  /*24040*/  @!P0 BRA `(.L_x_5753) ;  /* 0xfffffffc00f08947 */ /* 0x010fea000383ffff */
.L_x_5417:
[----:B------:R-:W-:Y:S05]  /*24050*/  BSYNC B9 ;  /* 0x0000000000097941 */ /* 0x000fea0003800000 */
.L_x_5414:
[----:B------:R-:W-:Y:S05]  /*24060*/  EXIT ;  /* 0x000000000000794d */ /* 0x000fea0003800000 */
.L_x_5435:
[----:B0-----:R0:W1:Y:S02]  /*24070*/  SYNCS.PHASECHK.TRANS64.TRYWAIT P5, [R75+URZ+0x38890], R78 ;  /* 0x0388904e4b0075a7 */ /* 0x00106400080a017f */
[----:B-1----:R-:W-:Y:S05]  /*24080*/  @!P5 NANOSLEEP.SYNCS 0x989680 ;  /* 0x009896800000d95d */ /* 0x002fea0003900000 */
[----:B------:R-:W1:Y:S02]  /*24090*/  @!P5 SYNCS.PHASECHK.TRANS64 P5, [R75+URZ+0x38890], R78 ;  /* 0x0388904e4b00d5a7 */ /* 0x000e6400080a007f */
[----:B-1----:R-:W-:Y:S05]  /*240a0*/  @!P5 BRA `(.L_x_5435) ;  /* 0xfffffffc00f0d947 */ /* 0x002fea000383ffff */
[----:B------:R-:W-:Y:S05]  /*240b0*/  BRA `(.L_x_5754) ;  /* 0xfffffdec00547947 */ /* 0x000fea000383ffff */
.L_x_5445:
[----:B0-----:R0:W1:Y:S02]  /*240c0*/  SYNCS.PHASECHK.TRANS64.TRYWAIT P5, [R75+URZ+0x38890], R78 ;  /* 0x0388904e4b0075a7 */ /* 0x00106400080a017f */
[----:B-1----:R-:W-:Y:S05]  /*240d0*/  @!P5 NANOSLEEP.SYNCS 0x989680 ;  /* 0x009896800000d95d */ /* 0x002fea0003900000 */
[----:B------:R-:W1:Y:S02]  /*240e0*/  @!P5 SYNCS.PHASECHK.TRANS64 P5, [R75+URZ+0x38890], R78 ;  /* 0x0388904e4b00d5a7 */ /* 0x000e6400080a007f */
[----:B-1----:R-:W-:Y:S05]  /*240f0*/  @!P5 BRA `(.L_x_5445) ;  /* 0xfffffffc00f0d947 */ /* 0x002fea000383ffff */
[----:B------:R-:W-:Y:S05]  /*24100*/  BRA `(.L_x_5755) ;  /* 0xfffffdf400d47947 */ /* 0x000fea000383ffff */
.L_x_5450:
[----:B0-----:R0:W1:Y:S02]  /*24110*/  SYNCS.PHASECHK.TRANS64.TRYWAIT P5, [R75+URZ+0x38890], R78 ;  /* 0x0388904e4b0075a7 */ /* 0x00106400080a017f */
[----:B-1----:R-:W-:Y:S05]  /*24120*/  @!P5 NANOSLEEP.SYNCS 0x989680 ;  /* 0x009896800000d95d */ /* 0x002fea0003900000 */
[----:B------:R-:W1:Y:S02]  /*24130*/  @!P5 SYNCS.PHASECHK.TRANS64 P5, [R75+URZ+0x38890], R78 ;  /* 0x0388904e4b00d5a7 */ /* 0x000e6400080a007f */
[----:B-1----:R-:W-:Y:S05]  /*24140*/  @!P5 BRA `(.L_x_5450) ;  /* 0xfffffffc00f0d947 */ /* 0x002fea000383ffff */
[----:B------:R-:W-:Y:S05]  /*24150*/  BRA `(.L_x_5756) ;  /* 0xfffffe0000107947 */ /* 0x000fea000383ffff */
.L_x_5454:
[----:B--2---:R2:W0:Y:S02]  /*24160*/  SYNCS.PHASECHK.TRANS64.TRYWAIT P5, [R75+URZ+0x388b0], R78 ;  /* 0x0388b04e4b0075a7 */ /* 0x00442400080a017f */
[----:B0-----:R-:W-:Y:S05]  /*24170*/  @!P5 NANOSLEEP.SYNCS 0x989680 ;  /* 0x009896800000d95d */ /* 0x001fea0003900000 */
[----:B------:R-:W0:Y:S02]  /*24180*/  @!P5 SYNCS.PHASECHK.TRANS64 P5, [R75+URZ+0x388b0], R78 ;  /* 0x0388b04e4b00d5a7 */ /* 0x000e2400080a007f */
[----:B0-----:R-:W-:Y:S05]  /*24190*/  @!P5 BRA `(.L_x_5454) ;  /* 0xfffffffc00f0d947 */ /* 0x001fea000383ffff */
[----:B------:R-:W-:Y:S05]  /*241a0*/  BRA `(.L_x_5757) ;  /* 0xfffffe00008c7947 */ /* 0x000fea000383ffff */
.L_x_5481:
        /* <DEDUP_REMOVED lines=8> */
.L_x_5759:
[----:B------:R-:W-:Y:S05]  /*24230*/  BSYNC B1 ;  /* 0x0000000000017941 */ /* 0x000fea0003800000 */
.L_x_5758:
        /* <DEDUP_REMOVED lines=8> */
.L_x_5760:
[----:B------:R-:W-:Y:S02]  /*242c0*/  IMAD.MOV.U32 R13, RZ, RZ, R33 ;  /* 0x000000ffff0d7224 */ /* 0x000fe400078e0021 */
[----:B------:R-:W-:-:S07]  /*242d0*/  IMAD.MOV.U32 R4, RZ, RZ, R14 ;  /* 0x000000ffff047224 */ /* 0x000fce00078e000e */
[----:B------:R-:W-:Y:S05]  /*242e0*/  WARPSYNC.COLLECTIVE R15, `(.L_x_5761) ;  /* 0x000000000f087348 */ /* 0x000fea0003c00000 */
[----:B------:R0:W1:Y:S02]  /*242f0*/  SHFL.IDX P6, R14, R13, R12, R11 ;  /* 0x0000000c0d0e7389 */ /* 0x00006400000c000b */
[----:B01----:R-:W-:Y:S01]  /*24300*/  ENDCOLLECTIVE ;  /* 0x000000000000791b */ /* 0x003fe20003800000 */
.L_x_5761:
[----:B------:R-:W-:Y:S02]  /*24310*/  IMAD.MOV.U32 R13, RZ, RZ, R30 ;  /* 0x000000ffff0d7224 */ /* 0x000fe400078e001e */
[----:B------:R-:W-:-:S07]  /*24320*/  IMAD.MOV.U32 R0, RZ, RZ, R14 ;  /* 0x000000ffff007224 */ /* 0x000fce00078e000e */
[----:B------:R-:W-:Y:S05]  /*24330*/  WARPSYNC.COLLECTIVE R15, `(.L_x_5762) ;  /* 0x000000000f087348 */ /* 0x000fea0003c00000 */
[----:B------:R0:W1:Y:S02]  /*24340*/  SHFL.IDX P6, R14, R13, R12, R11 ;  /* 0x0000000c0d0e7389 */ /* 0x00006400000c000b */
[----:B01----:R-:W-:Y:S01]  /*24350*/  ENDCOLLECTIVE ;  /* 0x000000000000791b */ /* 0x003fe20003800000 */
.L_x_5762:
[----:B------:R-:W-:Y:S01]  /*24360*/  IMAD.MOV.U32 R8, RZ, RZ, R14 ;  /* 0x000000ffff087224 */ /* 0x000fe200078e000e */
[----:B------:R-:W-:Y:S06]  /*24370*/  BRA `(.L_x_5763) ;  /* 0xfffffe3400b47947 */ /* 0x000fec000383ffff */
.L_x_5484:
        /* <DEDUP_REMOVED lines=8> */
.L_x_5765:
[----:B------:R-:W-:Y:S05]  /*24400*/  BSYNC B1 ;  /* 0x0000000000017941 */ /* 0x000fea0003800000 */
.L_x_5764:
        /* <DEDUP_REMOVED lines=8> */
.L_x_5766:
[----:B------:R-:W-:Y:S02]  /*24490*/  IMAD.MOV.U32 R13, RZ, RZ, R33 ;  /* 0x000000ffff0d7224 */ /* 0x000fe400078e0021 */
[----:B------:R-:W-:-:S07]  /*244a0*/  IMAD.MOV.U32 R6, RZ, RZ, R14 ;  /* 0x000000ffff067224 */ /* 0x000fce00078e000e */
[----:B------:R-:W-:Y:S05]  /*244b0*/  WARPSYNC.COLLECTIVE R15, `(.L_x_5767) ;  /* 0x000000000f087348 */ /* 0x000fea0003c00000 */
[----:B------:R0:W1:Y:S02]  /*244c0*/  SHFL.IDX P6, R14, R13, R12, R11 ;  /* 0x0000000c0d0e7389 */ /* 0x00006400000c000b */
[----:B01----:R-:W-:Y:S01]  /*244d0*/  ENDCOLLECTIVE ;  /* 0x000000000000791b */ /* 0x003fe20003800000 */
.L_x_5767:
[----:B------:R-:W-:Y:S02]  /*244e0*/  IMAD.MOV.U32 R13, RZ, RZ, R30 ;  /* 0x000000ffff0d7224 */ /* 0x000fe400078e001e */
[----:B------:R-:W-:-:S07]  /*244f0*/  IMAD.MOV.U32 R7, RZ, RZ, R14 ;  /* 0x000000ffff077224 */ /* 0x000fce00078e000e */
[----:B------:R-:W-:Y:S05]  /*24500*/  WARPSYNC.COLLECTIVE R15, `(.L_x_5768) ;  /* 0x000000000f087348 */ /* 0x000fea0003c00000 */
[----:B------:R0:W1:Y:S02]  /*24510*/  SHFL.IDX P6, R14, R13, R12, R11 ;  /* 0x0000000c0d0e7389 */ /* 0x00006400000c000b */
[----:B01----:R-:W-:Y:S01]  /*24520*/  ENDCOLLECTIVE ;  /* 0x000000000000791b */ /* 0x003fe20003800000 */
.L_x_5768:
[----:B------:R-:W-:Y:S01]  /*24530*/  IMAD.MOV.U32 R30, RZ, RZ, R14 ;  /* 0x000000ffff1e7224 */ /* 0x000fe200078e000e */
[----:B------:R-:W-:Y:S06]  /*24540*/  BRA `(.L_x_5769) ;  /* 0xfffffe3800047947 */ /* 0x000fec000383ffff */
.L_x_5488:
[----:B0-----:R0:W1:Y:S02]  /*24550*/  SYNCS.PHASECHK.TRANS64.TRYWAIT P0, [R2+URZ+0x38800], R35 ;  /* 0x03880023020075a7 */ /* 0x001064000800017f */
[----:B-1----:R-:W-:Y:S05]  /*24560*/  @!P0 NANOSLEEP.SYNCS 0x989680 ;  /* 0x009896800000895d */ /* 0x002fea0003900000 */
[----:B------:R-:W1:Y:S02]  /*24570*/  @!P0 SYNCS.PHASECHK.TRANS64 P0, [R2+URZ+0x38800], R35 ;  /* 0x03880023020085a7 */ /* 0x000e64000800007f */
[----:B-1----:R-:W-:Y:S05]  /*24580*/  @!P0 BRA `(.L_x_5488) ;  /* 0xfffffffc00f08947 */ /* 0x002fea000383ffff */
[----:B------:R-:W-:Y:S05]  /*24590*/  BRA `(.L_x_5770) ;  /* 0xfffffe3800ec7947 */ /* 0x000fea000383ffff */
.L_x_5496:
        /* <DEDUP_REMOVED lines=8> */
.L_x_5772:
[----:B------:R-:W-:Y:S05]  /*24620*/  BSYNC B1 ;  /* 0x0000000000017941 */ /* 0x000fea0003800000 */
.L_x_5771:
        /* <DEDUP_REMOVED lines=8> */
.L_x_5773:
[----:B------:R-:W-:Y:S02]  /*246b0*/  IMAD.MOV.U32 R13, RZ, RZ, R9 ;  /* 0x000000ffff0d7224 */ /* 0x000fe400078e0009 */
[----:B------:R-:W-:-:S07]  /*246c0*/  IMAD.MOV.U32 R4, RZ, RZ, R14 ;  /* 0x000000ffff047224 */ /* 0x000fce00078e000e */
[----:B------:R-:W-:Y:S05]  /*246d0*/  WARPSYNC.COLLECTIVE R15, `(.L_x_5774) ;  /* 0x000000000f087348 */ /* 0x000fea0003c00000 */
[----:B------:R0:W1:Y:S02]  /*246e0*/  SHFL.IDX P6, R14, R13, R12, R11 ;  /* 0x0000000c0d0e7389 */ /* 0x00006400000c000b */
[----:B01----:R-:W-:Y:S01]  /*246f0*/  ENDCOLLECTIVE ;  /* 0x000000000000791b */ /* 0x003fe20003800000 */
.L_x_5774:
[----:B------:R-:W-:Y:S02]  /*24700*/  IMAD.MOV.U32 R13, RZ, RZ, R8 ;  /* 0x000000ffff0d7224 */ /* 0x000fe400078e0008 */
[----:B------:R-:W-:-:S07]  /*24710*/  IMAD.MOV.U32 R7, RZ, RZ, R14 ;  /* 0x000000ffff077224 */ /* 0x000fce00078e000e */
[----:B------:R-:W-:Y:S05]  /*24720*/  WARPSYNC.COLLECTIVE R15, `(.L_x_5775) ;  /* 0x000000000f087348 */ /* 0x000fea0003c00000 */
[----:B------:R0:W1:Y:S02]  /*24730*/  SHFL.IDX P6, R14, R13, R12, R11 ;  /* 0x0000000c0d0e7389 */ /* 0x00006400000c000b */
[----:B01----:R-:W-:Y:S01]  /*24740*/  ENDCOLLECTIVE ;  /* 0x000000000000791b */ /* 0x003fe20003800000 */
.L_x_5775:
[----:B------:R-:W-:Y:S01]  /*24750*/  IMAD.MOV.U32 R6, RZ, RZ, R14 ;  /* 0x000000ffff067224 */ /* 0x000fe200078e000e */
[----:B------:R-:W-:Y:S06]  /*24760*/  BRA `(.L_x_5776) ;  /* 0xfffffe4800407947 */ /* 0x000fec000383ffff */
.L_x_5499:
        /* <DEDUP_REMOVED lines=8> */
.L_x_5778:
[----:B------:R-:W-:Y:S05]  /*247f0*/  BSYNC B1 ;  /* 0x0000000000017941 */ /* 0x000fea0003800000 */
.L_x_5777:
        /* <DEDUP_REMOVED lines=8> */
.L_x_5779:
[----:B------:R-:W-:Y:S02]  /*24880*/  IMAD.MOV.U32 R13, RZ, RZ, R9 ;  /* 0x000000ffff0d7224 */ /* 0x000fe400078e0009 */
[----:B------:R-:W-:-:S07]  /*24890*/  IMAD.MOV.U32 R3, RZ, RZ, R14 ;  /* 0x000000ffff037224 */ /* 0x000fce00078e000e */
[----:B------:R-:W-:Y:S05]  /*248a0*/  WARPSYNC.COLLECTIVE R15, `(.L_x_5780) ;  /* 0x000000000f087348 */ /* 0x000fea0003c00000 */
[----:B------:R0:W1:Y:S02]  /*248b0*/  SHFL.IDX P6, R14, R13, R12, R11 ;  /* 0x0000000c0d0e7389 */ /* 0x00006400000c000b */
[----:B01----:R-:W-:Y:S01]  /*248c0*/  ENDCOLLECTIVE ;  /* 0x000000000000791b */ /* 0x003fe20003800000 */
.L_x_5780:
[----:B------:R-:W-:Y:S02]  /*248d0*/  IMAD.MOV.U32 R13, RZ, RZ, R8 ;  /* 0x000000ffff0d7224 */ /* 0x000fe400078e0008 */
[----:B------:R-:W-:-:S07]  /*248e0*/  IMAD.MOV.U32 R6, RZ, RZ, R14 ;  /* 0x000000ffff067224 */ /* 0x000fce00078e000e */
[----:B------:R-:W-:Y:S05]  /*248f0*/  WARPSYNC.COLLECTIVE R15, `(.L_x_5781) ;  /* 0x000000000f087348 */ /* 0x000fea0003c00000 */
[----:B------:R0:W1:Y:S02]  /*24900*/  SHFL.IDX P6, R14, R13, R12, R11 ;  /* 0x0000000c0d0e7389 */ /* 0x00006400000c000b */
[----:B01----:R-:W-:Y:S01]  /*24910*/  ENDCOLLECTIVE ;  /* 0x000000000000791b */ /* 0x003fe20003800000 */
.L_x_5781:
[----:B------:R-:W-:Y:S02]  /*24920*/  IMAD.MOV.U32 R12, RZ, RZ, R3 ;  /* 0x000000ffff0c7224 */ /* 0x000fe400078e0003 */
[----:B------:R-:W-:Y:S01]  /*24930*/  IMAD.MOV.U32 R13, RZ, RZ, R0 ;  /* 0x000000ffff0d7224 */ /* 0x000fe200078e0000 */
[----:B------:R-:W-:Y:S06]  /*24940*/  BRA `(.L_x_5782) ;  /* 0xfffffe4800607947 */ /* 0x000fec000383ffff */
.L_x_5503:
[----:B0-----:R0:W1:Y:S02]  /*24950*/  SYNCS.PHASECHK.TRANS64.TRYWAIT P1, [R2+URZ+0x38800], R33 ;  /* 0x03880021020075a7 */ /* 0x001064000802017f */
[----:B-1----:R-:W-:Y:S05]  /*24960*/  @!P1 NANOSLEEP.SYNCS 0x989680 ;  /* 0x009896800000995d */ /* 0x002fea0003900000 */
[----:B------:R-:W1:Y:S02]  /*24970*/  @!P1 SYNCS.PHASECHK.TRANS64 P1, [R2+URZ+0x38800], R33 ;  /* 0x03880021020095a7 */ /* 0x000e64000802007f */
[----:B-1----:R-:W-:Y:S05]  /*24980*/  @!P1 BRA `(.L_x_5503) ;  /* 0xfffffffc00f09947 */ /* 0x002fea000383ffff */
[----:B------:R-:W-:Y:S05]  /*24990*/  BRA `(.L_x_5783) ;  /* 0xfffffe4c00047947 */ /* 0x000fea000383ffff */
.L_x_5509:
[----:B-1----:R1:W2:Y:S02]  /*249a0*/  SYNCS.PHASECHK.TRANS64.TRYWAIT P1, [R169+URZ+0x38830], R20 ;  /* 0x03883014a90075a7 */ /* 0x0022a4000802017f */
[----:B--2---:R-:W-:Y:S05]  /*249b0*/  @!P1 NANOSLEEP.SYNCS 0x989680 ;  /* 0x009896800000995d */ /* 0x004fea0003900000 */
[----:B------:R-:W2:Y:S02]  /*249c0*/  @!P1 SYNCS.PHASECHK.TRANS64 P1, [R169+URZ+0x38830], R20 ;  /* 0x03883014a90095a7 */ /* 0x000ea4000802007f */
[----:B--2---:R-:W-:Y:S05]  /*249d0*/  @!P1 BRA `(.L_x_5509) ;  /* 0xfffffffc00f09947 */ /* 0x004fea000383ffff */
[----:B------:R-:W-:Y:S05]  /*249e0*/  BRA `(.L_x_5508) ;  /* 0xfffffe5800bc7947 */ /* 0x000fea000383ffff */
.L_x_5511:
[----:B--2---:R2:W3:Y:S02]  /*249f0*/  SYNCS.PHASECHK.TRANS64.TRYWAIT P1, [R2+URZ+0x38810], R3 ;  /* 0x03881003020075a7 */ /* 0x0044e4000802017f */
[----:B---3--:R-:W-:Y:S05]  /*24a00*/  @!P1 NANOSLEEP.SYNCS 0x989680 ;  /* 0x009896800000995d */ /* 0x008fea0003900000 */
[----:B------:R-:W3:Y:S02]  /*24a10*/  @!P1 SYNCS.PHASECHK.TRANS64 P1, [R2+URZ+0x38810], R3 ;  /* 0x03881003020095a7 */ /* 0x000ee4000802007f */
[----:B---3--:R-:W-:Y:S05]  /*24a20*/  @!P1 BRA `(.L_x_5511) ;  /* 0xfffffffc00f09947 */ /* 0x008fea000383ffff */
[----:B------:R-:W-:Y:S05]  /*24a30*/  BRA `(.L_x_5784) ;  /* 0xfffffe5c006c7947 */ /* 0x000fea000383ffff */
.L_x_5516:
[----:B--2---:R2:W4:Y:S02]  /*24a40*/  SYNCS.PHASECHK.TRANS64.TRYWAIT P2, [R169+URZ+0x38850], R20 ;  /* 0x03885014a90075a7 */ /* 0x004524000804017f */
[----:B----4-:R-:W-:Y:S05]  /*24a50*/  @!P2 NANOSLEEP.SYNCS 0x989680 ;  /* 0x009896800000a95d */ /* 0x010fea0003900000 */
[----:B------:R-:W4:Y:S02]  /*24a60*/  @!P2 SYNCS.PHASECHK.TRANS64 P2, [R169+URZ+0x38850], R20 ;  /* 0x03885014a900a5a7 */ /* 0x000f24000804007f */
[----:B----4-:R-:W-:Y:S05]  /*24a70*/  @!P2 BRA `(.L_x_5516) ;  /* 0xfffffffc00f0a947 */ /* 0x010fea000383ffff */
[----:B------:R-:W-:Y:S05]  /*24a80*/  BRA `(.L_x_5515) ;  /* 0xfffffe5c00987947 */ /* 0x000fea000383ffff */
.L_x_5524:
[----:B-1----:R1:W2:Y:S02]  /*24a90*/  SYNCS.PHASECHK.TRANS64.TRYWAIT P3, [R197+URZ+0x38830], R0 ;  /* 0x03883000c50075a7 */ /* 0x0022a4000806017f */
[----:B--2---:R-:W-:Y:S05]  /*24aa0*/  @!P3 NANOSLEEP.SYNCS 0x989680 ;  /* 0x009896800000b95d */ /* 0x004fea0003900000 */
[----:B------:R-:W2:Y:S02]  /*24ab0*/  @!P3 SYNCS.PHASECHK.TRANS64 P3, [R197+URZ+0x38830], R0 ;  /* 0x03883000c500b5a7 */ /* 0x000ea4000806007f */
[----:B--2---:R-:W-:Y:S05]  /*24ac0*/  @!P3 BRA `(.L_x_5524) ;  /* 0xfffffffc00f0b947 */ /* 0x004fea000383ffff */
[----:B------:R-:W-:Y:S05]  /*24ad0*/  BRA `(.L_x_5523) ;  /* 0xfffffe8800c87947 */ /* 0x000fea000383ffff */
.L_x_5529:
[----:B---3--:R3:W4:Y:S02]  /*24ae0*/  SYNCS.PHASECHK.TRANS64.TRYWAIT P3, [R197+URZ+0x38850], R0 ;  /* 0x03885000c50075a7 */ /* 0x008724000806017f */
[----:B----4-:R-:W-:Y:S05]  /*24af0*/  @!P3 NANOSLEEP.SYNCS 0x989680 ;  /* 0x009896800000b95d */ /* 0x010fea0003900000 */
[----:B------:R-:W4:Y:S02]  /*24b00*/  @!P3 SYNCS.PHASECHK.TRANS64 P3, [R197+URZ+0x38850], R0 ;  /* 0x03885000c500b5a7 */ /* 0x000f24000806007f */
[----:B----4-:R-:W-:Y:S05]  /*24b10*/  @!P3 BRA `(.L_x_5529) ;  /* 0xfffffffc00f0b947 */ /* 0x010fea000383ffff */
[----:B------:R-:W-:Y:S05]  /*24b20*/  BRA `(.L_x_5528) ;  /* 0xfffffe8c00647947 */ /* 0x000fea000383ffff */
.L_x_5537:
[----:B0-----:R0:W2:Y:S02]  /*24b30*/  SYNCS.PHASECHK.TRANS64.TRYWAIT P2, [R193+URZ+0x38830], R0 ;  /* 0x03883000c10075a7 */ /* 0x0010a4000804017f */
[----:B--2---:R-:W-:Y:S05]  /*24b40*/  @!P2 NANOSLEEP.SYNCS 0x989680 ;  /* 0x009896800000a95d */ /* 0x004fea0003900000 */
[----:B------:R-:W2:Y:S02]  /*24b50*/  @!P2 SYNCS.PHASECHK.TRANS64 P2, [R193+URZ+0x38830], R0 ;  /* 0x03883000c100a5a7 */ /* 0x000ea4000804007f */
[----:B--2---:R-:W-:Y:S05]  /*24b60*/  @!P2 BRA `(.L_x_5537) ;  /* 0xfffffffc00f0a947 */ /* 0x004fea000383ffff */
[----:B------:R-:W-:Y:S05]  /*24b70*/  BRA `(.L_x_5536) ;  /* 0xfffffec000a07947 */ /* 0x000fea000383ffff */
.L_x_5542:
[----:B---3--:R3:W4:Y:S02]  /*24b80*/  SYNCS.PHASECHK.TRANS64.TRYWAIT P2, [R193+URZ+0x38850], R0 ;  /* 0x03885000c10075a7 */ /* 0x008724000804017f */
[----:B----4-:R-:W-:Y:S05]  /*24b90*/  @!P2 NANOSLEEP.SYNCS 0x989680 ;  /* 0x009896800000a95d */ /* 0x010fea0003900000 */
[----:B------:R-:W4:Y:S02]  /*24ba0*/  @!P2 SYNCS.PHASECHK.TRANS64 P2, [R193+URZ+0x38850], R0 ;  /* 0x03885000c100a5a7 */ /* 0x000f24000804007f */
[----:B----4-:R-:W-:Y:S05]  /*24bb0*/  @!P2 BRA `(.L_x_5542) ;  /* 0xfffffffc00f0a947 */ /* 0x010fea000383ffff */
[----:B------:R-:W-:Y:S05]  /*24bc0*/  BRA `(.L_x_5541) ;  /* 0xfffffec4003c7947 */ /* 0x000fea000383ffff */
.L_x_5577:
        /* <DEDUP_REMOVED lines=11> */
.L_x_5786:
[----:B------:R-:W-:Y:S05]  /*24c80*/  BSYNC B1 ;  /* 0x0000000000017941 */ /* 0x000fea0003800000 */
.L_x_5785:
[----:B------:R-:W-:Y:S05]  /*24c90*/  BRA `(.L_x_5787) ;  /* 0xffffff6400447947 */ /* 0x000fea000383ffff */
.L_x_5579:
[----:B------:R-:W-:Y:S01]  /*24ca0*/  BSSY B1, `(.L_x_5788) ;  /* 0x0000006000017945 */ /* 0x000fe20003800000 */
[----:B------:R-:W-:-:S07]  /*24cb0*/  IMAD.MOV.U32 R15, RZ, RZ, -0x1 ;  /* 0xffffffffff0f7424 */ /* 0x000fce00078e00ff */
[----:B0-----:R-:W-:Y:S05]  /*24cc0*/  WARPSYNC.COLLECTIVE R15, `(.L_x_5789) ;  /* 0x000000000f0c7348 */ /* 0x001fea0003c00000 */
[----:B------:R-:W-:Y:S02]  /*24cd0*/  ELECT P6, UR62, PT ;  /* 0x00000000003e782f */ /* 0x000fe400038c0000 */
[----:B------:R-:W-:Y:S01]  /*24ce0*/  MOV R14, UR62 ;  /* 0x0000003e000e7c02 */ /* 0x000fe20008000f00 */
[----:B0-----:R-:W-:Y:S10]  /*24cf0*/  ENDCOLLECTIVE ;  /* 0x000000000000791b */ /* 0x001ff40003800000 */
.L_x_5789:
[----:B------:R-:W-:Y:S05]  /*24d00*/  BSYNC B1 ;  /* 0x0000000000017941 */ /* 0x000fea0003800000 */
.L_x_5788:
[----:B------:R-:W-:Y:S05]  /*24d10*/  BRA `(.L_x_5578) ;  /* 0xffffff64003c7947 */ /* 0x000fea000383ffff */
.L_x_5581:
[----:B0-----:R0:W1:Y:S02]  /*24d20*/  SYNCS.PHASECHK.TRANS64.TRYWAIT P0, [R18+URZ+0x38820], R3 ;  /* 0x03882003120075a7 */ /* 0x001064000800017f */
[----:B-1----:R-:W-:Y:S05]  /*24d30*/  @!P0 NANOSLEEP.SYNCS 0x989680 ;  /* 0x009896800000895d */ /* 0x002fea0003900000 */
[----:B------:R-:W1:Y:S02]  /*24d40*/  @!P0 SYNCS.PHASECHK.TRANS64 P0, [R18+URZ+0x38820], R3 ;  /* 0x03882003120085a7 */ /* 0x000e64000800007f */
[----:B-1----:R-:W-:Y:S05]  /*24d50*/  @!P0 BRA `(.L_x_5581) ;  /* 0xfffffffc00f08947 */ /* 0x002fea000383ffff */
[----:B------:R-:W-:Y:S05]  /*24d60*/  BRA `(.L_x_5790) ;  /* 0xffffff64004c7947 */ /* 0x000fea000383ffff */
.L_x_5585:
[----:B-1----:R1:W2:Y:S02]  /*24d70*/  SYNCS.PHASECHK.TRANS64.TRYWAIT P0, [R4+URZ+0x388a0], R8 ;  /* 0x0388a008040075a7 */ /* 0x0022a4000800017f */
[----:B--2---:R-:W-:Y:S05]  /*24d80*/  @!P0 NANOSLEEP.SYNCS 0x989680 ;  /* 0x009896800000895d */ /* 0x004fea0003900000 */
[----:B------:R-:W2:Y:S02]  /*24d90*/  @!P0 SYNCS.PHASECHK.TRANS64 P0, [R4+URZ+0x388a0], R8 ;  /* 0x0388a008040085a7 */ /* 0x000ea4000800007f */
[----:B--2---:R-:W-:Y:S05]  /*24da0*/  @!P0 BRA `(.L_x_5585) ;  /* 0xfffffffc00f08947 */ /* 0x004fea000383ffff */
[----:B------:R-:W-:Y:S05]  /*24db0*/  BRA `(.L_x_5791) ;  /* 0xffffff64006c7947 */ /* 0x000fea000383ffff */
.L_x_5590:
[----:B0-----:R0:W2:Y:S02]  /*24dc0*/  SYNCS.PHASECHK.TRANS64.TRYWAIT P0, [R4+URZ+0x388c0], R8 ;  /* 0x0388c008040075a7 */ /* 0x0010a4000800017f */
[----:B--2---:R-:W-:Y:S05]  /*24dd0*/  @!P0 NANOSLEEP.SYNCS 0x989680 ;  /* 0x009896800000895d */ /* 0x004fea0003900000 */
[----:B------:R-:W2:Y:S02]  /*24de0*/  @!P0 SYNCS.PHASECHK.TRANS64 P0, [R4+URZ+0x388c0], R8 ;  /* 0x0388c008040085a7 */ /* 0x000ea4000800007f */
[----:B--2---:R-:W-:Y:S05]  /*24df0*/  @!P0 BRA `(.L_x_5590) ;  /* 0xfffffffc00f08947 */ /* 0x004fea000383ffff */
[----:B------:R-:W-:Y:S05]  /*24e00*/  BRA `(.L_x_5792) ;  /* 0xffffff6400ec7947 */ /* 0x000fea000383ffff */
.L_x_5604:
[----:B0-----:R0:W1:Y:S02]  /*24e10*/  SYNCS.PHASECHK.TRANS64.TRYWAIT P1, [R4+URZ+0x388a0], R5 ;  /* 0x0388a005040075a7 */ /* 0x001064000802017f */
[----:B-1----:R-:W-:Y:S05]  /*24e20*/  @!P1 NANOSLEEP.SYNCS 0x989680 ;  /* 0x009896800000995d */ /* 0x002fea0003900000 */
[----:B------:R-:W1:Y:S02]  /*24e30*/  @!P1 SYNCS.PHASECHK.TRANS64 P1, [R4+URZ+0x388a0], R5 ;  /* 0x0388a005040095a7 */ /* 0x000e64000802007f */
[----:B-1----:R-:W-:Y:S05]  /*24e40*/  @!P1 BRA `(.L_x_5604) ;  /* 0xfffffffc00f09947 */ /* 0x002fea000383ffff */
[----:B------:R-:W-:Y:S05]  /*24e50*/  BRA `(.L_x_5793) ;  /* 0xffffff70006c7947 */ /* 0x000fea000383ffff */
.L_x_5609:
[----:B-1----:R1:W2:Y:S02]  /*24e60*/  SYNCS.PHASECHK.TRANS64.TRYWAIT P1, [R4+URZ+0x388c0], R5 ;  /* 0x0388c005040075a7 */ /* 0x0022a4000802017f */
[----:B--2---:R-:W-:Y:S05]  /*24e70*/  @!P1 NANOSLEEP.SYNCS 0x989680 ;  /* 0x009896800000995d */ /* 0x004fea0003900000 */
[----:B------:R-:W2:Y:S02]  /*24e80*/  @!P1 SYNCS.PHASECHK.TRANS64 P1, [R4+URZ+0x388c0], R5 ;  /* 0x0388c005040095a7 */ /* 0x000ea4000802007f */
[----:B--2---:R-:W-:Y:S05]  /*24e90*/  @!P1 BRA `(.L_x_5609) ;  /* 0xfffffffc00f09947 */ /* 0x004fea000383ffff */
[----:B------:R-:W-:Y:S05]  /*24ea0*/  BRA `(.L_x_5794) ;  /* 0xffffff7000e87947 */ /* 0x000fea000383ffff */
.L_x_5631:
        /* <DEDUP_REMOVED lines=11> */
.L_x_5796:
[----:B------:R-:W-:Y:S05]  /*24f60*/  BSYNC B0 ;  /* 0x0000000000007941 */ /* 0x000fea0003800000 */
.L_x_5795:
[----:B------:R-:W-:Y:S05]  /*24f70*/  BRA `(.L_x_5797) ;  /* 0xffffff8400907947 */ /* 0x000fea000383ffff */
.L_x_5633:
[----:B------:R-:W-:Y:S01]  /*24f80*/  BSSY B0, `(.L_x_5798) ;  /* 0x0000006000007945 */ /* 0x000fe20003800000 */
[----:B------:R-:W-:-:S07]  /*24f90*/  IMAD.MOV.U32 R15, RZ, RZ, -0x1 ;  /* 0xffffffffff0f7424 */ /* 0x000fce00078e00ff */
[----:B0-----:R-:W-:Y:S05]  /*24fa0*/  WARPSYNC.COLLECTIVE R15, `(.L_x_5799) ;  /* 0x000000000f0c7348 */ /* 0x001fea0003c00000 */
[----:B------:R-:W-:Y:S02]  /*24fb0*/  ELECT P6, UR62, PT ;  /* 0x00000000003e782f */ /* 0x000fe400038c0000 */
[----:B------:R-:W-:Y:S01]  /*24fc0*/  MOV R14, UR62 ;  /* 0x0000003e000e7c02 */ /* 0x000fe20008000f00 */
[----:B0-----:R-:W-:Y:S10]  /*24fd0*/  ENDCOLLECTIVE ;  /* 0x000000000000791b */ /* 0x001ff40003800000 */
.L_x_5799:
[----:B------:R-:W-:Y:S05]  /*24fe0*/  BSYNC B0 ;  /* 0x0000000000007941 */ /* 0x000fea0003800000 */
.L_x_5798:
[----:B------:R-:W-:Y:S05]  /*24ff0*/  BRA `(.L_x_5800) ;  /* 0xffffff8400947947 */ /* 0x000fea000383ffff */
.L_x_5635:
[----:B-1----:R1:W2:Y:S02]  /*25000*/  SYNCS.PHASECHK.TRANS64.TRYWAIT P0, [R0+URZ+0x38840], R2 ;  /* 0x03884002000075a7 */ /* 0x0022a4000800017f */
[----:B--2---:R-:W-:Y:S05]  /*25010*/  @!P0 NANOSLEEP.SYNCS 0x989680 ;  /* 0x009896800000895d */ /* 0x004fea0003900000 */
[----:B------:R-:W2:Y:S02]  /*25020*/  @!P0 SYNCS.PHASECHK.TRANS64 P0, [R0+URZ+0x38840], R2 ;  /* 0x03884002000085a7 */ /* 0x000ea4000800007f */
[----:B--2---:R-:W-:Y:S05]  /*25030*/  @!P0 BRA `(.L_x_5635) ;  /* 0xfffffffc00f08947 */ /* 0x004fea000383ffff */
[----:B------:R-:W-:Y:S05]  /*25040*/  BRA `(.L_x_5801) ;  /* 0xffffff8400f87947 */ /* 0x000fea000383ffff */
.L_x_5639:
        /* <DEDUP_REMOVED lines=9> */
.L_x_5802:
[----:B------:R-:W-:Y:S02]  /*250e0*/  IMAD.MOV.U32 R13, RZ, RZ, R3 ;  /* 0x000000ffff0d7224 */ /* 0x000fe400078e0003 */
[----:B------:R-:W-:Y:S01]  /*250f0*/  IMAD.MOV.U32 R4, RZ, RZ, R14 ;  /* 0x000000ffff047224 */ /* 0x000fe200078e000e */
[----:B------:R-:W-:-:S07]  /*25100*/  LOP3.LUT R6, R6, 0x7f, RZ, 0xc0, !PT ;  /* 0x0000007f06067812 */ /* 0x000fce00078ec0ff */
[----:B------:R-:W-:Y:S05]  /*25110*/  WARPSYNC.COLLECTIVE R15, `(.L_x_5803) ;  /* 0x000000000f087348 */ /* 0x000fea0003c00000 */
[----:B------:R0:W1:Y:S02]  /*25120*/  SHFL.IDX P6, R14, R13, R12, R11 ;  /* 0x0000000c0d0e7389 */ /* 0x00006400000c000b */
[----:B01----:R-:W-:Y:S01]  /*25130*/  ENDCOLLECTIVE ;  /* 0x000000000000791b */ /* 0x003fe20003800000 */
.L_x_5803:
        /* <DEDUP_REMOVED lines=9> */
.L_x_5804:
[----:B------:R-:W-:Y:S02]  /*251d0*/  IMAD.MOV.U32 R13, RZ, RZ, R3 ;  /* 0x000000ffff0d7224 */ /* 0x000fe400078e0003 */
[----:B------:R-:W-:-:S07]  /*251e0*/  IMAD.MOV.U32 R6, RZ, RZ, R14 ;  /* 0x000000ffff067224 */ /* 0x000fce00078e000e */
[----:B------:R-:W-:Y:S05]  /*251f0*/  WARPSYNC.COLLECTIVE R15, `(.L_x_5805) ;  /* 0x000000000f087348 */ /* 0x000fea0003c00000 */
[----:B------:R0:W1:Y:S02]  /*25200*/  SHFL.IDX P6, R14, R13, R12, R11 ;  /* 0x0000000c0d0e7389 */ /* 0x00006400000c000b */
[----:B01----:R-:W-:Y:S01]  /*25210*/  ENDCOLLECTIVE ;  /* 0x000000000000791b */ /* 0x003fe20003800000 */
.L_x_5805:
        /* <DEDUP_REMOVED lines=22> */
.L_x_5806:
        /* <DEDUP_REMOVED lines=10> */
.L_x_5807:
        /* <DEDUP_REMOVED lines=11> */
.L_x_5808:
        /* <DEDUP_REMOVED lines=14> */
.L_x_5809:
[----:B------:R-:W-:Y:S01]  /*255b0*/  IMAD.MOV.U32 R3, RZ, RZ, R14 ;  /* 0x000000ffff037224 */ /* 0x000fe200078e000e */
[----:B------:R-:W-:Y:S06]  /*255c0*/  BRA `(.L_x_5810) ;  /* 0xffffff8c00347947 */ /* 0x000fec000383ffff */
.L_x_5643:
        /* <DEDUP_REMOVED lines=26> */
.L_x_5812:
[----:B------:R-:W-:Y:S05]  /*25770*/  BSYNC B0 ;  /* 0x0000000000007941 */ /* 0x000fea0003800000 */
.L_x_5811:
        /* <DEDUP_REMOVED lines=13> */
.L_x_5813:
        /* <DEDUP_REMOVED lines=40> */
.L_x_5814:
        /* <DEDUP_REMOVED lines=17> */
.L_x_5815:
        /* <DEDUP_REMOVED lines=29> */
.L_x_5816:
        /* <DEDUP_REMOVED lines=12> */
.L_x_5817:
        /* <DEDUP_REMOVED lines=34> */
.L_x_5818:
[----:B------:R-:W-:Y:S02]  /*26090*/  IMAD.MOV.U32 R13, RZ, RZ, R0 ;  /* 0x000000ffff0d7224 */ /* 0x000fe400078e0000 */
[----:B------:R-:W-:-:S07]  /*260a0*/  IMAD.MOV.U32 R4, RZ, RZ, R14 ;  /* 0x000000ffff047224 */ /* 0x000fce00078e000e */
[----:B------:R-:W-:Y:S05]  /*260b0*/  WARPSYNC.COLLECTIVE R15, `(.L_x_5819) ;  /* 0x000000000f087348 */ /* 0x000fea0003c00000 */
[----:B------:R0:W1:Y:S02]  /*260c0*/  SHFL.IDX P6, R14, R13, R12, R11 ;  /* 0x0000000c0d0e7389 */ /* 0x00006400000c000b */
[----:B01----:R-:W-:Y:S01]  /*260d0*/  ENDCOLLECTIVE ;  /* 0x000000000000791b */ /* 0x003fe20003800000 */
.L_x_5819:
[----:B------:R-:W-:Y:S01]  /*260e0*/  IMAD.MOV.U32 R0, RZ, RZ, R14 ;  /* 0x000000ffff007224 */ /* 0x000fe200078e000e */
[----:B------:R-:W-:Y:S06]  /*260f0*/  BRA `(.L_x_5820) ;  /* 0xffffff90000c7947 */ /* 0x000fec000383ffff */
.L_x_5648:
[----:B0-----:R0:W2:Y:S02]  /*26100*/  SYNCS.PHASECHK.TRANS64.TRYWAIT P0, [R18+URZ+0x38820], R0 ;  /* 0x03882000120075a7 */ /* 0x0010a4000800017f */
[----:B--2---:R-:W-:Y:S05]  /*26110*/  @!P0 NANOSLEEP.SYNCS 0x989680 ;  /* 0x009896800000895d */ /* 0x004fea0003900000 */
[----:B------:R-:W2:Y:S02]  /*26120*/  @!P0 SYNCS.PHASECHK.TRANS64 P0, [R18+URZ+0x38820], R0 ;  /* 0x03882000120085a7 */ /* 0x000ea4000800007f */
[----:B--2---:R-:W-:Y:S05]  /*26130*/  @!P0 BRA `(.L_x_5648) ;  /* 0xfffffffc00f08947 */ /* 0x004fea000383ffff */
[----:B------:R-:W-:Y:S05]  /*26140*/  BRA `(.L_x_5821) ;  /* 0xffffff9000c47947 */ /* 0x000fea000383ffff */
.L_x_5652:
[----:B0-----:R0:W1:Y:S02]  /*26150*/  SYNCS.PHASECHK.TRANS64.TRYWAIT P0, [R0+URZ+0x38860], R2 ;  /* 0x03886002000075a7 */ /* 0x001064000800017f */
[----:B-1----:R-:W-:Y:S05]  /*26160*/  @!P0 NANOSLEEP.SYNCS 0x989680 ;  /* 0x009896800000895d */ /* 0x002fea0003900000 */
[----:B------:R-:W1:Y:S02]  /*26170*/  @!P0 SYNCS.PHASECHK.TRANS64 P0, [R0+URZ+0x38860], R2 ;  /* 0x03886002000085a7 */ /* 0x000e64000800007f */
[----:B-1----:R-:W-:Y:S05]  /*26180*/  @!P0 BRA `(.L_x_5652) ;  /* 0xfffffffc00f08947 */ /* 0x002fea000383ffff */
[----:B------:R-:W-:Y:S05]  /*26190*/  BRA `(.L_x_5822) ;  /* 0xffffff9000e87947 */ /* 0x000fea000383ffff */
.L_x_5671:
[----:B-1----:R1:W2:Y:S02]  /*261a0*/  SYNCS.PHASECHK.TRANS64.TRYWAIT P0, [R2+URZ+0x38840], R6 ;  /* 0x03884006020075a7 */ /* 0x0022a4000800017f */
[----:B--2---:R-:W-:Y:S05]  /*261b0*/  @!P0 NANOSLEEP.SYNCS 0x989680 ;  /* 0x009896800000895d */ /* 0x004fea0003900000 */
[----:B------:R-:W2:Y:S02]  /*261c0*/  @!P0 SYNCS.PHASECHK.TRANS64 P0, [R2+URZ+0x38840], R6 ;  /* 0x03884006020085a7 */ /* 0x000ea4000800007f */
[----:B--2---:R-:W-:Y:S05]  /*261d0*/  @!P0 BRA `(.L_x_5671) ;  /* 0xfffffffc00f08947 */ /* 0x004fea000383ffff */
[----:B------:R-:W-:Y:S05]  /*261e0*/  BRA `(.L_x_5823) ;  /* 0xffffffa000007947 */ /* 0x000fea000383ffff */
.L_x_5676:
[----:B0-----:R0:W2:Y:S02]  /*261f0*/  SYNCS.PHASECHK.TRANS64.TRYWAIT P0, [R2+URZ+0x38860], R6 ;  /* 0x03886006020075a7 */ /* 0x0010a4000800017f */
[----:B--2---:R-:W-:Y:S05]  /*26200*/  @!P0 NANOSLEEP.SYNCS 0x989680 ;  /* 0x009896800000895d */ /* 0x004fea0003900000 */
[----:B------:R-:W2:Y:S02]  /*26210*/  @!P0 SYNCS.PHASECHK.TRANS64 P0, [R2+URZ+0x38860], R6 ;  /* 0x03886006020085a7 */ /* 0x000ea4000800007f */
[----:B--2---:R-:W-:Y:S05]  /*26220*/  @!P0 BRA `(.L_x_5676) ;  /* 0xfffffffc00f08947 */ /* 0x004fea000383ffff */
[----:B------:R-:W-:Y:S05]  /*26230*/  BRA `(.L_x_5824) ;  /* 0xffffffa000807947 */ /* 0x000fea000383ffff */
.L_x_5691:
[----:B-1----:R1:W2:Y:S02]  /*26240*/  SYNCS.PHASECHK.TRANS64.TRYWAIT P0, [R3+URZ+0x38840], R2 ;  /* 0x03884002030075a7 */ /* 0x0022a4000800017f */
[----:B--2---:R-:W-:Y:S05]  /*26250*/  @!P0 NANOSLEEP.SYNCS 0x989680 ;  /* 0x009896800000895d */ /* 0x004fea0003900000 */
[----:B------:R-:W2:Y:S02]  /*26260*/  @!P0 SYNCS.PHASECHK.TRANS64 P0, [R3+URZ+0x38840], R2 ;  /* 0x03884002030085a7 */ /* 0x000ea4000800007f */
[----:B--2---:R-:W-:Y:S05]  /*26270*/  @!P0 BRA `(.L_x_5691) ;  /* 0xfffffffc00f08947 */ /* 0x004fea000383ffff */
[----:B------:R-:W-:Y:S05]  /*26280*/  BRA `(.L_x_5825) ;  /* 0xffffffac00607947 */ /* 0x000fea000383ffff */
.L_x_5696:
[----:B0-----:R0:W2:Y:S02]  /*26290*/  SYNCS.PHASECHK.TRANS64.TRYWAIT P0, [R3+URZ+0x38860], R2 ;  /* 0x03886002030075a7 */ /* 0x0010a4000800017f */
[----:B--2---:R-:W-:Y:S05]  /*262a0*/  @!P0 NANOSLEEP.SYNCS 0x989680 ;  /* 0x009896800000895d */ /* 0x004fea0003900000 */
[----:B------:R-:W2:Y:S02]  /*262b0*/  @!P0 SYNCS.PHASECHK.TRANS64 P0, [R3+URZ+0x38860], R2 ;  /* 0x03886002030085a7 */ /* 0x000ea4000800007f */
[----:B--2---:R-:W-:Y:S05]  /*262c0*/  @!P0 BRA `(.L_x_5696) ;  /* 0xfffffffc00f08947 */ /* 0x004fea000383ffff */
[----:B------:R-:W-:Y:S05]  /*262d0*/  BRA `(.L_x_5826) ;  /* 0xffffffac00dc7947 */ /* 0x000fea000383ffff */
.L_x_5711:
[----:B-1----:R1:W2:Y:S02]  /*262e0*/  SYNCS.PHASECHK.TRANS64.TRYWAIT P0, [R3+URZ+0x38840], R2 ;  /* 0x03884002030075a7 */ /* 0x0022a4000800017f */
[----:B--2---:R-:W-:Y:S05]  /*262f0*/  @!P0 NANOSLEEP.SYNCS 0x989680 ;  /* 0x009896800000895d */ /* 0x004fea0003900000 */
[----:B------:R-:W2:Y:S02]  /*26300*/  @!P0 SYNCS.PHASECHK.TRANS64 P0, [R3+URZ+0x38840], R2 ;  /* 0x03884002030085a7 */ /* 0x000ea4000800007f */
[----:B--2---:R-:W-:Y:S05]  /*26310*/  @!P0 BRA `(.L_x_5711) ;  /* 0xfffffffc00f08947 */ /* 0x004fea000383ffff */
[----:B------:R-:W-:Y:S05]  /*26320*/  BRA `(.L_x_5827) ;  /* 0xffffffb8009c7947 */ /* 0x000fea000383ffff */
.L_x_5716:
[----:B--2---:R2:W3:Y:S02]  /*26330*/  SYNCS.PHASECHK.TRANS64.TRYWAIT P0, [R3+URZ+0x38860], R2 ;  /* 0x03886002030075a7 */ /* 0x0044e4000800017f */
[----:B---3--:R-:W-:Y:S05]  /*26340*/  @!P0 NANOSLEEP.SYNCS 0x989680 ;  /* 0x009896800000895d */ /* 0x008fea0003900000 */
[----:B------:R-:W3:Y:S02]  /*26350*/  @!P0 SYNCS.PHASECHK.TRANS64 P0, [R3+URZ+0x38860], R2 ;  /* 0x03886002030085a7 */ /* 0x000ee4000800007f */
[----:B---3--:R-:W-:Y:S05]  /*26360*/  @!P0 BRA `(.L_x_5716) ;  /* 0xfffffffc00f08947 */ /* 0x008fea000383ffff */
[----:B------:R-:W-:Y:S05]  /*26370*/  BRA `(.L_x_5828) ;  /* 0xffffffbc001c7947 */ /* 0x000fea000383ffff */
.L_x_5732:
[----:B--2---:R-:W2:Y:S01]  /*26380*/  LDL R2, [R1] ;  /* 0x0000000001027983 */ /* 0x004ea20000100800 */
[----:B------:R-:W-:Y:S01]  /*26390*/  BSSY B0, `(.L_x_5829) ;  /* 0x0000008000007945 */ /* 0x000fe20003800000 */
[----:B------:R-:W-:Y:S02]  /*263a0*/  IMAD.MOV.U32 R12, RZ, RZ, RZ ;  /* 0x000000ffff0c7224 */ /* 0x000fe400078e00ff */
[----:B------:R-:W-:Y:S02]  /*263b0*/  IMAD.MOV.U32 R11, RZ, RZ, 0x1f ;  /* 0x0000001fff0b7424 */ /* 0x000fe400078e00ff */
[----:B------:R-:W-:Y:S02]  /*263c0*/  IMAD.MOV.U32 R15, RZ, RZ, -0x1 ;  /* 0xffffffffff0f7424 */ /* 0x000fe400078e00ff */
[----:B--2---:R-:W-:-:S07]  /*263d0*/  IMAD.MOV.U32 R13, RZ, RZ, R2 ;  /* 0x000000ffff0d7224 */ /* 0x004fce00078e0002 */
[----:B01-34-:R-:W-:Y:S05]  /*263e0*/  WARPSYNC.COLLECTIVE R15, `(.L_x_5830) ;  /* 0x000000000f087348 */ /* 0x01bfea0003c00000 */
[----:B------:R2:W0:Y:S02]  /*263f0*/  SHFL.IDX P6, R14, R13, R12, R11 ;  /* 0x0000000c0d0e7389 */ /* 0x00042400000c000b */
[----:B01234-:R-:W-:Y:S01]  /*26400*/  ENDCOLLECTIVE ;  /* 0x000000000000791b */ /* 0x01ffe20003800000 */
.L_x_5830:
[----:B------:R-:W-:Y:S05]  /*26410*/  BSYNC B0 ;  /* 0x0000000000007941 */ /* 0x000fea0003800000 */
.L_x_5829:
        /* <DEDUP_REMOVED lines=9> */
.L_x_5831:
        /* <DEDUP_REMOVED lines=26> */
.L_x_5832:
        /* <DEDUP_REMOVED lines=8> */
.L_x_5833:
        /* <DEDUP_REMOVED lines=8> */
.L_x_5834:
        /* <DEDUP_REMOVED lines=8> */
.L_x_5835:
        /* <DEDUP_REMOVED lines=8> */
.L_x_5836:
        /* <DEDUP_REMOVED lines=9> */
.L_x_5837:
[----:B------:R-:W-:Y:S01]  /*268e0*/  IMAD.MOV.U32 R9, RZ, RZ, R14 ;  /* 0x000000ffff097224 */ /* 0x000fe200078e000e */
[----:B------:R-:W-:Y:S06]  /*268f0*/  BRA `(.L_x_5838) ;  /* 0xffffffc4005c7947 */ /* 0x000fec000383ffff */
.L_x_5735:
        /* <DEDUP_REMOVED lines=8> */
.L_x_5840:
[----:B------:R-:W-:Y:S05]  /*26980*/  BSYNC B0 ;  /* 0x0000000000007941 */ /* 0x000fea0003800000 */
.L_x_5839:
        /* <DEDUP_REMOVED lines=10> */
.L_x_5841:
        /* <DEDUP_REMOVED lines=8> */
.L_x_5842:
        /* <DEDUP_REMOVED lines=8> */
.L_x_5843:
        /* <DEDUP_REMOVED lines=8> */
.L_x_5844:
        /* <DEDUP_REMOVED lines=9> */
.L_x_5845:
[----:B------:R-:W-:Y:S01]  /*26c40*/  IMAD.MOV.U32 R9, RZ, RZ, R14 ;  /* 0x000000ffff097224 */ /* 0x000fe200078e000e */
[----:B------:R-:W-:Y:S06]  /*26c50*/  BRA `(.L_x_5846) ;  /* 0xffffffc400307947 */ /* 0x000fec000383ffff */
.L_x_5737:
[----:B------:R-:W-:Y:S01]  /*26c60*/  BSSY B0, `(.L_x_5847) ;  /* 0x0000006000007945 */ /* 0x000fe20003800000 */
[----:B------:R-:W-:Y:S01]  /*26c70*/  PLOP3.LUT P6, PT, P6, PT, PT, 0x8, 0x0 ;  /* 0x000000000000781c */ /* 0x000fe200037ce170 */
[----:B------:R-:W-:-:S12]  /*26c80*/  IMAD.MOV.U32 R15, RZ, RZ, -0x1 ;  /* 0xffffffffff0f7424 */ /* 0x000fd800078e00ff */
[----:B0-----:R-:W-:Y:S05]  /*26c90*/  WARPSYNC.COLLECTIVE R15, `(.L_x_5848) ;  /* 0x000000000f087348 */ /* 0x001fea0003c00000 */
[----:B------:R-:W-:Y:S01]  /*26ca0*/  VOTE.ANY R14, PT, P6 ;  /* 0x00000000000e7806 */ /* 0x000fe200030e0100 */
[----:B0-----:R-:W-:Y:S06]  /*26cb0*/  ENDCOLLECTIVE ;  /* 0x000000000000791b */ /* 0x001fec0003800000 */
.L_x_5848:
[----:B------:R-:W-:Y:S05]  /*26cc0*/  BSYNC B0 ;  /* 0x0000000000007941 */ /* 0x000fea0003800000 */
.L_x_5847:
        /* <DEDUP_REMOVED lines=10> */
.L_x_5849:
[----:B------:R-:W-:Y:S02]  /*26d70*/  IMAD.MOV.U32 R13, RZ, RZ, R6 ;  /* 0x000000ffff0d7224 */ /* 0x000fe400078e0006 */
[----:B------:R-:W-:-:S07]  /*26d80*/  IMAD.MOV.U32 R0, RZ, RZ, R14 ;  /* 0x000000ffff007224 */ /* 0x000fce00078e000e */
[----:B------:R-:W-:Y:S05]  /*26d90*/  WARPSYNC.COLLECTIVE R15, `(.L_x_5850) ;  /* 0x000000000f087348 */ /* 0x000fea0003c00000 */
[----:B------:R0:W1:Y:S02]  /*26da0*/  SHFL.IDX P6, R14, R13, R12, R11 ;  /* 0x0000000c0d0e7389 */ /* 0x00006400000c000b */
[----:B01----:R-:W-:Y:S01]  /*26db0*/  ENDCOLLECTIVE ;  /* 0x000000000000791b */ /* 0x003fe20003800000 */
.L_x_5850:
[----:B------:R-:W-:Y:S02]  /*26dc0*/  IMAD.MOV.U32 R6, RZ, RZ, R14 ;  /* 0x000000ffff067224 */ /* 0x000fe400078e000e */
[----:B------:R-:W-:-:S05]  /*26dd0*/  IMAD.IADD R10, R4, 0x1, R10 ;  /* 0x00000001040a7824 */ /* 0x000fca00078e020a */
[----:B------:R0:W-:Y:S01]  /*26de0*/  STL [R1+0xc], R10 ;  /* 0x00000c0a01007387 */ /* 0x0001e20000100800 */
[----:B------:R-:W-:Y:S05]  /*26df0*/  BRA `(.L_x_5851) ;  /* 0xffffffc400107947 */ /* 0x000fea000383ffff */
.L_x_5739:
        /* <DEDUP_REMOVED lines=8> */
.L_x_5853:
[----:B------:R-:W-:Y:S05]  /*26e80*/  BSYNC B0 ;  /* 0x0000000000007941 */ /* 0x000fea0003800000 */
.L_x_5852:
[----:B------:R-:W-:Y:S01]  /*26e90*/  IMAD.MOV.U32 R4, RZ, RZ, R14 ;  /* 0x000000ffff047224 */ /* 0x000fe200078e000e */
[----:B------:R-:W-:Y:S06]  /*26ea0*/  BRA `(.L_x_5854) ;  /* 0xffffffc000fc7947 */ /* 0x000fec000383ffff */
.L_x_5745:
[----:B0-----:R0:W1:Y:S02]  /*26eb0*/  SYNCS.PHASECHK.TRANS64.TRYWAIT P0, [R0+URZ+0x38820], R3 ;  /* 0x03882003000075a7 */ /* 0x001064000800017f */
[----:B-1----:R-:W-:Y:S05]  /*26ec0*/  @!P0 NANOSLEEP.SYNCS 0x989680 ;  /* 0x009896800000895d */ /* 0x002fea0003900000 */
[----:B------:R-:W1:Y:S02]  /*26ed0*/  @!P0 SYNCS.PHASECHK.TRANS64 P0, [R0+URZ+0x38820], R3 ;  /* 0x03882003000085a7 */ /* 0x000e64000800007f */
[----:B-1----:R-:W-:Y:S05]  /*26ee0*/  @!P0 BRA `(.L_x_5745) ;  /* 0xfffffffc00f08947 */ /* 0x002fea000383ffff */
[----:B------:R-:W-:Y:S05]  /*26ef0*/  BRA `(.L_x_5855) ;  /* 0xffffffcc009c7947 */ /* 0x000fea000383ffff */
.L_x_5746:
        /* <DEDUP_REMOVED lines=11> */
.L_x_5857:
[----:B------:R-:W-:Y:S05]  /*26fb0*/  BSYNC B0 ;  /* 0x0000000000007941 */ /* 0x000fea0003800000 */
.L_x_5856:
[----:B------:R-:W-:Y:S05]  /*26fc0*/  BRA `(.L_x_5858) ;  /* 0xffffffcc00847947 */ /* 0x000fea000383ffff */
.L_x_5747:
[----:B------:R-:W-:Y:S01]  /*26fd0*/  BSSY B0, `(.L_x_5859) ;  /* 0x0000006000007945 */ /* 0x000fe20003800000 */
[----:B------:R-:W-:-:S07]  /*26fe0*/  IMAD.MOV.U32 R15, RZ, RZ, -0x1 ;  /* 0xffffffffff0f7424 */ /* 0x000fce00078e00ff */
[----:B01----:R-:W-:Y:S05]  /*26ff0*/  WARPSYNC.COLLECTIVE R15, `(.L_x_5860) ;  /* 0x000000000f0c7348 */ /* 0x003fea0003c00000 */
[----:B------:R-:W-:Y:S02]  /*27000*/  ELECT P6, UR62, PT ;  /* 0x00000000003e782f */ /* 0x000fe400038c0000 */
[----:B------:R-:W-:Y:S01]  /*27010*/  MOV R14, UR62 ;  /* 0x0000003e000e7c02 */ /* 0x000fe20008000f00 */
[----:B01----:R-:W-:Y:S10]  /*27020*/  ENDCOLLECTIVE ;  /* 0x000000000000791b */ /* 0x003ff40003800000 */
.L_x_5860:
[----:B------:R-:W-:Y:S05]  /*27030*/  BSYNC B0 ;  /* 0x0000000000007941 */ /* 0x000fea0003800000 */
.L_x_5859:
[----:B------:R-:W-:Y:S05]  /*27040*/  BRA `(.L_x_5861) ;  /* 0xffffffcc00787947 */ /* 0x000fea000383ffff */
.L_x_5749:
[----:B0-----:R0:W1:Y:S02]  /*27050*/  SYNCS.PHASECHK.TRANS64.TRYWAIT P0, [R6+URZ], R5 ;  /* 0x00000005060075a7 */ /* 0x001064000800017f */
[----:B-1----:R-:W-:Y:S05]  /*27060*/  @!P0 NANOSLEEP.SYNCS 0x989680 ;  /* 0x009896800000895d */ /* 0x002fea0003900000 */
[----:B------:R-:W1:Y:S02]  /*27070*/  @!P0 SYNCS.PHASECHK.TRANS64 P0, [R6+URZ], R5 ;  /* 0x00000005060085a7 */ /* 0x000e64000800007f */
[----:B-1----:R-:W-:Y:S05]  /*27080*/  @!P0 BRA `(.L_x_5749) ;  /* 0xfffffffc00f08947 */ /* 0x002fea000383ffff */
[----:B------:R-:W-:Y:S05]  /*27090*/  BRA `(.L_x_5862) ;  /* 0xffffffcc00b47947 */ /* 0x000fea000383ffff */
.L_x_5750:
[----:B-1----:R1:W2:Y:S02]  /*270a0*/  SYNCS.PHASECHK.TRANS64.TRYWAIT P0, [R7+URZ], R2 ;  /* 0x00000002070075a7 */ /* 0x0022a4000800017f */
[----:B--2---:R-:W-:Y:S05]  /*270b0*/  @!P0 NANOSLEEP.SYNCS 0x989680 ;  /* 0x009896800000895d */ /* 0x004fea0003900000 */
[----:B------:R-:W2:Y:S02]  /*270c0*/  @!P0 SYNCS.PHASECHK.TRANS64 P0, [R7+URZ], R2 ;  /* 0x00000002070085a7 */ /* 0x000ea4000800007f */
[----:B--2---:R-:W-:Y:S05]  /*270d0*/  @!P0 BRA `(.L_x_5750) ;  /* 0xfffffffc00f08947 */ /* 0x004fea000383ffff */
[----:B------:R-:W-:Y:S05]  /*270e0*/  BRA `(.L_x_5863) ;  /* 0xffffffcc00a87947 */ /* 0x000fea000383ffff */
.L_x_5752:
[----:B--2---:R2:W3:Y:S02]  /*270f0*/  SYNCS.PHASECHK.TRANS64.TRYWAIT P0, [R4+URZ], R5 ;  /* 0x00000005040075a7 */ /* 0x0044e4000800017f */
[----:B---3--:R-:W-:Y:S05]  /*27100*/  @!P0 NANOSLEEP.SYNCS 0x989680 ;  /* 0x009896800000895d */ /* 0x008fea0003900000 */
[----:B------:R-:W3:Y:S02]  /*27110*/  @!P0 SYNCS.PHASECHK.TRANS64 P0, [R4+URZ], R5 ;  /* 0x00000005040085a7 */ /* 0x000ee4000800007f */
[----:B---3--:R-:W-:Y:S05]  /*27120*/  @!P0 BRA `(.L_x_5752) ;  /* 0xfffffffc00f08947 */ /* 0x008fea000383ffff */
[----:B------:R-:W-:Y:S05]  /*27130*/  BRA `(.L_x_5864) ;  /* 0xffffffcc00b07947 */ /* 0x000fea000383ffff */
.L_x_5865:
        /* <DEDUP_REMOVED lines=12> */
.L_x_5883:


//--------------------- .nv.global.init           --------------------------
	.section	.nv.global.init,"aw",@progbits
.nv.global.init:
	.type		$str$20,@object
	.size		$str$20,($str$21 - $str$20)
$str$20:
        /*0000*/ 	.byte	0x28, 0x61, 0x64, 0x64, 0x72, 0x65, 0x73, 0x73, 0x20, 0x26, 0x20, 0x6d, 0x61, 0x73, 0x6b, 0x29
        /*0010*/ 	.byte	0x20, 0x3d, 0x3d, 0x20, 0x30, 0x00
	.type		$str$21,@object
	.size		$str$21,(__unnamed_4 - $str$21)
$str$21:
        /*0016*/ 	.byte	0x2f, 0x74, 0x6d, 0x70, 0x2f, 0x6f, 0x73, 0x73, 0x5f, 0x6b, 0x65, 0x72, 0x6e, 0x65, 0x6c, 0x73
        /*0026*/ 	.byte	0x5f, 0x73, 0x72, 0x63, 0x2f, 0x66, 0x6c, 0x61, 0x73, 0x68, 0x5f, 0x61, 0x74, 0x74, 0x65, 0x6e
        /*0036*/ 	.byte	0x74, 0x69, 0x6f, 0x6e, 0x2f, 0x63, 0x73, 0x72, 0x63, 0x2f, 0x63, 0x75, 0x74, 0x6c, 0x61, 0x73
        /*0046*/ 	.byte	0x73, 0x2f, 0x69, 0x6e, 0x63, 0x6c, 0x75, 0x64, 0x65, 0x2f, 0x63, 0x75, 0x74, 0x65, 0x2f, 0x70
        /*0056*/ 	.byte	0x6f, 0x69, 0x6e, 0x74, 0x65, 0x72, 0x5f, 0x66, 0x6c, 0x61, 0x67, 0x67, 0x65, 0x64, 0x2e, 0x68
        /*0066*/ 	.byte	0x70, 0x70, 0x00
	.type		__unnamed_4,@object
	.size		__unnamed_4,(__unnamed_5 - __unnamed_4)
__unnamed_4:
        /* <DEDUP_REMOVED lines=24> */
	.type		__unnamed_5,@object
	.size		__unnamed_5,(__unnamed_6 - __unnamed_5)
__unnamed_5:
        /* <DEDUP_REMOVED lines=24> */
        /*0369*/ 	.byte	0x26, 0x5d, 0x00
	.type		__unnamed_6,@object
	.size		__unnamed_6,(__unnamed_1 - __unnamed_6)
__unnamed_6:
        /* <DEDUP_REMOVED lines=28> */
        /*052c*/ 	.byte	0x34, 0x30, 0x39, 0x36, 0x3e, 0x3e, 0x3e, 0x3e, 0x3e, 0x5d, 0x00
	.type		__unnamed_1,@object
	.size		__unnamed_1,(__unnamed_3 - __unnamed_1)
__unnamed_1:
        /* <DEDUP_REMOVED lines=28> */
        /*06f7*/ 	.byte	0x34, 0x30, 0x39, 0x36, 0x3e, 0x3e, 0x3e, 0x3e, 0x3e, 0x20, 0x26, 0x5d, 0x00
	.type		__unnamed_3,@object
	.size		__unnamed_3,(__unnamed_2 - __unnamed_3)
__unnamed_3:
        /* <DEDUP_REMOVED lines=28> */
        /*08c4*/ 	.byte	0x3a, 0x43, 0x3c, 0x33, 0x32, 0x37, 0x36, 0x38, 0x3e, 0x3e, 0x3e, 0x3e, 0x3e, 0x5d, 0x00
	.type		__unnamed_2,@object
	.size		__unnamed_2,(.L_1 - __unnamed_2)
__unnamed_2:
        /* <DEDUP_REMOVED lines=29> */
.L_1:


//--------------------- .nv.shared._ZN7cutlass13device_kernelIN5flash11enable_sm90INS1_16FlashAttnFwdSm90INS1_25CollectiveMainloopFwdSm90ILi2EN4cute5tupleIJNS5_1CILi1EEES8_S8_EEENS6_IJNS7_ILi64EEESA_SA_EEELi512ENS_10bfloat16_tEfNS_4arch4Sm90ELb0ELb0ELb0ELb0ELb0ELb0ELb0ELb0ELb0ELb1ELb1ELb0EEENS1_21CollectiveEpilogueFwdINS6_IJSA_NS7_ILi512EEESA_EEES9_SC_SE_Li256ELb0ELb1ELb1ELb0EEENS1_19SingleTileSchedulerILb0ELb1ELb1ELi64EEEEEEEEEvNT_6ParamsE --------------------------
	.section	.nv.shared._ZN7cutlass13device_kernelIN5flash11enable_sm90INS1_16FlashAttnFwdSm90INS1_25CollectiveMainloopFwdSm90ILi2EN4cute5tupleIJNS5_1CILi1EEES8_S8_EEENS6_IJNS7_ILi64EEESA_SA_EEELi512ENS_10bfloat16_tEfNS_4arch4Sm90ELb0ELb0ELb0ELb0ELb0ELb0ELb0ELb0ELb0ELb1ELb1ELb0EEENS1_21CollectiveEpilogueFwdINS6_IJSA_NS7_ILi512EEESA_EEES9_SC_SE_Li256ELb0ELb1ELb1ELb0EEENS1_19SingleTileSchedulerILb0ELb1ELb1ELi64EEEEEEEEEvNT_6ParamsE,"aw",@nobits
	.sectionflags	@""
	.align	16
	.zero		1024


//--------------------- .nv.shared.reserved.0     --------------------------
	.section	.nv.shared.reserved.0,"aw",@nobits
	.weak		__nv_reservedSMEM_offset_0_alias
	.size		__nv_reservedSMEM_offset_0_alias, 0, 0
	.other		__nv_reservedSMEM_offset_0_alias,@"STO_CUDA_RESERVED_SHARED STV_DEFAULT"
__nv_reservedSMEM_offset_0_alias:
	.zero		0


//--------------------- .nv.global                --------------------------
	.section	.nv.global,"aw",@nobits
.nv.global:
	.type		_ZN75_INTERNAL_c460b146_39_flash_fwd_hdim64_512_bf16_split_sm90_cu_cb12e5b6_36184cute1_E,@object
	.size		_ZN75_INTERNAL_c460b146_39_flash_fwd_hdim64_512_bf16_split_sm90_cu_cb12e5b6_36184cute1_E,(_ZN75_INTERNAL_c460b146_39_flash_fwd_hdim64_512_bf16_split_sm90_cu_cb12e5b6_36184cuda3std3__45__cpo6cbeginE - _ZN75_INTERNAL_c460b146_39_flash_fwd_hdim64_512_bf16_split_sm90_cu_cb12e5b6_36184cute1_E)
_ZN75_INTERNAL_c460b146_39_flash_fwd_hdim64_512_bf16_split_sm90_cu_cb12e5b6_36184cute1_E:
	.zero		1
	.type		_ZN75_INTERNAL_c460b146_39_flash_fwd_hdim64_512_bf16_split_sm90_cu_cb12e5b6_36184cuda3std3__45__cpo6cbeginE,@object
	.size		_ZN75_INTERNAL_c460b146_39_flash_fwd_hdim64_512_bf16_split_sm90_cu_cb12e5b6_36184cuda3std3__45__cpo6cbeginE,(_ZN75_INTERNAL_c460b146_39_flash_fwd_hdim64_512_bf16_split_sm90_cu_cb12e5b6_36184cuda3std3__48in_placeE - _ZN75_INTERNAL_c460b146_39_flash_fwd_hdim64_512_bf16_split_sm90_cu_cb12e5b6_36184cuda3std3__45__cpo6cbeginE)
_ZN75_INTERNAL_c460b146_39_flash_fwd_hdim64_512_bf16_split_sm90_cu_cb12e5b6_36184cuda3std3__45__cpo6cbeginE:
	.zero		1
	.type		_ZN75_INTERNAL_c460b146_39_flash_fwd_hdim64_512_bf16_split_sm90_cu_cb12e5b6_36184cuda3std3__48in_placeE,@object
	.size		_ZN75_INTERNAL_c460b146_39_flash_fwd_hdim64_512_bf16_split_sm90_cu_cb12e5b6_36184cuda3std3__48in_placeE,(_ZN75_INTERNAL_c460b146_39_flash_fwd_hdim64_512_bf16_split_sm90_cu_cb12e5b6_36184cuda3std6ranges3__45__cpo9iter_moveE - _ZN75_INTERNAL_c460b146_39_flash_fwd_hdim64_512_bf16_split_sm90_cu_cb12e5b6_36184cuda3std3__48in_placeE)
_ZN75_INTERNAL_c460b146_39_flash_fwd_hdim64_512_bf16_split_sm90_cu_cb12e5b6_36184cuda3std3__48in_placeE:
	.zero		1
	.type		_ZN75_INTERNAL_c460b146_39_flash_fwd_hdim64_512_bf16_split_sm90_cu_cb12e5b6_36184cuda3std6ranges3__45__cpo9iter_moveE,@object
	.size		_ZN75_INTERNAL_c460b146_39_flash_fwd_hdim64_512_bf16_split_sm90_cu_cb12e5b6_36184cuda3std6ranges3__45__cpo9iter_moveE,(_ZN75_INTERNAL_c460b146_39_flash_fwd_hdim64_512_bf16_split_sm90_cu_cb12e5b6_36184cuda3std3__45__cpo5beginE - _ZN75_INTERNAL_c460b146_39_flash_fwd_hdim64_512_bf16_split_sm90_cu_cb12e5b6_36184cuda3std6ranges3__45__cpo9iter_moveE)
_ZN75_INTERNAL_c460b146_39_flash_fwd_hdim64_512_bf16_split_sm90_cu_cb12e5b6_36184cuda3std6ranges3__45__cpo9iter_moveE:
	.zero		1
	.type		_ZN75_INTERNAL_c460b146_39_flash_fwd_hdim64_512_bf16_split_sm90_cu_cb12e5b6_36184cuda3std3__45__cpo5beginE,@object
	.size		_ZN75_INTERNAL_c460b146_39_flash_fwd_hdim64_512_bf16_split_sm90_cu_cb12e5b6_36184cuda3std3__45__cpo5beginE,(_ZN75_INTERNAL_c460b146_39_flash_fwd_hdim64_512_bf16_split_sm90_cu_cb12e5b6_36184cuda3std3__477_GLOBAL__N__c460b146_39_flash_fwd_hdim64_512_bf16_split_sm90_cu_cb12e5b6_36186ignoreE - _ZN75_INTERNAL_c460b146_39_flash_fwd_hdim64_512_bf16_split_sm90_cu_cb12e5b6_36184cuda3std3__45__cpo5beginE)
_ZN75_INTERNAL_c460b146_39_flash_fwd_hdim64_512_bf16_split_sm90_cu_cb12e5b6_36184cuda3std3__45__cpo5beginE:
	.zero		1
	.type		_ZN75_INTERNAL_c460b146_39_flash_fwd_hdim64_512_bf16_split_sm90_cu_cb12e5b6_36184cuda3std3__477_GLOBAL__N__c460b146_39_flash_fwd_hdim64_512_bf16_split_sm90_cu_cb12e5b6_36186ignoreE,@object
	.size		_ZN75_INTERNAL_c460b146_39_flash_fwd_hdim64_512_bf16_split_sm90_cu_cb12e5b6_36184cuda3std3__477_GLOBAL__N__c460b146_39_flash_fwd_hdim64_512_bf16_split_sm90_cu_cb12e5b6_36186ignoreE,(_ZN75_INTERNAL_c460b146_39_flash_fwd_hdim64_512_bf16_split_sm90_cu_cb12e5b6_36184cute7productE - _ZN75_INTERNAL_c460b146_39_flash_fwd_hdim64_512_bf16_split_sm90_cu_cb12e5b6_36184cuda3std3__477_GLOBAL__N__c460b146_39_flash_fwd_hdim64_512_bf16_split_sm90_cu_cb12e5b6_36186ignoreE)
_ZN75_INTERNAL_c460b146_39_flash_fwd_hdim64_512_bf16_split_sm90_cu_cb12e5b6_36184cuda3std3__477_GLOBAL__N__c460b146_39_flash_fwd_hdim64_512_bf16_split_sm90_cu_cb12e5b6_36186ignoreE:
	.zero		1
	.type		_ZN75_INTERNAL_c460b146_39_flash_fwd_hdim64_512_bf16_split_sm90_cu_cb12e5b6_36184cute7productE,@object
	.size		_ZN75_INTERNAL_c460b146_39_flash_fwd_hdim64_512_bf16_split_sm90_cu_cb12e5b6_36184cute7productE,(_ZN75_INTERNAL_c460b146_39_flash_fwd_hdim64_512_bf16_split_sm90_cu_cb12e5b6_36184cuda3std3__45__cpo3endE - _ZN75_INTERNAL_c460b146_39_flash_fwd_hdim64_512_bf16_split_sm90_cu_cb12e5b6_36184cute7productE)
_ZN75_INTERNAL_c460b146_39_flash_fwd_hdim64_512_bf16_split_sm90_cu_cb12e5b6_36184cute7productE:
	.zero		1
	.type		_ZN75_INTERNAL_c460b146_39_flash_fwd_hdim64_512_bf16_split_sm90_cu_cb12e5b6_36184cuda3std3__45__cpo3endE,@object
	.size		_ZN75_INTERNAL_c460b146_39_flash_fwd_hdim64_512_bf16_split_sm90_cu_cb12e5b6_36184cuda3std3__45__cpo3endE,(_ZN75_INTERNAL_c460b146_39_flash_fwd_hdim64_512_bf16_split_sm90_cu_cb12e5b6_36184cuda3std3__419piecewise_constructE - _ZN75_INTERNAL_c460b146_39_flash_fwd_hdim64_512_bf16_split_sm90_cu_cb12e5b6_36184cuda3std3__45__cpo3endE)
_ZN75_INTERNAL_c460b146_39_flash_fwd_hdim64_512_bf16_split_sm90_cu_cb12e5b6_36184cuda3std3__45__cpo3endE:
	.zero		1
	.type		_ZN75_INTERNAL_c460b146_39_flash_fwd_hdim64_512_bf16_split_sm90_cu_cb12e5b6_36184cuda3std3__419piecewise_constructE,@object
	.size		_ZN75_INTERNAL_c460b146_39_flash_fwd_hdim64_512_bf16_split_sm90_cu_cb12e5b6_36184cuda3std3__419piecewise_constructE,(_ZN75_INTERNAL_c460b146_39_flash_fwd_hdim64_512_bf16_split_sm90_cu_cb12e5b6_36184cuda3std3__45__cpo4cendE - _ZN75_INTERNAL_c460b146_39_flash_fwd_hdim64_512_bf16_split_sm90_cu_cb12e5b6_36184cuda3std3__419piecewise_constructE)
_ZN75_INTERNAL_c460b146_39_flash_fwd_hdim64_512_bf16_split_sm90_cu_cb12e5b6_36184cuda3std3__419piecewise_constructE:
	.zero		1
	.type		_ZN75_INTERNAL_c460b146_39_flash_fwd_hdim64_512_bf16_split_sm90_cu_cb12e5b6_36184cuda3std3__45__cpo4cendE,@object
	.size		_ZN75_INTERNAL_c460b146_39_flash_fwd_hdim64_512_bf16_split_sm90_cu_cb12e5b6_36184cuda3std3__45__cpo4cendE,(_ZN75_INTERNAL_c460b146_39_flash_fwd_hdim64_512_bf16_split_sm90_cu_cb12e5b6_36184cuda3std6ranges3__45__cpo4swapE - _ZN75_INTERNAL_c460b146_39_flash_fwd_hdim64_512_bf16_split_sm90_cu_cb12e5b6_36184cuda3std3__45__cpo4cendE)
_ZN75_INTERNAL_c460b146_39_flash_fwd_hdim64_512_bf16_split_sm90_cu_cb12e5b6_36184cuda3std3__45__cpo4cendE:
	.zero		1
	.type		_ZN75_INTERNAL_c460b146_39_flash_fwd_hdim64_512_bf16_split_sm90_cu_cb12e5b6_36184cuda3std6ranges3__45__cpo4swapE,@object
	.size		_ZN75_INTERNAL_c460b146_39_flash_fwd_hdim64_512_bf16_split_sm90_cu_cb12e5b6_36184cuda3std6ranges3__45__cpo4swapE,(.L_13 - _ZN75_INTERNAL_c460b146_39_flash_fwd_hdim64_512_bf16_split_sm90_cu_cb12e5b6_36184cuda3std6ranges3__45__cpo4swapE)
_ZN75_INTERNAL_c460b146_39_flash_fwd_hdim64_512_bf16_split_sm90_cu_cb12e5b6_36184cuda3std6ranges3__45__cpo4swapE:
	.zero		1
.L_13:


//--------------------- .nv.shared._ZN7cutlass13device_kernelIN5flash11enable_sm90INS1_16FlashAttnFwdSm90INS1_25CollectiveMainloopFwdSm90ILi2EN4cute5tupleIJNS5_1CILi1EEES8_S8_EEENS6_IJNS7_ILi64EEESA_SA_EEELi512ENS_10bfloat16_tEfNS_4arch4Sm90ELb0ELb0ELb0ELb0ELb0ELb0ELb1ELb0ELb0ELb1ELb1ELb0EEENS1_21CollectiveEpilogueFwdINS6_IJSA_NS7_ILi512EEESA_EEES9_SC_SE_Li256ELb0ELb1ELb1ELb0EEENS1_19SingleTileSchedulerILb0ELb1ELb1ELi64EEEEEEEEEvNT_6ParamsE --------------------------
	.section	.nv.shared._ZN7cutlass13device_kernelIN5flash11enable_sm90INS1_16FlashAttnFwdSm90INS1_25CollectiveMainloopFwdSm90ILi2EN4cute5tupleIJNS5_1CILi1EEES8_S8_EEENS6_IJNS7_ILi64EEESA_SA_EEELi512ENS_10bfloat16_tEfNS_4arch4Sm90ELb0ELb0ELb0ELb0ELb0ELb0ELb1ELb0ELb0ELb1ELb1ELb0EEENS1_21CollectiveEpilogueFwdINS6_IJSA_NS7_ILi512EEESA_EEES9_SC_SE_Li256ELb0ELb1ELb1ELb0EEENS1_19SingleTileSchedulerILb0ELb1ELb1ELi64EEEEEEEEEvNT_6ParamsE,"aw",@nobits
	.sectionflags	@""
	.align	16
	.zero		1024


//--------------------- .nv.shared._ZN7cutlass13device_kernelIN5flash11enable_sm90INS1_16FlashAttnFwdSm90INS1_25CollectiveMainloopFwdSm90ILi2EN4cute5tupleIJNS5_1CILi1EEES8_S8_EEENS6_IJNS7_ILi64EEESA_SA_EEELi512ENS_10bfloat16_tEfNS_4arch4Sm90ELb0ELb0ELb0ELb1ELb0ELb0ELb0ELb0ELb0ELb1ELb1ELb0EEENS1_21CollectiveEpilogueFwdINS6_IJSA_NS7_ILi512EEESA_EEES9_SC_SE_Li256ELb1ELb1ELb1ELb0EEENS1_36VarlenDynamicPersistentTileSchedulerILi64ELi64ELi256ELi128ELb1ELb1ELb1ELb0ELb1ELb1EEEEEEEEEvNT_6ParamsE --------------------------
	.section	.nv.shared._ZN7cutlass13device_kernelIN5flash11enable_sm90INS1_16FlashAttnFwdSm90INS1_25CollectiveMainloopFwdSm90ILi2EN4cute5tupleIJNS5_1CILi1EEES8_S8_EEENS6_IJNS7_ILi64EEESA_SA_EEELi512ENS_10bfloat16_tEfNS_4arch4Sm90ELb0ELb0ELb0ELb1ELb0ELb0ELb0ELb0ELb0ELb1ELb1ELb0EEENS1_21CollectiveEpilogueFwdINS6_IJSA_NS7_ILi512EEESA_EEES9_SC_SE_Li256ELb1ELb1ELb1ELb0EEENS1_36VarlenDynamicPersistentTileSchedulerILi64ELi64ELi256ELi128ELb1ELb1ELb1ELb0ELb1ELb1EEEEEEEEEvNT_6ParamsE,"aw",@nobits
	.sectionflags	@""
	.align	16
	.zero		1024


//--------------------- .nv.shared._ZN7cutlass13device_kernelIN5flash11enable_sm90INS1_16FlashAttnFwdSm90INS1_25CollectiveMainloopFwdSm90ILi2EN4cute5tupleIJNS5_1CILi1EEES8_S8_EEENS6_IJNS7_ILi64EEESA_SA_EEELi512ENS_10bfloat16_tEfNS_4arch4Sm90ELb0ELb0ELb0ELb1ELb0ELb1ELb0ELb0ELb0ELb1ELb1ELb0EEENS1_21CollectiveEpilogueFwdINS6_IJSA_NS7_ILi512EEESA_EEES9_SC_SE_Li256ELb1ELb1ELb1ELb0EEENS1_36VarlenDynamicPersistentTileSchedulerILi64ELi64ELi256ELi128ELb1ELb1ELb1ELb0ELb1ELb1EEEEEEEEEvNT_6ParamsE --------------------------
	.section	.nv.shared._ZN7cutlass13device_kernelIN5flash11enable_sm90INS1_16FlashAttnFwdSm90INS1_25CollectiveMainloopFwdSm90ILi2EN4cute5tupleIJNS5_1CILi1EEES8_S8_EEENS6_IJNS7_ILi64EEESA_SA_EEELi512ENS_10bfloat16_tEfNS_4arch4Sm90ELb0ELb0ELb0ELb1ELb0ELb1ELb0ELb0ELb0ELb1ELb1ELb0EEENS1_21CollectiveEpilogueFwdINS6_IJSA_NS7_ILi512EEESA_EEES9_SC_SE_Li256ELb1ELb1ELb1ELb0EEENS1_36VarlenDynamicPersistentTileSchedulerILi64ELi64ELi256ELi128ELb1ELb1ELb1ELb0ELb1ELb1EEEEEEEEEvNT_6ParamsE,"aw",@nobits
	.sectionflags	@""
	.align	16
	.zero		1024


//--------------------- .nv.shared._ZN7cutlass13device_kernelIN5flash11enable_sm90INS1_16FlashAttnFwdSm90INS1_25CollectiveMainloopFwdSm90ILi2EN4cute5tupleIJNS5_1CILi1EEES8_S8_EEENS6_IJNS7_ILi64EEESA_SA_EEELi512ENS_10bfloat16_tEfNS_4arch4Sm90ELb0ELb0ELb0ELb1ELb0ELb0ELb1ELb0ELb0ELb1ELb1ELb0EEENS1_21CollectiveEpilogueFwdINS6_IJSA_NS7_ILi512EEESA_EEES9_SC_SE_Li256ELb1ELb1ELb1ELb0EEENS1_36VarlenDynamicPersistentTileSchedulerILi64ELi64ELi256ELi128ELb1ELb1ELb1ELb0ELb1ELb1EEEEEEEEEvNT_6ParamsE --------------------------
	.section	.nv.shared._ZN7cutlass13device_kernelIN5flash11enable_sm90INS1_16FlashAttnFwdSm90INS1_25CollectiveMainloopFwdSm90ILi2EN4cute5tupleIJNS5_1CILi1EEES8_S8_EEENS6_IJNS7_ILi64EEESA_SA_EEELi512ENS_10bfloat16_tEfNS_4arch4Sm90ELb0ELb0ELb0ELb1ELb0ELb0ELb1ELb0ELb0ELb1ELb1ELb0EEENS1_21CollectiveEpilogueFwdINS6_IJSA_NS7_ILi512EEESA_EEES9_SC_SE_Li256ELb1ELb1ELb1ELb0EEENS1_36VarlenDynamicPersistentTileSchedulerILi64ELi64ELi256ELi128ELb1ELb1ELb1ELb0ELb1ELb1EEEEEEEEEvNT_6ParamsE,"aw",@nobits
	.sectionflags	@""
	.align	16
	.zero		1024


//--------------------- .nv.shared._ZN7cutlass13device_kernelIN5flash11enable_sm90INS1_16FlashAttnFwdSm90INS1_25CollectiveMainloopFwdSm90ILi2EN4cute5tupleIJNS5_1CILi1EEES8_S8_EEENS6_IJNS7_ILi64EEESA_SA_EEELi512ENS_10bfloat16_tEfNS_4arch4Sm90ELb0ELb0ELb0ELb1ELb0ELb1ELb1ELb0ELb0ELb1ELb1ELb0EEENS1_21CollectiveEpilogueFwdINS6_IJSA_NS7_ILi512EEESA_EEES9_SC_SE_Li256ELb1ELb1ELb1ELb0EEENS1_36VarlenDynamicPersistentTileSchedulerILi64ELi64ELi256ELi128ELb1ELb1ELb1ELb0ELb1ELb1EEEEEEEEEvNT_6ParamsE --------------------------
	.section	.nv.shared._ZN7cutlass13device_kernelIN5flash11enable_sm90INS1_16FlashAttnFwdSm90INS1_25CollectiveMainloopFwdSm90ILi2EN4cute5tupleIJNS5_1CILi1EEES8_S8_EEENS6_IJNS7_ILi64EEESA_SA_EEELi512ENS_10bfloat16_tEfNS_4arch4Sm90ELb0ELb0ELb0ELb1ELb0ELb1ELb1ELb0ELb0ELb1ELb1ELb0EEENS1_21CollectiveEpilogueFwdINS6_IJSA_NS7_ILi512EEESA_EEES9_SC_SE_Li256ELb1ELb1ELb1ELb0EEENS1_36VarlenDynamicPersistentTileSchedulerILi64ELi64ELi256ELi128ELb1ELb1ELb1ELb0ELb1ELb1EEEEEEEEEvNT_6ParamsE,"aw",@nobits
	.sectionflags	@""
	.align	16
	.zero		1024


//--------------------- .nv.shared._ZN7cutlass13device_kernelIN5flash11enable_sm90INS1_16FlashAttnFwdSm90INS1_25CollectiveMainloopFwdSm90ILi2EN4cute5tupleIJNS5_1CILi1EEES8_S8_EEENS6_IJNS7_ILi64EEESA_SA_EEELi512ENS_10bfloat16_tEfNS_4arch4Sm90ELb0ELb1ELb0ELb0ELb0ELb0ELb0ELb0ELb0ELb1ELb1ELb0EEENS1_21CollectiveEpilogueFwdINS6_IJSA_NS7_ILi512EEESA_EEES9_SC_SE_Li256ELb0ELb1ELb1ELb0EEENS1_19SingleTileSchedulerILb0ELb1ELb1ELi64EEEEEEEEEvNT_6ParamsE --------------------------
	.section	.nv.shared._ZN7cutlass13device_kernelIN5flash11enable_sm90INS1_16FlashAttnFwdSm90INS1_25CollectiveMainloopFwdSm90ILi2EN4cute5tupleIJNS5_1CILi1EEES8_S8_EEENS6_IJNS7_ILi64EEESA_SA_EEELi512ENS_10bfloat16_tEfNS_4arch4Sm90ELb0ELb1ELb0ELb0ELb0ELb0ELb0ELb0ELb0ELb1ELb1ELb0EEENS1_21CollectiveEpilogueFwdINS6_IJSA_NS7_ILi512EEESA_EEES9_SC_SE_Li256ELb0ELb1ELb1ELb0EEENS1_19SingleTileSchedulerILb0ELb1ELb1ELi64EEEEEEEEEvNT_6ParamsE,"aw",@nobits
	.sectionflags	@""
	.align	16
	.zero		1024


//--------------------- .nv.shared._ZN7cutlass13device_kernelIN5flash11enable_sm90INS1_16FlashAttnFwdSm90INS1_25CollectiveMainloopFwdSm90ILi2EN4cute5tupleIJNS5_1CILi1EEES8_S8_EEENS6_IJNS7_ILi64EEESA_SA_EEELi512ENS_10bfloat16_tEfNS_4arch4Sm90ELb0ELb1ELb0ELb0ELb0ELb0ELb1ELb0ELb0ELb1ELb1ELb0EEENS1_21CollectiveEpilogueFwdINS6_IJSA_NS7_ILi512EEESA_EEES9_SC_SE_Li256ELb0ELb1ELb1ELb0EEENS1_19SingleTileSchedulerILb0ELb1ELb1ELi64EEEEEEEEEvNT_6ParamsE --------------------------
	.section	.nv.shared._ZN7cutlass13device_kernelIN5flash11enable_sm90INS1_16FlashAttnFwdSm90INS1_25CollectiveMainloopFwdSm90ILi2EN4cute5tupleIJNS5_1CILi1EEES8_S8_EEENS6_IJNS7_ILi64EEESA_SA_EEELi512ENS_10bfloat16_tEfNS_4arch4Sm90ELb0ELb1ELb0ELb0ELb0ELb0ELb1ELb0ELb0ELb1ELb1ELb0EEENS1_21CollectiveEpilogueFwdINS6_IJSA_NS7_ILi512EEESA_EEES9_SC_SE_Li256ELb0ELb1ELb1ELb0EEENS1_19SingleTileSchedulerILb0ELb1ELb1ELi64EEEEEEEEEvNT_6ParamsE,"aw",@nobits
	.sectionflags	@""
	.align	16
	.zero		1024


//--------------------- .nv.shared._ZN7cutlass13device_kernelIN5flash11enable_sm90INS1_16FlashAttnFwdSm90INS1_25CollectiveMainloopFwdSm90ILi2EN4cute5tupleIJNS5_1CILi1EEES8_S8_EEENS6_IJNS7_ILi64EEESA_SA_EEELi512ENS_10bfloat16_tEfNS_4arch4Sm90ELb0ELb1ELb0ELb1ELb0ELb0ELb0ELb0ELb0ELb1ELb1ELb0EEENS1_21CollectiveEpilogueFwdINS6_IJSA_NS7_ILi512EEESA_EEES9_SC_SE_Li256ELb1ELb1ELb1ELb0EEENS1_36VarlenDynamicPersistentTileSchedulerILi64ELi64ELi256ELi128ELb1ELb1ELb1ELb1ELb0ELb1EEEEEEEEEvNT_6ParamsE --------------------------
	.section	.nv.shared._ZN7cutlass13device_kernelIN5flash11enable_sm90INS1_16FlashAttnFwdSm90INS1_25CollectiveMainloopFwdSm90ILi2EN4cute5tupleIJNS5_1CILi1EEES8_S8_EEENS6_IJNS7_ILi64EEESA_SA_EEELi512ENS_10bfloat16_tEfNS_4arch4Sm90ELb0ELb1ELb0ELb1ELb0ELb0ELb0ELb0ELb0ELb1ELb1ELb0EEENS1_21CollectiveEpilogueFwdINS6_IJSA_NS7_ILi512EEESA_EEES9_SC_SE_Li256ELb1ELb1ELb1ELb0EEENS1_36VarlenDynamicPersistentTileSchedulerILi64ELi64ELi256ELi128ELb1ELb1ELb1ELb1ELb0ELb1EEEEEEEEEvNT_6ParamsE,"aw",@nobits
	.sectionflags	@""
	.align	16
	.zero		1024


//--------------------- .nv.shared._ZN7cutlass13device_kernelIN5flash11enable_sm90INS1_16FlashAttnFwdSm90INS1_25CollectiveMainloopFwdSm90ILi2EN4cute5tupleIJNS5_1CILi1EEES8_S8_EEENS6_IJNS7_ILi64EEESA_SA_EEELi512ENS_10bfloat16_tEfNS_4arch4Sm90ELb0ELb1ELb0ELb1ELb0ELb1ELb0ELb0ELb0ELb1ELb1ELb0EEENS1_21CollectiveEpilogueFwdINS6_IJSA_NS7_ILi512EEESA_EEES9_SC_SE_Li256ELb1ELb1ELb1ELb0EEENS1_36VarlenDynamicPersistentTileSchedulerILi64ELi64ELi256ELi128ELb1ELb1ELb1ELb1ELb0ELb1EEEEEEEEEvNT_6ParamsE --------------------------
	.section	.nv.shared._ZN7cutlass13device_kernelIN5flash11enable_sm90INS1_16FlashAttnFwdSm90INS1_25CollectiveMainloopFwdSm90ILi2EN4cute5tupleIJNS5_1CILi1EEES8_S8_EEENS6_IJNS7_ILi64EEESA_SA_EEELi512ENS_10bfloat16_tEfNS_4arch4Sm90ELb0ELb1ELb0ELb1ELb0ELb1ELb0ELb0ELb0ELb1ELb1ELb0EEENS1_21CollectiveEpilogueFwdINS6_IJSA_NS7_ILi512EEESA_EEES9_SC_SE_Li256ELb1ELb1ELb1ELb0EEENS1_36VarlenDynamicPersistentTileSchedulerILi64ELi64ELi256ELi128ELb1ELb1ELb1ELb1ELb0ELb1EEEEEEEEEvNT_6ParamsE,"aw",@nobits
	.sectionflags	@""
	.align	16
	.zero		1024


//--------------------- .nv.shared._ZN7cutlass13device_kernelIN5flash11enable_sm90INS1_16FlashAttnFwdSm90INS1_25CollectiveMainloopFwdSm90ILi2EN4cute5tupleIJNS5_1CILi1EEES8_S8_EEENS6_IJNS7_ILi64EEESA_SA_EEELi512ENS_10bfloat16_tEfNS_4arch4Sm90ELb0ELb1ELb0ELb1ELb0ELb0ELb1ELb0ELb0ELb1ELb1ELb0EEENS1_21CollectiveEpilogueFwdINS6_IJSA_NS7_ILi512EEESA_EEES9_SC_SE_Li256ELb1ELb1ELb1ELb0EEENS1_36VarlenDynamicPersistentTileSchedulerILi64ELi64ELi256ELi128ELb1ELb1ELb1ELb1ELb0ELb1EEEEEEEEEvNT_6ParamsE --------------------------
	.section	.nv.shared._ZN7cutlass13device_kernelIN5flash11enable_sm90INS1_16FlashAttnFwdSm90INS1_25CollectiveMainloopFwdSm90ILi2EN4cute5tupleIJNS5_1CILi1EEES8_S8_EEENS6_IJNS7_ILi64EEESA_SA_EEELi512ENS_10bfloat16_tEfNS_4arch4Sm90ELb0ELb1ELb0ELb1ELb0ELb0ELb1ELb0ELb0ELb1ELb1ELb0EEENS1_21CollectiveEpilogueFwdINS6_IJSA_NS7_ILi512EEESA_EEES9_SC_SE_Li256ELb1ELb1ELb1ELb0EEENS1_36VarlenDynamicPersistentTileSchedulerILi64ELi64ELi256ELi128ELb1ELb1ELb1ELb1ELb0ELb1EEEEEEEEEvNT_6ParamsE,"aw",@nobits
	.sectionflags	@""
	.align	16
	.zero		1024


//--------------------- .nv.shared._ZN7cutlass13device_kernelIN5flash11enable_sm90INS1_16FlashAttnFwdSm90INS1_25CollectiveMainloopFwdSm90ILi2EN4cute5tupleIJNS5_1CILi1EEES8_S8_EEENS6_IJNS7_ILi64EEESA_SA_EEELi512ENS_10bfloat16_tEfNS_4arch4Sm90ELb0ELb1ELb0ELb1ELb0ELb1ELb1ELb0ELb0ELb1ELb1ELb0EEENS1_21CollectiveEpilogueFwdINS6_IJSA_NS7_ILi512EEESA_EEES9_SC_SE_Li256ELb1ELb1ELb1ELb0EEENS1_36VarlenDynamicPersistentTileSchedulerILi64ELi64ELi256ELi128ELb1ELb1ELb1ELb1ELb0ELb1EEEEEEEEEvNT_6ParamsE --------------------------
	.section	.nv.shared._ZN7cutlass13device_kernelIN5flash11enable_sm90INS1_16FlashAttnFwdSm90INS1_25CollectiveMainloopFwdSm90ILi2EN4cute5tupleIJNS5_1CILi1EEES8_S8_EEENS6_IJNS7_ILi64EEESA_SA_EEELi512ENS_10bfloat16_tEfNS_4arch4Sm90ELb0ELb1ELb0ELb1ELb0ELb1ELb1ELb0ELb0ELb1ELb1ELb0EEENS1_21CollectiveEpilogueFwdINS6_IJSA_NS7_ILi512EEESA_EEES9_SC_SE_Li256ELb1ELb1ELb1ELb0EEENS1_36VarlenDynamicPersistentTileSchedulerILi64ELi64ELi256ELi128ELb1ELb1ELb1ELb1ELb0ELb1EEEEEEEEEvNT_6ParamsE,"aw",@nobits
	.sectionflags	@""
	.align	16
	.zero		1024


//--------------------- .nv.shared._ZN7cutlass13device_kernelIN5flash11enable_sm90INS1_16FlashAttnFwdSm90INS1_25CollectiveMainloopFwdSm90ILi2EN4cute5tupleIJNS5_1CILi1EEES8_S8_EEENS6_IJNS7_ILi64EEESA_SA_EEELi512ENS_10bfloat16_tEfNS_4arch4Sm90ELb1ELb0ELb0ELb0ELb0ELb0ELb0ELb0ELb0ELb1ELb1ELb0EEENS1_21CollectiveEpilogueFwdINS6_IJSA_NS7_ILi512EEESA_EEES9_SC_SE_Li256ELb0ELb1ELb1ELb0EEENS1_19SingleTileSchedulerILb0ELb1ELb1ELi64EEEEEEEEEvNT_6ParamsE --------------------------
	.section	.nv.shared._ZN7cutlass13device_kernelIN5flash11enable_sm90INS1_16FlashAttnFwdSm90INS1_25CollectiveMainloopFwdSm90ILi2EN4cute5tupleIJNS5_1CILi1EEES8_S8_EEENS6_IJNS7_ILi64EEESA_SA_EEELi512ENS_10bfloat16_tEfNS_4arch4Sm90ELb1ELb0ELb0ELb0ELb0ELb0ELb0ELb0ELb0ELb1ELb1ELb0EEENS1_21CollectiveEpilogueFwdINS6_IJSA_NS7_ILi512EEESA_EEES9_SC_SE_Li256ELb0ELb1ELb1ELb0EEENS1_19SingleTileSchedulerILb0ELb1ELb1ELi64EEEEEEEEEvNT_6ParamsE,"aw",@nobits
	.sectionflags	@""
	.align	16
	.zero		1024


//--------------------- .nv.shared._ZN7cutlass13device_kernelIN5flash11enable_sm90INS1_16FlashAttnFwdSm90INS1_25CollectiveMainloopFwdSm90ILi2EN4cute5tupleIJNS5_1CILi1EEES8_S8_EEENS6_IJNS7_ILi64EEESA_SA_EEELi512ENS_10bfloat16_tEfNS_4arch4Sm90ELb1ELb0ELb0ELb0ELb0ELb0ELb1ELb0ELb0ELb1ELb1ELb0EEENS1_21CollectiveEpilogueFwdINS6_IJSA_NS7_ILi512EEESA_EEES9_SC_SE_Li256ELb0ELb1ELb1ELb0EEENS1_19SingleTileSchedulerILb0ELb1ELb1ELi64EEEEEEEEEvNT_6ParamsE --------------------------
	.section	.nv.shared._ZN7cutlass13device_kernelIN5flash11enable_sm90INS1_16FlashAttnFwdSm90INS1_25CollectiveMainloopFwdSm90ILi2EN4cute5tupleIJNS5_1CILi1EEES8_S8_EEENS6_IJNS7_ILi64EEESA_SA_EEELi512ENS_10bfloat16_tEfNS_4arch4Sm90ELb1ELb0ELb0ELb0ELb0ELb0ELb1ELb0ELb0ELb1ELb1ELb0EEENS1_21CollectiveEpilogueFwdINS6_IJSA_NS7_ILi512EEESA_EEES9_SC_SE_Li256ELb0ELb1ELb1ELb0EEENS1_19SingleTileSchedulerILb0ELb1ELb1ELi64EEEEEEEEEvNT_6ParamsE,"aw",@nobits
	.sectionflags	@""
	.align	16
	.zero		1024


//--------------------- .nv.shared._ZN7cutlass13device_kernelIN5flash11enable_sm90INS1_16FlashAttnFwdSm90INS1_25CollectiveMainloopFwdSm90ILi2EN4cute5tupleIJNS5_1CILi1EEES8_S8_EEENS6_IJNS7_ILi64EEESA_SA_EEELi512ENS_10bfloat16_tEfNS_4arch4Sm90ELb1ELb0ELb0ELb1ELb0ELb0ELb0ELb0ELb0ELb1ELb1ELb0EEENS1_21CollectiveEpilogueFwdINS6_IJSA_NS7_ILi512EEESA_EEES9_SC_SE_Li256ELb1ELb1ELb1ELb0EEENS1_36VarlenDynamicPersistentTileSchedulerILi64ELi64ELi256ELi128ELb1ELb1ELb1ELb1ELb1ELb1EEEEEEEEEvNT_6ParamsE --------------------------
	.section	.nv.shared._ZN7cutlass13device_kernelIN5flash11enable_sm90INS1_16FlashAttnFwdSm90INS1_25CollectiveMainloopFwdSm90ILi2EN4cute5tupleIJNS5_1CILi1EEES8_S8_EEENS6_IJNS7_ILi64EEESA_SA_EEELi512ENS_10bfloat16_tEfNS_4arch4Sm90ELb1ELb0ELb0ELb1ELb0ELb0ELb0ELb0ELb0ELb1ELb1ELb0EEENS1_21CollectiveEpilogueFwdINS6_IJSA_NS7_ILi512EEESA_EEES9_SC_SE_Li256ELb1ELb1ELb1ELb0EEENS1_36VarlenDynamicPersistentTileSchedulerILi64ELi64ELi256ELi128ELb1ELb1ELb1ELb1ELb1ELb1EEEEEEEEEvNT_6ParamsE,"aw",@nobits
	.sectionflags	@""
	.align	16
	.zero		1024


//--------------------- .nv.shared._ZN7cutlass13device_kernelIN5flash11enable_sm90INS1_16FlashAttnFwdSm90INS1_25CollectiveMainloopFwdSm90ILi2EN4cute5tupleIJNS5_1CILi1EEES8_S8_EEENS6_IJNS7_ILi64EEESA_SA_EEELi512ENS_10bfloat16_tEfNS_4arch4Sm90ELb1ELb0ELb0ELb1ELb0ELb1ELb0ELb0ELb0ELb1ELb1ELb0EEENS1_21CollectiveEpilogueFwdINS6_IJSA_NS7_ILi512EEESA_EEES9_SC_SE_Li256ELb1ELb1ELb1ELb0EEENS1_36VarlenDynamicPersistentTileSchedulerILi64ELi64ELi256ELi128ELb1ELb1ELb1ELb1ELb1ELb1EEEEEEEEEvNT_6ParamsE --------------------------
	.section	.nv.shared._ZN7cutlass13device_kernelIN5flash11enable_sm90INS1_16FlashAttnFwdSm90INS1_25CollectiveMainloopFwdSm90ILi2EN4cute5tupleIJNS5_1CILi1EEES8_S8_EEENS6_IJNS7_ILi64EEESA_SA_EEELi512ENS_10bfloat16_tEfNS_4arch4Sm90ELb1ELb0ELb0ELb1ELb0ELb1ELb0ELb0ELb0ELb1ELb1ELb0EEENS1_21CollectiveEpilogueFwdINS6_IJSA_NS7_ILi512EEESA_EEES9_SC_SE_Li256ELb1ELb1ELb1ELb0EEENS1_36VarlenDynamicPersistentTileSchedulerILi64ELi64ELi256ELi128ELb1ELb1ELb1ELb1ELb1ELb1EEEEEEEEEvNT_6ParamsE,"aw",@nobits
	.sectionflags	@""
	.align	16
	.zero		1024


//--------------------- .nv.shared._ZN7cutlass13device_kernelIN5flash11enable_sm90INS1_16FlashAttnFwdSm90INS1_25CollectiveMainloopFwdSm90ILi2EN4cute5tupleIJNS5_1CILi1EEES8_S8_EEENS6_IJNS7_ILi64EEESA_SA_EEELi512ENS_10bfloat16_tEfNS_4arch4Sm90ELb1ELb0ELb0ELb1ELb0ELb0ELb1ELb0ELb0ELb1ELb1ELb0EEENS1_21CollectiveEpilogueFwdINS6_IJSA_NS7_ILi512EEESA_EEES9_SC_SE_Li256ELb1ELb1ELb1ELb0EEENS1_36VarlenDynamicPersistentTileSchedulerILi64ELi64ELi256ELi128ELb1ELb1ELb1ELb1ELb1ELb1EEEEEEEEEvNT_6ParamsE --------------------------
	.section	.nv.shared._ZN7cutlass13device_kernelIN5flash11enable_sm90INS1_16FlashAttnFwdSm90INS1_25CollectiveMainloopFwdSm90ILi2EN4cute5tupleIJNS5_1CILi1EEES8_S8_EEENS6_IJNS7_ILi64EEESA_SA_EEELi512ENS_10bfloat16_tEfNS_4arch4Sm90ELb1ELb0ELb0ELb1ELb0ELb0ELb1ELb0ELb0ELb1ELb1ELb0EEENS1_21CollectiveEpilogueFwdINS6_IJSA_NS7_ILi512EEESA_EEES9_SC_SE_Li256ELb1ELb1ELb1ELb0EEENS1_36VarlenDynamicPersistentTileSchedulerILi64ELi64ELi256ELi128ELb1ELb1ELb1ELb1ELb1ELb1EEEEEEEEEvNT_6ParamsE,"aw",@nobits
	.sectionflags	@""
	.align	16
	.zero		1024


//--------------------- .nv.shared._ZN7cutlass13device_kernelIN5flash11enable_sm90INS1_16FlashAttnFwdSm90INS1_25CollectiveMainloopFwdSm90ILi2EN4cute5tupleIJNS5_1CILi1EEES8_S8_EEENS6_IJNS7_ILi64EEESA_SA_EEELi512ENS_10bfloat16_tEfNS_4arch4Sm90ELb1ELb0ELb0ELb1ELb0ELb1ELb1ELb0ELb0ELb1ELb1ELb0EEENS1_21CollectiveEpilogueFwdINS6_IJSA_NS7_ILi512EEESA_EEES9_SC_SE_Li256ELb1ELb1ELb1ELb0EEENS1_36VarlenDynamicPersistentTileSchedulerILi64ELi64ELi256ELi128ELb1ELb1ELb1ELb1ELb1ELb1EEEEEEEEEvNT_6ParamsE --------------------------
	.section	.nv.shared._ZN7cutlass13device_kernelIN5flash11enable_sm90INS1_16FlashAttnFwdSm90INS1_25CollectiveMainloopFwdSm90ILi2EN4cute5tupleIJNS5_1CILi1EEES8_S8_EEENS6_IJNS7_ILi64EEESA_SA_EEELi512ENS_10bfloat16_tEfNS_4arch4Sm90ELb1ELb0ELb0ELb1ELb0ELb1ELb1ELb0ELb0ELb1ELb1ELb0EEENS1_21CollectiveEpilogueFwdINS6_IJSA_NS7_ILi512EEESA_EEES9_SC_SE_Li256ELb1ELb1ELb1ELb0EEENS1_36VarlenDynamicPersistentTileSchedulerILi64ELi64ELi256ELi128ELb1ELb1ELb1ELb1ELb1ELb1EEEEEEEEEvNT_6ParamsE,"aw",@nobits
	.sectionflags	@""
	.align	16
	.zero		1024


//--------------------- .nv.constant0._ZN7cutlass13device_kernelIN5flash11enable_sm90INS1_16FlashAttnFwdSm90INS1_25CollectiveMainloopFwdSm90ILi2EN4cute5tupleIJNS5_1CILi1EEES8_S8_EEENS6_IJNS7_ILi64EEESA_SA_EEELi512ENS_10bfloat16_tEfNS_4arch4Sm90ELb0ELb0ELb0ELb0ELb0ELb0ELb0ELb0ELb0ELb1ELb1ELb0EEENS1_21CollectiveEpilogueFwdINS6_IJSA_NS7_ILi512EEESA_EEES9_SC_SE_Li256ELb0ELb1ELb1ELb0EEENS1_19SingleTileSchedulerILb0ELb1ELb1ELi64EEEEEEEEEvNT_6ParamsE --------------------------
	.section	.nv.constant0._ZN7cutlass13device_kernelIN5flash11enable_sm90INS1_16FlashAttnFwdSm90INS1_25CollectiveMainloopFwdSm90ILi2EN4cute5tupleIJNS5_1CILi1EEES8_S8_EEENS6_IJNS7_ILi64EEESA_SA_EEELi512ENS_10bfloat16_tEfNS_4arch4Sm90ELb0ELb0ELb0ELb0ELb0ELb0ELb0ELb0ELb0ELb1ELb1ELb0EEENS1_21CollectiveEpilogueFwdINS6_IJSA_NS7_ILi512EEESA_EEES9_SC_SE_Li256ELb0ELb1ELb1ELb0EEENS1_19SingleTileSchedulerILb0ELb1ELb1ELi64EEEEEEEEEvNT_6ParamsE,"a",@progbits
	.sectionflags	@""
	.align	4
.nv.constant0._ZN7cutlass13device_kernelIN5flash11enable_sm90INS1_16FlashAttnFwdSm90INS1_25CollectiveMainloopFwdSm90ILi2EN4cute5tupleIJNS5_1CILi1EEES8_S8_EEENS6_IJNS7_ILi64EEESA_SA_EEELi512ENS_10bfloat16_tEfNS_4arch4Sm90ELb0ELb0ELb0ELb0ELb0ELb0ELb0ELb0ELb0ELb1ELb1ELb0EEENS1_21CollectiveEpilogueFwdINS6_IJSA_NS7_ILi512EEESA_EEES9_SC_SE_Li256ELb0ELb1ELb1ELb0EEENS1_19SingleTileSchedulerILb0ELb1ELb1ELi64EEEEEEEEEvNT_6ParamsE:
	.zero		3200


//--------------------- .nv.constant0._ZN7cutlass13device_kernelIN5flash11enable_sm90INS1_16FlashAttnFwdSm90INS1_25CollectiveMainloopFwdSm90ILi2EN4cute5tupleIJNS5_1CILi1EEES8_S8_EEENS6_IJNS7_ILi64EEESA_SA_EEELi512ENS_10bfloat16_tEfNS_4arch4Sm90ELb0ELb0ELb0ELb0ELb0ELb0ELb1ELb0ELb0ELb1ELb1ELb0EEENS1_21CollectiveEpilogueFwdINS6_IJSA_NS7_ILi512EEESA_EEES9_SC_SE_Li256ELb0ELb1ELb1ELb0EEENS1_19SingleTileSchedulerILb0ELb1ELb1ELi64EEEEEEEEEvNT_6ParamsE --------------------------
	.section	.nv.constant0._ZN7cutlass13device_kernelIN5flash11enable_sm90INS1_16FlashAttnFwdSm90INS1_25CollectiveMainloopFwdSm90ILi2EN4cute5tupleIJNS5_1CILi1EEES8_S8_EEENS6_IJNS7_ILi64EEESA_SA_EEELi512ENS_10bfloat16_tEfNS_4arch4Sm90ELb0ELb0ELb0ELb0ELb0ELb0ELb1ELb0ELb0ELb1ELb1ELb0EEENS1_21CollectiveEpilogueFwdINS6_IJSA_NS7_ILi512EEESA_EEES9_SC_SE_Li256ELb0ELb1ELb1ELb0EEENS1_19SingleTileSchedulerILb0ELb1ELb1ELi64EEEEEEEEEvNT_6ParamsE,"a",@progbits
	.sectionflags	@""
	.align	4
.nv.constant0._ZN7cutlass13device_kernelIN5flash11enable_sm90INS1_16FlashAttnFwdSm90INS1_25CollectiveMainloopFwdSm90ILi2EN4cute5tupleIJNS5_1CILi1EEES8_S8_EEENS6_IJNS7_ILi64EEESA_SA_EEELi512ENS_10bfloat16_tEfNS_4arch4Sm90ELb0ELb0ELb0ELb0ELb0ELb0ELb1ELb0ELb0ELb1ELb1ELb0EEENS1_21CollectiveEpilogueFwdINS6_IJSA_NS7_ILi512EEESA_EEES9_SC_SE_Li256ELb0ELb1ELb1ELb0EEENS1_19SingleTileSchedulerILb0ELb1ELb1ELi64EEEEEEEEEvNT_6ParamsE:
	.zero		3456


//--------------------- .nv.constant0._ZN7cutlass13device_kernelIN5flash11enable_sm90INS1_16FlashAttnFwdSm90INS1_25CollectiveMainloopFwdSm90ILi2EN4cute5tupleIJNS5_1CILi1EEES8_S8_EEENS6_IJNS7_ILi64EEESA_SA_EEELi512ENS_10bfloat16_tEfNS_4arch4Sm90ELb0ELb0ELb0ELb1ELb0ELb0ELb0ELb0ELb0ELb1ELb1ELb0EEENS1_21CollectiveEpilogueFwdINS6_IJSA_NS7_ILi512EEESA_EEES9_SC_SE_Li256ELb1ELb1ELb1ELb0EEENS1_36VarlenDynamicPersistentTileSchedulerILi64ELi64ELi256ELi128ELb1ELb1ELb1ELb0ELb1ELb1EEEEEEEEEvNT_6ParamsE --------------------------
	.section	.nv.constant0._ZN7cutlass13device_kernelIN5flash11enable_sm90INS1_16FlashAttnFwdSm90INS1_25CollectiveMainloopFwdSm90ILi2EN4cute5tupleIJNS5_1CILi1EEES8_S8_EEENS6_IJNS7_ILi64EEESA_SA_EEELi512ENS_10bfloat16_tEfNS_4arch4Sm90ELb0ELb0ELb0ELb1ELb0ELb0ELb0ELb0ELb0ELb1ELb1ELb0EEENS1_21CollectiveEpilogueFwdINS6_IJSA_NS7_ILi512EEESA_EEES9_SC_SE_Li256ELb1ELb1ELb1ELb0EEENS1_36VarlenDynamicPersistentTileSchedulerILi64ELi64ELi256ELi128ELb1ELb1ELb1ELb0ELb1ELb1EEEEEEEEEvNT_6ParamsE,"a",@progbits
	.sectionflags	@""
	.align	4
.nv.constant0._ZN7cutlass13device_kernelIN5flash11enable_sm90INS1_16FlashAttnFwdSm90INS1_25CollectiveMainloopFwdSm90ILi2EN4cute5tupleIJNS5_1CILi1EEES8_S8_EEENS6_IJNS7_ILi64EEESA_SA_EEELi512ENS_10bfloat16_tEfNS_4arch4Sm90ELb0ELb0ELb0ELb1ELb0ELb0ELb0ELb0ELb0ELb1ELb1ELb0EEENS1_21CollectiveEpilogueFwdINS6_IJSA_NS7_ILi512EEESA_EEES9_SC_SE_Li256ELb1ELb1ELb1ELb0EEENS1_36VarlenDynamicPersistentTileSchedulerILi64ELi64ELi256ELi128ELb1ELb1ELb1ELb0ELb1ELb1EEEEEEEEEvNT_6ParamsE:
	.zero		3328


//--------------------- .nv.constant0._ZN7cutlass13device_kernelIN5flash11enable_sm90INS1_16FlashAttnFwdSm90INS1_25CollectiveMainloopFwdSm90ILi2EN4cute5tupleIJNS5_1CILi1EEES8_S8_EEENS6_IJNS7_ILi64EEESA_SA_EEELi512ENS_10bfloat16_tEfNS_4arch4Sm90ELb0ELb0ELb0ELb1ELb0ELb1ELb0ELb0ELb0ELb1ELb1ELb0EEENS1_21CollectiveEpilogueFwdINS6_IJSA_NS7_ILi512EEESA_EEES9_SC_SE_Li256ELb1ELb1ELb1ELb0EEENS1_36VarlenDynamicPersistentTileSchedulerILi64ELi64ELi256ELi128ELb1ELb1ELb1ELb0ELb1ELb1EEEEEEEEEvNT_6ParamsE --------------------------
	.section	.nv.constant0._ZN7cutlass13device_kernelIN5flash11enable_sm90INS1_16FlashAttnFwdSm90INS1_25CollectiveMainloopFwdSm90ILi2EN4cute5tupleIJNS5_1CILi1EEES8_S8_EEENS6_IJNS7_ILi64EEESA_SA_EEELi512ENS_10bfloat16_tEfNS_4arch4Sm90ELb0ELb0ELb0ELb1ELb0ELb1ELb0ELb0ELb0ELb1ELb1ELb0EEENS1_21CollectiveEpilogueFwdINS6_IJSA_NS7_ILi512EEESA_EEES9_SC_SE_Li256ELb1ELb1ELb1ELb0EEENS1_36VarlenDynamicPersistentTileSchedulerILi64ELi64ELi256ELi128ELb1ELb1ELb1ELb0ELb1ELb1EEEEEEEEEvNT_6ParamsE,"a",@progbits
	.sectionflags	@""
	.align	4
.nv.constant0._ZN7cutlass13device_kernelIN5flash11enable_sm90INS1_16FlashAttnFwdSm90INS1_25CollectiveMainloopFwdSm90ILi2EN4cute5tupleIJNS5_1CILi1EEES8_S8_EEENS6_IJNS7_ILi64EEESA_SA_EEELi512ENS_10bfloat16_tEfNS_4arch4Sm90ELb0ELb0ELb0ELb1ELb0ELb1ELb0ELb0ELb0ELb1ELb1ELb0EEENS1_21CollectiveEpilogueFwdINS6_IJSA_NS7_ILi512EEESA_EEES9_SC_SE_Li256ELb1ELb1ELb1ELb0EEENS1_36VarlenDynamicPersistentTileSchedulerILi64ELi64ELi256ELi128ELb1ELb1ELb1ELb0ELb1ELb1EEEEEEEEEvNT_6ParamsE:
	.zero		3328


//--------------------- .nv.constant0._ZN7cutlass13device_kernelIN5flash11enable_sm90INS1_16FlashAttnFwdSm90INS1_25CollectiveMainloopFwdSm90ILi2EN4cute5tupleIJNS5_1CILi1EEES8_S8_EEENS6_IJNS7_ILi64EEESA_SA_EEELi512ENS_10bfloat16_tEfNS_4arch4Sm90ELb0ELb0ELb0ELb1ELb0ELb0ELb1ELb0ELb0ELb1ELb1ELb0EEENS1_21CollectiveEpilogueFwdINS6_IJSA_NS7_ILi512EEESA_EEES9_SC_SE_Li256ELb1ELb1ELb1ELb0EEENS1_36VarlenDynamicPersistentTileSchedulerILi64ELi64ELi256ELi128ELb1ELb1ELb1ELb0ELb1ELb1EEEEEEEEEvNT_6ParamsE --------------------------
	.section	.nv.constant0._ZN7cutlass13device_kernelIN5flash11enable_sm90INS1_16FlashAttnFwdSm90INS1_25CollectiveMainloopFwdSm90ILi2EN4cute5tupleIJNS5_1CILi1EEES8_S8_EEENS6_IJNS7_ILi64EEESA_SA_EEELi512ENS_10bfloat16_tEfNS_4arch4Sm90ELb0ELb0ELb0ELb1ELb0ELb0ELb1ELb0ELb0ELb1ELb1ELb0EEENS1_21CollectiveEpilogueFwdINS6_IJSA_NS7_ILi512EEESA_EEES9_SC_SE_Li256ELb1ELb1ELb1ELb0EEENS1_36VarlenDynamicPersistentTileSchedulerILi64ELi64ELi256ELi128ELb1ELb1ELb1ELb0ELb1ELb1EEEEEEEEEvNT_6ParamsE,"a",@progbits
	.sectionflags	@""
	.align	4
.nv.constant0._ZN7cutlass13device_kernelIN5flash11enable_sm90INS1_16FlashAttnFwdSm90INS1_25CollectiveMainloopFwdSm90ILi2EN4cute5tupleIJNS5_1CILi1EEES8_S8_EEENS6_IJNS7_ILi64EEESA_SA_EEELi512ENS_10bfloat16_tEfNS_4arch4Sm90ELb0ELb0ELb0ELb1ELb0ELb0ELb1ELb0ELb0ELb1ELb1ELb0EEENS1_21CollectiveEpilogueFwdINS6_IJSA_NS7_ILi512EEESA_EEES9_SC_SE_Li256ELb1ELb1ELb1ELb0EEENS1_36VarlenDynamicPersistentTileSchedulerILi64ELi64ELi256ELi128ELb1ELb1ELb1ELb0ELb1ELb1EEEEEEEEEvNT_6ParamsE:
	.zero		3584


//--------------------- .nv.constant0._ZN7cutlass13device_kernelIN5flash11enable_sm90INS1_16FlashAttnFwdSm90INS1_25CollectiveMainloopFwdSm90ILi2EN4cute5tupleIJNS5_1CILi1EEES8_S8_EEENS6_IJNS7_ILi64EEESA_SA_EEELi512ENS_10bfloat16_tEfNS_4arch4Sm90ELb0ELb0ELb0ELb1ELb0ELb1ELb1ELb0ELb0ELb1ELb1ELb0EEENS1_21CollectiveEpilogueFwdINS6_IJSA_NS7_ILi512EEESA_EEES9_SC_SE_Li256ELb1ELb1ELb1ELb0EEENS1_36VarlenDynamicPersistentTileSchedulerILi64ELi64ELi256ELi128ELb1ELb1ELb1ELb0ELb1ELb1EEEEEEEEEvNT_6ParamsE --------------------------
	.section	.nv.constant0._ZN7cutlass13device_kernelIN5flash11enable_sm90INS1_16FlashAttnFwdSm90INS1_25CollectiveMainloopFwdSm90ILi2EN4cute5tupleIJNS5_1CILi1EEES8_S8_EEENS6_IJNS7_ILi64EEESA_SA_EEELi512ENS_10bfloat16_tEfNS_4arch4Sm90ELb0ELb0ELb0ELb1ELb0ELb1ELb1ELb0ELb0ELb1ELb1ELb0EEENS1_21CollectiveEpilogueFwdINS6_IJSA_NS7_ILi512EEESA_EEES9_SC_SE_Li256ELb1ELb1ELb1ELb0EEENS1_36VarlenDynamicPersistentTileSchedulerILi64ELi64ELi256ELi128ELb1ELb1ELb1ELb0ELb1ELb1EEEEEEEEEvNT_6ParamsE,"a",@progbits
	.sectionflags	@""
	.align	4
.nv.constant0._ZN7cutlass13device_kernelIN5flash11enable_sm90INS1_16FlashAttnFwdSm90INS1_25CollectiveMainloopFwdSm90ILi2EN4cute5tupleIJNS5_1CILi1EEES8_S8_EEENS6_IJNS7_ILi64EEESA_SA_EEELi512ENS_10bfloat16_tEfNS_4arch4Sm90ELb0ELb0ELb0ELb1ELb0ELb1ELb1ELb0ELb0ELb1ELb1ELb0EEENS1_21CollectiveEpilogueFwdINS6_IJSA_NS7_ILi512EEESA_EEES9_SC_SE_Li256ELb1ELb1ELb1ELb0EEENS1_36VarlenDynamicPersistentTileSchedulerILi64ELi64ELi256ELi128ELb1ELb1ELb1ELb0ELb1ELb1EEEEEEEEEvNT_6ParamsE:
	.zero		3584


//--------------------- .nv.constant0._ZN7cutlass13device_kernelIN5flash11enable_sm90INS1_16FlashAttnFwdSm90INS1_25CollectiveMainloopFwdSm90ILi2EN4cute5tupleIJNS5_1CILi1EEES8_S8_EEENS6_IJNS7_ILi64EEESA_SA_EEELi512ENS_10bfloat16_tEfNS_4arch4Sm90ELb0ELb1ELb0ELb0ELb0ELb0ELb0ELb0ELb0ELb1ELb1ELb0EEENS1_21CollectiveEpilogueFwdINS6_IJSA_NS7_ILi512EEESA_EEES9_SC_SE_Li256ELb0ELb1ELb1ELb0EEENS1_19SingleTileSchedulerILb0ELb1ELb1ELi64EEEEEEEEEvNT_6ParamsE --------------------------
	.section	.nv.constant0._ZN7cutlass13device_kernelIN5flash11enable_sm90INS1_16FlashAttnFwdSm90INS1_25CollectiveMainloopFwdSm90ILi2EN4cute5tupleIJNS5_1CILi1EEES8_S8_EEENS6_IJNS7_ILi64EEESA_SA_EEELi512ENS_10bfloat16_tEfNS_4arch4Sm90ELb0ELb1ELb0ELb0ELb0ELb0ELb0ELb0ELb0ELb1ELb1ELb0EEENS1_21CollectiveEpilogueFwdINS6_IJSA_NS7_ILi512EEESA_EEES9_SC_SE_Li256ELb0ELb1ELb1ELb0EEENS1_19SingleTileSchedulerILb0ELb1ELb1ELi64EEEEEEEEEvNT_6ParamsE,"a",@progbits
	.sectionflags	@""
	.align	4
.nv.constant0._ZN7cutlass13device_kernelIN5flash11enable_sm90INS1_16FlashAttnFwdSm90INS1_25CollectiveMainloopFwdSm90ILi2EN4cute5tupleIJNS5_1CILi1EEES8_S8_EEENS6_IJNS7_ILi64EEESA_SA_EEELi512ENS_10bfloat16_tEfNS_4arch4Sm90ELb0ELb1ELb0ELb0ELb0ELb0ELb0ELb0ELb0ELb1ELb1ELb0EEENS1_21CollectiveEpilogueFwdINS6_IJSA_NS7_ILi512EEESA_EEES9_SC_SE_Li256ELb0ELb1ELb1ELb0EEENS1_19SingleTileSchedulerILb0ELb1ELb1ELi64EEEEEEEEEvNT_6ParamsE:
	.zero		3200


//--------------------- .nv.constant0._ZN7cutlass13device_kernelIN5flash11enable_sm90INS1_16FlashAttnFwdSm90INS1_25CollectiveMainloopFwdSm90ILi2EN4cute5tupleIJNS5_1CILi1EEES8_S8_EEENS6_IJNS7_ILi64EEESA_SA_EEELi512ENS_10bfloat16_tEfNS_4arch4Sm90ELb0ELb1ELb0ELb0ELb0ELb0ELb1ELb0ELb0ELb1ELb1ELb0EEENS1_21CollectiveEpilogueFwdINS6_IJSA_NS7_ILi512EEESA_EEES9_SC_SE_Li256ELb0ELb1ELb1ELb0EEENS1_19SingleTileSchedulerILb0ELb1ELb1ELi64EEEEEEEEEvNT_6ParamsE --------------------------
	.section	.nv.constant0._ZN7cutlass13device_kernelIN5flash11enable_sm90INS1_16FlashAttnFwdSm90INS1_25CollectiveMainloopFwdSm90ILi2EN4cute5tupleIJNS5_1CILi1EEES8_S8_EEENS6_IJNS7_ILi64EEESA_SA_EEELi512ENS_10bfloat16_tEfNS_4arch4Sm90ELb0ELb1ELb0ELb0ELb0ELb0ELb1ELb0ELb0ELb1ELb1ELb0EEENS1_21CollectiveEpilogueFwdINS6_IJSA_NS7_ILi512EEESA_EEES9_SC_SE_Li256ELb0ELb1ELb1ELb0EEENS1_19SingleTileSchedulerILb0ELb1ELb1ELi64EEEEEEEEEvNT_6ParamsE,"a",@progbits
	.sectionflags	@""
	.align	4
.nv.constant0._ZN7cutlass13device_kernelIN5flash11enable_sm90INS1_16FlashAttnFwdSm90INS1_25CollectiveMainloopFwdSm90ILi2EN4cute5tupleIJNS5_1CILi1EEES8_S8_EEENS6_IJNS7_ILi64EEESA_SA_EEELi512ENS_10bfloat16_tEfNS_4arch4Sm90ELb0ELb1ELb0ELb0ELb0ELb0ELb1ELb0ELb0ELb1ELb1ELb0EEENS1_21CollectiveEpilogueFwdINS6_IJSA_NS7_ILi512EEESA_EEES9_SC_SE_Li256ELb0ELb1ELb1ELb0EEENS1_19SingleTileSchedulerILb0ELb1ELb1ELi64EEEEEEEEEvNT_6ParamsE:
	.zero		3456


//--------------------- .nv.constant0._ZN7cutlass13device_kernelIN5flash11enable_sm90INS1_16FlashAttnFwdSm90INS1_25CollectiveMainloopFwdSm90ILi2EN4cute5tupleIJNS5_1CILi1EEES8_S8_EEENS6_IJNS7_ILi64EEESA_SA_EEELi512ENS_10bfloat16_tEfNS_4arch4Sm90ELb0ELb1ELb0ELb1ELb0ELb0ELb0ELb0ELb0ELb1ELb1ELb0EEENS1_21CollectiveEpilogueFwdINS6_IJSA_NS7_ILi512EEESA_EEES9_SC_SE_Li256ELb1ELb1ELb1ELb0EEENS1_36VarlenDynamicPersistentTileSchedulerILi64ELi64ELi256ELi128ELb1ELb1ELb1ELb1ELb0ELb1EEEEEEEEEvNT_6ParamsE --------------------------
	.section	.nv.constant0._ZN7cutlass13device_kernelIN5flash11enable_sm90INS1_16FlashAttnFwdSm90INS1_25CollectiveMainloopFwdSm90ILi2EN4cute5tupleIJNS5_1CILi1EEES8_S8_EEENS6_IJNS7_ILi64EEESA_SA_EEELi512ENS_10bfloat16_tEfNS_4arch4Sm90ELb0ELb1ELb0ELb1ELb0ELb0ELb0ELb0ELb0ELb1ELb1ELb0EEENS1_21CollectiveEpilogueFwdINS6_IJSA_NS7_ILi512EEESA_EEES9_SC_SE_Li256ELb1ELb1ELb1ELb0EEENS1_36VarlenDynamicPersistentTileSchedulerILi64ELi64ELi256ELi128ELb1ELb1ELb1ELb1ELb0ELb1EEEEEEEEEvNT_6ParamsE,"a",@progbits
	.sectionflags	@""
	.align	4
.nv.constant0._ZN7cutlass13device_kernelIN5flash11enable_sm90INS1_16FlashAttnFwdSm90INS1_25CollectiveMainloopFwdSm90ILi2EN4cute5tupleIJNS5_1CILi1EEES8_S8_EEENS6_IJNS7_ILi64EEESA_SA_EEELi512ENS_10bfloat16_tEfNS_4arch4Sm90ELb0ELb1ELb0ELb1ELb0ELb0ELb0ELb0ELb0ELb1ELb1ELb0EEENS1_21CollectiveEpilogueFwdINS6_IJSA_NS7_ILi512EEESA_EEES9_SC_SE_Li256ELb1ELb1ELb1ELb0EEENS1_36VarlenDynamicPersistentTileSchedulerILi64ELi64ELi256ELi128ELb1ELb1ELb1ELb1ELb0ELb1EEEEEEEEEvNT_6ParamsE:
	.zero		3328


//--------------------- .nv.constant0._ZN7cutlass13device_kernelIN5flash11enable_sm90INS1_16FlashAttnFwdSm90INS1_25CollectiveMainloopFwdSm90ILi2EN4cute5tupleIJNS5_1CILi1EEES8_S8_EEENS6_IJNS7_ILi64EEESA_SA_EEELi512ENS_10bfloat16_tEfNS_4arch4Sm90ELb0ELb1ELb0ELb1ELb0ELb1ELb0ELb0ELb0ELb1ELb1ELb0EEENS1_21CollectiveEpilogueFwdINS6_IJSA_NS7_ILi512EEESA_EEES9_SC_SE_Li256ELb1ELb1ELb1ELb0EEENS1_36VarlenDynamicPersistentTileSchedulerILi64ELi64ELi256ELi128ELb1ELb1ELb1ELb1ELb0ELb1EEEEEEEEEvNT_6ParamsE --------------------------
	.section	.nv.constant0._ZN7cutlass13device_kernelIN5flash11enable_sm90INS1_16FlashAttnFwdSm90INS1_25CollectiveMainloopFwdSm90ILi2EN4cute5tupleIJNS5_1CILi1EEES8_S8_EEENS6_IJNS7_ILi64EEESA_SA_EEELi512ENS_10bfloat16_tEfNS_4arch4Sm90ELb0ELb1ELb0ELb1ELb0ELb1ELb0ELb0ELb0ELb1ELb1ELb0EEENS1_21CollectiveEpilogueFwdINS6_IJSA_NS7_ILi512EEESA_EEES9_SC_SE_Li256ELb1ELb1ELb1ELb0EEENS1_36VarlenDynamicPersistentTileSchedulerILi64ELi64ELi256ELi128ELb1ELb1ELb1ELb1ELb0ELb1EEEEEEEEEvNT_6ParamsE,"a",@progbits
	.sectionflags	@""
	.align	4
.nv.constant0._ZN7cutlass13device_kernelIN5flash11enable_sm90INS1_16FlashAttnFwdSm90INS1_25CollectiveMainloopFwdSm90ILi2EN4cute5tupleIJNS5_1CILi1EEES8_S8_EEENS6_IJNS7_ILi64EEESA_SA_EEELi512ENS_10bfloat16_tEfNS_4arch4Sm90ELb0ELb1ELb0ELb1ELb0ELb1ELb0ELb0ELb0ELb1ELb1ELb0EEENS1_21CollectiveEpilogueFwdINS6_IJSA_NS7_ILi512EEESA_EEES9_SC_SE_Li256ELb1ELb1ELb1ELb0EEENS1_36VarlenDynamicPersistentTileSchedulerILi64ELi64ELi256ELi128ELb1ELb1ELb1ELb1ELb0ELb1EEEEEEEEEvNT_6ParamsE:
	.zero		3328


//--------------------- .nv.constant0._ZN7cutlass13device_kernelIN5flash11enable_sm90INS1_16FlashAttnFwdSm90INS1_25CollectiveMainloopFwdSm90ILi2EN4cute5tupleIJNS5_1CILi1EEES8_S8_EEENS6_IJNS7_ILi64EEESA_SA_EEELi512ENS_10bfloat16_tEfNS_4arch4Sm90ELb0ELb1ELb0ELb1ELb0ELb0ELb1ELb0ELb0ELb1ELb1ELb0EEENS1_21CollectiveEpilogueFwdINS6_IJSA_NS7_ILi512EEESA_EEES9_SC_SE_Li256ELb1ELb1ELb1ELb0EEENS1_36VarlenDynamicPersistentTileSchedulerILi64ELi64ELi256ELi128ELb1ELb1ELb1ELb1ELb0ELb1EEEEEEEEEvNT_6ParamsE --------------------------
	.section	.nv.constant0._ZN7cutlass13device_kernelIN5flash11enable_sm90INS1_16FlashAttnFwdSm90INS1_25CollectiveMainloopFwdSm90ILi2EN4cute5tupleIJNS5_1CILi1EEES8_S8_EEENS6_IJNS7_ILi64EEESA_SA_EEELi512ENS_10bfloat16_tEfNS_4arch4Sm90ELb0ELb1ELb0ELb1ELb0ELb0ELb1ELb0ELb0ELb1ELb1ELb0EEENS1_21CollectiveEpilogueFwdINS6_IJSA_NS7_ILi512EEESA_EEES9_SC_SE_Li256ELb1ELb1ELb1ELb0EEENS1_36VarlenDynamicPersistentTileSchedulerILi64ELi64ELi256ELi128ELb1ELb1ELb1ELb1ELb0ELb1EEEEEEEEEvNT_6ParamsE,"a",@progbits
	.sectionflags	@""
	.align	4
.nv.constant0._ZN7cutlass13device_kernelIN5flash11enable_sm90INS1_16FlashAttnFwdSm90INS1_25CollectiveMainloopFwdSm90ILi2EN4cute5tupleIJNS5_1CILi1EEES8_S8_EEENS6_IJNS7_ILi64EEESA_SA_EEELi512ENS_10bfloat16_tEfNS_4arch4Sm90ELb0ELb1ELb0ELb1ELb0ELb0ELb1ELb0ELb0ELb1ELb1ELb0EEENS1_21CollectiveEpilogueFwdINS6_IJSA_NS7_ILi512EEESA_EEES9_SC_SE_Li256ELb1ELb1ELb1ELb0EEENS1_36VarlenDynamicPersistentTileSchedulerILi64ELi64ELi256ELi128ELb1ELb1ELb1ELb1ELb0ELb1EEEEEEEEEvNT_6ParamsE:
	.zero		3584


//--------------------- .nv.constant0._ZN7cutlass13device_kernelIN5flash11enable_sm90INS1_16FlashAttnFwdSm90INS1_25CollectiveMainloopFwdSm90ILi2EN4cute5tupleIJNS5_1CILi1EEES8_S8_EEENS6_IJNS7_ILi64EEESA_SA_EEELi512ENS_10bfloat16_tEfNS_4arch4Sm90ELb0ELb1ELb0ELb1ELb0ELb1ELb1ELb0ELb0ELb1ELb1ELb0EEENS1_21CollectiveEpilogueFwdINS6_IJSA_NS7_ILi512EEESA_EEES9_SC_SE_Li256ELb1ELb1ELb1ELb0EEENS1_36VarlenDynamicPersistentTileSchedulerILi64ELi64ELi256ELi128ELb1ELb1ELb1ELb1ELb0ELb1EEEEEEEEEvNT_6ParamsE --------------------------
	.section	.nv.constant0._ZN7cutlass13device_kernelIN5flash11enable_sm90INS1_16FlashAttnFwdSm90INS1_25CollectiveMainloopFwdSm90ILi2EN4cute5tupleIJNS5_1CILi1EEES8_S8_EEENS6_IJNS7_ILi64EEESA_SA_EEELi512ENS_10bfloat16_tEfNS_4arch4Sm90ELb0ELb1ELb0ELb1ELb0ELb1ELb1ELb0ELb0ELb1ELb1ELb0EEENS1_21CollectiveEpilogueFwdINS6_IJSA_NS7_ILi512EEESA_EEES9_SC_SE_Li256ELb1ELb1ELb1ELb0EEENS1_36VarlenDynamicPersistentTileSchedulerILi64ELi64ELi256ELi128ELb1ELb1ELb1ELb1ELb0ELb1EEEEEEEEEvNT_6ParamsE,"a",@progbits
	.sectionflags	@""
	.align	4
.nv.constant0._ZN7cutlass13device_kernelIN5flash11enable_sm90INS1_16FlashAttnFwdSm90INS1_25CollectiveMainloopFwdSm90ILi2EN4cute5tupleIJNS5_1CILi1EEES8_S8_EEENS6_IJNS7_ILi64EEESA_SA_EEELi512ENS_10bfloat16_tEfNS_4arch4Sm90ELb0ELb1ELb0ELb1ELb0ELb1ELb1ELb0ELb0ELb1ELb1ELb0EEENS1_21CollectiveEpilogueFwdINS6_IJSA_NS7_ILi512EEESA_EEES9_SC_SE_Li256ELb1ELb1ELb1ELb0EEENS1_36VarlenDynamicPersistentTileSchedulerILi64ELi64ELi256ELi128ELb1ELb1ELb1ELb1ELb0ELb1EEEEEEEEEvNT_6ParamsE:
	.zero		3584


//--------------------- .nv.constant0._ZN7cutlass13device_kernelIN5flash11enable_sm90INS1_16FlashAttnFwdSm90INS1_25CollectiveMainloopFwdSm90ILi2EN4cute5tupleIJNS5_1CILi1EEES8_S8_EEENS6_IJNS7_ILi64EEESA_SA_EEELi512ENS_10bfloat16_tEfNS_4arch4Sm90ELb1ELb0ELb0ELb0ELb0ELb0ELb0ELb0ELb0ELb1ELb1ELb0EEENS1_21CollectiveEpilogueFwdINS6_IJSA_NS7_ILi512EEESA_EEES9_SC_SE_Li256ELb0ELb1ELb1ELb0EEENS1_19SingleTileSchedulerILb0ELb1ELb1ELi64EEEEEEEEEvNT_6ParamsE --------------------------
	.section	.nv.constant0._ZN7cutlass13device_kernelIN5flash11enable_sm90INS1_16FlashAttnFwdSm90INS1_25CollectiveMainloopFwdSm90ILi2EN4cute5tupleIJNS5_1CILi1EEES8_S8_EEENS6_IJNS7_ILi64EEESA_SA_EEELi512ENS_10bfloat16_tEfNS_4arch4Sm90ELb1ELb0ELb0ELb0ELb0ELb0ELb0ELb0ELb0ELb1ELb1ELb0EEENS1_21CollectiveEpilogueFwdINS6_IJSA_NS7_ILi512EEESA_EEES9_SC_SE_Li256ELb0ELb1ELb1ELb0EEENS1_19SingleTileSchedulerILb0ELb1ELb1ELi64EEEEEEEEEvNT_6ParamsE,"a",@progbits
	.sectionflags	@""
	.align	4
.nv.constant0._ZN7cutlass13device_kernelIN5flash11enable_sm90INS1_16FlashAttnFwdSm90INS1_25CollectiveMainloopFwdSm90ILi2EN4cute5tupleIJNS5_1CILi1EEES8_S8_EEENS6_IJNS7_ILi64EEESA_SA_EEELi512ENS_10bfloat16_tEfNS_4arch4Sm90ELb1ELb0ELb0ELb0ELb0ELb0ELb0ELb0ELb0ELb1ELb1ELb0EEENS1_21CollectiveEpilogueFwdINS6_IJSA_NS7_ILi512EEESA_EEES9_SC_SE_Li256ELb0ELb1ELb1ELb0EEENS1_19SingleTileSchedulerILb0ELb1ELb1ELi64EEEEEEEEEvNT_6ParamsE:
	.zero		3200


//--------------------- .nv.constant0._ZN7cutlass13device_kernelIN5flash11enable_sm90INS1_16FlashAttnFwdSm90INS1_25CollectiveMainloopFwdSm90ILi2EN4cute5tupleIJNS5_1CILi1EEES8_S8_EEENS6_IJNS7_ILi64EEESA_SA_EEELi512ENS_10bfloat16_tEfNS_4arch4Sm90ELb1ELb0ELb0ELb0ELb0ELb0ELb1ELb0ELb0ELb1ELb1ELb0EEENS1_21CollectiveEpilogueFwdINS6_IJSA_NS7_ILi512EEESA_EEES9_SC_SE_Li256ELb0ELb1ELb1ELb0EEENS1_19SingleTileSchedulerILb0ELb1ELb1ELi64EEEEEEEEEvNT_6ParamsE --------------------------
	.section	.nv.constant0._ZN7cutlass13device_kernelIN5flash11enable_sm90INS1_16FlashAttnFwdSm90INS1_25CollectiveMainloopFwdSm90ILi2EN4cute5tupleIJNS5_1CILi1EEES8_S8_EEENS6_IJNS7_ILi64EEESA_SA_EEELi512ENS_10bfloat16_tEfNS_4arch4Sm90ELb1ELb0ELb0ELb0ELb0ELb0ELb1ELb0ELb0ELb1ELb1ELb0EEENS1_21CollectiveEpilogueFwdINS6_IJSA_NS7_ILi512EEESA_EEES9_SC_SE_Li256ELb0ELb1ELb1ELb0EEENS1_19SingleTileSchedulerILb0ELb1ELb1ELi64EEEEEEEEEvNT_6ParamsE,"a",@progbits
	.sectionflags	@""
	.align	4
.nv.constant0._ZN7cutlass13device_kernelIN5flash11enable_sm90INS1_16FlashAttnFwdSm90INS1_25CollectiveMainloopFwdSm90ILi2EN4cute5tupleIJNS5_1CILi1EEES8_S8_EEENS6_IJNS7_ILi64EEESA_SA_EEELi512ENS_10bfloat16_tEfNS_4arch4Sm90ELb1ELb0ELb0ELb0ELb0ELb0ELb1ELb0ELb0ELb1ELb1ELb0EEENS1_21CollectiveEpilogueFwdINS6_IJSA_NS7_ILi512EEESA_EEES9_SC_SE_Li256ELb0ELb1ELb1ELb0EEENS1_19SingleTileSchedulerILb0ELb1ELb1ELi64EEEEEEEEEvNT_6ParamsE:
	.zero		3456


//--------------------- .nv.constant0._ZN7cutlass13device_kernelIN5flash11enable_sm90INS1_16FlashAttnFwdSm90INS1_25CollectiveMainloopFwdSm90ILi2EN4cute5tupleIJNS5_1CILi1EEES8_S8_EEENS6_IJNS7_ILi64EEESA_SA_EEELi512ENS_10bfloat16_tEfNS_4arch4Sm90ELb1ELb0ELb0ELb1ELb0ELb0ELb0ELb0ELb0ELb1ELb1ELb0EEENS1_21CollectiveEpilogueFwdINS6_IJSA_NS7_ILi512EEESA_EEES9_SC_SE_Li256ELb1ELb1ELb1ELb0EEENS1_36VarlenDynamicPersistentTileSchedulerILi64ELi64ELi256ELi128ELb1ELb1ELb1ELb1ELb1ELb1EEEEEEEEEvNT_6ParamsE --------------------------
	.section	.nv.constant0._ZN7cutlass13device_kernelIN5flash11enable_sm90INS1_16FlashAttnFwdSm90INS1_25CollectiveMainloopFwdSm90ILi2EN4cute5tupleIJNS5_1CILi1EEES8_S8_EEENS6_IJNS7_ILi64EEESA_SA_EEELi512ENS_10bfloat16_tEfNS_4arch4Sm90ELb1ELb0ELb0ELb1ELb0ELb0ELb0ELb0ELb0ELb1ELb1ELb0EEENS1_21CollectiveEpilogueFwdINS6_IJSA_NS7_ILi512EEESA_EEES9_SC_SE_Li256ELb1ELb1ELb1ELb0EEENS1_36VarlenDynamicPersistentTileSchedulerILi64ELi64ELi256ELi128ELb1ELb1ELb1ELb1ELb1ELb1EEEEEEEEEvNT_6ParamsE,"a",@progbits
	.sectionflags	@""
	.align	4
.nv.constant0._ZN7cutlass13device_kernelIN5flash11enable_sm90INS1_16FlashAttnFwdSm90INS1_25CollectiveMainloopFwdSm90ILi2EN4cute5tupleIJNS5_1CILi1EEES8_S8_EEENS6_IJNS7_ILi64EEESA_SA_EEELi512ENS_10bfloat16_tEfNS_4arch4Sm90ELb1ELb0ELb0ELb1ELb0ELb0ELb0ELb0ELb0ELb1ELb1ELb0EEENS1_21CollectiveEpilogueFwdINS6_IJSA_NS7_ILi512EEESA_EEES9_SC_SE_Li256ELb1ELb1ELb1ELb0EEENS1_36VarlenDynamicPersistentTileSchedulerILi64ELi64ELi256ELi128ELb1ELb1ELb1ELb1ELb1ELb1EEEEEEEEEvNT_6ParamsE:
	.zero		3328


//--------------------- .nv.constant0._ZN7cutlass13device_kernelIN5flash11enable_sm90INS1_16FlashAttnFwdSm90INS1_25CollectiveMainloopFwdSm90ILi2EN4cute5tupleIJNS5_1CILi1EEES8_S8_EEENS6_IJNS7_ILi64EEESA_SA_EEELi512ENS_10bfloat16_tEfNS_4arch4Sm90ELb1ELb0ELb0ELb1ELb0ELb1ELb0ELb0ELb0ELb1ELb1ELb0EEENS1_21CollectiveEpilogueFwdINS6_IJSA_NS7_ILi512EEESA_EEES9_SC_SE_Li256ELb1ELb1ELb1ELb0EEENS1_36VarlenDynamicPersistentTileSchedulerILi64ELi64ELi256ELi128ELb1ELb1ELb1ELb1ELb1ELb1EEEEEEEEEvNT_6ParamsE --------------------------
	.section	.nv.constant0._ZN7cutlass13device_kernelIN5flash11enable_sm90INS1_16FlashAttnFwdSm90INS1_25CollectiveMainloopFwdSm90ILi2EN4cute5tupleIJNS5_1CILi1EEES8_S8_EEENS6_IJNS7_ILi64EEESA_SA_EEELi512ENS_10bfloat16_tEfNS_4arch4Sm90ELb1ELb0ELb0ELb1ELb0ELb1ELb0ELb0ELb0ELb1ELb1ELb0EEENS1_21CollectiveEpilogueFwdINS6_IJSA_NS7_ILi512EEESA_EEES9_SC_SE_Li256ELb1ELb1ELb1ELb0EEENS1_36VarlenDynamicPersistentTileSchedulerILi64ELi64ELi256ELi128ELb1ELb1ELb1ELb1ELb1ELb1EEEEEEEEEvNT_6ParamsE,"a",@progbits
	.sectionflags	@""
	.align	4
.nv.constant0._ZN7cutlass13device_kernelIN5flash11enable_sm90INS1_16FlashAttnFwdSm90INS1_25CollectiveMainloopFwdSm90ILi2EN4cute5tupleIJNS5_1CILi1EEES8_S8_EEENS6_IJNS7_ILi64EEESA_SA_EEELi512ENS_10bfloat16_tEfNS_4arch4Sm90ELb1ELb0ELb0ELb1ELb0ELb1ELb0ELb0ELb0ELb1ELb1ELb0EEENS1_21CollectiveEpilogueFwdINS6_IJSA_NS7_ILi512EEESA_EEES9_SC_SE_Li256ELb1ELb1ELb1ELb0EEENS1_36VarlenDynamicPersistentTileSchedulerILi64ELi64ELi256ELi128ELb1ELb1ELb1ELb1ELb1ELb1EEEEEEEEEvNT_6ParamsE:
	.zero		3328


//--------------------- .nv.constant0._ZN7cutlass13device_kernelIN5flash11enable_sm90INS1_16FlashAttnFwdSm90INS1_25CollectiveMainloopFwdSm90ILi2EN4cute5tupleIJNS5_1CILi1EEES8_S8_EEENS6_IJNS7_ILi64EEESA_SA_EEELi512ENS_10bfloat16_tEfNS_4arch4Sm90ELb1ELb0ELb0ELb1ELb0ELb0ELb1ELb0ELb0ELb1ELb1ELb0EEENS1_21CollectiveEpilogueFwdINS6_IJSA_NS7_ILi512EEESA_EEES9_SC_SE_Li256ELb1ELb1ELb1ELb0EEENS1_36VarlenDynamicPersistentTileSchedulerILi64ELi64ELi256ELi128ELb1ELb1ELb1ELb1ELb1ELb1EEEEEEEEEvNT_6ParamsE --------------------------
	.section	.nv.constant0._ZN7cutlass13device_kernelIN5flash11enable_sm90INS1_16FlashAttnFwdSm90INS1_25CollectiveMainloopFwdSm90ILi2EN4cute5tupleIJNS5_1CILi1EEES8_S8_EEENS6_IJNS7_ILi64EEESA_SA_EEELi512ENS_10bfloat16_tEfNS_4arch4Sm90ELb1ELb0ELb0ELb1ELb0ELb0ELb1ELb0ELb0ELb1ELb1ELb0EEENS1_21CollectiveEpilogueFwdINS6_IJSA_NS7_ILi512EEESA_EEES9_SC_SE_Li256ELb1ELb1ELb1ELb0EEENS1_36VarlenDynamicPersistentTileSchedulerILi64ELi64ELi256ELi128ELb1ELb1ELb1ELb1ELb1ELb1EEEEEEEEEvNT_6ParamsE,"a",@progbits
	.sectionflags	@""
	.align	4
.nv.constant0._ZN7cutlass13device_kernelIN5flash11enable_sm90INS1_16FlashAttnFwdSm90INS1_25CollectiveMainloopFwdSm90ILi2EN4cute5tupleIJNS5_1CILi1EEES8_S8_EEENS6_IJNS7_ILi64EEESA_SA_EEELi512ENS_10bfloat16_tEfNS_4arch4Sm90ELb1ELb0ELb0ELb1ELb0ELb0ELb1ELb0ELb0ELb1ELb1ELb0EEENS1_21CollectiveEpilogueFwdINS6_IJSA_NS7_ILi512EEESA_EEES9_SC_SE_Li256ELb1ELb1ELb1ELb0EEENS1_36VarlenDynamicPersistentTileSchedulerILi64ELi64ELi256ELi128ELb1ELb1ELb1ELb1ELb1ELb1EEEEEEEEEvNT_6ParamsE:
	.zero		3584


//--------------------- .nv.constant0._ZN7cutlass13device_kernelIN5flash11enable_sm90INS1_16FlashAttnFwdSm90INS1_25CollectiveMainloopFwdSm90ILi2EN4cute5tupleIJNS5_1CILi1EEES8_S8_EEENS6_IJNS7_ILi64EEESA_SA_EEELi512ENS_10bfloat16_tEfNS_4arch4Sm90ELb1ELb0ELb0ELb1ELb0ELb1ELb1ELb0ELb0ELb1ELb1ELb0EEENS1_21CollectiveEpilogueFwdINS6_IJSA_NS7_ILi512EEESA_EEES9_SC_SE_Li256ELb1ELb1ELb1ELb0EEENS1_36VarlenDynamicPersistentTileSchedulerILi64ELi64ELi256ELi128ELb1ELb1ELb1ELb1ELb1ELb1EEEEEEEEEvNT_6ParamsE --------------------------
	.section	.nv.constant0._ZN7cutlass13device_kernelIN5flash11enable_sm90INS1_16FlashAttnFwdSm90INS1_25CollectiveMainloopFwdSm90ILi2EN4cute5tupleIJNS5_1CILi1EEES8_S8_EEENS6_IJNS7_ILi64EEESA_SA_EEELi512ENS_10bfloat16_tEfNS_4arch4Sm90ELb1ELb0ELb0ELb1ELb0ELb1ELb1ELb0ELb0ELb1ELb1ELb0EEENS1_21CollectiveEpilogueFwdINS6_IJSA_NS7_ILi512EEESA_EEES9_SC_SE_Li256ELb1ELb1ELb1ELb0EEENS1_36VarlenDynamicPersistentTileSchedulerILi64ELi64ELi256ELi128ELb1ELb1ELb1ELb1ELb1ELb1EEEEEEEEEvNT_6ParamsE,"a",@progbits
	.sectionflags	@""
	.align	4
.nv.constant0._ZN7cutlass13device_kernelIN5flash11enable_sm90INS1_16FlashAttnFwdSm90INS1_25CollectiveMainloopFwdSm90ILi2EN4cute5tupleIJNS5_1CILi1EEES8_S8_EEENS6_IJNS7_ILi64EEESA_SA_EEELi512ENS_10bfloat16_tEfNS_4arch4Sm90ELb1ELb0ELb0ELb1ELb0ELb1ELb1ELb0ELb0ELb1ELb1ELb0EEENS1_21CollectiveEpilogueFwdINS6_IJSA_NS7_ILi512EEESA_EEES9_SC_SE_Li256ELb1ELb1ELb1ELb0EEENS1_36VarlenDynamicPersistentTileSchedulerILi64ELi64ELi256ELi128ELb1ELb1ELb1ELb1ELb1ELb1EEEEEEEEEvNT_6ParamsE:
	.zero		3584


//--------------------- SYMBOLS --------------------------

	.type		.nv.reservedSmem.offset0,@object
	.size		.nv.reservedSmem.offset0,0x4
	.type		__assertfail,@function
